def matmul_kernel(
    a_ptr,
    b_ptr,
    c_ptr,
    M,
    N,
    K,
    stride_am,
    stride_ak,
    stride_bk,
    stride_bn,
    stride_cm,
    stride_cn,
    BLOCK_M: tl.constexpr,
    BLOCK_N: tl.constexpr,
    BLOCK_K: tl.constexpr,
    GROUP_M: tl.constexpr,
):
    pid = tl.program_id(axis=0)
    num_pid_m = tl.cdiv(M, BLOCK_M)
    num_pid_n = tl.cdiv(N, BLOCK_N)
    num_pid_in_group = GROUP_M * num_pid_n
    group_id = pid // num_pid_in_group
    first_pid_m = group_id * GROUP_M
    group_size_m = min(num_pid_m - first_pid_m, GROUP_M)
    pid_m = first_pid_m + ((pid % num_pid_in_group) % group_size_m)
    pid_n = (pid % num_pid_in_group) // group_size_m

    offs_am = (pid_m * BLOCK_M + tl.arange(0, BLOCK_M)) % M
    offs_bn = (pid_n * BLOCK_N + tl.arange(0, BLOCK_N)) % N
    offs_k = tl.arange(0, BLOCK_K)
    a_ptrs = a_ptr + offs_am[:, None] * stride_am + offs_k[None, :] * stride_ak
    b_ptrs = b_ptr + offs_k[:, None] * stride_bk + offs_bn[None, :] * stride_bn

    acc = tl.zeros((BLOCK_M, BLOCK_N), dtype=tl.float32)
    for kk in range(0, tl.cdiv(K, BLOCK_K)):
        a = tl.load(a_ptrs, mask=offs_k[None, :] < K - kk * BLOCK_K, other=0.0)
        b = tl.load(b_ptrs, mask=offs_k[:, None] < K - kk * BLOCK_K, other=0.0)
        acc = tl.dot(a, b, acc)
        a_ptrs += BLOCK_K * stride_ak
        b_ptrs += BLOCK_K * stride_bk

    c = acc.to(c_ptr.dtype.element_ty)
    offs_cm = pid_m * BLOCK_M + tl.arange(0, BLOCK_M)
    offs_cn = pid_n * BLOCK_N + tl.arange(0, BLOCK_N)
    c_ptrs = c_ptr + offs_cm[:, None] * stride_cm + offs_cn[None, :] * stride_cn
    mask = (offs_cm[:, None] < M) & (offs_cn[None, :] < N)
    tl.store(c_ptrs, c, mask=mask)

# config = {"BLOCK_K": 128, "BLOCK_M": 256, "BLOCK_N": 256, "GROUP_M": 8, "arch": "sm_100", "dtype": "fp8e4m3", "num_ctas": 1, "num_stages": 3, "num_warps": 1}
# arch = sm_100


// ===== COMPILED SASS (sm_100a) =====

	.target	sm_100a

	.elftype	@"ET_EXEC"


//--------------------- .note.nv.tkinfo           --------------------------
	.section	.note.nv.tkinfo,"",@"SHT_NOTE"
	.sectionflags	@"SHF_NOTE_NV_TKINFO"
	.tkinfo
        /*0018*/ 	.word	0x00000081
        /*0030*/ 	.string	""
        /*0030*/ 	.string	"ptxas-blackwell"
        /*0030*/ 	.string	"Cuda compilation tools, release 12.9, V12.9.86"
        /*0030*/ 	.string	"Build cuda_12.9.r12.9/compiler.36037853_0"
        /*0030*/ 	.string	"-v  -suppress-debug-info  -lineinfo  -arch sm_100a "



//--------------------- .note.nv.cuver            --------------------------
	.section	.note.nv.cuver,"",@"SHT_NOTE"
	.sectionflags	@"SHF_NOTE_NV_CUVER"
        /*0018*/ 	.short	0x0001
        /*001a*/ 	.short	0x0064
        /*001c*/ 	.short	0x0001
        /*001e*/ 	.short	0x0000
        /*0020*/ 	.short	0x0001
        /*0022*/ 	.short	0x0000


//--------------------- .nv.info                  --------------------------
	.section	.nv.info,"",@"SHT_CUDA_INFO"
	.align	4


	//----- nvinfo : EIATTR_REGCOUNT
	.align		4
        /*0000*/ 	.byte	0x04, 0x2f
        /*0002*/ 	.short	(.L_1 - .L_0)
	.align		4
.L_0:
        /*0004*/ 	.word	index@(matmul_kernel)
        /*0008*/ 	.word	0x00000040


	//----- nvinfo : EIATTR_FRAME_SIZE
	.align		4
.L_1:
        /*000c*/ 	.byte	0x04, 0x11
        /*000e*/ 	.short	(.L_3 - .L_2)
	.align		4
.L_2:
        /*0010*/ 	.word	index@(matmul_kernel)
        /*0014*/ 	.word	0x0000f478


	//----- nvinfo : EIATTR_MIN_STACK_SIZE
	.align		4
.L_3:
        /*0018*/ 	.byte	0x04, 0x12
        /*001a*/ 	.short	(.L_5 - .L_4)
	.align		4
.L_4:
        /*001c*/ 	.word	index@(matmul_kernel)
        /*0020*/ 	.word	0x0000f478
.L_5:


//--------------------- .nv.info.matmul_kernel    --------------------------
	.section	.nv.info.matmul_kernel,"",@"SHT_CUDA_INFO"
	.sectionflags	@""
	.align	4


	//----- nvinfo : EIATTR_CUDA_API_VERSION
	.align		4
        /*0000*/ 	.byte	0x04, 0x37
        /*0002*/ 	.short	(.L_7 - .L_6)
.L_6:
        /*0004*/ 	.word	0x00000081


	//----- nvinfo : EIATTR_KPARAM_INFO
	.align		4
.L_7:
        /*0008*/ 	.byte	0x04, 0x17
        /*000a*/ 	.short	(.L_9 - .L_8)
.L_8:
        /*000c*/ 	.word	0x00000000
        /*0010*/ 	.short	0x000d
        /*0012*/ 	.short	0x0048
        /*0014*/ 	.byte	0x00, 0xf4, 0x21, 0x00


	//----- nvinfo : EIATTR_KPARAM_INFO
	.align		4
.L_9:
        /*0018*/ 	.byte	0x04, 0x17
        /*001a*/ 	.short	(.L_11 - .L_10)
.L_10:
        /*001c*/ 	.word	0x00000000
        /*0020*/ 	.short	0x000c
        /*0022*/ 	.short	0x0040
        /*0024*/ 	.byte	0x00, 0xf4, 0x21, 0x00


	//----- nvinfo : EIATTR_KPARAM_INFO
	.align		4
.L_11:
        /*0028*/ 	.byte	0x04, 0x17
        /*002a*/ 	.short	(.L_13 - .L_12)
.L_12:
        /*002c*/ 	.word	0x00000000
        /*0030*/ 	.short	0x000b
        /*0032*/ 	.short	0x0038
        /*0034*/ 	.byte	0x00, 0xf0, 0x11, 0x00


	//----- nvinfo : EIATTR_KPARAM_INFO
	.align		4
.L_13:
        /*0038*/ 	.byte	0x04, 0x17
        /*003a*/ 	.short	(.L_15 - .L_14)
.L_14:
        /*003c*/ 	.word	0x00000000
        /*0040*/ 	.short	0x000a
        /*0042*/ 	.short	0x0034
        /*0044*/ 	.byte	0x00, 0xf0, 0x11, 0x00


	//----- nvinfo : EIATTR_KPARAM_INFO
	.align		4
.L_15:
        /*0048*/ 	.byte	0x04, 0x17
        /*004a*/ 	.short	(.L_17 - .L_16)
.L_16:
        /*004c*/ 	.word	0x00000000
        /*0050*/ 	.short	0x0009
        /*0052*/ 	.short	0x0030
        /*0054*/ 	.byte	0x00, 0xf0, 0x11, 0x00


	//----- nvinfo : EIATTR_KPARAM_INFO
	.align		4
.L_17:
        /*0058*/ 	.byte	0x04, 0x17
        /*005a*/ 	.short	(.L_19 - .L_18)
.L_18:
        /*005c*/ 	.word	0x00000000
        /*0060*/ 	.short	0x0008
        /*0062*/ 	.short	0x002c
        /*0064*/ 	.byte	0x00, 0xf0, 0x11, 0x00


	//----- nvinfo : EIATTR_KPARAM_INFO
	.align		4
.L_19:
        /*0068*/ 	.byte	0x04, 0x17
        /*006a*/ 	.short	(.L_21 - .L_20)
.L_20:
        /*006c*/ 	.word	0x00000000
        /*0070*/ 	.short	0x0007
        /*0072*/ 	.short	0x0028
        /*0074*/ 	.byte	0x00, 0xf0, 0x11, 0x00


	//----- nvinfo : EIATTR_KPARAM_INFO
	.align		4
.L_21:
        /*0078*/ 	.byte	0x04, 0x17
        /*007a*/ 	.short	(.L_23 - .L_22)
.L_22:
        /*007c*/ 	.word	0x00000000
        /*0080*/ 	.short	0x0006
        /*0082*/ 	.short	0x0024
        /*0084*/ 	.byte	0x00, 0xf0, 0x11, 0x00


	//----- nvinfo : EIATTR_KPARAM_INFO
	.align		4
.L_23:
        /*0088*/ 	.byte	0x04, 0x17
        /*008a*/ 	.short	(.L_25 - .L_24)
.L_24:
        /*008c*/ 	.word	0x00000000
        /*0090*/ 	.short	0x0005
        /*0092*/ 	.short	0x0020
        /*0094*/ 	.byte	0x00, 0xf0, 0x11, 0x00


	//----- nvinfo : EIATTR_KPARAM_INFO
	.align		4
.L_25:
        /*0098*/ 	.byte	0x04, 0x17
        /*009a*/ 	.short	(.L_27 - .L_26)
.L_26:
        /*009c*/ 	.word	0x00000000
        /*00a0*/ 	.short	0x0004
        /*00a2*/ 	.short	0x001c
        /*00a4*/ 	.byte	0x00, 0xf0, 0x11, 0x00


	//----- nvinfo : EIATTR_KPARAM_INFO
	.align		4
.L_27:
        /*00a8*/ 	.byte	0x04, 0x17
        /*00aa*/ 	.short	(.L_29 - .L_28)
.L_28:
        /*00ac*/ 	.word	0x00000000
        /*00b0*/ 	.short	0x0003
        /*00b2*/ 	.short	0x0018
        /*00b4*/ 	.byte	0x00, 0xf0, 0x11, 0x00


	//----- nvinfo : EIATTR_KPARAM_INFO
	.align		4
.L_29:
        /*00b8*/ 	.byte	0x04, 0x17
        /*00ba*/ 	.short	(.L_31 - .L_30)
.L_30:
        /*00bc*/ 	.word	0x00000000
        /*00c0*/ 	.short	0x0002
        /*00c2*/ 	.short	0x0010
        /*00c4*/ 	.byte	0x00, 0xf4, 0x21, 0x00


	//----- nvinfo : EIATTR_KPARAM_INFO
	.align		4
.L_31:
        /*00c8*/ 	.byte	0x04, 0x17
        /*00ca*/ 	.short	(.L_33 - .L_32)
.L_32:
        /*00cc*/ 	.word	0x00000000
        /*00d0*/ 	.short	0x0001
        /*00d2*/ 	.short	0x0008
        /*00d4*/ 	.byte	0x00, 0xf4, 0x21, 0x00


	//----- nvinfo : EIATTR_KPARAM_INFO
	.align		4
.L_33:
        /*00d8*/ 	.byte	0x04, 0x17
        /*00da*/ 	.short	(.L_35 - .L_34)
.L_34:
        /*00dc*/ 	.word	0x00000000
        /*00e0*/ 	.short	0x0000
        /*00e2*/ 	.short	0x0000
        /*00e4*/ 	.byte	0x00, 0xf4, 0x21, 0x00


	//----- nvinfo : EIATTR_SPARSE_MMA_MASK
	.align		4
.L_35:
        /*00e8*/ 	.byte	0x03, 0x50
        /*00ea*/ 	.short	0x0000


	//----- nvinfo : EIATTR_MAXREG_COUNT
	.align		4
        /*00ec*/ 	.byte	0x03, 0x1b
        /*00ee*/ 	.short	0x00ff


	//----- nvinfo : EIATTR_NUM_BARRIERS
	.align		4
        /*00f0*/ 	.byte	0x02, 0x4c
        /*00f2*/ 	.byte	0x01
	.zero		1


	//----- nvinfo : EIATTR_ANNOTATIONS
	.align		4
        /*00f4*/ 	.byte	0x04, 0x55
        /*00f6*/ 	.short	(.L_37 - .L_36)


	//   ....[0]....
.L_36:
        /*00f8*/ 	.word	0x00000001
        /*00fc*/ 	.byte	0x50, 0x00, 0x00, 0x00, 0x01, 0x00, 0x00, 0x00, 0x90, 0x00, 0x00, 0x00, 0x01, 0x00, 0x00, 0x00
        /* <DEDUP_REMOVED lines=2386> */
        /*962c*/ 	.byte	0xf0, 0x67, 0x02, 0x00, 0x01, 0x00, 0x00, 0x00, 0x10, 0x68, 0x02, 0x00


	//----- nvinfo : EIATTR_COOP_GROUP_MASK_REGIDS
	.align		4
.L_37:
        /*9638*/ 	.byte	0x04, 0x29
        /*963a*/ 	.short	(.L_39 - .L_38)


	//   ....[0]....
.L_38:
        /*963c*/ 	.word	0xffffffff


	//   ....[1]....
        /*9640*/ 	.word	0xffffffff


	//   ....[2]....
        /*9644*/ 	.word	0xffffffff


	//   ....[3]....
        /*9648*/ 	.word	0xffffffff


	//   ....[4]....
        /*964c*/ 	.word	0xffffffff


	//   ....[5]....
        /*9650*/ 	.word	0xffffffff


	//   ....[6]....
        /*9654*/ 	.word	0xffffffff


	//   ....[7]....
        /*9658*/ 	.word	0xffffffff


	//   ....[8]....
        /*965c*/ 	.word	0xffffffff


	//   ....[9]....
        /*9660*/ 	.word	0xffffffff


	//   ....[10]....
        /*9664*/ 	.word	0xffffffff


	//   ....[11]....
        /*9668*/ 	.word	0xffffffff


	//   ....[12]....
        /*966c*/ 	.word	0xffffffff


	//   ....[13]....
        /*9670*/ 	.word	0xffffffff


	//   ....[14]....
        /*9674*/ 	.word	0xffffffff


	//   ....[15]....
        /*9678*/ 	.word	0xffffffff


	//   ....[16]....
        /*967c*/ 	.word	0xffffffff


	//   ....[17]....
        /*9680*/ 	.word	0xffffffff


	//   ....[18]....
        /*9684*/ 	.word	0xffffffff


	//   ....[19]....
        /*9688*/ 	.word	0xffffffff


	//   ....[20]....
        /*968c*/ 	.word	0xffffffff


	//   ....[21]....
        /*9690*/ 	.word	0xffffffff


	//   ....[22]....
        /*9694*/ 	.word	0xffffffff


	//   ....[23]....
        /*9698*/ 	.word	0xffffffff


	//   ....[24]....
        /*969c*/ 	.word	0xffffffff


	//   ....[25]....
        /*96a0*/ 	.word	0xffffffff


	//   ....[26]....
        /*96a4*/ 	.word	0xffffffff


	//   ....[27]....
        /*96a8*/ 	.word	0xffffffff


	//   ....[28]....
        /*96ac*/ 	.word	0xffffffff


	//   ....[29]....
        /*96b0*/ 	.word	0xffffffff


	//   ....[30]....
        /*96b4*/ 	.word	0xffffffff


	//   ....[31]....
        /*96b8*/ 	.word	0xffffffff


	//   ....[32]....
        /*96bc*/ 	.word	0xffffffff


	//   ....[33]....
        /*96c0*/ 	.word	0xffffffff


	//   ....[34]....
        /*96c4*/ 	.word	0xffffffff


	//   ....[35]....
        /*96c8*/ 	.word	0xffffffff


	//   ....[36]....
        /*96cc*/ 	.word	0xffffffff


	//   ....[37]....
        /*96d0*/ 	.word	0xffffffff


	//   ....[38]....
        /*96d4*/ 	.word	0xffffffff


	//   ....[39]....
        /*96d8*/ 	.word	0xffffffff


	//   ....[40]....
        /*96dc*/ 	.word	0xffffffff


	//   ....[41]....
        /*96e0*/ 	.word	0xffffffff


	//   ....[42]....
        /*96e4*/ 	.word	0xffffffff


	//   ....[43]....
        /*96e8*/ 	.word	0xffffffff


	//   ....[44]....
        /*96ec*/ 	.word	0xffffffff


	//   ....[45]....
        /*96f0*/ 	.word	0xffffffff


	//   ....[46]....
        /*96f4*/ 	.word	0xffffffff


	//   ....[47]....
        /*96f8*/ 	.word	0xffffffff


	//   ....[48]....
        /*96fc*/ 	.word	0xffffffff


	//   ....[49]....
        /*9700*/ 	.word	0xffffffff


	//   ....[50]....
        /*9704*/ 	.word	0xffffffff


	//   ....[51]....
        /*9708*/ 	.word	0xffffffff


	//   ....[52]....
        /*970c*/ 	.word	0xffffffff


	//   ....[53]....
        /*9710*/ 	.word	0xffffffff


	//   ....[54]....
        /*9714*/ 	.word	0xffffffff


	//   ....[55]....
        /*9718*/ 	.word	0xffffffff


	//   ....[56]....
        /*971c*/ 	.word	0xffffffff


	//   ....[57]....
        /*9720*/ 	.word	0xffffffff


	//   ....[58]....
        /*9724*/ 	.word	0xffffffff


	//   ....[59]....
        /*9728*/ 	.word	0xffffffff


	//   ....[60]....
        /*972c*/ 	.word	0xffffffff


	//   ....[61]....
        /*9730*/ 	.word	0xffffffff


	//   ....[62]....
        /*9734*/ 	.word	0xffffffff


	//   ....[63]....
        /*9738*/ 	.word	0xffffffff


	//   ....[64]....
        /*973c*/ 	.word	0xffffffff


	//   ....[65]....
        /*9740*/ 	.word	0xffffffff


	//   ....[66]....
        /*9744*/ 	.word	0xffffffff


	//   ....[67]....
        /*9748*/ 	.word	0xffffffff


	//   ....[68]....
        /*974c*/ 	.word	0xffffffff


	//   ....[69]....
        /*9750*/ 	.word	0xffffffff


	//   ....[70]....
        /*9754*/ 	.word	0xffffffff


	//   ....[71]....
        /*9758*/ 	.word	0xffffffff


	//   ....[72]....
        /*975c*/ 	.word	0xffffffff


	//   ....[73]....
        /*9760*/ 	.word	0xffffffff


	//   ....[74]....
        /*9764*/ 	.word	0xffffffff


	//   ....[75]....
        /*9768*/ 	.word	0xffffffff


	//   ....[76]....
        /*976c*/ 	.word	0xffffffff


	//   ....[77]....
        /*9770*/ 	.word	0xffffffff


	//   ....[78]....
        /*9774*/ 	.word	0xffffffff


	//   ....[79]....
        /*9778*/ 	.word	0xffffffff


	//   ....[80]....
        /*977c*/ 	.word	0xffffffff


	//   ....[81]....
        /*9780*/ 	.word	0xffffffff


	//   ....[82]....
        /*9784*/ 	.word	0xffffffff


	//   ....[83]....
        /*9788*/ 	.word	0xffffffff


	//   ....[84]....
        /*978c*/ 	.word	0xffffffff


	//   ....[85]....
        /*9790*/ 	.word	0xffffffff


	//   ....[86]....
        /*9794*/ 	.word	0xffffffff


	//   ....[87]....
        /*9798*/ 	.word	0xffffffff


	//   ....[88]....
        /*979c*/ 	.word	0xffffffff


	//   ....[89]....
        /*97a0*/ 	.word	0xffffffff


	//   ....[90]....
        /*97a4*/ 	.word	0xffffffff


	//   ....[91]....
        /*97a8*/ 	.word	0xffffffff


	//   ....[92]....
        /*97ac*/ 	.word	0xffffffff


	//   ....[93]....
        /*97b0*/ 	.word	0xffffffff


	//   ....[94]....
        /*97b4*/ 	.word	0xffffffff


	//   ....[95]....
        /*97b8*/ 	.word	0xffffffff


	//   ....[96]....
        /*97bc*/ 	.word	0xffffffff


	//   ....[97]....
        /*97c0*/ 	.word	0xffffffff


	//   ....[98]....
        /*97c4*/ 	.word	0xffffffff


	//   ....[99]....
        /*97c8*/ 	.word	0xffffffff


	//   ....[100]....
        /*97cc*/ 	.word	0xffffffff


	//   ....[101]....
        /*97d0*/ 	.word	0xffffffff


	//   ....[102]....
        /*97d4*/ 	.word	0xffffffff


	//   ....[103]....
        /*97d8*/ 	.word	0xffffffff


	//   ....[104]....
        /*97dc*/ 	.word	0xffffffff


	//   ....[105]....
        /*97e0*/ 	.word	0xffffffff


	//   ....[106]....
        /*97e4*/ 	.word	0xffffffff


	//   ....[107]....
        /*97e8*/ 	.word	0xffffffff


	//   ....[108]....
        /*97ec*/ 	.word	0xffffffff


	//   ....[109]....
        /*97f0*/ 	.word	0xffffffff


	//   ....[110]....
        /*97f4*/ 	.word	0xffffffff


	//   ....[111]....
        /*97f8*/ 	.word	0xffffffff


	//   ....[112]....
        /*97fc*/ 	.word	0xffffffff


	//   ....[113]....
        /*9800*/ 	.word	0xffffffff


	//   ....[114]....
        /*9804*/ 	.word	0xffffffff


	//   ....[115]....
        /*9808*/ 	.word	0xffffffff


	//   ....[116]....
        /*980c*/ 	.word	0xffffffff


	//   ....[117]....
        /*9810*/ 	.word	0xffffffff


	//   ....[118]....
        /*9814*/ 	.word	0xffffffff


	//   ....[119]....
        /*9818*/ 	.word	0xffffffff


	//   ....[120]....
        /*981c*/ 	.word	0xffffffff


	//   ....[121]....
        /*9820*/ 	.word	0xffffffff


	//   ....[122]....
        /*9824*/ 	.word	0xffffffff


	//   ....[123]....
        /*9828*/ 	.word	0xffffffff


	//   ....[124]....
        /*982c*/ 	.word	0xffffffff


	//   ....[125]....
        /*9830*/ 	.word	0xffffffff


	//   ....[126]....
        /*9834*/ 	.word	0xffffffff


	//   ....[127]....
        /*9838*/ 	.word	0xffffffff


	//   ....[128]....
        /*983c*/ 	.word	0xffffffff


	//   ....[129]....
        /*9840*/ 	.word	0xffffffff


	//   ....[130]....
        /*9844*/ 	.word	0xffffffff


	//   ....[131]....
        /*9848*/ 	.word	0xffffffff


	//   ....[132]....
        /*984c*/ 	.word	0xffffffff


	//   ....[133]....
        /*9850*/ 	.word	0xffffffff


	//   ....[134]....
        /*9854*/ 	.word	0xffffffff


	//   ....[135]....
        /*9858*/ 	.word	0xffffffff


	//   ....[136]....
        /*985c*/ 	.word	0xffffffff


	//   ....[137]....
        /*9860*/ 	.word	0xffffffff


	//   ....[138]....
        /*9864*/ 	.word	0xffffffff


	//   ....[139]....
        /*9868*/ 	.word	0xffffffff


	//   ....[140]....
        /*986c*/ 	.word	0xffffffff


	//   ....[141]....
        /*9870*/ 	.word	0xffffffff


	//   ....[142]....
        /*9874*/ 	.word	0xffffffff


	//   ....[143]....
        /*9878*/ 	.word	0xffffffff


	//   ....[144]....
        /*987c*/ 	.word	0xffffffff


	//   ....[145]....
        /*9880*/ 	.word	0xffffffff


	//   ....[146]....
        /*9884*/ 	.word	0xffffffff


	//   ....[147]....
        /*9888*/ 	.word	0xffffffff


	//   ....[148]....
        /*988c*/ 	.word	0xffffffff


	//   ....[149]....
        /*9890*/ 	.word	0xffffffff


	//   ....[150]....
        /*9894*/ 	.word	0xffffffff


	//   ....[151]....
        /*9898*/ 	.word	0xffffffff


	//   ....[152]....
        /*989c*/ 	.word	0xffffffff


	//   ....[153]....
        /*98a0*/ 	.word	0xffffffff


	//   ....[154]....
        /*98a4*/ 	.word	0xffffffff


	//   ....[155]....
        /*98a8*/ 	.word	0xffffffff


	//   ....[156]....
        /*98ac*/ 	.word	0xffffffff


	//   ....[157]....
        /*98b0*/ 	.word	0xffffffff


	//   ....[158]....
        /*98b4*/ 	.word	0xffffffff


	//   ....[159]....
        /*98b8*/ 	.word	0xffffffff


	//   ....[160]....
        /*98bc*/ 	.word	0xffffffff


	//   ....[161]....
        /*98c0*/ 	.word	0xffffffff


	//   ....[162]....
        /*98c4*/ 	.word	0xffffffff


	//   ....[163]....
        /*98c8*/ 	.word	0xffffffff


	//   ....[164]....
        /*98cc*/ 	.word	0xffffffff


	//   ....[165]....
        /*98d0*/ 	.word	0xffffffff


	//   ....[166]....
        /*98d4*/ 	.word	0xffffffff


	//   ....[167]....
        /*98d8*/ 	.word	0xffffffff


	//   ....[168]....
        /*98dc*/ 	.word	0xffffffff


	//   ....[169]....
        /*98e0*/ 	.word	0xffffffff


	//   ....[170]....
        /*98e4*/ 	.word	0xffffffff


	//   ....[171]....
        /*98e8*/ 	.word	0xffffffff


	//   ....[172]....
        /*98ec*/ 	.word	0xffffffff


	//   ....[173]....
        /*98f0*/ 	.word	0xffffffff


	//   ....[174]....
        /*98f4*/ 	.word	0xffffffff


	//   ....[175]....
        /*98f8*/ 	.word	0xffffffff


	//   ....[176]....
        /*98fc*/ 	.word	0xffffffff


	//   ....[177]....
        /*9900*/ 	.word	0xffffffff


	//   ....[178]....
        /*9904*/ 	.word	0xffffffff


	//   ....[179]....
        /*9908*/ 	.word	0xffffffff


	//   ....[180]....
        /*990c*/ 	.word	0xffffffff


	//   ....[181]....
        /*9910*/ 	.word	0xffffffff


	//   ....[182]....
        /*9914*/ 	.word	0xffffffff


	//   ....[183]....
        /*9918*/ 	.word	0xffffffff


	//   ....[184]....
        /*991c*/ 	.word	0xffffffff


	//   ....[185]....
        /*9920*/ 	.word	0xffffffff


	//   ....[186]....
        /*9924*/ 	.word	0xffffffff


	//   ....[187]....
        /*9928*/ 	.word	0xffffffff


	//   ....[188]....
        /*992c*/ 	.word	0xffffffff


	//   ....[189]....
        /*9930*/ 	.word	0xffffffff


	//   ....[190]....
        /*9934*/ 	.word	0xffffffff


	//   ....[191]....
        /*9938*/ 	.word	0xffffffff


	//   ....[192]....
        /*993c*/ 	.word	0xffffffff


	//   ....[193]....
        /*9940*/ 	.word	0xffffffff


	//   ....[194]....
        /*9944*/ 	.word	0xffffffff


	//   ....[195]....
        /*9948*/ 	.word	0xffffffff


	//   ....[196]....
        /*994c*/ 	.word	0xffffffff


	//   ....[197]....
        /*9950*/ 	.word	0xffffffff


	//   ....[198]....
        /*9954*/ 	.word	0xffffffff


	//   ....[199]....
        /*9958*/ 	.word	0xffffffff


	//   ....[200]....
        /*995c*/ 	.word	0xffffffff


	//   ....[201]....
        /*9960*/ 	.word	0xffffffff


	//   ....[202]....
        /*9964*/ 	.word	0xffffffff


	//   ....[203]....
        /*9968*/ 	.word	0xffffffff


	//   ....[204]....
        /*996c*/ 	.word	0xffffffff


	//   ....[205]....
        /*9970*/ 	.word	0xffffffff


	//   ....[206]....
        /*9974*/ 	.word	0xffffffff


	//   ....[207]....
        /*9978*/ 	.word	0xffffffff


	//   ....[208]....
        /*997c*/ 	.word	0xffffffff


	//   ....[209]....
        /*9980*/ 	.word	0xffffffff


	//   ....[210]....
        /*9984*/ 	.word	0xffffffff


	//   ....[211]....
        /*9988*/ 	.word	0xffffffff


	//   ....[212]....
        /*998c*/ 	.word	0xffffffff


	//   ....[213]....
        /*9990*/ 	.word	0xffffffff


	//   ....[214]....
        /*9994*/ 	.word	0xffffffff


	//   ....[215]....
        /*9998*/ 	.word	0xffffffff


	//   ....[216]....
        /*999c*/ 	.word	0xffffffff


	//   ....[217]....
        /*99a0*/ 	.word	0xffffffff


	//   ....[218]....
        /*99a4*/ 	.word	0xffffffff


	//   ....[219]....
        /*99a8*/ 	.word	0xffffffff


	//   ....[220]....
        /*99ac*/ 	.word	0xffffffff


	//   ....[221]....
        /*99b0*/ 	.word	0xffffffff


	//   ....[222]....
        /*99b4*/ 	.word	0xffffffff


	//   ....[223]....
        /*99b8*/ 	.word	0xffffffff


	//   ....[224]....
        /*99bc*/ 	.word	0xffffffff


	//   ....[225]....
        /*99c0*/ 	.word	0xffffffff


	//   ....[226]....
        /*99c4*/ 	.word	0xffffffff


	//   ....[227]....
        /*99c8*/ 	.word	0xffffffff


	//   ....[228]....
        /*99cc*/ 	.word	0xffffffff


	//   ....[229]....
        /*99d0*/ 	.word	0xffffffff


	//   ....[230]....
        /*99d4*/ 	.word	0xffffffff


	//   ....[231]....
        /*99d8*/ 	.word	0xffffffff


	//   ....[232]....
        /*99dc*/ 	.word	0xffffffff


	//   ....[233]....
        /*99e0*/ 	.word	0xffffffff


	//   ....[234]....
        /*99e4*/ 	.word	0xffffffff


	//   ....[235]....
        /*99e8*/ 	.word	0xffffffff


	//   ....[236]....
        /*99ec*/ 	.word	0xffffffff


	//   ....[237]....
        /*99f0*/ 	.word	0xffffffff


	//   ....[238]....
        /*99f4*/ 	.word	0xffffffff


	//   ....[239]....
        /*99f8*/ 	.word	0xffffffff


	//   ....[240]....
        /*99fc*/ 	.word	0xffffffff


	//   ....[241]....
        /*9a00*/ 	.word	0xffffffff


	//   ....[242]....
        /*9a04*/ 	.word	0xffffffff


	//   ....[243]....
        /*9a08*/ 	.word	0xffffffff


	//   ....[244]....
        /*9a0c*/ 	.word	0xffffffff


	//   ....[245]....
        /*9a10*/ 	.word	0xffffffff


	//   ....[246]....
        /*9a14*/ 	.word	0xffffffff


	//   ....[247]....
        /*9a18*/ 	.word	0xffffffff


	//   ....[248]....
        /*9a1c*/ 	.word	0xffffffff


	//   ....[249]....
        /*9a20*/ 	.word	0xffffffff


	//   ....[250]....
        /*9a24*/ 	.word	0xffffffff


	//   ....[251]....
        /*9a28*/ 	.word	0xffffffff


	//   ....[252]....
        /*9a2c*/ 	.word	0xffffffff


	//   ....[253]....
        /*9a30*/ 	.word	0xffffffff


	//   ....[254]....
        /*9a34*/ 	.word	0xffffffff


	//----- nvinfo : EIATTR_COOP_GROUP_INSTR_OFFSETS
	.align		4
.L_39:
        /*9a38*/ 	.byte	0x04, 0x28
        /*9a3a*/ 	.short	(.L_41 - .L_40)


	//   ....[0]....
.L_40:
        /*9a3c*/ 	.word	0x001f79a0


	//   ....[1]....
        /*9a40*/ 	.word	0x001f7a10


	//   ....[2]....
        /*9a44*/ 	.word	0x001f7a60


	//   ....[3]....
        /*9a48*/ 	.word	0x001f7b30


	//   ....[4]....
        /*9a4c*/ 	.word	0x001f7bc0


	//   ....[5]....
        /*9a50*/ 	.word	0x001f7cb0


	//   ....[6]....
        /*9a54*/ 	.word	0x001f7cf0


	//   ....[7]....
        /*9a58*/ 	.word	0x001f7e10


	//   ....[8]....
        /*9a5c*/ 	.word	0x001f7ea0


	//   ....[9]....
        /*9a60*/ 	.word	0x001f7ef0


	//   ....[10]....
        /*9a64*/ 	.word	0x001f7f30


	//   ....[11]....
        /*9a68*/ 	.word	0x001f8010


	//   ....[12]....
        /*9a6c*/ 	.word	0x001f8040


	//   ....[13]....
        /*9a70*/ 	.word	0x001f8110


	//   ....[14]....
        /*9a74*/ 	.word	0x001f81c0


	//   ....[15]....
        /*9a78*/ 	.word	0x001f82f0


	//   ....[16]....
        /*9a7c*/ 	.word	0x001f8360


	//   ....[17]....
        /*9a80*/ 	.word	0x001f8400


	//   ....[18]....
        /*9a84*/ 	.word	0x001f8440


	//   ....[19]....
        /*9a88*/ 	.word	0x001f84c0


	//   ....[20]....
        /*9a8c*/ 	.word	0x001f8550


	//   ....[21]....
        /*9a90*/ 	.word	0x001f8660


	//   ....[22]....
        /*9a94*/ 	.word	0x001f86b0


	//   ....[23]....
        /*9a98*/ 	.word	0x001f8810


	//   ....[24]....
        /*9a9c*/ 	.word	0x001f8850


	//   ....[25]....
        /*9aa0*/ 	.word	0x001f88a0


	//   ....[26]....
        /*9aa4*/ 	.word	0x001f8910


	//   ....[27]....
        /*9aa8*/ 	.word	0x001f89e0


	//   ....[28]....
        /*9aac*/ 	.word	0x001f8a20


	//   ....[29]....
        /*9ab0*/ 	.word	0x001f8b20


	//   ....[30]....
        /*9ab4*/ 	.word	0x001f8b80


	//   ....[31]....
        /*9ab8*/ 	.word	0x001f8cf0


	//   ....[32]....
        /*9abc*/ 	.word	0x001f8d30


	//   ....[33]....
        /*9ac0*/ 	.word	0x001f8d80


	//   ....[34]....
        /*9ac4*/ 	.word	0x001f8dd0


	//   ....[35]....
        /*9ac8*/ 	.word	0x001f8ed0


	//   ....[36]....
        /*9acc*/ 	.word	0x001f8f90


	//   ....[37]....
        /*9ad0*/ 	.word	0x001f8fd0


	//   ....[38]....
        /*9ad4*/ 	.word	0x001f9020


	//   ....[39]....
        /*9ad8*/ 	.word	0x001f9150


	//   ....[40]....
        /*9adc*/ 	.word	0x001f9230


	//   ....[41]....
        /*9ae0*/ 	.word	0x001f9260


	//   ....[42]....
        /*9ae4*/ 	.word	0x001f92a0


	//   ....[43]....
        /*9ae8*/ 	.word	0x001f93c0


	//   ....[44]....
        /*9aec*/ 	.word	0x001f9490


	//   ....[45]....
        /*9af0*/ 	.word	0x001f94b0


	//   ....[46]....
        /*9af4*/ 	.word	0x001f95c0


	//   ....[47]....
        /*9af8*/ 	.word	0x001f9610


	//   ....[48]....
        /*9afc*/ 	.word	0x001f96d0


	//   ....[49]....
        /*9b00*/ 	.word	0x001f9750


	//   ....[50]....
        /*9b04*/ 	.word	0x001f9780


	//   ....[51]....
        /*9b08*/ 	.word	0x001f9810


	//   ....[52]....
        /*9b0c*/ 	.word	0x001f98a0


	//   ....[53]....
        /*9b10*/ 	.word	0x001f9940


	//   ....[54]....
        /*9b14*/ 	.word	0x001f9a10


	//   ....[55]....
        /*9b18*/ 	.word	0x001f9ad0


	//   ....[56]....
        /*9b1c*/ 	.word	0x001f9b70


	//   ....[57]....
        /*9b20*/ 	.word	0x001f9bd0


	//   ....[58]....
        /*9b24*/ 	.word	0x001f9c60


	//   ....[59]....
        /*9b28*/ 	.word	0x001f9cd0


	//   ....[60]....
        /*9b2c*/ 	.word	0x001f9dc0


	//   ....[61]....
        /*9b30*/ 	.word	0x001f9df0


	//   ....[62]....
        /*9b34*/ 	.word	0x001f9f30


	//   ....[63]....
        /*9b38*/ 	.word	0x001f9f80


	//   ....[64]....
        /*9b3c*/ 	.word	0x001fa040


	//   ....[65]....
        /*9b40*/ 	.word	0x001fa100


	//   ....[66]....
        /*9b44*/ 	.word	0x001fa130


	//   ....[67]....
        /*9b48*/ 	.word	0x001fa1f0


	//   ....[68]....
        /*9b4c*/ 	.word	0x001fa290


	//   ....[69]....
        /*9b50*/ 	.word	0x001fa2d0


	//   ....[70]....
        /*9b54*/ 	.word	0x001fa410


	//   ....[71]....
        /*9b58*/ 	.word	0x001fa490


	//   ....[72]....
        /*9b5c*/ 	.word	0x001fa550


	//   ....[73]....
        /*9b60*/ 	.word	0x001fa5b0


	//   ....[74]....
        /*9b64*/ 	.word	0x001fa680


	//   ....[75]....
        /*9b68*/ 	.word	0x001fa700


	//   ....[76]....
        /*9b6c*/ 	.word	0x001fa770


	//   ....[77]....
        /*9b70*/ 	.word	0x001fa820


	//   ....[78]....
        /*9b74*/ 	.word	0x001fa8e0


	//   ....[79]....
        /*9b78*/ 	.word	0x001fa9a0


	//   ....[80]....
        /*9b7c*/ 	.word	0x001faa50


	//   ....[81]....
        /*9b80*/ 	.word	0x001faa90


	//   ....[82]....
        /*9b84*/ 	.word	0x001faab0


	//   ....[83]....
        /*9b88*/ 	.word	0x001fabc0


	//   ....[84]....
        /*9b8c*/ 	.word	0x001fac80


	//   ....[85]....
        /*9b90*/ 	.word	0x001faca0


	//   ....[86]....
        /*9b94*/ 	.word	0x001fad80


	//   ....[87]....
        /*9b98*/ 	.word	0x001faed0


	//   ....[88]....
        /*9b9c*/ 	.word	0x001faf20


	//   ....[89]....
        /*9ba0*/ 	.word	0x001faf80


	//   ....[90]....
        /*9ba4*/ 	.word	0x001fafd0


	//   ....[91]....
        /*9ba8*/ 	.word	0x001fb0a0


	//   ....[92]....
        /*9bac*/ 	.word	0x001fb140


	//   ....[93]....
        /*9bb0*/ 	.word	0x001fb160


	//   ....[94]....
        /*9bb4*/ 	.word	0x001fb2a0


	//   ....[95]....
        /*9bb8*/ 	.word	0x001fb350


	//   ....[96]....
        /*9bbc*/ 	.word	0x001fb420


	//   ....[97]....
        /*9bc0*/ 	.word	0x001fb460


	//   ....[98]....
        /*9bc4*/ 	.word	0x001fb480


	//   ....[99]....
        /*9bc8*/ 	.word	0x001fb570


	//   ....[100]....
        /*9bcc*/ 	.word	0x001fb650


	//   ....[101]....
        /*9bd0*/ 	.word	0x001fb670


	//   ....[102]....
        /*9bd4*/ 	.word	0x001fb6c0


	//   ....[103]....
        /*9bd8*/ 	.word	0x001fb820


	//   ....[104]....
        /*9bdc*/ 	.word	0x001fb850


	//   ....[105]....
        /*9be0*/ 	.word	0x001fb960


	//   ....[106]....
        /*9be4*/ 	.word	0x001fb990


	//   ....[107]....
        /*9be8*/ 	.word	0x001fba60


	//   ....[108]....
        /*9bec*/ 	.word	0x001fbb40


	//   ....[109]....
        /*9bf0*/ 	.word	0x001fbb60


	//   ....[110]....
        /*9bf4*/ 	.word	0x001fbc50


	//   ....[111]....
        /*9bf8*/ 	.word	0x001fbcd0


	//   ....[112]....
        /*9bfc*/ 	.word	0x001fbd00


	//   ....[113]....
        /*9c00*/ 	.word	0x001fbe50


	//   ....[114]....
        /*9c04*/ 	.word	0x001fbe70


	//   ....[115]....
        /*9c08*/ 	.word	0x001fbf40


	//   ....[116]....
        /*9c0c*/ 	.word	0x001fbfa0


	//   ....[117]....
        /*9c10*/ 	.word	0x001fc020


	//   ....[118]....
        /*9c14*/ 	.word	0x001fc130


	//   ....[119]....
        /*9c18*/ 	.word	0x001fc1a0


	//   ....[120]....
        /*9c1c*/ 	.word	0x001fc1c0


	//   ....[121]....
        /*9c20*/ 	.word	0x001fc230


	//   ....[122]....
        /*9c24*/ 	.word	0x001fc370


	//   ....[123]....
        /*9c28*/ 	.word	0x001fc440


	//   ....[124]....
        /*9c2c*/ 	.word	0x001fc4f0


	//   ....[125]....
        /*9c30*/ 	.word	0x001fc510


	//   ....[126]....
        /*9c34*/ 	.word	0x001fc540


	//   ....[127]....
        /*9c38*/ 	.word	0x001fc680


	//   ....[128]....
        /*9c3c*/ 	.word	0x001fc6d0


	//   ....[129]....
        /*9c40*/ 	.word	0x001fc7f0


	//   ....[130]....
        /*9c44*/ 	.word	0x001fc8b0


	//   ....[131]....
        /*9c48*/ 	.word	0x001fc950


	//   ....[132]....
        /*9c4c*/ 	.word	0x001fc980


	//   ....[133]....
        /*9c50*/ 	.word	0x001fca40


	//   ....[134]....
        /*9c54*/ 	.word	0x001fcac0


	//   ....[135]....
        /*9c58*/ 	.word	0x001fcb30


	//   ....[136]....
        /*9c5c*/ 	.word	0x001fcb50


	//   ....[137]....
        /*9c60*/ 	.word	0x001fcbf0


	//   ....[138]....
        /*9c64*/ 	.word	0x001fcc50


	//   ....[139]....
        /*9c68*/ 	.word	0x001fcce0


	//   ....[140]....
        /*9c6c*/ 	.word	0x001fcd50


	//   ....[141]....
        /*9c70*/ 	.word	0x001fcdd0


	//   ....[142]....
        /*9c74*/ 	.word	0x001fcea0


	//   ....[143]....
        /*9c78*/ 	.word	0x001fced0


	//   ....[144]....
        /*9c7c*/ 	.word	0x001fcf40


	//   ....[145]....
        /*9c80*/ 	.word	0x001fcf80


	//   ....[146]....
        /*9c84*/ 	.word	0x001fcfc0


	//   ....[147]....
        /*9c88*/ 	.word	0x001fd090


	//   ....[148]....
        /*9c8c*/ 	.word	0x001fd0c0


	//   ....[149]....
        /*9c90*/ 	.word	0x001fd120


	//   ....[150]....
        /*9c94*/ 	.word	0x001fd190


	//   ....[151]....
        /*9c98*/ 	.word	0x001fd260


	//   ....[152]....
        /*9c9c*/ 	.word	0x001fd2a0


	//   ....[153]....
        /*9ca0*/ 	.word	0x001fd2d0


	//   ....[154]....
        /*9ca4*/ 	.word	0x001fd2f0


	//   ....[155]....
        /*9ca8*/ 	.word	0x001fd3e0


	//   ....[156]....
        /*9cac*/ 	.word	0x001fd480


	//   ....[157]....
        /*9cb0*/ 	.word	0x001fd4a0


	//   ....[158]....
        /*9cb4*/ 	.word	0x001fd540


	//   ....[159]....
        /*9cb8*/ 	.word	0x001fd570


	//   ....[160]....
        /*9cbc*/ 	.word	0x001fd5f0


	//   ....[161]....
        /*9cc0*/ 	.word	0x001fd670


	//   ....[162]....
        /*9cc4*/ 	.word	0x001fd6c0


	//   ....[163]....
        /*9cc8*/ 	.word	0x001fd720


	//   ....[164]....
        /*9ccc*/ 	.word	0x001fd750


	//   ....[165]....
        /*9cd0*/ 	.word	0x001fd7c0


	//   ....[166]....
        /*9cd4*/ 	.word	0x001fd800


	//   ....[167]....
        /*9cd8*/ 	.word	0x001fd910


	//   ....[168]....
        /*9cdc*/ 	.word	0x001fd930


	//   ....[169]....
        /*9ce0*/ 	.word	0x001fd960


	//   ....[170]....
        /*9ce4*/ 	.word	0x001fda30


	//   ....[171]....
        /*9ce8*/ 	.word	0x001fdaa0


	//   ....[172]....
        /*9cec*/ 	.word	0x001fdac0


	//   ....[173]....
        /*9cf0*/ 	.word	0x001fdb80


	//   ....[174]....
        /*9cf4*/ 	.word	0x001fdbf0


	//   ....[175]....
        /*9cf8*/ 	.word	0x001fdc70


	//   ....[176]....
        /*9cfc*/ 	.word	0x001fdd00


	//   ....[177]....
        /*9d00*/ 	.word	0x001fdd30


	//   ....[178]....
        /*9d04*/ 	.word	0x001fdd80


	//   ....[179]....
        /*9d08*/ 	.word	0x001fde00


	//   ....[180]....
        /*9d0c*/ 	.word	0x001fde20


	//   ....[181]....
        /*9d10*/ 	.word	0x001fdec0


	//   ....[182]....
        /*9d14*/ 	.word	0x001fdf50


	//   ....[183]....
        /*9d18*/ 	.word	0x001fdfb0


	//   ....[184]....
        /*9d1c*/ 	.word	0x001fe060


	//   ....[185]....
        /*9d20*/ 	.word	0x001fe090


	//   ....[186]....
        /*9d24*/ 	.word	0x001fe0d0


	//   ....[187]....
        /*9d28*/ 	.word	0x001fe120


	//   ....[188]....
        /*9d2c*/ 	.word	0x001fe150


	//   ....[189]....
        /*9d30*/ 	.word	0x001fe1e0


	//   ....[190]....
        /*9d34*/ 	.word	0x001fe2f0


	//   ....[191]....
        /*9d38*/ 	.word	0x001fe390


	//   ....[192]....
        /*9d3c*/ 	.word	0x001fe3b0


	//   ....[193]....
        /*9d40*/ 	.word	0x001fe4b0


	//   ....[194]....
        /*9d44*/ 	.word	0x001fe4e0


	//   ....[195]....
        /*9d48*/ 	.word	0x001fe590


	//   ....[196]....
        /*9d4c*/ 	.word	0x001fe650


	//   ....[197]....
        /*9d50*/ 	.word	0x001fe750


	//   ....[198]....
        /*9d54*/ 	.word	0x001fe7f0


	//   ....[199]....
        /*9d58*/ 	.word	0x001fe850


	//   ....[200]....
        /*9d5c*/ 	.word	0x001fe8f0


	//   ....[201]....
        /*9d60*/ 	.word	0x001fe970


	//   ....[202]....
        /*9d64*/ 	.word	0x001fe9c0


	//   ....[203]....
        /*9d68*/ 	.word	0x001fea40


	//   ....[204]....
        /*9d6c*/ 	.word	0x001feae0


	//   ....[205]....
        /*9d70*/ 	.word	0x001feb60


	//   ....[206]....
        /*9d74*/ 	.word	0x001fecc0


	//   ....[207]....
        /*9d78*/ 	.word	0x001fed00


	//   ....[208]....
        /*9d7c*/ 	.word	0x001fed20


	//   ....[209]....
        /*9d80*/ 	.word	0x001fee00


	//   ....[210]....
        /*9d84*/ 	.word	0x001fee90


	//   ....[211]....
        /*9d88*/ 	.word	0x001feee0


	//   ....[212]....
        /*9d8c*/ 	.word	0x001fef70


	//   ....[213]....
        /*9d90*/ 	.word	0x001ff000


	//   ....[214]....
        /*9d94*/ 	.word	0x001ff0d0


	//   ....[215]....
        /*9d98*/ 	.word	0x001ff170


	//   ....[216]....
        /*9d9c*/ 	.word	0x001ff1b0


	//   ....[217]....
        /*9da0*/ 	.word	0x001ff290


	//   ....[218]....
        /*9da4*/ 	.word	0x001ff2d0


	//   ....[219]....
        /*9da8*/ 	.word	0x001ff360


	//   ....[220]....
        /*9dac*/ 	.word	0x001ff3f0


	//   ....[221]....
        /*9db0*/ 	.word	0x001ff480


	//   ....[222]....
        /*9db4*/ 	.word	0x001ff550


	//   ....[223]....
        /*9db8*/ 	.word	0x001ff5f0


	//   ....[224]....
        /*9dbc*/ 	.word	0x001ff630


	//   ....[225]....
        /*9dc0*/ 	.word	0x001ff6f0


	//   ....[226]....
        /*9dc4*/ 	.word	0x001ff7a0


	//   ....[227]....
        /*9dc8*/ 	.word	0x001ff820


	//   ....[228]....
        /*9dcc*/ 	.word	0x001ff870


	//   ....[229]....
        /*9dd0*/ 	.word	0x001ff910


	//   ....[230]....
        /*9dd4*/ 	.word	0x001ff9d0


	//   ....[231]....
        /*9dd8*/ 	.word	0x001ffa90


	//   ....[232]....
        /*9ddc*/ 	.word	0x001ffab0


	//   ....[233]....
        /*9de0*/ 	.word	0x001ffb70


	//   ....[234]....
        /*9de4*/ 	.word	0x001ffc50


	//   ....[235]....
        /*9de8*/ 	.word	0x001ffc90


	//   ....[236]....
        /*9dec*/ 	.word	0x001ffcf0


	//   ....[237]....
        /*9df0*/ 	.word	0x001ffd70


	//   ....[238]....
        /*9df4*/ 	.word	0x001ffe20


	//   ....[239]....
        /*9df8*/ 	.word	0x001ffef0


	//   ....[240]....
        /*9dfc*/ 	.word	0x001fff60


	//   ....[241]....
        /*9e00*/ 	.word	0x00200050


	//   ....[242]....
        /*9e04*/ 	.word	0x00200100


	//   ....[243]....
        /*9e08*/ 	.word	0x00200120


	//   ....[244]....
        /*9e0c*/ 	.word	0x00200170


	//   ....[245]....
        /*9e10*/ 	.word	0x002001e0


	//   ....[246]....
        /*9e14*/ 	.word	0x00200290


	//   ....[247]....
        /*9e18*/ 	.word	0x00200390


	//   ....[248]....
        /*9e1c*/ 	.word	0x002003f0


	//   ....[249]....
        /*9e20*/ 	.word	0x002004c0


	//   ....[250]....
        /*9e24*/ 	.word	0x00200510


	//   ....[251]....
        /*9e28*/ 	.word	0x00200570


	//   ....[252]....
        /*9e2c*/ 	.word	0x00200620


	//   ....[253]....
        /*9e30*/ 	.word	0x00200650


	//   ....[254]....
        /*9e34*/ 	.word	0x00200720


	//----- nvinfo : EIATTR_VRC_CTA_INIT_COUNT
	.align		4
.L_41:
        /*9e38*/ 	.byte	0x02, 0x4a
	.zero		1
	.zero		1


	//----- nvinfo : EIATTR_EXIT_INSTR_OFFSETS
	.align		4
        /*9e3c*/ 	.byte	0x04, 0x1c
        /*9e3e*/ 	.short	(.L_43 - .L_42)


	//   ....[0]....
.L_42:
        /*9e40*/ 	.word	0x0022d700


	//   ....[1]....
        /*9e44*/ 	.word	0x0022d730


	//----- nvinfo : EIATTR_REQNTID
	.align		4
.L_43:
        /*9e48*/ 	.byte	0x04, 0x10
        /*9e4a*/ 	.short	(.L_45 - .L_44)
.L_44:
        /*9e4c*/ 	.word	0x00000020
        /*9e50*/ 	.word	0x00000001
        /*9e54*/ 	.word	0x00000001


	//----- nvinfo : EIATTR_CBANK_PARAM_SIZE
	.align		4
.L_45:
        /*9e58*/ 	.byte	0x03, 0x19
        /*9e5a*/ 	.short	0x0050


	//----- nvinfo : EIATTR_PARAM_CBANK
	.align		4
        /*9e5c*/ 	.byte	0x04, 0x0a
        /*9e5e*/ 	.short	(.L_47 - .L_46)
	.align		4
.L_46:
        /*9e60*/ 	.word	index@(.nv.constant0.matmul_kernel)
        /*9e64*/ 	.short	0x0380
        /*9e66*/ 	.short	0x0050


	//----- nvinfo : EIATTR_SW_WAR
	.align		4
.L_47:
        /*9e68*/ 	.byte	0x04, 0x36
        /*9e6a*/ 	.short	(.L_49 - .L_48)
.L_48:
        /*9e6c*/ 	.word	0x00000008
.L_49:


//--------------------- .nv.compat                --------------------------
	.section	.nv.compat,"",@"SHT_CUDA_COMPAT_INFO"
	.align	4
        /*0000*/ 	.byte	0x02, 0x02, 0x02, 0x00, 0x02, 0x05, 0x05, 0x00, 0x02, 0x03, 0x00, 0x00, 0x02, 0x06, 0x01, 0x00


//--------------------- .nv.callgraph             --------------------------
	.section	.nv.callgraph,"",@"SHT_CUDA_CALLGRAPH"
	.align	4
	.sectionentsize	8
	.align		4
        /*0000*/ 	.word	0x00000000
	.align		4
        /*0004*/ 	.word	0xffffffff
	.align		4
        /*0008*/ 	.word	0x00000000
	.align		4
        /*000c*/ 	.word	0xfffffffe
	.align		4
        /*0010*/ 	.word	0x00000000
	.align		4
        /*0014*/ 	.word	0xfffffffd
	.align		4
        /*0018*/ 	.word	0x00000000
	.align		4
        /*001c*/ 	.word	0xfffffffc


//--------------------- .text.matmul_kernel       --------------------------
	.section	.text.matmul_kernel,"ax",@progbits
	.align	128
        .global         matmul_kernel
        .type           matmul_kernel,@function
        .size           matmul_kernel,(.L_x_3 - matmul_kernel)
        .other          matmul_kernel,@"STO_CUDA_ENTRY STV_DEFAULT"
matmul_kernel:
.text.matmul_kernel:
[----:B------:R-:W0:Y:S02]  /*0000*/  LDC R1, c[0x0][0x37c] ;  /* 0x0000df00ff017b82 */ /* 0x000e240000000800 */
[----:B0-----:R-:W-:-:S06]  /*0010*/  VIADD R1, R1, 0xffff0b88 ;  /* 0xffff0b8801017836 */ /* 0x001fcc0000000000 */
[----:B------:R-:W0:Y:S01]  /*0020*/  LDC.64 R2, c[0x0][0x398] ;  /* 0x0000e600ff027b82 */ /* 0x000e220000000a00 */
[----:B------:R-:W1:Y:S01]  /*0030*/  S2R R7, SR_CTAID.X ;  /* 0x0000000000077919 */ /* 0x000e620000002500 */
[----:B------:R-:W2:Y:S01]  /*0040*/  LDCU UR49, c[0x0][0x3a0] ;  /* 0x00007400ff3177ac */ /* 0x000ea20008000800 */
[----:B------:R-:W-:Y:S01]  /*0050*/  STL [R1+0x2020], RZ ;  /* 0x002020ff01007387 */ /* 0x000fe20000100800 */
[----:B------:R-:W-:Y:S01]  /*0060*/  UMOV UR6, 0x400 ;  /* 0x0000040000067882 */ /* 0x000fe20000000000 */
[----:B------:R-:W3:Y:S03]  /*0070*/  LDCU.64 UR4, c[0x0][0x358] ;  /* 0x00006b00ff0477ac */ /* 0x000ee60008000a00 */
[----:B------:R-:W4:Y:S01]  /*0080*/  S2UR UR7, SR_CgaCtaId ;  /* 0x00000000000779c3 */ /* 0x000f220000008800 */
[----:B------:R-:W-:Y:S04]  /*0090*/  STL [R1+0x2024], RZ ;  /* 0x002024ff01007387 */ /* 0x000fe80000100800 */
[----:B------:R-:W-:Y:S04]  /*00a0*/  STL [R1+0x2028], RZ ;  /* 0x002028ff01007387 */ /* 0x000fe80000100800 */
[----:B------:R-:W-:Y:S01]  /*00b0*/  STL [R1+0x202c], RZ ;  /* 0x00202cff01007387 */ /* 0x000fe20000100800 */
[----:B--2---:R-:W-:-:S03]  /*00c0*/  UIADD3 UR49, UPT, UPT, UR49, 0x7f, URZ ;  /* 0x0000007f31317890 */ /* 0x004fc6000fffe0ff */
[----:B------:R-:W-:Y:S01]  /*00d0*/  STL [R1+0x2010], RZ ;  /* 0x002010ff01007387 */ /* 0x000fe20000100800 */
[----:B0-----:R-:W-:-:S03]  /*00e0*/  VIADD R0, R3, 0xff ;  /* 0x000000ff03007836 */ /* 0x001fc60000000000 */
[----:B------:R-:W-:Y:S01]  /*00f0*/  STL [R1+0x2014], RZ ;  /* 0x002014ff01007387 */ /* 0x000fe20000100800 */
[----:B------:R-:W-:-:S03]  /*0100*/  UISETP.GE.AND UP0, UPT, UR49, 0x80, UPT ;  /* 0x000000803100788c */ /* 0x000fc6000bf06270 */
[----:B------:R-:W-:Y:S01]  /*0110*/  STL [R1+0x2018], RZ ;  /* 0x002018ff01007387 */ /* 0x000fe20000100800 */
[----:B------:R-:W-:Y:S01]  /*0120*/  SHF.R.S32.HI R5, RZ, 0x1f, R0 ;  /* 0x0000001fff057819 */ /* 0x000fe20000011400 */
[----:B----4-:R-:W-:Y:S02]  /*0130*/  ULEA UR6, UR7, UR6, 0x18 ;  /* 0x0000000607067291 */ /* 0x010fe4000f8ec0ff */
[----:B------:R-:W-:Y:S01]  /*0140*/  STL [R1+0x201c], RZ ;  /* 0x00201cff01007387 */ /* 0x000fe20000100800 */
[----:B------:R-:W-:Y:S02]  /*0150*/  LEA.HI R5, R5, R0, RZ, 0x8 ;  /* 0x0000000005057211 */ /* 0x000fe400078f40ff */
[----:B-1----:R-:W-:Y:S01]  /*0160*/  IABS R10, R7 ;  /* 0x00000007000a7213 */ /* 0x002fe20000000000 */
[----:B------:R-:W-:Y:S01]  /*0170*/  STL [R1+0x2000], RZ ;  /* 0x002000ff01007387 */ /* 0x000fe20000100800 */
[----:B------:R-:W-:-:S03]  /*0180*/  SHF.R.S32.HI R5, RZ, 0x8, R5 ;  /* 0x00000008ff057819 */ /* 0x000fc60000011405 */
[----:B------:R-:W-:Y:S02]  /*0190*/  STL [R1+0x2004], RZ ;  /* 0x002004ff01007387 */ /* 0x000fe40000100800 */
[----:B------:R-:W-:Y:S02]  /*01a0*/  IMAD.SHL.U32 R6, R5, 0x8, RZ ;  /* 0x0000000805067824 */ /* 0x000fe400078e00ff */
[----:B------:R-:W-:Y:S03]  /*01b0*/  STL [R1+0x2008], RZ ;  /* 0x002008ff01007387 */ /* 0x000fe60000100800 */
[-C--:B------:R-:W-:Y:S01]  /*01c0*/  IABS R9, R6.reuse ;  /* 0x0000000600097213 */ /* 0x080fe20000000000 */
[----:B------:R-:W-:Y:S01]  /*01d0*/  STL [R1+0x200c], RZ ;  /* 0x00200cff01007387 */ /* 0x000fe20000100800 */
[----:B------:R-:W-:Y:S02]  /*01e0*/  IABS R12, R6 ;  /* 0x00000006000c7213 */ /* 0x000fe40000000000 */
[----:B------:R-:W0:Y:S01]  /*01f0*/  I2F.RP R0, R9 ;  /* 0x0000000900007306 */ /* 0x000e220000209400 */
[----:B------:R-:W-:Y:S04]  /*0200*/  STL [R1+0x1ff0], RZ ;  /* 0x001ff0ff01007387 */ /* 0x000fe80000100800 */
[----:B------:R-:W-:Y:S04]  /*0210*/  STL [R1+0x1ff4], RZ ;  /* 0x001ff4ff01007387 */ /* 0x000fe80000100800 */
[----:B------:R-:W-:Y:S04]  /*0220*/  STL [R1+0x1ff8], RZ ;  /* 0x001ff8ff01007387 */ /* 0x000fe80000100800 */
[----:B------:R-:W-:Y:S01]  /*0230*/  STL [R1+0x1ffc], RZ ;  /* 0x001ffcff01007387 */ /* 0x000fe20000100800 */
[----:B0-----:R-:W0:Y:S03]  /*0240*/  MUFU.RCP R0, R0 ;  /* 0x0000000000007308 */ /* 0x001e260000001000 */
[----:B------:R-:W-:Y:S04]  /*0250*/  STL [R1+0x1fe0], RZ ;  /* 0x001fe0ff01007387 */ /* 0x000fe80000100800 */
[----:B------:R-:W-:Y:S04]  /*0260*/  STL [R1+0x1fe4], RZ ;  /* 0x001fe4ff01007387 */ /* 0x000fe80000100800 */
[----:B------:R-:W-:Y:S04]  /*0270*/  STL [R1+0x1fe8], RZ ;  /* 0x001fe8ff01007387 */ /* 0x000fe80000100800 */
[----:B------:R-:W-:Y:S01]  /*0280*/  STL [R1+0x1fec], RZ ;  /* 0x001fecff01007387 */ /* 0x000fe20000100800 */
[----:B0-----:R-:W-:-:S03]  /*0290*/  VIADD R4, R0, 0xffffffe ;  /* 0x0ffffffe00047836 */ /* 0x001fc60000000000 */
[----:B------:R-:W-:Y:S01]  /*02a0*/  STL [R1+0x1fd0], RZ ;  /* 0x001fd0ff01007387 */ /* 0x000fe20000100800 */
[----:B------:R-:W-:Y:S01]  /*02b0*/  IMAD.MOV R0, RZ, RZ, -R12 ;  /* 0x000000ffff007224 */ /* 0x000fe200078e0a0c */
[----:B------:R0:W1:Y:S02]  /*02c0*/  F2I.FTZ.U32.TRUNC.NTZ R5, R4 ;  /* 0x0000000400057305 */ /* 0x000064000021f000 */
[----:B------:R-:W-:Y:S04]  /*02d0*/  STL [R1+0x1fd4], RZ ;  /* 0x001fd4ff01007387 */ /* 0x000fe80000100800 */
[----:B------:R-:W-:Y:S04]  /*02e0*/  STL [R1+0x1fd8], RZ ;  /* 0x001fd8ff01007387 */ /* 0x000fe80000100800 */
[----:B------:R-:W-:Y:S01]  /*02f0*/  STL [R1+0x1fdc], RZ ;  /* 0x001fdcff01007387 */ /* 0x000fe20000100800 */
[----:B0-----:R-:W-:-:S03]  /*0300*/  IMAD.MOV.U32 R4, RZ, RZ, RZ ;  /* 0x000000ffff047224 */ /* 0x001fc600078e00ff */
[----:B------:R-:W-:Y:S01]  /*0310*/  STL [R1+0x1fc0], RZ ;  /* 0x001fc0ff01007387 */ /* 0x000fe20000100800 */
[----:B-1----:R-:W-:-:S03]  /*0320*/  IMAD.MOV R8, RZ, RZ, -R5 ;  /* 0x000000ffff087224 */ /* 0x002fc600078e0a05 */
[----:B------:R-:W-:Y:S01]  /*0330*/  STL [R1+0x1fc4], RZ ;  /* 0x001fc4ff01007387 */ /* 0x000fe20000100800 */
[----:B------:R-:W-:-:S03]  /*0340*/  IMAD R11, R8, R9, RZ ;  /* 0x00000009080b7224 */ /* 0x000fc600078e02ff */
[----:B------:R-:W-:Y:S01]  /*0350*/  STL [R1+0x1fc8], RZ ;  /* 0x001fc8ff01007387 */ /* 0x000fe20000100800 */
[----:B------:R-:W-:Y:S02]  /*0360*/  IMAD.MOV.U32 R8, RZ, RZ, R10 ;  /* 0x000000ffff087224 */ /* 0x000fe400078e000a */
[----:B------:R-:W-:Y:S01]  /*0370*/  IMAD.HI.U32 R5, R5, R11, R4 ;  /* 0x0000000b05057227 */ /* 0x000fe200078e0004 */
[----:B------:R-:W-:Y:S04]  /*0380*/  STL [R1+0x1fcc], RZ ;  /* 0x001fccff01007387 */ /* 0x000fe80000100800 */
[----:B------:R-:W-:Y:S01]  /*0390*/  STL [R1+0x1fb0], RZ ;  /* 0x001fb0ff01007387 */ /* 0x000fe20000100800 */
[----:B------:R-:W-:-:S03]  /*03a0*/  IMAD.HI.U32 R5, R5, R8, RZ ;  /* 0x0000000805057227 */ /* 0x000fc600078e00ff */
[----:B------:R-:W-:Y:S01]  /*03b0*/  STL [R1+0x1fb4], RZ ;  /* 0x001fb4ff01007387 */ /* 0x000fe20000100800 */
[----:B------:R-:W-:-:S03]  /*03c0*/  IMAD R0, R5, R0, R8 ;  /* 0x0000000005007224 */ /* 0x000fc600078e0208 */
[----:B------:R-:W-:Y:S02]  /*03d0*/  STL [R1+0x1fb8], RZ ;  /* 0x001fb8ff01007387 */ /* 0x000fe40000100800 */
[----:B------:R-:W-:Y:S02]  /*03e0*/  ISETP.GT.U32.AND P1, PT, R9, R0, PT ;  /* 0x000000000900720c */ /* 0x000fe40003f24070 */
[----:B------:R-:W-:Y:S04]  /*03f0*/  STL [R1+0x1fbc], RZ ;  /* 0x001fbcff01007387 */ /* 0x000fe80000100800 */
[----:B------:R-:W-:Y:S04]  /*0400*/  STL [R1+0x1fa0], RZ ;  /* 0x001fa0ff01007387 */ /* 0x000fe80000100800 */
[----:B------:R-:W-:Y:S03]  /*0410*/  STL [R1+0x1fa4], RZ ;  /* 0x001fa4ff01007387 */ /* 0x000fe60000100800 */
[----:B------:R-:W-:Y:S01]  /*0420*/  @!P1 IMAD.IADD R0, R0, 0x1, -R9 ;  /* 0x0000000100009824 */ /* 0x000fe200078e0a09 */
[----:B------:R-:W-:Y:S01]  /*0430*/  STL [R1+0x1fa8], RZ ;  /* 0x001fa8ff01007387 */ /* 0x000fe20000100800 */
[----:B------:R-:W-:Y:S01]  /*0440*/  @!P1 VIADD R5, R5, 0x1 ;  /* 0x0000000105059836 */ /* 0x000fe20000000000 */
[----:B------:R-:W-:-:S02]  /*0450*/  ISETP.NE.AND P1, PT, R6, RZ, PT ;  /* 0x000000ff0600720c */ /* 0x000fc40003f25270 */
[----:B------:R-:W-:Y:S01]  /*0460*/  STL [R1+0x1fac], RZ ;  /* 0x001facff01007387 */ /* 0x000fe20000100800 */
[----:B------:R-:W-:Y:S02]  /*0470*/  ISETP.GE.U32.AND P0, PT, R0, R9, PT ;  /* 0x000000090000720c */ /* 0x000fe40003f06070 */
[----:B------:R-:W-:Y:S01]  /*0480*/  LOP3.LUT R0, R7, R6, RZ, 0x3c, !PT ;  /* 0x0000000607007212 */ /* 0x000fe200078e3cff */
[----:B------:R-:W-:Y:S03]  /*0490*/  STL [R1+0x1f90], RZ ;  /* 0x001f90ff01007387 */ /* 0x000fe60000100800 */
[----:B------:R-:W-:Y:S01]  /*04a0*/  ISETP.GE.AND P2, PT, R0, RZ, PT ;  /* 0x000000ff0000720c */ /* 0x000fe20003f46270 */
[----:B------:R-:W-:Y:S01]  /*04b0*/  STL [R1+0x1f94], RZ ;  /* 0x001f94ff01007387 */ /* 0x000fe20000100800 */
[----:B------:R-:W-:-:S03]  /*04c0*/  VIADD R0, R2, 0xff ;  /* 0x000000ff02007836 */ /* 0x000fc60000000000 */
[----:B------:R-:W-:Y:S02]  /*04d0*/  STL [R1+0x1f98], RZ ;  /* 0x001f98ff01007387 */ /* 0x000fe40000100800 */
[----:B------:R-:W-:Y:S02]  /*04e0*/  @P0 VIADD R5, R5, 0x1 ;  /* 0x0000000105050836 */ /* 0x000fe40000000000 */
[----:B------:R-:W-:Y:S02]  /*04f0*/  STL [R1+0x1f9c], RZ ;  /* 0x001f9cff01007387 */ /* 0x000fe40000100800 */
[----:B------:R-:W-:Y:S01]  /*0500*/  IMAD.MOV.U32 R4, RZ, RZ, R5 ;  /* 0x000000ffff047224 */ /* 0x000fe200078e0005 */
[----:B------:R-:W-:Y:S01]  /*0510*/  SHF.R.S32.HI R5, RZ, 0x1f, R0 ;  /* 0x0000001fff057819 */ /* 0x000fe20000011400 */
[----:B------:R-:W-:Y:S02]  /*0520*/  STL [R1+0x1f80], RZ ;  /* 0x001f80ff01007387 */ /* 0x000fe40000100800 */
[----:B------:R-:W-:Y:S01]  /*0530*/  @!P2 IMAD.MOV R4, RZ, RZ, -R4 ;  /* 0x000000ffff04a224 */ /* 0x000fe200078e0a04 */
[----:B------:R-:W-:Y:S01]  /*0540*/  @!P1 LOP3.LUT R4, RZ, R6, RZ, 0x33, !PT ;  /* 0x00000006ff049212 */ /* 0x000fe200078e33ff */
[----:B------:R-:W-:Y:S01]  /*0550*/  STL [R1+0x1f84], RZ ;  /* 0x001f84ff01007387 */ /* 0x000fe20000100800 */
[----:B------:R-:W-:-:S03]  /*0560*/  LEA.HI R5, R5, R0, RZ, 0x8 ;  /* 0x0000000005057211 */ /* 0x000fc600078f40ff */
[----:B------:R-:W-:Y:S01]  /*0570*/  STL [R1+0x1f88], RZ ;  /* 0x001f88ff01007387 */ /* 0x000fe20000100800 */
[----:B------:R-:W-:Y:S02]  /*0580*/  IMAD.SHL.U32 R8, R4, 0x8, RZ ;  /* 0x0000000804087824 */ /* 0x000fe400078e00ff */
[----:B------:R-:W-:Y:S01]  /*0590*/  IMAD.MOV R4, RZ, RZ, -R4 ;  /* 0x000000ffff047224 */ /* 0x000fe200078e0a04 */
[----:B------:R-:W-:Y:S02]  /*05a0*/  STL [R1+0x1f8c], RZ ;  /* 0x001f8cff01007387 */ /* 0x000fe40000100800 */
[----:B------:R-:W-:Y:S01]  /*05b0*/  LEA.HI.SX32 R5, R5, -R8, 0x18 ;  /* 0x8000000805057211 */ /* 0x000fe200078fc2ff */
[----:B------:R-:W-:Y:S01]  /*05c0*/  IMAD R6, R6, R4, R7 ;  /* 0x0000000406067224 */ /* 0x000fe200078e0207 */
[----:B------:R-:W-:Y:S02]  /*05d0*/  STL [R1+0x1f70], RZ ;  /* 0x001f70ff01007387 */ /* 0x000fe40000100800 */
[----:B------:R-:W-:-:S02]  /*05e0*/  VIMNMX R13, PT, PT, R5, 0x8, PT ;  /* 0x00000008050d7848 */ /* 0x000fc40003fe0100 */
[----:B------:R-:W-:Y:S01]  /*05f0*/  STL [R1+0x1f74], RZ ;  /* 0x001f74ff01007387 */ /* 0x000fe20000100800 */
[----:B------:R-:W-:Y:S02]  /*0600*/  IABS R11, R6 ;  /* 0x00000006000b7213 */ /* 0x000fe40000000000 */
[----:B------:R-:W-:Y:S01]  /*0610*/  IABS R9, R13 ;  /* 0x0000000d00097213 */ /* 0x000fe20000000000 */
[----:B------:R-:W-:Y:S03]  /*0620*/  STL [R1+0x1f78], RZ ;  /* 0x001f78ff01007387 */ /* 0x000fe60000100800 */
        /* <DEDUP_REMOVED lines=11> */
[----:B------:R-:W-:Y:S04]  /*06e0*/  STL [R1+0x1f5c], RZ ;  /* 0x001f5cff01007387 */ /* 0x000fe80000100800 */
[----:B------:R-:W-:Y:S01]  /*06f0*/  STL [R1+0x1f40], RZ ;  /* 0x001f40ff01007387 */ /* 0x000fe20000100800 */
[----:B------:R-:W0:Y:S03]  /*0700*/  F2I.FTZ.U32.TRUNC.NTZ R5, R5 ;  /* 0x0000000500057305 */ /* 0x000e26000021f000 */
[----:B------:R-:W-:Y:S04]  /*0710*/  STL [R1+0x1f44], RZ ;  /* 0x001f44ff01007387 */ /* 0x000fe80000100800 */
[----:B------:R-:W-:Y:S04]  /*0720*/  STL [R1+0x1f48], RZ ;  /* 0x001f48ff01007387 */ /* 0x000fe80000100800 */
[----:B------:R-:W-:Y:S04]  /*0730*/  STL [R1+0x1f4c], RZ ;  /* 0x001f4cff01007387 */ /* 0x000fe80000100800 */
[----:B------:R-:W-:Y:S01]  /*0740*/  STL [R1+0x1f30], RZ ;  /* 0x001f30ff01007387 */ /* 0x000fe20000100800 */
[----:B0-----:R-:W-:-:S03]  /*0750*/  IMAD.MOV R10, RZ, RZ, -R5 ;  /* 0x000000ffff0a7224 */ /* 0x001fc600078e0a05 */
[----:B------:R-:W-:Y:S01]  /*0760*/  STL [R1+0x1f34], RZ ;  /* 0x001f34ff01007387 */ /* 0x000fe20000100800 */
[----:B------:R-:W-:Y:S01]  /*0770*/  IMAD.MOV.U32 R4, RZ, RZ, R10 ;  /* 0x000000ffff047224 */ /* 0x000fe200078e000a */
[----:B------:R-:W-:Y:S02]  /*0780*/  IABS R10, R13 ;  /* 0x0000000d000a7213 */ /* 0x000fe40000000000 */
[----:B------:R-:W-:Y:S01]  /*0790*/  STL [R1+0x1f38], RZ ;  /* 0x001f38ff01007387 */ /* 0x000fe20000100800 */
[----:B------:R-:W-:Y:S02]  /*07a0*/  IMAD R7, R4, R9, RZ ;  /* 0x0000000904077224 */ /* 0x000fe400078e02ff */
[----:B------:R-:W-:Y:S01]  /*07b0*/  IMAD.MOV.U32 R4, RZ, RZ, RZ ;  /* 0x000000ffff047224 */ /* 0x000fe200078e00ff */
[----:B------:R-:W-:Y:S03]  /*07c0*/  STL [R1+0x1f3c], RZ ;  /* 0x001f3cff01007387 */ /* 0x000fe60000100800 */
[----:B------:R-:W-:Y:S01]  /*07d0*/  IMAD.HI.U32 R4, R5, R7, R4 ;  /* 0x0000000705047227 */ /* 0x000fe200078e0004 */
[----:B------:R-:W-:Y:S03]  /*07e0*/  STL [R1+0x1f20], RZ ;  /* 0x001f20ff01007387 */ /* 0x000fe60000100800 */
[----:B------:R-:W-:Y:S01]  /*07f0*/  IMAD.MOV R5, RZ, RZ, -R10 ;  /* 0x000000ffff057224 */ /* 0x000fe200078e0a0a */
        /* <DEDUP_REMOVED lines=18> */
[----:B------:R-:W-:Y:S04]  /*0920*/  STL [R1+0x1f08], RZ ;  /* 0x001f08ff01007387 */ /* 0x000fe80000100800 */
[----:B------:R-:W-:Y:S02]  /*0930*/  STL [R1+0x1f0c], RZ ;  /* 0x001f0cff01007387 */ /* 0x000fe40000100800 */
[----:B------:R-:W-:-:S02]  /*0940*/  @P0 VIADD R0, R0, 0x1 ;  /* 0x0000000100000836 */ /* 0x000fc40000000000 */
[----:B------:R-:W-:Y:S04]  /*0950*/  STL [R1+0x1ef0], RZ ;  /* 0x001ef0ff01007387 */ /* 0x000fe80000100800 */
[----:B------:R-:W-:Y:S01]  /*0960*/  STL [R1+0x1ef4], RZ ;  /* 0x001ef4ff01007387 */ /* 0x000fe20000100800 */
[----:B------:R-:W-:Y:S01]  /*0970*/  @!P2 IMAD.MOV R0, RZ, RZ, -R0 ;  /* 0x000000ffff00a224 */ /* 0x000fe200078e0a00 */
[----:B------:R-:W-:Y:S02]  /*0980*/  @!P1 LOP3.LUT R0, RZ, R13, RZ, 0x33, !PT ;  /* 0x0000000dff009212 */ /* 0x000fe400078e33ff */
[----:B------:R-:W-:Y:S03]  /*0990*/  STL [R1+0x1ef8], RZ ;  /* 0x001ef8ff01007387 */ /* 0x000fe60000100800 */
[----:B------:R-:W-:Y:S01]  /*09a0*/  IMAD.MOV R4, RZ, RZ, -R0 ;  /* 0x000000ffff047224 */ /* 0x000fe200078e0a00 */
[----:B------:R-:W-:Y:S01]  /*09b0*/  STL [R1+0x1efc], RZ ;  /* 0x001efcff01007387 */ /* 0x000fe20000100800 */
[----:B------:R-:W-:-:S02]  /*09c0*/  IMAD.SHL.U32 R5, R0, 0x100, RZ ;  /* 0x0000010000057824 */ /* 0x000fc400078e00ff */
[----:B------:R-:W-:Y:S01]  /*09d0*/  IMAD R4, R13, R4, R6 ;  /* 0x000000040d047224 */ /* 0x000fe200078e0206 */
[----:B------:R-:W-:Y:S01]  /*09e0*/  STL [R1+0x1ee0], RZ ;  /* 0x001ee0ff01007387 */ /* 0x000fe20000100800 */
[C---:B------:R-:W-:Y:S02]  /*09f0*/  VIADD R0, R5.reuse, 0x1 ;  /* 0x0000000105007836 */ /* 0x040fe40000000000 */
[----:B------:R-:W-:Y:S01]  /*0a00*/  IMAD.IADD R4, R8, 0x1, R4 ;  /* 0x0000000108047824 */ /* 0x000fe200078e0204 */
[----:B------:R-:W-:Y:S01]  /*0a10*/  STL [R1+0x1ee4], RZ ;  /* 0x001ee4ff01007387 */ /* 0x000fe20000100800 */
[C---:B------:R-:W-:Y:S02]  /*0a20*/  VIADD R8, R5.reuse, 0x2 ;  /* 0x0000000205087836 */ /* 0x040fe40000000000 */
[C---:B------:R-:W-:Y:S01]  /*0a30*/  VIADD R7, R5.reuse, 0x3 ;  /* 0x0000000305077836 */ /* 0x040fe20000000000 */
[----:B------:R-:W-:Y:S01]  /*0a40*/  STL [R1+0x1ee8], RZ ;  /* 0x001ee8ff01007387 */ /* 0x000fe20000100800 */
[----:B------:R-:W-:-:S02]  /*0a50*/  VIADD R61, R5, 0x29 ;  /* 0x00000029053d7836 */ /* 0x000fc40000000000 */
[C---:B------:R-:W-:Y:S01]  /*0a60*/  VIADD R24, R5.reuse, 0x2d ;  /* 0x0000002d05187836 */ /* 0x040fe20000000000 */
[----:B------:R-:W-:Y:S01]  /*0a70*/  STL [R1+0x1eec], RZ ;  /* 0x001eecff01007387 */ /* 0x000fe20000100800 */
[C---:B------:R-:W-:Y:S02]  /*0a80*/  VIADD R25, R5.reuse, 0x2e ;  /* 0x0000002e05197836 */ /* 0x040fe40000000000 */
[C---:B------:R-:W-:Y:S01]  /*0a90*/  VIADD R23, R5.reuse, 0x30 ;  /* 0x0000003005177836 */ /* 0x040fe20000000000 */
        /* <DEDUP_REMOVED lines=55> */
[----:B------:R-:W-:-:S03]  /*0e10*/  VIADD R9, R5, 0xfb ;  /* 0x000000fb05097836 */ /* 0x000fc60000000000 */
[----:B------:R-:W-:Y:S04]  /*0e20*/  STL [R1+0x203c], RZ ;  /* 0x00203cff01007387 */ /* 0x000fe80000100800 */
        /* <DEDUP_REMOVED lines=1944> */
[----:B------:R-:W-:Y:S04]  /*87b0*/  STL [R1+0x3750], R5 ;  /* 0x0037500501007387 */ /* 0x000fe80000100800 */
[----:B------:R0:W-:Y:S04]  /*87c0*/  STL [R1+0x554], R0 ;  /* 0x0005540001007387 */ /* 0x0001e80000100800 */
[----:B------:R1:W-:Y:S04]  /*87d0*/  STL [R1+0x550], R8 ;  /* 0x0005500801007387 */ /* 0x0003e80000100800 */
[----:B------:R2:W-:Y:S01]  /*87e0*/  STL [R1+0x54c], R7 ;  /* 0x00054c0701007387 */ /* 0x0005e20000100800 */
[C---:B0-----:R-:W-:Y:S01]  /*87f0*/  VIADD R0, R5.reuse, 0x4 ;  /* 0x0000000405007836 */ /* 0x041fe20000000000 */
[----:B------:R-:W0:Y:S01]  /*8800*/  S2R R14, SR_TID.X ;  /* 0x00000000000e7919 */ /* 0x000e220000002100 */
[----:B-1----:R-:W-:-:S03]  /*8810*/  VIADD R8, R5, 0x5 ;  /* 0x0000000505087836 */ /* 0x002fc60000000000 */
[----:B------:R1:W-:Y:S01]  /*8820*/  STL [R1+0x548], R0 ;  /* 0x0005480001007387 */ /* 0x0003e20000100800 */
[----:B--2---:R-:W-:-:S03]  /*8830*/  VIADD R7, R5, 0x6 ;  /* 0x0000000605077836 */ /* 0x004fc60000000000 */
[----:B------:R2:W-:Y:S04]  /*8840*/  STL [R1+0x544], R8 ;  /* 0x0005440801007387 */ /* 0x0005e80000100800 */
[----:B------:R4:W-:Y:S01]  /*8850*/  STL [R1+0x540], R7 ;  /* 0x0005400701007387 */ /* 0x0009e20000100800 */
[C---:B-1----:R-:W-:Y:S02]  /*8860*/  VIADD R0, R5.reuse, 0x7 ;  /* 0x0000000705007836 */ /* 0x042fe40000000000 */
[----:B--2---:R-:W-:-:S03]  /*8870*/  VIADD R8, R5, 0x8 ;  /* 0x0000000805087836 */ /* 0x004fc60000000000 */
[----:B------:R1:W-:Y:S01]  /*8880*/  STL [R1+0x53c], R0 ;  /* 0x00053c0001007387 */ /* 0x0003e20000100800 */
[----:B----4-:R-:W-:-:S03]  /*8890*/  VIADD R7, R5, 0x9 ;  /* 0x0000000905077836 */ /* 0x010fc60000000000 */
[----:B------:R2:W-:Y:S04]  /*88a0*/  STL [R1+0x538], R8 ;  /* 0x0005380801007387 */ /* 0x0005e80000100800 */
[----:B------:R4:W-:Y:S01]  /*88b0*/  STL [R1+0x534], R7 ;  /* 0x0005340701007387 */ /* 0x0009e20000100800 */
[C---:B-1----:R-:W-:Y:S01]  /*88c0*/  VIADD R0, R5.reuse, 0xa ;  /* 0x0000000a05007836 */ /* 0x042fe20000000000 */
[----:B0-----:R-:W-:Y:S01]  /*88d0*/  LOP3.LUT R6, R14, 0x1f, RZ, 0xc0, !PT ;  /* 0x0000001f0e067812 */ /* 0x001fe200078ec0ff */
[----:B--2---:R-:W-:-:S03]  /*88e0*/  VIADD R8, R5, 0xb ;  /* 0x0000000b05087836 */ /* 0x004fc60000000000 */
[----:B------:R0:W-:Y:S01]  /*88f0*/  STL [R1+0x530], R0 ;  /* 0x0005300001007387 */ /* 0x0001e20000100800 */
[C---:B------:R-:W-:Y:S02]  /*8900*/  VIADD R14, R5.reuse, 0xf6 ;  /* 0x000000f6050e7836 */ /* 0x040fe40000000000 */
[C---:B----4-:R-:W-:Y:S01]  /*8910*/  VIADD R7, R5.reuse, 0xc ;  /* 0x0000000c05077836 */ /* 0x050fe20000000000 */
[----:B------:R1:W-:Y:S04]  /*8920*/  STL [R1+0x52c], R8 ;  /* 0x00052c0801007387 */ /* 0x0003e80000100800 */
[----:B------:R2:W-:Y:S01]  /*8930*/  STL [R1+0x528], R7 ;  /* 0x0005280701007387 */ /* 0x0005e20000100800 */
[C---:B0-----:R-:W-:Y:S02]  /*8940*/  VIADD R0, R5.reuse, 0xd ;  /* 0x0000000d05007836 */ /* 0x041fe40000000000 */
[----:B-1----:R-:W-:-:S03]  /*8950*/  VIADD R8, R5, 0xe ;  /* 0x0000000e05087836 */ /* 0x002fc60000000000 */
[----:B------:R0:W-:Y:S01]  /*8960*/  STL [R1+0x524], R0 ;  /* 0x0005240001007387 */ /* 0x0001e20000100800 */
[----:B--2---:R-:W-:-:S03]  /*8970*/  VIADD R7, R5, 0xf ;  /* 0x0000000f05077836 */ /* 0x004fc60000000000 */
        /* <DEDUP_REMOVED lines=59> */
[C---:B--2---:R-:W-:Y:S02]  /*8d30*/  VIADD R7, R5.reuse, 0x32 ;  /* 0x0000003205077836 */ /* 0x044fe40000000000 */
[----:B0-----:R-:W-:-:S05]  /*8d40*/  VIADD R0, R5, 0x2f ;  /* 0x0000002f05007836 */ /* 0x001fca0000000000 */
[----:B------:R0:W-:Y:S04]  /*8d50*/  STL [R1+0x49c], R0 ;  /* 0x00049c0001007387 */ /* 0x0001e80000100800 */
[----:B------:R1:W-:Y:S04]  /*8d60*/  STL [R1+0x494], R8 ;  /* 0x0004940801007387 */ /* 0x0003e80000100800 */
[----:B------:R2:W-:Y:S01]  /*8d70*/  STL [R1+0x490], R7 ;  /* 0x0004900701007387 */ /* 0x0005e20000100800 */
[C---:B0-----:R-:W-:Y:S02]  /*8d80*/  VIADD R0, R5.reuse, 0x33 ;  /* 0x0000003305007836 */ /* 0x041fe40000000000 */
[----:B-1----:R-:W-:-:S03]  /*8d90*/  VIADD R8, R5, 0x36 ;  /* 0x0000003605087836 */ /* 0x002fc60000000000 */
[----:B------:R0:W-:Y:S01]  /*8da0*/  STL [R1+0x48c], R0 ;  /* 0x00048c0001007387 */ /* 0x0001e20000100800 */
[----:B--2---:R-:W-:-:S05]  /*8db0*/  VIADD R7, R5, 0x34 ;  /* 0x0000003405077836 */ /* 0x004fca0000000000 */
[----:B------:R1:W-:Y:S01]  /*8dc0*/  STL [R1+0x488], R7 ;  /* 0x0004880701007387 */ /* 0x0003e20000100800 */
[----:B0-----:R-:W-:-:S05]  /*8dd0*/  VIADD R0, R5, 0x35 ;  /* 0x0000003505007836 */ /* 0x001fca0000000000 */
[----:B------:R0:W-:Y:S01]  /*8de0*/  STL [R1+0x484], R0 ;  /* 0x0004840001007387 */ /* 0x0001e20000100800 */
[----:B-1----:R-:W-:-:S03]  /*8df0*/  VIADD R7, R5, 0x37 ;  /* 0x0000003705077836 */ /* 0x002fc60000000000 */
        /* <DEDUP_REMOVED lines=128> */
[----:B0-----:R-:W-:Y:S01]  /*9600*/  IMAD.SHL.U32 R0, R4, 0x100, RZ ;  /* 0x0000010004007824 */ /* 0x001fe200078e00ff */
[----:B------:R-:W-:Y:S01]  /*9610*/  PRMT R4, R6, 0x6540, R4 ;  /* 0x0000654006047816 */ /* 0x000fe20000000004 */
[----:B-1----:R-:W-:-:S03]  /*9620*/  VIADD R8, R5, 0x77 ;  /* 0x0000007705087836 */ /* 0x002fc60000000000 */
[C---:B------:R-:W-:Y:S02]  /*9630*/  LOP3.LUT R43, R4.reuse, 0xa0, RZ, 0xfc, !PT ;  /* 0x000000a0042b7812 */ /* 0x040fe400078efcff */
[----:B------:R-:W-:Y:S01]  /*9640*/  LOP3.LUT R42, R4, 0xc0, RZ, 0xfc, !PT ;  /* 0x000000c0042a7812 */ /* 0x000fe200078efcff */
[----:B--2---:R-:W-:Y:S01]  /*9650*/  VIADD R7, R5, 0x78 ;  /* 0x0000007805077836 */ /* 0x004fe20000000000 */
[----:B------:R0:W-:Y:S04]  /*9660*/  STL [R1+0x1ec], R8 ;  /* 0x0001ec0801007387 */ /* 0x0001e80000100800 */
[----:B------:R1:W-:Y:S01]  /*9670*/  STL [R1+0x1e8], R7 ;  /* 0x0001e80701007387 */ /* 0x0003e20000100800 */
[C-C-:B0-----:R-:W-:Y:S02]  /*9680*/  LOP3.LUT R8, R0.reuse, 0x20, R6.reuse, 0xfe, !PT ;  /* 0x0000002000087812 */ /* 0x141fe400078efe06 */
[----:B-1----:R-:W-:-:S03]  /*9690*/  LOP3.LUT R7, R0, 0x40, R6, 0xfe, !PT ;  /* 0x0000004000077812 */ /* 0x002fc600078efe06 */
[----:B------:R0:W-:Y:S01]  /*96a0*/  STL [R1+0x3974], R8 ;  /* 0x0039740801007387 */ /* 0x0001e20000100800 */
[----:B------:R-:W-:Y:S01]  /*96b0*/  LOP3.LUT R0, R0, 0x60, R6, 0xfe, !PT ;  /* 0x0000006000007812 */ /* 0x000fe200078efe06 */
[C---:B------:R-:W-:Y:S02]  /*96c0*/  VIADD R6, R5.reuse, 0x7a ;  /* 0x0000007a05067836 */ /* 0x040fe40000000000 */
[----:B------:R-:W-:Y:S04]  /*96d0*/  STL [R1+0x3968], R4 ;  /* 0x0039680401007387 */ /* 0x000fe80000100800 */
[----:B------:R1:W-:Y:S01]  /*96e0*/  STL [R1+0x3970], R7 ;  /* 0x0039700701007387 */ /* 0x0003e20000100800 */
[----:B0-----:R-:W-:-:S03]  /*96f0*/  VIADD R8, R5, 0xfc ;  /* 0x000000fc05087836 */ /* 0x001fc60000000000 */
[----:B------:R0:W-:Y:S01]  /*9700*/  STL [R1+0x396c], R0 ;  /* 0x00396c0001007387 */ /* 0x0001e20000100800 */
[C---:B-1----:R-:W-:Y:S02]  /*9710*/  VIADD R7, R5.reuse, 0x79 ;  /* 0x0000007905077836 */ /* 0x042fe40000000000 */
[----:B0-----:R-:W-:-:S03]  /*9720*/  VIADD R0, R5, 0x7b ;  /* 0x0000007b05007836 */ /* 0x001fc60000000000 */
[----:B------:R0:W-:Y:S04]  /*9730*/  STL [R1+0x1e4], R7 ;  /* 0x0001e40701007387 */ /* 0x0001e80000100800 */
        /* <DEDUP_REMOVED lines=183> */
[C---:B-1----:R-:W-:Y:S02]  /*a2b0*/  VIADD R6, R5.reuse, 0xfe ;  /* 0x000000fe05067836 */ /* 0x042fe40000000000 */
[----:B------:R-:W-:Y:S01]  /*a2c0*/  VIADD R5, R5, 0xff ;  /* 0x000000ff05057836 */ /* 0x000fe20000000000 */
[----:B--2---:R-:W-:-:S05]  /*a2d0*/  LOP3.LUT R0, R4, 0x80, RZ, 0xfc, !PT ;  /* 0x0000008004007812 */ /* 0x004fca00078efcff */
[----:B------:R0:W-:Y:S04]  /*a2e0*/  STL [R1+0x3984], R0 ;  /* 0x0039840001007387 */ /* 0x0001e80000100800 */
[----:B------:R1:W-:Y:S01]  /*a2f0*/  STL [R1+0x3980], R43 ;  /* 0x0039802b01007387 */ /* 0x0003e20000100800 */
[----:B0-----:R-:W-:-:S05]  /*a300*/  LOP3.LUT R0, R4, 0xe0, RZ, 0xfc, !PT ;  /* 0x000000e004007812 */ /* 0x001fca00078efcff */
[----:B------:R1:W-:Y:S04]  /*a310*/  STL [R1+0x3978], R0 ;  /* 0x0039780001007387 */ /* 0x0003e80000100800 */
[----:B------:R1:W-:Y:S01]  /*a320*/  STL [R1+0x397c], R42 ;  /* 0x00397c2a01007387 */ /* 0x0003e20000100800 */
[----:B---3--:R-:W-:Y:S05]  /*a330*/  BRA.U !UP0, `(.L_x_0) ;  /* 0x0000179d08e07547 */ /* 0x008fea000b800000 */
[----:B------:R0:W-:Y:S01]  /*a340*/  STL [R1+0x84ec], R40 ;  /* 0x0084ec2801007387 */ /* 0x0001e20000100800 */
[----:B-1----:R-:W-:Y:S02]  /*a350*/  IABS R42, R2 ;  /* 0x00000002002a7213 */ /* 0x002fe40000000000 */
[----:B------:R-:W-:Y:S01]  /*a360*/  IABS R0, R3 ;  /* 0x0000000300007213 */ /* 0x000fe20000000000 */
[----:B------:R-:W-:Y:S01]  /*a370*/  IMAD.MOV.U32 R22, RZ, RZ, RZ ;  /* 0x000000ffff167224 */ /* 0x000fe200078e00ff */
[----:B------:R-:W1:Y:S01]  /*a380*/  LDCU UR66, c[0x0][0x3a4] ;  /* 0x00007480ff4277ac */ /* 0x000e620008000800 */
[----:B------:R-:W2:Y:S01]  /*a390*/  LDCU.128 UR24, c[0x0][0x380] ;  /* 0x00007000ff1877ac */ /* 0x000ea20008000c00 */
[----:B0-----:R-:W3:Y:S01]  /*a3a0*/  LDL R40, [R1+0x3968] ;  /* 0x0039680001287983 */ /* 0x001ee20000100800 */
[----:B------:R-:W0:Y:S03]  /*a3b0*/  LDCU UR77, c[0x0][0x3b0] ;  /* 0x00007600ff4d77ac */ /* 0x000e260008000800 */
[----:B------:R4:W-:Y:S01]  /*a3c0*/  STL [R1+0x84e8], R41 ;  /* 0x0084e82901007387 */ /* 0x0009e20000100800 */
[----:B------:R-:W5:Y:S01]  /*a3d0*/  LDCU UR76, c[0x0][0x3a8] ;  /* 0x00007500ff4c77ac */ /* 0x000f620008000800 */
[----:B------:R-:W0:Y:S02]  /*a3e0*/  LDCU UR51, c[0x0][0x3a8] ;  /* 0x00007500ff3377ac */ /* 0x000e240008000800 */
[----:B----4-:R-:W4:Y:S01]  /*a3f0*/  LDL R41, [R1+0x3974] ;  /* 0x0039740001297983 */ /* 0x010f220000100800 */
[----:B------:R-:W0:Y:S03]  /*a400*/  LDCU UR53, c[0x0][0x3a8] ;  /* 0x00007500ff3577ac */ /* 0x000e260008000800 */
[----:B------:R1:W-:Y:S01]  /*a410*/  STL [R1+0x84e4], R52 ;  /* 0x0084e43401007387 */ /* 0x0003e20000100800 */
[----:B------:R-:W0:Y:S01]  /*a420*/  LDCU UR55, c[0x0][0x3a8] ;  /* 0x00007500ff3777ac */ /* 0x000e220008000800 */
[----:B------:R-:W0:Y:S01]  /*a430*/  LDCU UR57, c[0x0][0x3a8] ;  /* 0x00007500ff3977ac */ /* 0x000e220008000800 */
[----:B------:R-:W0:Y:S01]  /*a440*/  LDCU UR59, c[0x0][0x3a8] ;  /* 0x00007500ff3b77ac */ /* 0x000e220008000800 */
[----:B-1----:R-:W2:Y:S01]  /*a450*/  LDL R52, [R1+0x3970] ;  /* 0x0039700001347983 */ /* 0x002ea20000100800 */
[----:B------:R-:W1:Y:S03]  /*a460*/  LDCU UR61, c[0x0][0x3a8] ;  /* 0x00007500ff3d77ac */ /* 0x000e660008000800 */
[----:B------:R-:W-:Y:S01]  /*a470*/  STL [R1+0x84e0], R53 ;  /* 0x0084e03501007387 */ /* 0x000fe20000100800 */
[----:B------:R-:W0:Y:S03]  /*a480*/  LDCU UR63, c[0x0][0x3a8] ;  /* 0x00007500ff3f77ac */ /* 0x000e260008000800 */
[----:B------:R-:W-:Y:S01]  /*a490*/  STL [R1+0x84dc], R54 ;  /* 0x0084dc3601007387 */ /* 0x000fe20000100800 */
[----:B------:R-:W0:Y:S03]  /*a4a0*/  LDCU UR65, c[0x0][0x3a8] ;  /* 0x00007500ff4177ac */ /* 0x000e260008000800 */
[----:B------:R-:W-:Y:S01]  /*a4b0*/  STL [R1+0x84d8], R55 ;  /* 0x0084d83701007387 */ /* 0x000fe20000100800 */
[----:B------:R-:W0:Y:S03]  /*a4c0*/  LDCU UR67, c[0x0][0x3a8] ;  /* 0x00007500ff4377ac */ /* 0x000e260008000800 */
[----:B------:R1:W-:Y:S01]  /*a4d0*/  STL [R1+0x84d4], R56 ;  /* 0x0084d43801007387 */ /* 0x0003e20000100800 */
[----:B------:R-:W0:Y:S01]  /*a4e0*/  LDCU UR69, c[0x0][0x3a8] ;  /* 0x00007500ff4577ac */ /* 0x000e220008000800 */
[----:B------:R-:W0:Y:S02]  /*a4f0*/  LDCU UR70, c[0x0][0x3a8] ;  /* 0x00007500ff4677ac */ /* 0x000e240008000800 */
[----:B-1----:R-:W5:Y:S01]  /*a500*/  LDL R56, [R1+0x397c] ;  /* 0x00397c0001387983 */ /* 0x002f620000100800 */
[----:B------:R-:W1:Y:S03]  /*a510*/  LDCU UR72, c[0x0][0x3a8] ;  /* 0x00007500ff4877ac */ /* 0x000e660008000800 */
[----:B------:R0:W-:Y:S01]  /*a520*/  STL [R1+0x84d0], R57 ;  /* 0x0084d03901007387 */ /* 0x0001e20000100800 */
[----:B------:R-:W1:Y:S01]  /*a530*/  LDCU UR73, c[0x0][0x3a8] ;  /* 0x00007500ff4977ac */ /* 0x000e620008000800 */
[----:B------:R-:W1:Y:S01]  /*a540*/  LDCU UR75, c[0x0][0x3a8] ;  /* 0x00007500ff4b77ac */ /* 0x000e620008000800 */
[----:B------:R-:W1:Y:S01]  /*a550*/  LDCU UR16, c[0x0][0x3a8] ;  /* 0x00007500ff1077ac */ /* 0x000e620008000800 */
[----:B0-----:R-:W5:Y:S01]  /*a560*/  LDL R57, [R1+0x3978] ;  /* 0x0039780001397983 */ /* 0x001f620000100800 */
[----:B------:R-:W0:Y:S03]  /*a570*/  LDCU UR17, c[0x0][0x3a8] ;  /* 0x00007500ff1177ac */ /* 0x000e260008000800 */
[----:B------:R1:W-:Y:S01]  /*a580*/  STL [R1+0x84cc], R58 ;  /* 0x0084cc3a01007387 */ /* 0x0003e20000100800 */
[----:B------:R-:W0:Y:S03]  /*a590*/  LDCU UR18, c[0x0][0x3a8] ;  /* 0x00007500ff1277ac */ /* 0x000e260008000800 */
[----:B------:R1:W-:Y:S01]  /*a5a0*/  STL [R1+0x84c8], R59 ;  /* 0x0084c83b01007387 */ /* 0x0003e20000100800 */
[----:B------:R-:W0:Y:S03]  /*a5b0*/  LDCU UR19, c[0x0][0x3a8] ;  /* 0x00007500ff1377ac */ /* 0x000e260008000800 */
[----:B------:R1:W-:Y:S01]  /*a5c0*/  STL [R1+0x84c4], R60 ;  /* 0x0084c43c01007387 */ /* 0x0003e20000100800 */
[----:B------:R-:W0:Y:S01]  /*a5d0*/  I2F.RP R4, R42 ;  /* 0x0000002a00047306 */ /* 0x000e220000209400 */
[----:B-1----:R-:W-:Y:S01]  /*a5e0*/  IMAD.MOV.U32 R58, RZ, RZ, R23 ;  /* 0x000000ffff3a7224 */ /* 0x002fe200078e0017 */
[----:B------:R-:W1:Y:S01]  /*a5f0*/  LDCU UR20, c[0x0][0x3a8] ;  /* 0x00007500ff1477ac */ /* 0x000e620008000800 */
[----:B------:R-:W5:Y:S01]  /*a600*/  LDL R53, [R1+0x396c] ;  /* 0x00396c0001357983 */ /* 0x000f620000100800 */
[----:B------:R-:W-:Y:S01]  /*a610*/  IMAD.MOV.U32 R59, RZ, RZ, R24 ;  /* 0x000000ffff3b7224 */ /* 0x000fe200078e0018 */
[----:B------:R-:W1:Y:S02]  /*a620*/  LDCU UR21, c[0x0][0x3a8] ;  /* 0x00007500ff1577ac */ /* 0x000e640008000800 */
[----:B------:R-:W5:Y:S01]  /*a630*/  LDL R54, [R1+0x3984] ;  /* 0x0039840001367983 */ /* 0x000f620000100800 */
[----:B------:R-:W-:Y:S01]  /*a640*/  IMAD.MOV.U32 R60, RZ, RZ, R25 ;  /* 0x000000ffff3c7224 */ /* 0x000fe200078e0019 */
[----:B------:R-:W1:Y:S02]  /*a650*/  LDCU UR22, c[0x0][0x3a8] ;  /* 0x00007500ff1677ac */ /* 0x000e640008000800 */
[----:B------:R-:W5:Y:S01]  /*a660*/  LDL R55, [R1+0x3980] ;  /* 0x0039800001377983 */ /* 0x000f620000100800 */
[----:B------:R-:W1:Y:S01]  /*a670*/  I2F.RP R24, R0 ;  /* 0x0000000000187306 */ /* 0x000e620000209400 */
[----:B------:R-:W2:Y:S01]  /*a680*/  LDCU UR23, c[0x0][0x3a8] ;  /* 0x00007500ff1777ac */ /* 0x000ea20008000800 */
[----:B------:R-:W2:Y:S06]  /*a690*/  LDCU UR28, c[0x0][0x3a8] ;  /* 0x00007500ff1c77ac */ /* 0x000eac0008000800 */
[----:B0-----:R-:W0:Y:S01]  /*a6a0*/  MUFU.RCP R4, R4 ;  /* 0x0000000400047308 */ /* 0x001e220000001000 */
[----:B------:R-:W2:Y:S01]  /*a6b0*/  LDCU UR29, c[0x0][0x3a8] ;  /* 0x00007500ff1d77ac */ /* 0x000ea20008000800 */
[----:B------:R-:W2:Y:S06]  /*a6c0*/  LDCU UR30, c[0x0][0x3a8] ;  /* 0x00007500ff1e77ac */ /* 0x000eac0008000800 */
[----:B-1----:R-:W1:Y:S01]  /*a6d0*/  MUFU.RCP R24, R24 ;  /* 0x0000001800187308 */ /* 0x002e620000001000 */
[----:B------:R-:W2:Y:S01]  /*a6e0*/  LDCU UR31, c[0x0][0x3a8] ;  /* 0x00007500ff1f77ac */ /* 0x000ea20008000800 */
[----:B------:R-:W2:Y:S01]  /*a6f0*/  LDCU UR32, c[0x0][0x3a8] ;  /* 0x00007500ff2077ac */ /* 0x000ea20008000800 */
[----:B0-----:R-:W-:Y:S01]  /*a700*/  VIADD R4, R4, 0xffffffe ;  /* 0x0ffffffe04047836 */ /* 0x001fe20000000000 */
[----:B------:R-:W0:Y:S04]  /*a710*/  LDCU UR33, c[0x0][0x3a8] ;  /* 0x00007500ff2177ac */ /* 0x000e280008000800 */
[----:B------:R-:W0:Y:S01]  /*a720*/  F2I.FTZ.U32.TRUNC.NTZ R23, R4 ;  /* 0x0000000400177305 */ /* 0x000e22000021f000 */
[----:B------:R-:W2:Y:S01]  /*a730*/  LDCU UR34, c[0x0][0x3a8] ;  /* 0x00007500ff2277ac */ /* 0x000ea20008000800 */
[----:B-1----:R-:W-:Y:S01]  /*a740*/  VIADD R24, R24, 0xffffffe ;  /* 0x0ffffffe18187836 */ /* 0x002fe20000000000 */
[----:B------:R-:W1:Y:S05]  /*a750*/  LDCU UR35, c[0x0][0x3a8] ;  /* 0x00007500ff2377ac */ /* 0x000e6a0008000800 */
[----:B------:R-:W1:Y:S01]  /*a760*/  F2I.FTZ.U32.TRUNC.NTZ R25, R24 ;  /* 0x0000001800197305 */ /* 0x000e62000021f000 */
[----:B------:R-:W2:Y:S01]  /*a770*/  LDCU UR36, c[0x0][0x3a8] ;  /* 0x00007500ff2477ac */ /* 0x000ea20008000800 */
[----:B------:R-:W2:Y:S01]  /*a780*/  LDCU UR37, c[0x0][0x3a8] ;  /* 0x00007500ff2577ac */ /* 0x000ea20008000800 */
[--C-:B0-----:R-:W-:Y:S01]  /*a790*/  IMAD.MOV R4, RZ, RZ, -R23.reuse ;  /* 0x000000ffff047224 */ /* 0x101fe200078e0a17 */
[----:B------:R-:W0:Y:S03]  /*a7a0*/  LDCU UR38, c[0x0][0x3a8] ;  /* 0x00007500ff2677ac */ /* 0x000e260008000800 */
[----:B------:R-:W-:Y:S01]  /*a7b0*/  IMAD R4, R4, R42, RZ ;  /* 0x0000002a04047224 */ /* 0x000fe200078e02ff */
[----:B------:R-:W0:Y:S03]  /*a7c0*/  LDCU UR39, c[0x0][0x3a8] ;  /* 0x00007500ff2777ac */ /* 0x000e260008000800 */
[----:B------:R-:W-:Y:S01]  /*a7d0*/  IMAD.HI.U32 R22, R23, R4, R22 ;  /* 0x0000000417167227 */ /* 0x000fe200078e0016 */
[----:B------:R-:W0:Y:S03]  /*a7e0*/  LDCU UR40, c[0x0][0x3a8] ;  /* 0x00007500ff2877ac */ /* 0x000e260008000800 */
[----:B-1----:R-:W-:-:S02]  /*a7f0*/  IMAD.MOV R4, RZ, RZ, -R25 ;  /* 0x000000ffff047224 */ /* 0x002fc400078e0a19 */
[----:B------:R-:W-:Y:S01]  /*a800*/  IMAD.MOV.U32 R24, RZ, RZ, RZ ;  /* 0x000000ffff187224 */ /* 0x000fe200078e00ff */
[----:B------:R-:W1:Y:S01]  /*a810*/  LDCU UR41, c[0x0][0x3a8] ;  /* 0x00007500ff2977ac */ /* 0x000e620008000800 */
[----:B------:R-:W-:Y:S01]  /*a820*/  IMAD R4, R4, R0, RZ ;  /* 0x0000000004047224 */ /* 0x000fe200078e02ff */
[----:B------:R-:W0:Y:S03]  /*a830*/  LDCU UR42, c[0x0][0x3a8] ;  /* 0x00007500ff2a77ac */ /* 0x000e260008000800 */
[----:B------:R-:W-:Y:S01]  /*a840*/  IMAD.HI.U32 R4, R25, R4, R24 ;  /* 0x0000000419047227 */ /* 0x000fe200078e0018 */
[----:B------:R-:W0:Y:S01]  /*a850*/  LDCU UR43, c[0x0][0x3a8] ;  /* 0x00007500ff2b77ac */ /* 0x000e220008000800 */
        /* <DEDUP_REMOVED lines=25> */
[----:B---3--:R-:W-:-:S05]  /*a9f0*/  IABS R43, R40 ;  /* 0x00000028002b7213 */ /* 0x008fca0000000000 */
[----:B------:R-:W-:Y:S01]  /*aa00*/  IMAD.HI.U32 R23, R22, R43, RZ ;  /* 0x0000002b16177227 */ /* 0x000fe200078e00ff */
[----:B----4-:R-:W-:-:S03]  /*aa10*/  IABS R44, R41 ;  /* 0x00000029002c7213 */ /* 0x010fc60000000000 */
[----:B------:R-:W-:Y:S02]  /*aa20*/  IMAD.MOV R23, RZ, RZ, -R23 ;  /* 0x000000ffff177224 */ /* 0x000fe400078e0a17 */
[----:B------:R-:W-:Y:S01]  /*aa30*/  IMAD.HI.U32 R46, R22, R44, RZ ;  /* 0x0000002c162e7227 */ /* 0x000fe200078e00ff */
[----:B--2---:R-:W-:-:S03]  /*aa40*/  IABS R45, R52 ;  /* 0x00000034002d7213 */ /* 0x004fc60000000000 */
[----:B------:R-:W-:Y:S02]  /*aa50*/  IMAD.MOV R46, RZ, RZ, -R46 ;  /* 0x000000ffff2e7224 */ /* 0x000fe400078e0a2e */
[----:B------:R-:W-:-:S04]  /*aa60*/  IMAD.HI.U32 R47, R22, R45, RZ ;  /* 0x0000002d162f7227 */ /* 0x000fc800078e00ff */
[----:B------:R-:W-:Y:S02]  /*aa70*/  IMAD.MOV R24, RZ, RZ, -R47 ;  /* 0x000000ffff187224 */ /* 0x000fe400078e0a2f */
[C---:B------:R-:W-:Y:S02]  /*aa80*/  IMAD R43, R42.reuse, R23, R43 ;  /* 0x000000172a2b7224 */ /* 0x040fe400078e022b */
[C---:B------:R-:W-:Y:S02]  /*aa90*/  IMAD R25, R42.reuse, R46, R44 ;  /* 0x0000002e2a197224 */ /* 0x040fe400078e022c */
[C---:B------:R-:W-:Y:S01]  /*aaa0*/  IMAD R24, R42.reuse, R24, R45 ;  /* 0x000000182a187224 */ /* 0x040fe200078e022d */
[----:B------:R-:W-:Y:S02]  /*aab0*/  ISETP.GT.U32.AND P3, PT, R42, R43, PT ;  /* 0x0000002b2a00720c */ /* 0x000fe40003f64070 */
[----:B-----5:R-:W-:-:S05]  /*aac0*/  IABS R45, R56 ;  /* 0x00000038002d7213 */ /* 0x020fca0000000000 */
[C---:B------:R-:W-:Y:S01]  /*aad0*/  IMAD.HI.U32 R47, R22.reuse, R45, RZ ;  /* 0x0000002d162f7227 */ /* 0x040fe200078e00ff */
[----:B------:R-:W-:Y:S02]  /*aae0*/  IABS R46, R57 ;  /* 0x00000039002e7213 */ /* 0x000fe40000000000 */
[----:B------:R-:W-:Y:S02]  /*aaf0*/  IABS R23, R53 ;  /* 0x0000003500177213 */ /* 0x000fe40000000000 */
[----:B------:R-:W-:Y:S02]  /*ab00*/  IABS R49, R54 ;  /* 0x0000003600317213 */ /* 0x000fe40000000000 */
[----:B------:R-:W-:Y:S01]  /*ab10*/  IABS R44, R55 ;  /* 0x00000037002c7213 */ /* 0x000fe20000000000 */
[----:B------:R-:W-:-:S04]  /*ab20*/  IMAD.HI.U32 R51, R22, R23, RZ ;  /* 0x0000001716337227 */ /* 0x000fc800078e00ff */
[----:B------:R-:W-:-:S04]  /*ab30*/  IMAD.HI.U32 R50, R22, R49, RZ ;  /* 0x0000003116327227 */ /* 0x000fc800078e00ff */
[----:B------:R-:W-:-:S04]  /*ab40*/  IMAD.HI.U32 R48, R22, R44, RZ ;  /* 0x0000002c16307227 */ /* 0x000fc800078e00ff */
[----:B------:R-:W-:-:S04]  /*ab50*/  IMAD.HI.U32 R22, R22, R46, RZ ;  /* 0x0000002e16167227 */ /* 0x000fc800078e00ff */
[----:B------:R-:W-:-:S04]  /*ab60*/  IMAD.MOV R22, RZ, RZ, -R22 ;  /* 0x000000ffff167224 */ /* 0x000fc800078e0a16 */
[C---:B------:R-:W-:Y:S02]  /*ab70*/  IMAD R46, R42.reuse, R22, R46 ;  /* 0x000000162a2e7224 */ /* 0x040fe400078e022e */
[----:B------:R-:W-:Y:S02]  /*ab80*/  IMAD.MOV R50, RZ, RZ, -R50 ;  /* 0x000000ffff327224 */ /* 0x000fe400078e0a32 */
[----:B------:R-:W-:Y:S01]  /*ab90*/  @!P3 IMAD.IADD R43, R43, 0x1, -R42 ;  /* 0x000000012b2bb824 */ /* 0x000fe200078e0a2a */
[C---:B------:R-:W-:Y:S01]  /*aba0*/  ISETP.GT.U32.AND P3, PT, R42.reuse, R46, PT ;  /* 0x0000002e2a00720c */ /* 0x040fe20003f64070 */
[----:B------:R-:W-:Y:S02]  /*abb0*/  IMAD.MOV R51, RZ, RZ, -R51 ;  /* 0x000000ffff337224 */ /* 0x000fe400078e0a33 */
[----:B------:R-:W-:Y:S02]  /*abc0*/  IMAD.MOV R48, RZ, RZ, -R48 ;  /* 0x000000ffff307224 */ /* 0x000fe400078e0a30 */
[C---:B------:R-:W-:Y:S01]  /*abd0*/  IMAD R49, R42.reuse, R50, R49 ;  /* 0x000000322a317224 */ /* 0x040fe200078e0231 */
[C---:B------:R-:W-:Y:S01]  /*abe0*/  ISETP.GT.U32.AND P2, PT, R42.reuse, R25, PT ;  /* 0x000000192a00720c */ /* 0x040fe20003f44070 */
[C---:B------:R-:W-:Y:S01]  /*abf0*/  IMAD R23, R42.reuse, R51, R23 ;  /* 0x000000332a177224 */ /* 0x040fe200078e0217 */
[C---:B------:R-:W-:Y:S01]  /*ac00*/  ISETP.GT.U32.AND P4, PT, R42.reuse, R24, PT ;  /* 0x000000182a00720c */ /* 0x040fe20003f84070 */
[----:B------:R-:W-:Y:S01]  /*ac10*/  IMAD.MOV R47, RZ, RZ, -R47 ;  /* 0x000000ffff2f7224 */ /* 0x000fe200078e0a2f */
[C---:B------:R-:W-:Y:S01]  /*ac20*/  ISETP.GT.U32.AND P5, PT, R42.reuse, R49, PT ;  /* 0x000000312a00720c */ /* 0x040fe20003fa4070 */
[C---:B------:R-:W-:Y:S01]  /*ac30*/  IMAD R44, R42.reuse, R48, R44 ;  /* 0x000000302a2c7224 */ /* 0x040fe200078e022c */
[C---:B------:R-:W-:Y:S01]  /*ac40*/  ISETP.GT.U32.AND P6, PT, R42.reuse, R23, PT ;  /* 0x000000172a00720c */ /* 0x040fe20003fc4070 */
[----:B------:R-:W-:-:S03]  /*ac50*/  IMAD R45, R42, R47, R45 ;  /* 0x0000002f2a2d7224 */ /* 0x000fc600078e022d */
[----:B------:R-:W-:Y:S01]  /*ac60*/  ISETP.GT.U32.AND P0, PT, R42, R44, PT ;  /* 0x0000002c2a00720c */ /* 0x000fe20003f04070 */
[--C-:B------:R-:W-:Y:S01]  /*ac70*/  @!P3 IMAD.IADD R46, R46, 0x1, -R42.reuse ;  /* 0x000000012e2eb824 */ /* 0x100fe200078e0a2a */
[C---:B------:R-:W-:Y:S01]  /*ac80*/  ISETP.GT.U32.AND P1, PT, R42.reuse, R45, PT ;  /* 0x0000002d2a00720c */ /* 0x040fe20003f24070 */
[--C-:B------:R-:W-:Y:S01]  /*ac90*/  @!P2 IMAD.IADD R25, R25, 0x1, -R42.reuse ;  /* 0x000000011919a824 */ /* 0x100fe200078e0a2a */
[----:B------:R-:W-:Y:S01]  /*aca0*/  ISETP.GT.U32.AND P2, PT, R42, R43, PT ;  /* 0x0000002b2a00720c */ /* 0x000fe20003f44070 */
[--C-:B------:R-:W-:Y:S01]  /*acb0*/  @!P4 IMAD.IADD R24, R24, 0x1, -R42.reuse ;  /* 0x000000011818c824 */ /* 0x100fe200078e0a2a */
[C---:B------:R-:W-:Y:S01]  /*acc0*/  ISETP.GT.U32.AND P3, PT, R42.reuse, R46, PT ;  /* 0x0000002e2a00720c */ /* 0x040fe20003f64070 */
[--C-:B------:R-:W-:Y:S02]  /*acd0*/  @!P5 IMAD.IADD R49, R49, 0x1, -R42.reuse ;  /* 0x000000013131d824 */ /* 0x100fe400078e0a2a */
[----:B------:R-:W-:Y:S01]  /*ace0*/  @!P6 IMAD.IADD R23, R23, 0x1, -R42 ;  /* 0x000000011717e824 */ /* 0x000fe200078e0a2a */
[----:B------:R-:W-:-:S03]  /*acf0*/  ISETP.GT.U32.AND P6, PT, R42, R24, PT ;  /* 0x000000182a00720c */ /* 0x000fc60003fc4070 */
[--C-:B------:R-:W-:Y:S01]  /*ad00*/  @!P0 IMAD.IADD R44, R44, 0x1, -R42.reuse ;  /* 0x000000012c2c8824 */ /* 0x100fe200078e0a2a */
[C---:B------:R-:W-:Y:S01]  /*ad10*/  ISETP.GT.U32.AND P0, PT, R42.reuse, R49, PT ;  /* 0x000000312a00720c */ /* 0x040fe20003f04070 */
[--C-:B------:R-:W-:Y:S01]  /*ad20*/  @!P1 IMAD.IADD R45, R45, 0x1, -R42.reuse ;  /* 0x000000012d2d9824 */ /* 0x100fe200078e0a2a */
[----:B------:R-:W-:Y:S01]  /*ad30*/  IABS R48, R5 ;  /* 0x0000000500307213 */ /* 0x000fe20000000000 */
[--C-:B------:R-:W-:Y:S01]  /*ad40*/  @!P2 IMAD.IADD R43, R43, 0x1, -R42.reuse ;  /* 0x000000012b2ba824 */ /* 0x100fe200078e0a2a */
[----:B------:R-:W-:Y:S01]  /*ad50*/  ISETP.GT.U32.AND P4, PT, R42, R25, PT ;  /* 0x000000192a00720c */ /* 0x000fe20003f84070 */
[----:B------:R-:W-:Y:S01]  /*ad60*/  @!P3 IMAD.IADD R46, R46, 0x1, -R42 ;  /* 0x000000012e2eb824 */ /* 0x000fe200078e0a2a */
[----:B------:R-:W-:Y:S01]  /*ad70*/  ISETP.GT.U32.AND P5, PT, R42, R23, PT ;  /* 0x000000172a00720c */ /* 0x000fe20003fa4070 */
[----:B------:R-:W-:Y:S01]  /*ad80*/  IMAD.HI.U32 R50, R4, R48, RZ ;  /* 0x0000003004327227 */ /* 0x000fe200078e00ff */
[C---:B------:R-:W-:Y:S02]  /*ad90*/  ISETP.GT.U32.AND P1, PT, R42.reuse, R44, PT ;  /* 0x0000002c2a00720c */ /* 0x040fe40003f24070 */
[----:B------:R-:W-:-:S02]  /*ada0*/  ISETP.GT.U32.AND P2, PT, R42, R45, PT ;  /* 0x0000002d2a00720c */ /* 0x000fc40003f44070 */
[----:B------:R-:W-:Y:S01]  /*adb0*/  ISETP.GE.AND P3, PT, R52, RZ, PT ;  /* 0x000000ff3400720c */ /* 0x000fe20003f66270 */
[----:B------:R-:W-:Y:S02]  /*adc0*/  IMAD.MOV R50, RZ, RZ, -R50 ;  /* 0x000000ffff327224 */ /* 0x000fe400078e0a32 */
[--C-:B------:R-:W-:Y:S01]  /*add0*/  @!P6 IMAD.IADD R24, R24, 0x1, -R42.reuse ;  /* 0x000000011818e824 */ /* 0x100fe200078e0a2a */
[----:B------:R-:W-:Y:S01]  /*ade0*/  IABS R47, R6 ;  /* 0x00000006002f7213 */ /* 0x000fe20000000000 */
[----:B------:R-:W-:Y:S01]  /*adf0*/  @!P0 IMAD.IADD R49, R49, 0x1, -R42 ;  /* 0x0000000131318824 */ /* 0x000fe200078e0a2a */
[----:B------:R-:W-:Y:S01]  /*ae00*/  ISETP.GE.AND P6, PT, R6, RZ, PT ;  /* 0x000000ff0600720c */ /* 0x000fe20003fc6270 */
[----:B------:R-:W-:Y:S01]  /*ae10*/  IMAD R6, R0, R50, R48 ;  /* 0x0000003200067224 */ /* 0x000fe200078e0230 */
[----:B------:R-:W-:Y:S01]  /*ae20*/  ISETP.GE.AND P0, PT, R41, RZ, PT ;  /* 0x000000ff2900720c */ /* 0x000fe20003f06270 */
[----:B------:R-:W-:Y:S02]  /*ae30*/  IMAD.MOV.U32 R48, RZ, RZ, R24 ;  /* 0x000000ffff307224 */ /* 0x000fe400078e0018 */
[----:B------:R-:W-:-:S02]  /*ae40*/  @!P4 IMAD.IADD R25, R25, 0x1, -R42 ;  /* 0x000000011919c824 */ /* 0x000fc400078e0a2a */
[--C-:B------:R-:W-:Y:S01]  /*ae50*/  @!P5 IMAD.IADD R23, R23, 0x1, -R42.reuse ;  /* 0x000000011717d824 */ /* 0x100fe200078e0a2a */
[----:B------:R-:W-:Y:S01]  /*ae60*/  ISETP.GE.AND P5, PT, R40, RZ, PT ;  /* 0x000000ff2800720c */ /* 0x000fe20003fa6270 */
[--C-:B------:R-:W-:Y:S02]  /*ae70*/  @!P1 IMAD.IADD R44, R44, 0x1, -R42.reuse ;  /* 0x000000012c2c9824 */ /* 0x100fe400078e0a2a */
[----:B------:R-:W-:Y:S01]  /*ae80*/  @!P2 IMAD.IADD R45, R45, 0x1, -R42 ;  /* 0x000000012d2da824 */ /* 0x000fe200078e0a2a */
[----:B------:R-:W-:Y:S01]  /*ae90*/  IABS R42, R7 ;  /* 0x00000007002a7213 */ /* 0x000fe20000000000 */
[----:B------:R-:W-:Y:S01]  /*aea0*/  @!P3 IMAD.MOV R48, RZ, RZ, -R48 ;  /* 0x000000ffff30b224 */ /* 0x000fe200078e0a30 */
[----:B------:R-:W-:Y:S01]  /*aeb0*/  ISETP.GT.U32.AND P3, PT, R0, R6, PT ;  /* 0x000000060000720c */ /* 0x000fe20003f64070 */
[----:B------:R-:W-:Y:S01]  /*aec0*/  IMAD.HI.U32 R22, R4, R47, RZ ;  /* 0x0000002f04167227 */ /* 0x000fe200078e00ff */
[----:B------:R-:W-:Y:S01]  /*aed0*/  ISETP.GE.AND P2, PT, R53, RZ, PT ;  /* 0x000000ff3500720c */ /* 0x000fe20003f46270 */
[----:B------:R-:W2:Y:S02]  /*aee0*/  LDL.LU R40, [R1+0x84ec] ;  /* 0x0084ec0001287983 */ /* 0x000ea40000300800 */
[----:B------:R-:W-:-:S02]  /*aef0*/  IMAD.MOV R22, RZ, RZ, -R22 ;  /* 0x000000ffff167224 */ /* 0x000fc400078e0a16 */
[----:B------:R-:W-:Y:S01]  /*af00*/  IMAD.HI.U32 R50, R4, R42, RZ ;  /* 0x0000002a04327227 */ /* 0x000fe200078e00ff */
[----:B------:R-:W-:Y:S01]  /*af10*/  ISETP.GE.AND P4, PT, R5, RZ, PT ;  /* 0x000000ff0500720c */ /* 0x000fe20003f86270 */
[----:B------:R-:W3:Y:S02]  /*af20*/  LDL.LU R41, [R1+0x84e8] ;  /* 0x0084e80001297983 */ /* 0x000ee40000300800 */
[----:B------:R-:W-:Y:S01]  /*af30*/  @!P0 IMAD.MOV R25, RZ, RZ, -R25 ;  /* 0x000000ffff198224 */ /* 0x000fe200078e0a19 */
[----:B------:R-:W-:Y:S01]  /*af40*/  ISETP.GE.AND P0, PT, R55, RZ, PT ;  /* 0x000000ff3700720c */ /* 0x000fe20003f06270 */
[----:B------:R-:W-:Y:S01]  /*af50*/  IMAD R5, R0, R22, R47 ;  /* 0x0000001600057224 */ /* 0x000fe200078e022f */
[----:B------:R-:W-:Y:S01]  /*af60*/  IABS R22, R8 ;  /* 0x0000000800167213 */ /* 0x000fe20000000000 */
[----:B------:R-:W-:Y:S01]  /*af70*/  IMAD.MOV R50, RZ, RZ, -R50 ;  /* 0x000000ffff327224 */ /* 0x000fe200078e0a32 */
[----:B------:R-:W4:Y:S01]  /*af80*/  LDL.LU R52, [R1+0x84e4] ;  /* 0x0084e40001347983 */ /* 0x000f220000300800 */
[----:B------:R-:W-:-:S02]  /*af90*/  @!P5 IMAD.MOV R43, RZ, RZ, -R43 ;  /* 0x000000ffff2bd224 */ /* 0x000fc400078e0a2b */
[----:B------:R-:W-:Y:S01]  /*afa0*/  IMAD R42, R0, R50, R42 ;  /* 0x00000032002a7224 */ /* 0x000fe200078e022a */
[----:B------:R-:W-:Y:S01]  /*afb0*/  LOP3.LUT R50, RZ, R2, RZ, 0x33, !PT ;  /* 0x00000002ff327212 */ /* 0x000fe200078e33ff */
[----:B------:R-:W-:Y:S01]  /*afc0*/  @!P3 IMAD.IADD R6, R6, 0x1, -R0 ;  /* 0x000000010606b824 */ /* 0x000fe200078e0a00 */
[----:B------:R-:W-:Y:S01]  /*afd0*/  ISETP.NE.AND P3, PT, R2, RZ, PT ;  /* 0x000000ff0200720c */ /* 0x000fe20003f65270 */
[----:B------:R-:W-:Y:S01]  /*afe0*/  IMAD.HI.U32 R51, R4, R22, RZ ;  /* 0x0000001604337227 */ /* 0x000fe200078e00ff */
[----:B------:R-:W5:Y:S01]  /*aff0*/  LDL.LU R53, [R1+0x84e0] ;  /* 0x0084e00001357983 */ /* 0x000f620000300800 */
[----:B------:R-:W-:Y:S02]  /*b000*/  ISETP.GE.AND P5, PT, R54, RZ, PT ;  /* 0x000000ff3600720c */ /* 0x000fe40003fa6270 */
[C---:B------:R-:W-:Y:S01]  /*b010*/  SEL R43, R50.reuse, R43, !P3 ;  /* 0x0000002b322b7207 */ /* 0x040fe20005800000 */
[----:B------:R-:W2:Y:S01]  /*b020*/  LDL.LU R54, [R1+0x84dc] ;  /* 0x0084dc0001367983 */ /* 0x000ea20000300800 */
[----:B------:R-:W-:Y:S01]  /*b030*/  IMAD.MOV R24, RZ, RZ, -R51 ;  /* 0x000000ffff187224 */ /* 0x000fe200078e0a33 */
[----:B------:R-:W-:Y:S01]  /*b040*/  SEL R25, R50, R25, !P3 ;  /* 0x0000001932197207 */ /* 0x000fe20005800000 */
[----:B------:R-:W-:Y:S01]  /*b050*/  @!P2 IMAD.MOV R23, RZ, RZ, -R23 ;  /* 0x000000ffff17a224 */ /* 0x000fe200078e0a17 */
[----:B------:R-:W2:Y:S01]  /*b060*/  LDL.LU R55, [R1+0x84d8] ;  /* 0x0084d80001377983 */ /* 0x000ea20000300800 */
[----:B------:R-:W-:Y:S01]  /*b070*/  ISETP.GE.AND P2, PT, R56, RZ, PT ;  /* 0x000000ff3800720c */ /* 0x000fe20003f46270 */
[----:B------:R-:W-:Y:S01]  /*b080*/  @!P0 IMAD.MOV R44, RZ, RZ, -R44 ;  /* 0x000000ffff2c8224 */ /* 0x000fe200078e0a2c */
[----:B------:R-:W-:Y:S01]  /*b090*/  ISETP.GE.AND P0, PT, R57, RZ, PT ;  /* 0x000000ff3900720c */ /* 0x000fe20003f06270 */
[----:B------:R-:W2:Y:S01]  /*b0a0*/  LDL.LU R51, [R1+0x4d0] ;  /* 0x0004d00001337983 */ /* 0x000ea20000300800 */
[----:B------:R-:W-:-:S03]  /*b0b0*/  SEL R48, R50, R48, !P3 ;  /* 0x0000003032307207 */ /* 0x000fc60005800000 */
[----:B------:R-:W2:Y:S01]  /*b0c0*/  LDL.LU R56, [R1+0x84d4] ;  /* 0x0084d40001387983 */ /* 0x000ea20000300800 */
[----:B------:R-:W-:-:S03]  /*b0d0*/  SEL R23, R50, R23, !P3 ;  /* 0x0000001732177207 */ /* 0x000fc60005800000 */
[----:B------:R-:W2:Y:S04]  /*b0e0*/  LDL.LU R57, [R1+0x84d0] ;  /* 0x0084d00001397983 */ /* 0x000ea80000300800 */
[----:B------:R0:W-:Y:S04]  /*b0f0*/  STL [R1+0x434], R43 ;  /* 0x0004342b01007387 */ /* 0x0001e80000100800 */
[----:B0-----:R-:W2:Y:S04]  /*b100*/  LDL.LU R43, [R1+0x4a8] ;  /* 0x0004a800012b7983 */ /* 0x001ea80000300800 */
[----:B------:R0:W-:Y:S04]  /*b110*/  STL [R1+0x430], R25 ;  /* 0x0004301901007387 */ /* 0x0001e80000100800 */
[----:B0-----:R-:W2:Y:S04]  /*b120*/  LDL.LU R25, [R1+0x4b0] ;  /* 0x0004b00001197983 */ /* 0x001ea80000300800 */
[----:B------:R0:W-:Y:S04]  /*b130*/  STL [R1+0x42c], R48 ;  /* 0x00042c3001007387 */ /* 0x0001e80000100800 */
[----:B0-----:R-:W2:Y:S04]  /*b140*/  LDL.LU R48, [R1+0x4ac] ;  /* 0x0004ac0001307983 */ /* 0x001ea80000300800 */
[----:B------:R0:W-:Y:S04]  /*b150*/  STL [R1+0x428], R23 ;  /* 0x0004281701007387 */ /* 0x0001e80000100800 */
[----:B0-----:R-:W2:Y:S01]  /*b160*/  LDL.LU R23, [R1+0x4b8] ;  /* 0x0004b80001177983 */ /* 0x001ea20000300800 */
[----:B------:R-:W-:Y:S01]  /*b170*/  @!P5 IMAD.MOV R49, RZ, RZ, -R49 ;  /* 0x000000ffff31d224 */ /* 0x000fe200078e0a31 */
[----:B------:R-:W-:-:S02]  /*b180*/  ISETP.GT.U32.AND P5, PT, R0, R5, PT ;  /* 0x000000050000720c */ /* 0x000fc40003fa4070 */
[----:B------:R-:W-:Y:S01]  /*b190*/  ISETP.GE.AND P1, PT, R7, RZ, PT ;  /* 0x000000ff0700720c */ /* 0x000fe20003f26270 */
[----:B------:R-:W-:Y:S01]  /*b1a0*/  @!P2 IMAD.MOV R45, RZ, RZ, -R45 ;  /* 0x000000ffff2da224 */ /* 0x000fe200078e0a2d */
[----:B------:R-:W-:Y:S02]  /*b1b0*/  IABS R7, R9 ;  /* 0x0000000900077213 */ /* 0x000fe40000000000 */
[C---:B------:R-:W-:Y:S02]  /*b1c0*/  SEL R49, R50.reuse, R49, !P3 ;  /* 0x0000003132317207 */ /* 0x040fe40005800000 */
[----:B------:R-:W-:Y:S01]  /*b1d0*/  SEL R44, R50, R44, !P3 ;  /* 0x0000002c322c7207 */ /* 0x000fe20005800000 */
[----:B------:R-:W-:Y:S01]  /*b1e0*/  IMAD.HI.U32 R47, R4, R7, RZ ;  /* 0x00000007042f7227 */ /* 0x000fe200078e00ff */
[----:B------:R-:W-:Y:S01]  /*b1f0*/  SEL R45, R50, R45, !P3 ;  /* 0x0000002d322d7207 */ /* 0x000fe20005800000 */
[----:B------:R0:W-:Y:S02]  /*b200*/  STL [R1+0x424], R49 ;  /* 0x0004243101007387 */ /* 0x0001e40000100800 */
[----:B------:R-:W-:-:S02]  /*b210*/  @!P5 IMAD.IADD R5, R5, 0x1, -R0 ;  /* 0x000000010505d824 */ /* 0x000fc400078e0a00 */
[----:B------:R-:W-:Y:S02]  /*b220*/  @!P0 IMAD.MOV R46, RZ, RZ, -R46 ;  /* 0x000000ffff2e8224 */ /* 0x000fe400078e0a2e */
[----:B------:R-:W-:Y:S02]  /*b230*/  IMAD.MOV R47, RZ, RZ, -R47 ;  /* 0x000000ffff2f7224 */ /* 0x000fe400078e0a2f */
[C---:B------:R-:W-:Y:S01]  /*b240*/  IMAD R22, R0.reuse, R24, R22 ;  /* 0x0000001800167224 */ /* 0x040fe200078e0216 */
[----:B0-----:R-:W3:Y:S01]  /*b250*/  LDL.LU R49, [R1+0x4bc] ;  /* 0x0004bc0001317983 */ /* 0x001ee20000300800 */
[----:B------:R-:W-:-:S03]  /*b260*/  ISETP.GT.U32.AND P5, PT, R0, R6, PT ;  /* 0x000000060000720c */ /* 0x000fc60003fa4070 */
[----:B------:R0:W-:Y:S01]  /*b270*/  STL [R1+0x420], R44 ;  /* 0x0004202c01007387 */ /* 0x0001e20000100800 */
[C---:B------:R-:W-:Y:S01]  /*b280*/  ISETP.GT.U32.AND P0, PT, R0.reuse, R5, PT ;  /* 0x000000050000720c */ /* 0x040fe20003f04070 */
[----:B------:R-:W-:Y:S01]  /*b290*/  IMAD R7, R0, R47, R7 ;  /* 0x0000002f00077224 */ /* 0x000fe200078e0207 */
[----:B------:R-:W-:Y:S01]  /*b2a0*/  IABS R47, R11 ;  /* 0x0000000b002f7213 */ /* 0x000fe20000000000 */
[----:B0-----:R-:W3:Y:S04]  /*b2b0*/  LDL.LU R44, [R1+0x4c8] ;  /* 0x0004c800012c7983 */ /* 0x001ee80000300800 */
[----:B------:R2:W-:Y:S01]  /*b2c0*/  STL [R1+0x41c], R45 ;  /* 0x00041c2d01007387 */ /* 0x0005e20000100800 */
[----:B------:R-:W-:Y:S01]  /*b2d0*/  IABS R2, R12 ;  /* 0x0000000c00027213 */ /* 0x000fe20000000000 */
[----:B------:R-:W-:-:S04]  /*b2e0*/  @!P5 IMAD.IADD R6, R6, 0x1, -R0 ;  /* 0x000000010606d824 */ /* 0x000fc800078e0a00 */
[----:B------:R-:W-:Y:S01]  /*b2f0*/  @!P0 IMAD.IADD R5, R5, 0x1, -R0 ;  /* 0x0000000105058824 */ /* 0x000fe200078e0a00 */
[----:B------:R-:W-:Y:S01]  /*b300*/  ISETP.GE.AND P0, PT, R8, RZ, PT ;  /* 0x000000ff0800720c */ /* 0x000fe20003f06270 */
[----:B--2---:R-:W-:Y:S01]  /*b310*/  IMAD.MOV.U32 R45, RZ, RZ, R23 ;  /* 0x000000ffff2d7224 */ /* 0x004fe200078e0017 */
[----:B------:R-:W-:Y:S02]  /*b320*/  SEL R23, R50, R46, !P3 ;  /* 0x0000002e32177207 */ /* 0x000fe40005800000 */
[----:B------:R-:W-:-:S03]  /*b330*/  ISETP.GT.U32.AND P3, PT, R0, R22, PT ;  /* 0x000000160000720c */ /* 0x000fc60003f64070 */
[----:B------:R0:W-:Y:S01]  /*b340*/  STL [R1+0x418], R23 ;  /* 0x0004181701007387 */ /* 0x0001e20000100800 */
[----:B------:R-:W-:Y:S02]  /*b350*/  IMAD.MOV.U32 R50, RZ, RZ, R25 ;  /* 0x000000ffff327224 */ /* 0x000fe400078e0019 */
[----:B------:R-:W-:-:S04]  /*b360*/  IMAD.HI.U32 R25, R4, R2, RZ ;  /* 0x0000000204197227 */ /* 0x000fc800078e00ff */
[----:B0-----:R-:W-:-:S04]  /*b370*/  IMAD.HI.U32 R23, R4, R47, RZ ;  /* 0x0000002f04177227 */ /* 0x001fc800078e00ff */
[----:B------:R-:W-:Y:S02]  /*b380*/  IMAD.MOV R23, RZ, RZ, -R23 ;  /* 0x000000ffff177224 */ /* 0x000fe400078e0a17 */
[----:B------:R-:W-:Y:S02]  /*b390*/  IMAD.MOV R8, RZ, RZ, -R25 ;  /* 0x000000ffff087224 */ /* 0x000fe400078e0a19 */
[----:B------:R-:W-:Y:S01]  /*b3a0*/  @!P3 IMAD.IADD R22, R22, 0x1, -R0 ;  /* 0x000000011616b824 */ /* 0x000fe200078e0a00 */
[----:B------:R-:W2:Y:S01]  /*b3b0*/  LDL.LU R25, [R1+0x4c4] ;  /* 0x0004c40001197983 */ /* 0x000ea20000300800 */
[----:B------:R-:W-:Y:S01]  /*b3c0*/  IMAD R47, R0, R23, R47 ;  /* 0x00000017002f7224 */ /* 0x000fe200078e022f */
[----:B------:R-:W-:Y:S01]  /*b3d0*/  ISETP.GE.AND P3, PT, R9, RZ, PT ;  /* 0x000000ff0900720c */ /* 0x000fe20003f66270 */
[----:B------:R-:W-:Y:S01]  /*b3e0*/  IMAD.MOV.U32 R23, RZ, RZ, R58 ;  /* 0x000000ffff177224 */ /* 0x000fe200078e003a */
[----:B------:R-:W2:Y:S01]  /*b3f0*/  LDL.LU R9, [R1+0x494] ;  /* 0x0004940001097983 */ /* 0x000ea20000300800 */
[----:B------:R-:W-:-:S03]  /*b400*/  IMAD.MOV.U32 R58, RZ, RZ, R6 ;  /* 0x000000ffff3a7224 */ /* 0x000fc600078e0006 */
[----:B------:R-:W2:Y:S01]  /*b410*/  LDL.LU R6, [R1+0x4c0] ;  /* 0x0004c00001067983 */ /* 0x000ea20000300800 */
[----:B------:R-:W-:-:S13]  /*b420*/  ISETP.GT.U32.AND P2, PT, R0, R42, PT ;  /* 0x0000002a0000720c */ /* 0x000fda0003f44070 */
[----:B------:R-:W-:Y:S01]  /*b430*/  @!P2 IMAD.IADD R42, R42, 0x1, -R0 ;  /* 0x000000012a2aa824 */ /* 0x000fe200078e0a00 */
[C---:B------:R-:W-:Y:S01]  /*b440*/  ISETP.GT.U32.AND P2, PT, R0.reuse, R7, PT ;  /* 0x000000070000720c */ /* 0x040fe20003f44070 */
[----:B------:R-:W-:Y:S01]  /*b450*/  @!P4 IMAD.MOV R58, RZ, RZ, -R58 ;  /* 0x000000ffff3ac224 */ /* 0x000fe200078e0a3a */
[----:B------:R-:W-:Y:S02]  /*b460*/  IABS R24, R10 ;  /* 0x0000000a00187213 */ /* 0x000fe40000000000 */
[C---:B------:R-:W-:Y:S02]  /*b470*/  ISETP.GT.U32.AND P5, PT, R0.reuse, R42, PT ;  /* 0x0000002a0000720c */ /* 0x040fe40003fa4070 */
[----:B------:R0:W-:Y:S07]  /*b480*/  STL [R1+0x54], R58 ;  /* 0x0000543a01007387 */ /* 0x0001ee0000100800 */
[----:B------:R-:W-:Y:S01]  /*b490*/  @!P2 IMAD.IADD R7, R7, 0x1, -R0 ;  /* 0x000000010707a824 */ /* 0x000fe200078e0a00 */
[----:B------:R-:W-:Y:S01]  /*b4a0*/  ISETP.GT.U32.AND P2, PT, R0, R22, PT ;  /* 0x000000160000720c */ /* 0x000fe20003f44070 */
[----:B0-----:R-:W-:-:S02]  /*b4b0*/  IMAD.MOV.U32 R58, RZ, RZ, R5 ;  /* 0x000000ffff3a7224 */ /* 0x001fc400078e0005 */
[----:B------:R-:W-:Y:S02]  /*b4c0*/  IMAD.MOV.U32 R46, RZ, RZ, R43 ;  /* 0x000000ffff2e7224 */ /* 0x000fe400078e002b */
[----:B------:R-:W-:-:S04]  /*b4d0*/  IMAD.HI.U32 R43, R4, R24, RZ ;  /* 0x00000018042b7227 */ /* 0x000fc800078e00ff */
[C---:B------:R-:W-:Y:S02]  /*b4e0*/  IMAD R2, R0.reuse, R8, R2 ;  /* 0x0000000800027224 */ /* 0x040fe400078e0202 */
[----:B------:R-:W-:Y:S01]  /*b4f0*/  @!P6 IMAD.MOV R58, RZ, RZ, -R58 ;  /* 0x000000ffff3ae224 */ /* 0x000fe200078e0a3a */
[----:B------:R-:W-:Y:S01]  /*b500*/  ISETP.GT.U32.AND P6, PT, R0, R47, PT ;  /* 0x0000002f0000720c */ /* 0x000fe20003fc4070 */
[----:B------:R-:W-:Y:S02]  /*b510*/  IMAD.MOV R43, RZ, RZ, -R43 ;  /* 0x000000ffff2b7224 */ /* 0x000fe400078e0a2b */
[--C-:B------:R-:W-:Y:S01]  /*b520*/  @!P2 IMAD.IADD R22, R22, 0x1, -R0.reuse ;  /* 0x000000011616a824 */ /* 0x100fe200078e0a00 */
[----:B------:R-:W-:Y:S01]  /*b530*/  ISETP.GT.U32.AND P2, PT, R0, R2, PT ;  /* 0x000000020000720c */ /* 0x000fe20003f44070 */
[----:B------:R-:W-:Y:S02]  /*b540*/  @!P5 IMAD.IADD R42, R42, 0x1, -R0 ;  /* 0x000000012a2ad824 */ /* 0x000fe400078e0a00 */
[----:B------:R-:W-:-:S05]  /*b550*/  IMAD R24, R0, R43, R24 ;  /* 0x0000002b00187224 */ /* 0x000fca00078e0218 */
[C---:B------:R-:W-:Y:S01]  /*b560*/  ISETP.GT.U32.AND P5, PT, R0.reuse, R24, PT ;  /* 0x000000180000720c */ /* 0x040fe20003fa4070 */
[--C-:B------:R-:W-:Y:S01]  /*b570*/  @!P6 IMAD.IADD R47, R47, 0x1, -R0.reuse ;  /* 0x000000012f2fe824 */ /* 0x100fe200078e0a00 */
[----:B------:R-:W-:Y:S01]  /*b580*/  ISETP.GT.U32.AND P4, PT, R0, R7, PT ;  /* 0x000000070000720c */ /* 0x000fe20003f84070 */
[----:B------:R0:W-:Y:S02]  /*b590*/  STL [R1+0x50], R58 ;  /* 0x0000503a01007387 */ /* 0x0001e40000100800 */
[--C-:B------:R-:W-:Y:S01]  /*b5a0*/  @!P2 IMAD.IADD R2, R2, 0x1, -R0.reuse ;  /* 0x000000010202a824 */ /* 0x100fe200078e0a00 */
[----:B------:R-:W-:Y:S01]  /*b5b0*/  ISETP.GT.U32.AND P2, PT, R0, R47, PT ;  /* 0x0000002f0000720c */ /* 0x000fe20003f44070 */
[----:B0-----:R-:W3:Y:S06]  /*b5c0*/  LDL.LU R58, [R1+0x84cc] ;  /* 0x0084cc00013a7983 */ /* 0x001eec0000300800 */
[----:B------:R-:W-:-:S02]  /*b5d0*/  @!P5 IMAD.IADD R24, R24, 0x1, -R0 ;  /* 0x000000011818d824 */ /* 0x000fc400078e0a00 */
[----:B------:R-:W-:Y:S01]  /*b5e0*/  @!P4 IMAD.IADD R7, R7, 0x1, -R0 ;  /* 0x000000010707c824 */ /* 0x000fe200078e0a00 */
[----:B------:R-:W-:Y:S01]  /*b5f0*/  ISETP.GE.AND P4, PT, R11, RZ, PT ;  /* 0x000000ff0b00720c */ /* 0x000fe20003f86270 */
[----:B------:R-:W-:Y:S01]  /*b600*/  @!P0 IMAD.MOV R22, RZ, RZ, -R22 ;  /* 0x000000ffff168224 */ /* 0x000fe200078e0a16 */
[----:B------:R-:W-:Y:S01]  /*b610*/  ISETP.GT.U32.AND P6, PT, R0, R24, PT ;  /* 0x000000180000720c */ /* 0x000fe20003fc4070 */
[----:B------:R-:W-:Y:S01]  /*b620*/  @!P2 IMAD.IADD R47, R47, 0x1, -R0 ;  /* 0x000000012f2fa824 */ /* 0x000fe200078e0a00 */
[----:B------:R-:W-:-:S11]  /*b630*/  IABS R11, R16 ;  /* 0x00000010000b7213 */ /* 0x000fd60000000000 */
[----:B------:R-:W-:Y:S02]  /*b640*/  @!P6 IMAD.IADD R24, R24, 0x1, -R0 ;  /* 0x000000011818e824 */ /* 0x000fe400078e0a00 */
[----:B--2---:R-:W-:Y:S02]  /*b650*/  IMAD.MOV.U32 R5, RZ, RZ, R6 ;  /* 0x000000ffff057224 */ /* 0x004fe400078e0006 */
[----:B------:R-:W-:Y:S02]  /*b660*/  IMAD.MOV.U32 R6, RZ, RZ, R42 ;  /* 0x000000ffff067224 */ /* 0x000fe400078e002a */
[----:B------:R-:W-:Y:S01]  /*b670*/  IMAD.MOV.U32 R43, RZ, RZ, R9 ;  /* 0x000000ffff2b7224 */ /* 0x000fe200078e0009 */
[----:B------:R-:W-:Y:S01]  /*b680*/  IABS R9, R14 ;  /* 0x0000000e00097213 */ /* 0x000fe20000000000 */
[----:B------:R-:W-:-:S05]  /*b690*/  @!P1 IMAD.MOV R6, RZ, RZ, -R6 ;  /* 0x000000ffff069224 */ /* 0x000fca00078e0a06 */
[----:B------:R0:W-:Y:S02]  /*b6a0*/  STL [R1+0x4c], R6 ;  /* 0x00004c0601007387 */ /* 0x0001e40000100800 */
[----:B0-----:R-:W-:-:S04]  /*b6b0*/  IMAD.HI.U32 R6, R4, R9, RZ ;  /* 0x0000000904067227 */ /* 0x001fc800078e00ff */
[----:B------:R-:W-:-:S04]  /*b6c0*/  IMAD.MOV R6, RZ, RZ, -R6 ;  /* 0x000000ffff067224 */ /* 0x000fc800078e0a06 */
[C---:B------:R-:W-:Y:S01]  /*b6d0*/  IMAD R9, R0.reuse, R6, R9 ;  /* 0x0000000600097224 */ /* 0x040fe200078e0209 */
[----:B------:R0:W-:Y:S04]  /*b6e0*/  STL [R1+0x48], R22 ;  /* 0x0000481601007387 */ /* 0x0001e80000100800 */
[----:B------:R-:W-:Y:S01]  /*b6f0*/  ISETP.GT.U32.AND P2, PT, R0, R9, PT ;  /* 0x000000090000720c */ /* 0x000fe20003f44070 */
[----:B0-----:R-:W-:-:S04]  /*b700*/  IMAD.HI.U32 R22, R4, R11, RZ ;  /* 0x0000000b04167227 */ /* 0x001fc800078e00ff */
[----:B------:R-:W-:-:S08]  /*b710*/  IMAD.MOV R22, RZ, RZ, -R22 ;  /* 0x000000ffff167224 */ /* 0x000fd000078e0a16 */
[----:B------:R-:W-:Y:S02]  /*b720*/  @!P2 IMAD.IADD R9, R9, 0x1, -R0 ;  /* 0x000000010909a824 */ /* 0x000fe400078e0a00 */
[----:B------:R-:W-:Y:S01]  /*b730*/  IMAD R11, R0, R22, R11 ;  /* 0x00000016000b7224 */ /* 0x000fe200078e020b */
[----:B------:R-:W-:Y:S01]  /*b740*/  ISETP.GE.AND P2, PT, R14, RZ, PT ;  /* 0x000000ff0e00720c */ /* 0x000fe20003f46270 */
[----:B------:R-:W-:Y:S01]  /*b750*/  IMAD.MOV.U32 R22, RZ, RZ, R59 ;  /* 0x000000ffff167224 */ /* 0x000fe200078e003b */
[----:B------:R-:W2:Y:S01]  /*b760*/  LDL.LU R14, [R1+0x3e4] ;  /* 0x0003e400010e7983 */ /* 0x000ea20000300800 */
[----:B------:R-:W-:Y:S02]  /*b770*/  IMAD.MOV.U32 R59, RZ, RZ, R7 ;  /* 0x000000ffff3b7224 */ /* 0x000fe400078e0007 */
[----:B------:R-:W-:Y:S02]  /*b780*/  IMAD.MOV.U32 R7, RZ, RZ, R24 ;  /* 0x000000ffff077224 */ /* 0x000fe400078e0018 */
[----:B------:R-:W2:Y:S01]  /*b790*/  LDL.LU R24, [R1+0x3e0] ;  /* 0x0003e00001187983 */ /* 0x000ea20000300800 */
[----:B------:R-:W-:Y:S01]  /*b7a0*/  IABS R8, R13 ;  /* 0x0000000d00087213 */ /* 0x000fe20000000000 */
[----:B------:R-:W-:Y:S01]  /*b7b0*/  IMAD.MOV.U32 R42, RZ, RZ, R5 ;  /* 0x000000ffff2a7224 */ /* 0x000fe200078e0005 */
[----:B------:R-:W-:-:S03]  /*b7c0*/  ISETP.GE.AND P1, PT, R10, RZ, PT ;  /* 0x000000ff0a00720c */ /* 0x000fc60003f26270 */
[----:B------:R-:W-:Y:S01]  /*b7d0*/  IMAD.HI.U32 R5, R4, R8, RZ ;  /* 0x0000000804057227 */ /* 0x000fe200078e00ff */
[----:B------:R-:W-:-:S03]  /*b7e0*/  ISETP.GT.U32.AND P0, PT, R0, R2, PT ;  /* 0x000000020000720c */ /* 0x000fc60003f04070 */
[----:B------:R-:W-:Y:S01]  /*b7f0*/  IMAD.MOV R5, RZ, RZ, -R5 ;  /* 0x000000ffff057224 */ /* 0x000fe200078e0a05 */
[----:B------:R-:W-:-:S03]  /*b800*/  IABS R10, R15 ;  /* 0x0000000f000a7213 */ /* 0x000fc60000000000 */
[----:B------:R-:W-:Y:S01]  /*b810*/  IMAD R8, R0, R5, R8 ;  /* 0x0000000500087224 */ /* 0x000fe200078e0208 */
[----:B------:R-:W-:Y:S01]  /*b820*/  ISETP.GE.AND P5, PT, R12, RZ, PT ;  /* 0x000000ff0c00720c */ /* 0x000fe20003fa6270 */
[----:B------:R-:W-:Y:S01]  /*b830*/  IMAD.HI.U32 R12, R4, R10, RZ ;  /* 0x0000000a040c7227 */ /* 0x000fe200078e00ff */
[----:B------:R-:W-:Y:S02]  /*b840*/  IABS R6, R17 ;  /* 0x0000001100067213 */ /* 0x000fe40000000000 */
[----:B------:R-:W-:Y:S01]  /*b850*/  ISETP.GT.U32.AND P6, PT, R0, R8, PT ;  /* 0x000000080000720c */ /* 0x000fe20003fc4070 */
[----:B------:R-:W-:Y:S02]  /*b860*/  @!P3 IMAD.MOV R59, RZ, RZ, -R59 ;  /* 0x000000ffff3bb224 */ /* 0x000fe400078e0a3b */
[----:B------:R-:W-:Y:S01]  /*b870*/  @!P0 IMAD.IADD R2, R2, 0x1, -R0 ;  /* 0x0000000102028824 */ /* 0x000fe200078e0a00 */
[----:B------:R-:W-:Y:S01]  /*b880*/  ISETP.GE.AND P0, PT, R13, RZ, PT ;  /* 0x000000ff0d00720c */ /* 0x000fe20003f06270 */
[----:B------:R-:W-:Y:S01]  /*b890*/  @!P1 IMAD.MOV R7, RZ, RZ, -R7 ;  /* 0x000000ffff079224 */ /* 0x000fe200078e0a07 */
[----:B------:R0:W-:Y:S01]  /*b8a0*/  STL [R1+0x44], R59 ;  /* 0x0000443b01007387 */ /* 0x0001e20000100800 */
[----:B------:R-:W-:-:S02]  /*b8b0*/  IMAD.MOV R12, RZ, RZ, -R12 ;  /* 0x000000ffff0c7224 */ /* 0x000fc400078e0a0c */
[----:B------:R-:W-:-:S04]  /*b8c0*/  IMAD.HI.U32 R13, R4, R6, RZ ;  /* 0x00000006040d7227 */ /* 0x000fc800078e00ff */
[----:B------:R-:W-:Y:S01]  /*b8d0*/  IMAD R10, R0, R12, R10 ;  /* 0x0000000c000a7224 */ /* 0x000fe200078e020a */
[----:B0-----:R-:W3:Y:S01]  /*b8e0*/  LDL.LU R59, [R1+0x84c8] ;  /* 0x0084c800013b7983 */ /* 0x001ee20000300800 */
[----:B------:R-:W-:-:S03]  /*b8f0*/  IMAD.MOV R13, RZ, RZ, -R13 ;  /* 0x000000ffff0d7224 */ /* 0x000fc600078e0a0d */
[----:B------:R0:W-:Y:S01]  /*b900*/  STL [R1+0x40], R7 ;  /* 0x0000400701007387 */ /* 0x0001e20000100800 */
[----:B------:R-:W-:Y:S01]  /*b910*/  @!P6 IMAD.IADD R8, R8, 0x1, -R0 ;  /* 0x000000010808e824 */ /* 0x000fe200078e0a00 */
[----:B------:R-:W-:Y:S01]  /*b920*/  IABS R5, R18 ;  /* 0x0000001200057213 */ /* 0x000fe20000000000 */
[C---:B------:R-:W-:Y:S01]  /*b930*/  IMAD R6, R0.reuse, R13, R6 ;  /* 0x0000000d00067224 */ /* 0x040fe200078e0206 */
[C---:B------:R-:W-:Y:S01]  /*b940*/  ISETP.GT.U32.AND P6, PT, R0.reuse, R10, PT ;  /* 0x0000000a0000720c */ /* 0x040fe20003fc4070 */
[----:B0-----:R-:W-:Y:S02]  /*b950*/  IMAD.MOV.U32 R7, RZ, RZ, R47 ;  /* 0x000000ffff077224 */ /* 0x001fe400078e002f */
[----:B------:R-:W-:Y:S02]  /*b960*/  IMAD.MOV.U32 R47, RZ, RZ, R60 ;  /* 0x000000ffff2f7224 */ /* 0x000fe400078e003c */
[----:B------:R-:W-:Y:S02]  /*b970*/  IMAD.MOV.U32 R60, RZ, RZ, R2 ;  /* 0x000000ffff3c7224 */ /* 0x000fe400078e0002 */
[----:B------:R-:W-:Y:S01]  /*b980*/  @!P4 IMAD.MOV R7, RZ, RZ, -R7 ;  /* 0x000000ffff07c224 */ /* 0x000fe200078e0a07 */
[C---:B------:R-:W-:Y:S01]  /*b990*/  ISETP.GT.U32.AND P4, PT, R0.reuse, R11, PT ;  /* 0x0000000b0000720c */ /* 0x040fe20003f84070 */
[----:B------:R-:W-:Y:S01]  /*b9a0*/  @!P5 IMAD.MOV R60, RZ, RZ, -R60 ;  /* 0x000000ffff3cd224 */ /* 0x000fe200078e0a3c */
[----:B------:R-:W-:Y:S01]  /*b9b0*/  ISETP.GT.U32.AND P5, PT, R0, R6, PT ;  /* 0x000000060000720c */ /* 0x000fe20003fa4070 */
[----:B------:R-:W-:-:S04]  /*b9c0*/  IMAD.HI.U32 R12, R4, R5, RZ ;  /* 0x00000005040c7227 */ /* 0x000fc800078e00ff */
[----:B------:R-:W-:Y:S01]  /*b9d0*/  IMAD.MOV R12, RZ, RZ, -R12 ;  /* 0x000000ffff0c7224 */ /* 0x000fe200078e0a0c */
[----:B------:R-:W-:Y:S01]  /*b9e0*/  ISETP.GT.U32.AND P3, PT, R0, R8, PT ;  /* 0x000000080000720c */ /* 0x000fe20003f64070 */
[--C-:B------:R-:W-:Y:S01]  /*b9f0*/  @!P6 IMAD.IADD R10, R10, 0x1, -R0.reuse ;  /* 0x000000010a0ae824 */ /* 0x100fe200078e0a00 */
[C---:B------:R-:W-:Y:S01]  /*ba00*/  ISETP.GT.U32.AND P6, PT, R0.reuse, R9, PT ;  /* 0x000000090000720c */ /* 0x040fe20003fc4070 */
[----:B------:R-:W-:Y:S01]  /*ba10*/  IMAD R5, R0, R12, R5 ;  /* 0x0000000c00057224 */ /* 0x000fe200078e0205 */
[----:B------:R-:W-:Y:S01]  /*ba20*/  IABS R12, R20 ;  /* 0x00000014000c7213 */ /* 0x000fe20000000000 */
[--C-:B------:R-:W-:Y:S02]  /*ba30*/  @!P4 IMAD.IADD R11, R11, 0x1, -R0.reuse ;  /* 0x000000010b0bc824 */ /* 0x100fe400078e0a00 */
[----:B------:R-:W-:Y:S01]  /*ba40*/  @!P5 IMAD.IADD R6, R6, 0x1, -R0 ;  /* 0x000000010606d824 */ /* 0x000fe200078e0a00 */
[----:B------:R-:W-:Y:S01]  /*ba50*/  IABS R13, R19 ;  /* 0x00000013000d7213 */ /* 0x000fe20000000000 */
[----:B------:R-:W-:Y:S01]  /*ba60*/  IMAD.HI.U32 R2, R4, R12, RZ ;  /* 0x0000000c04027227 */ /* 0x000fe200078e00ff */
[C---:B------:R-:W-:Y:S01]  /*ba70*/  ISETP.GT.U32.AND P5, PT, R0.reuse, R11, PT ;  /* 0x0000000b0000720c */ /* 0x040fe20003fa4070 */
[----:B------:R0:W-:Y:S01]  /*ba80*/  STL [R1+0x3c], R7 ;  /* 0x00003c0701007387 */ /* 0x0001e20000100800 */
[----:B------:R-:W-:Y:S01]  /*ba90*/  ISETP.GT.U32.AND P1, PT, R0, R10, PT ;  /* 0x0000000a0000720c */ /* 0x000fe20003f24070 */
[----:B------:R-:W-:-:S02]  /*baa0*/  IMAD.MOV R2, RZ, RZ, -R2 ;  /* 0x000000ffff027224 */ /* 0x000fc400078e0a02 */
[--C-:B------:R-:W-:Y:S02]  /*bab0*/  @!P3 IMAD.IADD R8, R8, 0x1, -R0.reuse ;  /* 0x000000010808b824 */ /* 0x100fe400078e0a00 */
[----:B------:R-:W-:Y:S01]  /*bac0*/  @!P6 IMAD.IADD R9, R9, 0x1, -R0 ;  /* 0x000000010909e824 */ /* 0x000fe200078e0a00 */
[----:B------:R-:W-:Y:S01]  /*bad0*/  ISETP.GE.AND P6, PT, R15, RZ, PT ;  /* 0x000000ff0f00720c */ /* 0x000fe20003fc6270 */
[----:B------:R-:W-:Y:S02]  /*bae0*/  IMAD R2, R0, R2, R12 ;  /* 0x0000000200027224 */ /* 0x000fe400078e020c */
[----:B0-----:R-:W-:Y:S01]  /*baf0*/  IMAD.HI.U32 R7, R4, R13, RZ ;  /* 0x0000000d04077227 */ /* 0x001fe200078e00ff */
[----:B------:R-:W-:-:S03]  /*bb00*/  ISETP.GT.U32.AND P3, PT, R0, R5, PT ;  /* 0x000000050000720c */ /* 0x000fc60003f64070 */
[----:B------:R-:W-:Y:S02]  /*bb10*/  IMAD.MOV R7, RZ, RZ, -R7 ;  /* 0x000000ffff077224 */ /* 0x000fe400078e0a07 */
[----:B------:R-:W-:Y:S02]  /*bb20*/  @!P0 IMAD.MOV R8, RZ, RZ, -R8 ;  /* 0x000000ffff088224 */ /* 0x000fe400078e0a08 */
[--C-:B------:R-:W-:Y:S01]  /*bb30*/  @!P5 IMAD.IADD R11, R11, 0x1, -R0.reuse ;  /* 0x000000010b0bd824 */ /* 0x100fe200078e0a00 */
[C---:B------:R-:W-:Y:S01]  /*bb40*/  ISETP.GT.U32.AND P5, PT, R0.reuse, R2, PT ;  /* 0x000000020000720c */ /* 0x040fe20003fa4070 */
[----:B------:R-:W-:Y:S01]  /*bb50*/  IMAD R7, R0, R7, R13 ;  /* 0x0000000700077224 */ /* 0x000fe200078e020d */
[----:B------:R0:W-:Y:S01]  /*bb60*/  STL [R1+0x38], R60 ;  /* 0x0000383c01007387 */ /* 0x0001e20000100800 */
[----:B------:R-:W-:Y:S02]  /*bb70*/  @!P2 IMAD.MOV R9, RZ, RZ, -R9 ;  /* 0x000000ffff09a224 */ /* 0x000fe400078e0a09 */
[----:B------:R-:W-:Y:S01]  /*bb80*/  @!P1 IMAD.IADD R10, R10, 0x1, -R0 ;  /* 0x000000010a0a9824 */ /* 0x000fe200078e0a00 */
[----:B------:R-:W-:-:S02]  /*bb90*/  ISETP.GE.AND P1, PT, R16, RZ, PT ;  /* 0x000000ff1000720c */ /* 0x000fc40003f26270 */
[C---:B------:R-:W-:Y:S01]  /*bba0*/  ISETP.GT.U32.AND P2, PT, R0.reuse, R7, PT ;  /* 0x000000070000720c */ /* 0x040fe20003f44070 */
[----:B0-----:R-:W3:Y:S04]  /*bbb0*/  LDL.LU R60, [R1+0x84c4] ;  /* 0x0084c400013c7983 */ /* 0x001ee80000300800 */
[----:B------:R0:W-:Y:S01]  /*bbc0*/  STL [R1+0x34], R8 ;  /* 0x0000340801007387 */ /* 0x0001e20000100800 */
[----:B------:R-:W-:Y:S01]  /*bbd0*/  ISETP.GT.U32.AND P0, PT, R0, R6, PT ;  /* 0x000000060000720c */ /* 0x000fe20003f04070 */
[----:B------:R-:W-:Y:S02]  /*bbe0*/  @!P6 IMAD.MOV R10, RZ, RZ, -R10 ;  /* 0x000000ffff0ae224 */ /* 0x000fe400078e0a0a */
[----:B------:R1:W-:Y:S01]  /*bbf0*/  STL [R1+0x1c], R9 ;  /* 0x00001c0901007387 */ /* 0x0003e20000100800 */
[----:B0-----:R-:W-:Y:S01]  /*bc00*/  IABS R8, R21 ;  /* 0x0000001500087213 */ /* 0x001fe20000000000 */
[----:B------:R-:W-:-:S04]  /*bc10*/  @!P3 IMAD.IADD R5, R5, 0x1, -R0 ;  /* 0x000000010505b824 */ /* 0x000fc800078e0a00 */
[----:B-1----:R-:W-:Y:S01]  /*bc20*/  IMAD.HI.U32 R9, R4, R8, RZ ;  /* 0x0000000804097227 */ /* 0x002fe200078e00ff */
[----:B------:R0:W-:Y:S03]  /*bc30*/  STL [R1+0x18], R10 ;  /* 0x0000180a01007387 */ /* 0x0001e60000100800 */
[----:B------:R-:W-:Y:S02]  /*bc40*/  @!P5 IMAD.IADD R2, R2, 0x1, -R0 ;  /* 0x000000010202d824 */ /* 0x000fe400078e0a00 */
[----:B------:R-:W-:Y:S01]  /*bc50*/  IMAD.MOV R9, RZ, RZ, -R9 ;  /* 0x000000ffff097224 */ /* 0x000fe200078e0a09 */
[----:B------:R-:W-:Y:S01]  /*bc60*/  ISETP.GE.AND P4, PT, R17, RZ, PT ;  /* 0x000000ff1100720c */ /* 0x000fe20003f86270 */
[----:B0-----:R-:W-:Y:S01]  /*bc70*/  IMAD.MOV.U32 R10, RZ, RZ, R11 ;  /* 0x000000ffff0a7224 */ /* 0x001fe200078e000b */
[C---:B------:R-:W-:Y:S01]  /*bc80*/  ISETP.GT.U32.AND P3, PT, R0.reuse, R5, PT ;  /* 0x000000050000720c */ /* 0x040fe20003f64070 */
[C---:B------:R-:W-:Y:S01]  /*bc90*/  IMAD R8, R0.reuse, R9, R8 ;  /* 0x0000000900087224 */ /* 0x040fe200078e0208 */
[----:B------:R-:W-:Y:S01]  /*bca0*/  ISETP.GT.U32.AND P5, PT, R0, R2, PT ;  /* 0x000000020000720c */ /* 0x000fe20003fa4070 */
[----:B------:R-:W-:-:S02]  /*bcb0*/  @!P2 IMAD.IADD R7, R7, 0x1, -R0 ;  /* 0x000000010707a824 */ /* 0x000fc400078e0a00 */
[----:B------:R-:W-:Y:S01]  /*bcc0*/  @!P1 IMAD.MOV R10, RZ, RZ, -R10 ;  /* 0x000000ffff0a9224 */ /* 0x000fe200078e0a0a */
[----:B------:R-:W-:Y:S01]  /*bcd0*/  ISETP.GE.AND P6, PT, R18, RZ, PT ;  /* 0x000000ff1200720c */ /* 0x000fe20003fc6270 */
[--C-:B------:R-:W-:Y:S01]  /*bce0*/  @!P0 IMAD.IADD R6, R6, 0x1, -R0.reuse ;  /* 0x0000000106068824 */ /* 0x100fe200078e0a00 */
[----:B------:R-:W-:Y:S02]  /*bcf0*/  ISETP.GT.U32.AND P1, PT, R0, R7, PT ;  /* 0x000000070000720c */ /* 0x000fe40003f24070 */
[----:B------:R0:W-:Y:S01]  /*bd00*/  STL [R1+0x14], R10 ;  /* 0x0000140a01007387 */ /* 0x0001e20000100800 */
[----:B------:R-:W-:Y:S02]  /*bd10*/  ISETP.GE.AND P0, PT, R19, RZ, PT ;  /* 0x000000ff1300720c */ /* 0x000fe40003f06270 */
[----:B------:R-:W-:Y:S02]  /*bd20*/  @!P3 IMAD.IADD R5, R5, 0x1, -R0 ;  /* 0x000000010505b824 */ /* 0x000fe400078e0a00 */
[----:B0-----:R-:W-:-:S02]  /*bd30*/  IMAD.MOV.U32 R10, RZ, RZ, R6 ;  /* 0x000000ffff0a7224 */ /* 0x001fc400078e0006 */
[----:B------:R-:W-:Y:S02]  /*bd40*/  @!P5 IMAD.IADD R2, R2, 0x1, -R0 ;  /* 0x000000010202d824 */ /* 0x000fe400078e0a00 */
[----:B------:R-:W-:Y:S01]  /*bd50*/  @!P4 IMAD.MOV R10, RZ, RZ, -R10 ;  /* 0x000000ffff0ac224 */ /* 0x000fe200078e0a0a */
[----:B------:R-:W-:Y:S01]  /*bd60*/  ISETP.GT.U32.AND P4, PT, R0, R8, PT ;  /* 0x000000080000720c */ /* 0x000fe20003f84070 */
[----:B------:R-:W-:Y:S02]  /*bd70*/  @!P6 IMAD.MOV R5, RZ, RZ, -R5 ;  /* 0x000000ffff05e224 */ /* 0x000fe400078e0a05 */
[----:B------:R-:W-:Y:S01]  /*bd80*/  @!P1 IMAD.IADD R7, R7, 0x1, -R0 ;  /* 0x0000000107079824 */ /* 0x000fe200078e0a00 */
[----:B------:R-:W-:Y:S01]  /*bd90*/  STL [R1+0x10], R10 ;  /* 0x0000100a01007387 */ /* 0x000fe20000100800 */
[----:B------:R-:W-:-:S03]  /*bda0*/  IABS R6, R27 ;  /* 0x0000001b00067213 */ /* 0x000fc60000000000 */
[----:B------:R0:W-:Y:S01]  /*bdb0*/  STL [R1+0xc], R5 ;  /* 0x00000c0501007387 */ /* 0x0001e20000100800 */
[----:B------:R-:W-:-:S04]  /*bdc0*/  ISETP.GE.AND P2, PT, R21, RZ, PT ;  /* 0x000000ff1500720c */ /* 0x000fc80003f46270 */
[----:B------:R-:W-:Y:S02]  /*bdd0*/  @!P4 IMAD.IADD R8, R8, 0x1, -R0 ;  /* 0x000000010808c824 */ /* 0x000fe400078e0a00 */
[----:B0-----:R-:W-:Y:S01]  /*bde0*/  IMAD.MOV.U32 R5, RZ, RZ, R7 ;  /* 0x000000ffff057224 */ /* 0x001fe200078e0007 */
[----:B------:R-:W-:Y:S01]  /*bdf0*/  ISETP.GE.AND P3, PT, R20, RZ, PT ;  /* 0x000000ff1400720c */ /* 0x000fe20003f66270 */
[----:B------:R-:W-:Y:S01]  /*be00*/  IMAD.HI.U32 R19, R4, R6, RZ ;  /* 0x0000000604137227 */ /* 0x000fe200078e00ff */
[----:B------:R-:W-:-:S03]  /*be10*/  IABS R21, R28 ;  /* 0x0000001c00157213 */ /* 0x000fc60000000000 */
[----:B------:R-:W-:Y:S01]  /*be20*/  @!P0 IMAD.MOV R5, RZ, RZ, -R5 ;  /* 0x000000ffff058224 */ /* 0x000fe200078e0a05 */
[----:B------:R-:W-:Y:S01]  /*be30*/  ISETP.GT.U32.AND P0, PT, R0, R8, PT ;  /* 0x000000080000720c */ /* 0x000fe20003f04070 */
[----:B------:R-:W-:-:S03]  /*be40*/  IMAD.MOV R19, RZ, RZ, -R19 ;  /* 0x000000ffff137224 */ /* 0x000fc600078e0a13 */
[----:B------:R0:W-:Y:S01]  /*be50*/  STL [R1+0x8], R5 ;  /* 0x0000080501007387 */ /* 0x0001e20000100800 */
[----:B------:R-:W-:Y:S02]  /*be60*/  IMAD R19, R0, R19, R6 ;  /* 0x0000001300137224 */ /* 0x000fe400078e0206 */
[----:B------:R-:W-:Y:S02]  /*be70*/  IMAD.MOV.U32 R7, RZ, RZ, R2 ;  /* 0x000000ffff077224 */ /* 0x000fe400078e0002 */
[----:B0-----:R-:W-:-:S04]  /*be80*/  IMAD.HI.U32 R5, R4, R21, RZ ;  /* 0x0000001504057227 */ /* 0x001fc800078e00ff */
[----:B------:R-:W-:Y:S02]  /*be90*/  IMAD.MOV R5, RZ, RZ, -R5 ;  /* 0x000000ffff057224 */ /* 0x000fe400078e0a05 */
[----:B------:R-:W-:Y:S01]  /*bea0*/  @!P3 IMAD.MOV R7, RZ, RZ, -R7 ;  /* 0x000000ffff07b224 */ /* 0x000fe200078e0a07 */
[C---:B------:R-:W-:Y:S01]  /*beb0*/  ISETP.GT.U32.AND P3, PT, R0.reuse, R19, PT ;  /* 0x000000130000720c */ /* 0x040fe20003f64070 */
[----:B------:R-:W-:Y:S02]  /*bec0*/  IMAD R21, R0, R5, R21 ;  /* 0x0000000500157224 */ /* 0x000fe400078e0215 */
[----:B------:R-:W-:Y:S01]  /*bed0*/  @!P0 IMAD.IADD R8, R8, 0x1, -R0 ;  /* 0x0000000108088824 */ /* 0x000fe200078e0a00 */
[----:B------:R-:W-:-:S03]  /*bee0*/  ISETP.GE.AND P6, PT, R26, RZ, PT ;  /* 0x000000ff1a00720c */ /* 0x000fc60003fc6270 */
[----:B------:R-:W-:Y:S01]  /*bef0*/  IMAD.MOV.U32 R6, RZ, RZ, R8 ;  /* 0x000000ffff067224 */ /* 0x000fe200078e0008 */
[----:B------:R-:W-:-:S03]  /*bf00*/  ISETP.GE.AND P0, PT, R29, RZ, PT ;  /* 0x000000ff1d00720c */ /* 0x000fc60003f06270 */
[----:B------:R-:W-:Y:S02]  /*bf10*/  @!P2 IMAD.MOV R6, RZ, RZ, -R6 ;  /* 0x000000ffff06a224 */ /* 0x000fe400078e0a06 */
[----:B------:R-:W-:Y:S01]  /*bf20*/  @!P3 IMAD.IADD R19, R19, 0x1, -R0 ;  /* 0x000000011313b824 */ /* 0x000fe200078e0a00 */
[----:B------:R-:W-:-:S04]  /*bf30*/  ISETP.GE.AND P1, PT, R27, RZ, PT ;  /* 0x000000ff1b00720c */ /* 0x000fc80003f26270 */
[----:B------:R-:W-:Y:S01]  /*bf40*/  ISETP.GT.U32.AND P3, PT, R0, R19, PT ;  /* 0x000000130000720c */ /* 0x000fe20003f64070 */
[----:B--2---:R-:W-:Y:S02]  /*bf50*/  IMAD.MOV.U32 R15, RZ, RZ, R24 ;  /* 0x000000ffff0f7224 */ /* 0x004fe400078e0018 */
[----:B------:R-:W-:Y:S02]  /*bf60*/  IMAD.MOV.U32 R24, RZ, RZ, R50 ;  /* 0x000000ffff187224 */ /* 0x000fe400078e0032 */
[----:B------:R-:W-:Y:S01]  /*bf70*/  IMAD.MOV.U32 R50, RZ, RZ, R61 ;  /* 0x000000ffff327224 */ /* 0x000fe200078e003d */
[----:B------:R-:W-:-:S05]  /*bf80*/  IABS R61, R26 ;  /* 0x0000001a003d7213 */ /* 0x000fca0000000000 */
[----:B------:R-:W-:-:S04]  /*bf90*/  IMAD.HI.U32 R9, R4, R61, RZ ;  /* 0x0000003d04097227 */ /* 0x000fc800078e00ff */
[----:B------:R-:W-:-:S04]  /*bfa0*/  IMAD.MOV R9, RZ, RZ, -R9 ;  /* 0x000000ffff097224 */ /* 0x000fc800078e0a09 */
[----:B------:R-:W-:-:S05]  /*bfb0*/  IMAD R61, R0, R9, R61 ;  /* 0x00000009003d7224 */ /* 0x000fca00078e023d */
[----:B------:R-:W-:Y:S01]  /*bfc0*/  ISETP.GT.U32.AND P5, PT, R0, R61, PT ;  /* 0x0000003d0000720c */ /* 0x000fe20003fa4070 */
[----:B------:R-:W-:Y:S02]  /*bfd0*/  IMAD.MOV.U32 R16, RZ, RZ, R15 ;  /* 0x000000ffff107224 */ /* 0x000fe400078e000f */
[----:B------:R-:W-:Y:S01]  /*bfe0*/  IMAD.MOV.U32 R15, RZ, RZ, R23 ;  /* 0x000000ffff0f7224 */ /* 0x000fe200078e0017 */
[----:B------:R-:W-:-:S09]  /*bff0*/  IABS R23, R29 ;  /* 0x0000001d00177213 */ /* 0x000fd20000000000 */
[----:B------:R-:W-:-:S05]  /*c000*/  @!P5 IMAD.IADD R61, R61, 0x1, -R0 ;  /* 0x000000013d3dd824 */ /* 0x000fca00078e0a00 */
[----:B------:R-:W-:Y:S01]  /*c010*/  ISETP.GT.U32.AND P5, PT, R0, R61, PT ;  /* 0x0000003d0000720c */ /* 0x000fe20003fa4070 */
[----:B------:R-:W-:-:S04]  /*c020*/  IMAD.HI.U32 R2, R4, R23, RZ ;  /* 0x0000001704027227 */ /* 0x000fc800078e00ff */
[----:B------:R-:W-:Y:S01]  /*c030*/  IMAD.MOV R2, RZ, RZ, -R2 ;  /* 0x000000ffff027224 */ /* 0x000fe200078e0a02 */
[----:B------:R-:W-:-:S03]  /*c040*/  IABS R26, R30 ;  /* 0x0000001e001a7213 */ /* 0x000fc60000000000 */
[----:B------:R-:W-:-:S04]  /*c050*/  IMAD R23, R0, R2, R23 ;  /* 0x0000000200177224 */ /* 0x000fc800078e0217 */
[----:B------:R-:W-:Y:S01]  /*c060*/  @!P5 IMAD.IADD R61, R61, 0x1, -R0 ;  /* 0x000000013d3dd824 */ /* 0x000fe200078e0a00 */
[----:B------:R-:W-:Y:S01]  /*c070*/  ISETP.GT.U32.AND P5, PT, R0, R21, PT ;  /* 0x000000150000720c */ /* 0x000fe20003fa4070 */
[----:B------:R-:W-:Y:S01]  /*c080*/  IMAD.HI.U32 R2, R4, R26, RZ ;  /* 0x0000001a04027227 */ /* 0x000fe200078e00ff */
[----:B------:R-:W-:Y:S02]  /*c090*/  ISETP.GT.U32.AND P2, PT, R0, R23, PT ;  /* 0x000000170000720c */ /* 0x000fe40003f44070 */
[----:B------:R-:W-:Y:S01]  /*c0a0*/  IABS R29, R31 ;  /* 0x0000001f001d7213 */ /* 0x000fe20000000000 */
[----:B------:R-:W-:-:S04]  /*c0b0*/  IMAD.MOV R2, RZ, RZ, -R2 ;  /* 0x000000ffff027224 */ /* 0x000fc800078e0a02 */
[----:B------:R-:W-:-:S04]  /*c0c0*/  IMAD.HI.U32 R5, R4, R29, RZ ;  /* 0x0000001d04057227 */ /* 0x000fc800078e00ff */
[----:B------:R-:W-:Y:S02]  /*c0d0*/  @!P5 IMAD.IADD R21, R21, 0x1, -R0 ;  /* 0x000000011515d824 */ /* 0x000fe400078e0a00 */
[C---:B------:R-:W-:Y:S01]  /*c0e0*/  IMAD R26, R0.reuse, R2, R26 ;  /* 0x00000002001a7224 */ /* 0x040fe200078e021a */
[----:B------:R-:W-:Y:S01]  /*c0f0*/  IABS R2, R32 ;  /* 0x0000002000027213 */ /* 0x000fe20000000000 */
[----:B------:R-:W-:Y:S01]  /*c100*/  IMAD.MOV R5, RZ, RZ, -R5 ;  /* 0x000000ffff057224 */ /* 0x000fe200078e0a05 */
[C---:B------:R-:W-:Y:S01]  /*c110*/  ISETP.GT.U32.AND P5, PT, R0.reuse, R21, PT ;  /* 0x000000150000720c */ /* 0x040fe20003fa4070 */
[----:B------:R-:W-:Y:S02]  /*c120*/  @!P2 IMAD.IADD R23, R23, 0x1, -R0 ;  /* 0x000000011717a824 */ /* 0x000fe400078e0a00 */
[C---:B------:R-:W-:Y:S02]  /*c130*/  IMAD R29, R0.reuse, R5, R29 ;  /* 0x00000005001d7224 */ /* 0x040fe400078e021d */
[----:B------:R-:W-:Y:S01]  /*c140*/  IMAD.MOV.U32 R5, RZ, RZ, R2 ;  /* 0x000000ffff057224 */ /* 0x000fe200078e0002 */
[----:B------:R-:W-:Y:S01]  /*c150*/  STL [R1+0x4], R7 ;  /* 0x0000040701007387 */ /* 0x000fe20000100800 */
[----:B------:R-:W-:-:S03]  /*c160*/  ISETP.GT.U32.AND P2, PT, R0, R23, PT ;  /* 0x000000170000720c */ /* 0x000fc60003f44070 */
[----:B------:R0:W-:Y:S01]  /*c170*/  STL [R1], R6 ;  /* 0x0000000601007387 */ /* 0x0001e20000100800 */
[--C-:B------:R-:W-:Y:S02]  /*c180*/  @!P3 IMAD.IADD R19, R19, 0x1, -R0.reuse ;  /* 0x000000011313b824 */ /* 0x100fe400078e0a00 */
[----:B------:R-:W-:Y:S02]  /*c190*/  @!P5 IMAD.IADD R21, R21, 0x1, -R0 ;  /* 0x000000011515d824 */ /* 0x000fe400078e0a00 */
[----:B0-----:R-:W-:Y:S01]  /*c1a0*/  IMAD.HI.U32 R6, R4, R5, RZ ;  /* 0x0000000504067227 */ /* 0x001fe200078e00ff */
[----:B------:R-:W-:-:S03]  /*c1b0*/  ISETP.GE.AND P5, PT, R31, RZ, PT ;  /* 0x000000ff1f00720c */ /* 0x000fc60003fa6270 */
[----:B------:R-:W-:Y:S02]  /*c1c0*/  IMAD.MOV R6, RZ, RZ, -R6 ;  /* 0x000000ffff067224 */ /* 0x000fe400078e0a06 */
[----:B------:R-:W-:Y:S01]  /*c1d0*/  @!P1 IMAD.MOV R19, RZ, RZ, -R19 ;  /* 0x000000ffff139224 */ /* 0x000fe200078e0a13 */
[C---:B------:R-:W-:Y:S01]  /*c1e0*/  ISETP.GT.U32.AND P1, PT, R0.reuse, R29, PT ;  /* 0x0000001d0000720c */ /* 0x040fe20003f24070 */
[----:B------:R-:W-:Y:S02]  /*c1f0*/  IMAD R31, R0, R6, R5 ;  /* 0x00000006001f7224 */ /* 0x000fe400078e0205 */
[----:B------:R-:W-:-:S03]  /*c200*/  @!P2 IMAD.IADD R23, R23, 0x1, -R0 ;  /* 0x000000011717a824 */ /* 0x000fc600078e0a00 */
[----:B------:R-:W-:Y:S02]  /*c210*/  ISETP.GT.U32.AND P2, PT, R0, R31, PT ;  /* 0x0000001f0000720c */ /* 0x000fe40003f44070 */
[----:B------:R-:W-:Y:S02]  /*c220*/  IABS R7, R34 ;  /* 0x0000002200077213 */ /* 0x000fe40000000000 */
[----:B------:R-:W-:Y:S02]  /*c230*/  ISETP.GE.AND P4, PT, R28, RZ, PT ;  /* 0x000000ff1c00720c */ /* 0x000fe40003f86270 */
[----:B------:R-:W-:Y:S01]  /*c240*/  IABS R2, R33 ;  /* 0x0000002100027213 */ /* 0x000fe20000000000 */
[----:B------:R-:W-:Y:S02]  /*c250*/  @!P1 IMAD.IADD R29, R29, 0x1, -R0 ;  /* 0x000000011d1d9824 */ /* 0x000fe400078e0a00 */
[----:B------:R-:W-:-:S03]  /*c260*/  IMAD.HI.U32 R6, R4, R7, RZ ;  /* 0x0000000704067227 */ /* 0x000fc600078e00ff */
[----:B------:R-:W-:Y:S01]  /*c270*/  ISETP.GT.U32.AND P1, PT, R0, R29, PT ;  /* 0x0000001d0000720c */ /* 0x000fe20003f24070 */
[----:B------:R-:W-:-:S04]  /*c280*/  IMAD.HI.U32 R5, R4, R2, RZ ;  /* 0x0000000204057227 */ /* 0x000fc800078e00ff */
[----:B------:R-:W-:Y:S02]  /*c290*/  IMAD.MOV R6, RZ, RZ, -R6 ;  /* 0x000000ffff067224 */ /* 0x000fe400078e0a06 */
[----:B------:R-:W-:Y:S02]  /*c2a0*/  @!P2 IMAD.IADD R31, R31, 0x1, -R0 ;  /* 0x000000011f1fa824 */ /* 0x000fe400078e0a00 */
[----:B------:R-:W-:Y:S02]  /*c2b0*/  IMAD.MOV R5, RZ, RZ, -R5 ;  /* 0x000000ffff057224 */ /* 0x000fe400078e0a05 */
[C---:B------:R-:W-:Y:S01]  /*c2c0*/  IMAD R7, R0.reuse, R6, R7 ;  /* 0x0000000600077224 */ /* 0x040fe200078e0207 */
[----:B------:R-:W-:Y:S01]  /*c2d0*/  IABS R6, R35 ;  /* 0x0000002300067213 */ /* 0x000fe20000000000 */
[----:B------:R-:W-:Y:S01]  /*c2e0*/  @!P0 IMAD.MOV R23, RZ, RZ, -R23 ;  /* 0x000000ffff178224 */ /* 0x000fe200078e0a17 */
[C---:B------:R-:W-:Y:S01]  /*c2f0*/  ISETP.GT.U32.AND P2, PT, R0.reuse, R31, PT ;  /* 0x0000001f0000720c */ /* 0x040fe20003f44070 */
[----:B------:R-:W-:Y:S01]  /*c300*/  @!P4 IMAD.MOV R21, RZ, RZ, -R21 ;  /* 0x000000ffff15c224 */ /* 0x000fe200078e0a15 */
[----:B------:R-:W-:Y:S01]  /*c310*/  ISETP.GE.AND P0, PT, R33, RZ, PT ;  /* 0x000000ff2100720c */ /* 0x000fe20003f06270 */
[----:B------:R-:W-:Y:S01]  /*c320*/  IMAD R33, R0, R5, R2 ;  /* 0x0000000500217224 */ /* 0x000fe200078e0202 */
[----:B------:R-:W-:Y:S01]  /*c330*/  ISETP.GE.AND P4, PT, R32, RZ, PT ;  /* 0x000000ff2000720c */ /* 0x000fe20003f86270 */
[----:B------:R-:W-:Y:S01]  /*c340*/  IMAD.HI.U32 R2, R4, R6, RZ ;  /* 0x0000000604027227 */ /* 0x000fe200078e00ff */
[----:B------:R-:W-:-:S03]  /*c350*/  ISETP.GT.U32.AND P3, PT, R0, R26, PT ;  /* 0x0000001a0000720c */ /* 0x000fc60003f64070 */
[----:B------:R-:W-:Y:S01]  /*c360*/  @!P1 IMAD.IADD R29, R29, 0x1, -R0 ;  /* 0x000000011d1d9824 */ /* 0x000fe200078e0a00 */
[C---:B------:R-:W-:Y:S01]  /*c370*/  ISETP.GT.U32.AND P1, PT, R0.reuse, R33, PT ;  /* 0x000000210000720c */ /* 0x040fe20003f24070 */
[----:B------:R-:W-:Y:S02]  /*c380*/  IMAD.MOV R2, RZ, RZ, -R2 ;  /* 0x000000ffff027224 */ /* 0x000fe400078e0a02 */
[----:B------:R-:W-:Y:S02]  /*c390*/  @!P2 IMAD.IADD R31, R31, 0x1, -R0 ;  /* 0x000000011f1fa824 */ /* 0x000fe400078e0a00 */
[C---:B------:R-:W-:Y:S02]  /*c3a0*/  IMAD R6, R0.reuse, R2, R6 ;  /* 0x0000000200067224 */ /* 0x040fe400078e0206 */
[----:B------:R-:W-:Y:S01]  /*c3b0*/  @!P5 IMAD.MOV R29, RZ, RZ, -R29 ;  /* 0x000000ffff1dd224 */ /* 0x000fe200078e0a1d */
[C---:B------:R-:W-:Y:S01]  /*c3c0*/  ISETP.GT.U32.AND P5, PT, R0.reuse, R7, PT ;  /* 0x000000070000720c */ /* 0x040fe20003fa4070 */
[----:B------:R-:W-:Y:S01]  /*c3d0*/  @!P4 IMAD.MOV R31, RZ, RZ, -R31 ;  /* 0x000000ffff1fc224 */ /* 0x000fe200078e0a1f */
[----:B------:R-:W-:Y:S01]  /*c3e0*/  ISETP.GT.U32.AND P4, PT, R0, R6, PT ;  /* 0x000000060000720c */ /* 0x000fe20003f84070 */
[--C-:B------:R-:W-:Y:S01]  /*c3f0*/  @!P3 IMAD.IADD R26, R26, 0x1, -R0.reuse ;  /* 0x000000011a1ab824 */ /* 0x100fe200078e0a00 */
[----:B------:R-:W-:Y:S01]  /*c400*/  IABS R5, R36 ;  /* 0x0000002400057213 */ /* 0x000fe20000000000 */
[----:B------:R-:W-:-:S03]  /*c410*/  @!P1 IMAD.IADD R33, R33, 0x1, -R0 ;  /* 0x0000000121219824 */ /* 0x000fc600078e0a00 */
[----:B------:R-:W-:Y:S01]  /*c420*/  ISETP.GT.U32.AND P3, PT, R0, R26, PT ;  /* 0x0000001a0000720c */ /* 0x000fe20003f64070 */
[----:B------:R-:W-:Y:S01]  /*c430*/  IMAD.HI.U32 R8, R4, R5, RZ ;  /* 0x0000000504087227 */ /* 0x000fe200078e00ff */
[----:B------:R-:W-:-:S03]  /*c440*/  ISETP.GT.U32.AND P1, PT, R0, R33, PT ;  /* 0x000000210000720c */ /* 0x000fc60003f24070 */
[----:B------:R-:W-:Y:S01]  /*c450*/  @!P6 IMAD.MOV R61, RZ, RZ, -R61 ;  /* 0x000000ffff3de224 */ /* 0x000fe200078e0a3d */
[----:B------:R-:W-:Y:S01]  /*c460*/  ISETP.GE.AND P6, PT, R30, RZ, PT ;  /* 0x000000ff1e00720c */ /* 0x000fe20003fc6270 */
[----:B------:R-:W-:Y:S02]  /*c470*/  @!P5 IMAD.IADD R7, R7, 0x1, -R0 ;  /* 0x000000010707d824 */ /* 0x000fe400078e0a00 */
[----:B------:R-:W-:Y:S02]  /*c480*/  IMAD.MOV R8, RZ, RZ, -R8 ;  /* 0x000000ffff087224 */ /* 0x000fe400078e0a08 */
[----:B------:R-:W-:Y:S02]  /*c490*/  @!P4 IMAD.IADD R6, R6, 0x1, -R0 ;  /* 0x000000010606c824 */ /* 0x000fe400078e0a00 */
[----:B------:R-:W-:Y:S02]  /*c4a0*/  IMAD.MOV.U32 R17, RZ, RZ, R16 ;  /* 0x000000ffff117224 */ /* 0x000fe400078e0010 */
[----:B------:R-:W-:-:S02]  /*c4b0*/  IMAD.MOV.U32 R16, RZ, RZ, R15 ;  /* 0x000000ffff107224 */ /* 0x000fc400078e000f */
[----:B------:R-:W-:Y:S01]  /*c4c0*/  IMAD.MOV.U32 R15, RZ, RZ, R46 ;  /* 0x000000ffff0f7224 */ /* 0x000fe200078e002e */
[----:B------:R-:W-:Y:S01]  /*c4d0*/  IABS R46, R38 ;  /* 0x00000026002e7213 */ /* 0x000fe20000000000 */
[C---:B------:R-:W-:Y:S01]  /*c4e0*/  IMAD R5, R0.reuse, R8, R5 ;  /* 0x0000000800057224 */ /* 0x040fe200078e0205 */
[C---:B------:R-:W-:Y:S02]  /*c4f0*/  ISETP.GT.U32.AND P5, PT, R0.reuse, R7, PT ;  /* 0x000000070000720c */ /* 0x040fe40003fa4070 */
[----:B------:R-:W-:Y:S01]  /*c500*/  ISETP.GT.U32.AND P4, PT, R0, R6, PT ;  /* 0x000000060000720c */ /* 0x000fe20003f84070 */
[----:B------:R-:W-:Y:S02]  /*c510*/  IMAD.MOV.U32 R18, RZ, RZ, R47 ;  /* 0x000000ffff127224 */ /* 0x000fe400078e002f */
[----:B------:R-:W-:Y:S01]  /*c520*/  IMAD.MOV.U32 R47, RZ, RZ, R48 ;  /* 0x000000ffff2f7224 */ /* 0x000fe200078e0030 */
[----:B------:R-:W-:Y:S01]  /*c530*/  IABS R48, R39 ;  /* 0x0000002700307213 */ /* 0x000fe20000000000 */
[----:B------:R-:W-:-:S02]  /*c540*/  @!P3 IMAD.IADD R26, R26, 0x1, -R0 ;  /* 0x000000011a1ab824 */ /* 0x000fc400078e0a00 */
[----:B------:R-:W-:Y:S01]  /*c550*/  @!P1 IMAD.IADD R33, R33, 0x1, -R0 ;  /* 0x0000000121219824 */ /* 0x000fe200078e0a00 */
[----:B------:R-:W-:Y:S01]  /*c560*/  ISETP.GT.U32.AND P1, PT, R0, R5, PT ;  /* 0x000000050000720c */ /* 0x000fe20003f24070 */
[----:B------:R-:W-:Y:S01]  /*c570*/  IMAD.HI.U32 R8, R4, R46, RZ ;  /* 0x0000002e04087227 */ /* 0x000fe200078e00ff */
[----:B------:R-:W-:-:S03]  /*c580*/  ISETP.GE.AND P3, PT, R34, RZ, PT ;  /* 0x000000ff2200720c */ /* 0x000fc60003f66270 */
[----:B------:R-:W-:Y:S01]  /*c590*/  @!P6 IMAD.MOV R26, RZ, RZ, -R26 ;  /* 0x000000ffff1ae224 */ /* 0x000fe200078e0a1a */
[----:B------:R-:W-:Y:S01]  /*c5a0*/  ISETP.GE.AND P6, PT, R35, RZ, PT ;  /* 0x000000ff2300720c */ /* 0x000fe20003fc6270 */
[----:B------:R-:W-:Y:S02]  /*c5b0*/  IMAD.MOV R10, RZ, RZ, -R8 ;  /* 0x000000ffff0a7224 */ /* 0x000fe400078e0a08 */
[----:B------:R-:W-:-:S04]  /*c5c0*/  IMAD.HI.U32 R8, R4, R48, RZ ;  /* 0x0000003004087227 */ /* 0x000fc800078e00ff */
[----:B------:R-:W-:Y:S01]  /*c5d0*/  IMAD.MOV.U32 R13, RZ, RZ, R43 ;  /* 0x000000ffff0d7224 */ /* 0x000fe200078e002b */
[----:B------:R-:W-:Y:S01]  /*c5e0*/  IABS R43, R37 ;  /* 0x00000025002b7213 */ /* 0x000fe20000000000 */
[----:B------:R-:W-:Y:S02]  /*c5f0*/  @!P5 IMAD.IADD R7, R7, 0x1, -R0 ;  /* 0x000000010707d824 */ /* 0x000fe400078e0a00 */
[----:B------:R-:W-:Y:S02]  /*c600*/  IMAD R46, R0, R10, R46 ;  /* 0x0000000a002e7224 */ /* 0x000fe400078e022e */
[----:B------:R-:W-:Y:S02]  /*c610*/  IMAD.MOV R8, RZ, RZ, -R8 ;  /* 0x000000ffff087224 */ /* 0x000fe400078e0a08 */
[----:B------:R-:W-:Y:S02]  /*c620*/  @!P4 IMAD.IADD R6, R6, 0x1, -R0 ;  /* 0x000000010606c824 */ /* 0x000fe400078e0a00 */
[----:B------:R-:W-:Y:S01]  /*c630*/  @!P0 IMAD.MOV R33, RZ, RZ, -R33 ;  /* 0x000000ffff218224 */ /* 0x000fe200078e0a21 */
[----:B------:R-:W-:Y:S01]  /*c640*/  ISETP.GE.AND P0, PT, R37, RZ, PT ;  /* 0x000000ff2500720c */ /* 0x000fe20003f06270 */
[----:B------:R-:W-:Y:S01]  /*c650*/  IMAD.HI.U32 R2, R4, R43, RZ ;  /* 0x0000002b04027227 */ /* 0x000fe200078e00ff */
[----:B------:R-:W-:-:S03]  /*c660*/  ISETP.GT.U32.AND P4, PT, R0, R46, PT ;  /* 0x0000002e0000720c */ /* 0x000fc60003f84070 */
[----:B------:R-:W-:Y:S02]  /*c670*/  @!P1 IMAD.IADD R5, R5, 0x1, -R0 ;  /* 0x0000000105059824 */ /* 0x000fe400078e0a00 */
[----:B------:R-:W-:Y:S02]  /*c680*/  IMAD.MOV.U32 R35, RZ, RZ, R7 ;  /* 0x000000ffff237224 */ /* 0x000fe400078e0007 */
[C---:B------:R-:W-:Y:S02]  /*c690*/  IMAD R48, R0.reuse, R8, R48 ;  /* 0x0000000800307224 */ /* 0x040fe400078e0230 */
[----:B------:R-:W-:Y:S02]  /*c6a0*/  IMAD.MOV.U32 R37, RZ, RZ, R6 ;  /* 0x000000ffff257224 */ /* 0x000fe400078e0006 */
[----:B------:R-:W-:Y:S02]  /*c6b0*/  IMAD.MOV R2, RZ, RZ, -R2 ;  /* 0x000000ffff027224 */ /* 0x000fe400078e0a02 */
[----:B------:R-:W-:Y:S01]  /*c6c0*/  @!P3 IMAD.MOV R35, RZ, RZ, -R35 ;  /* 0x000000ffff23b224 */ /* 0x000fe200078e0a23 */
[C---:B------:R-:W-:Y:S01]  /*c6d0*/  ISETP.GT.U32.AND P3, PT, R0.reuse, R5, PT ;  /* 0x000000050000720c */ /* 0x040fe20003f64070 */
[----:B------:R-:W-:Y:S01]  /*c6e0*/  @!P6 IMAD.MOV R37, RZ, RZ, -R37 ;  /* 0x000000ffff25e224 */ /* 0x000fe200078e0a25 */
[C---:B------:R-:W-:Y:S01]  /*c6f0*/  ISETP.GT.U32.AND P6, PT, R0.reuse, R48, PT ;  /* 0x000000300000720c */ /* 0x040fe20003fc4070 */
[----:B------:R-:W-:Y:S01]  /*c700*/  IMAD R43, R0, R2, R43 ;  /* 0x00000002002b7224 */ /* 0x000fe200078e022b */
[----:B------:R-:W-:Y:S01]  /*c710*/  IABS R2, R40 ;  /* 0x0000002800027213 */ /* 0x000fe20000000000 */
[----:B------:R-:W-:Y:S01]  /*c720*/  @!P4 IMAD.IADD R46, R46, 0x1, -R0 ;  /* 0x000000012e2ec824 */ /* 0x000fe200078e0a00 */
[----:B------:R-:W-:-:S02]  /*c730*/  ISETP.GE.AND P2, PT, R36, RZ, PT ;  /* 0x000000ff2400720c */ /* 0x000fc40003f46270 */
[----:B------:R-:W-:Y:S01]  /*c740*/  ISETP.GT.U32.AND P5, PT, R0, R43, PT ;  /* 0x0000002b0000720c */ /* 0x000fe20003fa4070 */
[----:B------:R-:W-:Y:S01]  /*c750*/  IMAD.HI.U32 R9, R4, R2, RZ ;  /* 0x0000000204097227 */ /* 0x000fe200078e00ff */
[----:B---3--:R-:W-:-:S03]  /*c760*/  IABS R7, R41 ;  /* 0x0000002900077213 */ /* 0x008fc60000000000 */
[----:B------:R-:W-:Y:S02]  /*c770*/  IMAD.MOV R9, RZ, RZ, -R9 ;  /* 0x000000ffff097224 */ /* 0x000fe400078e0a09 */
[--C-:B------:R-:W-:Y:S02]  /*c780*/  @!P3 IMAD.IADD R5, R5, 0x1, -R0.reuse ;  /* 0x000000010505b824 */ /* 0x100fe400078e0a00 */
[----:B------:R-:W-:Y:S01]  /*c790*/  @!P6 IMAD.IADD R48, R48, 0x1, -R0 ;  /* 0x000000013030e824 */ /* 0x000fe200078e0a00 */
[----:B------:R-:W-:Y:S01]  /*c7a0*/  ISETP.GT.U32.AND P6, PT, R0, R46, PT ;  /* 0x0000002e0000720c */ /* 0x000fe20003fc4070 */
[----:B------:R-:W-:Y:S01]  /*c7b0*/  IMAD.HI.U32 R10, R4, R7, RZ ;  /* 0x00000007040a7227 */ /* 0x000fe200078e00ff */
[----:B------:R-:W-:-:S03]  /*c7c0*/  ISETP.GE.AND P4, PT, R40, RZ, PT ;  /* 0x000000ff2800720c */ /* 0x000fc60003f86270 */
[C---:B------:R-:W-:Y:S01]  /*c7d0*/  IMAD R2, R0.reuse, R9, R2 ;  /* 0x0000000900027224 */ /* 0x040fe200078e0202 */
[----:B----4-:R-:W-:Y:S01]  /*c7e0*/  IABS R9, R52 ;  /* 0x0000003400097213 */ /* 0x010fe20000000000 */
[----:B------:R-:W-:Y:S02]  /*c7f0*/  IMAD.MOV.U32 R40, RZ, RZ, R5 ;  /* 0x000000ffff287224 */ /* 0x000fe400078e0005 */
[----:B------:R-:W-:Y:S02]  /*c800*/  IMAD.MOV R10, RZ, RZ, -R10 ;  /* 0x000000ffff0a7224 */ /* 0x000fe400078e0a0a */
[----:B------:R-:W-:Y:S02]  /*c810*/  @!P5 IMAD.IADD R43, R43, 0x1, -R0 ;  /* 0x000000012b2bd824 */ /* 0x000fe400078e0a00 */
[----:B------:R-:W-:Y:S01]  /*c820*/  @!P2 IMAD.MOV R40, RZ, RZ, -R40 ;  /* 0x000000ffff28a224 */ /* 0x000fe200078e0a28 */
[----:B------:R-:W-:Y:S01]  /*c830*/  ISETP.GT.U32.AND P2, PT, R0, R48, PT ;  /* 0x000000300000720c */ /* 0x000fe20003f44070 */
[----:B------:R-:W-:Y:S01]  /*c840*/  IMAD.HI.U32 R6, R4, R9, RZ ;  /* 0x0000000904067227 */ /* 0x000fe200078e00ff */
[----:B-----5:R-:W-:-:S03]  /*c850*/  IABS R8, R53 ;  /* 0x0000003500087213 */ /* 0x020fc60000000000 */
[C---:B------:R-:W-:Y:S01]  /*c860*/  IMAD R7, R0.reuse, R10, R7 ;  /* 0x0000000a00077224 */ /* 0x040fe200078e0207 */
[C---:B------:R-:W-:Y:S01]  /*c870*/  ISETP.GT.U32.AND P5, PT, R0.reuse, R43, PT ;  /* 0x0000002b0000720c */ /* 0x040fe20003fa4070 */
[----:B------:R-:W-:Y:S01]  /*c880*/  IMAD.MOV R6, RZ, RZ, -R6 ;  /* 0x000000ffff067224 */ /* 0x000fe200078e0a06 */
[----:B------:R-:W-:Y:S01]  /*c890*/  ISETP.GT.U32.AND P3, PT, R0, R2, PT ;  /* 0x000000020000720c */ /* 0x000fe20003f64070 */
[----:B------:R-:W-:Y:S01]  /*c8a0*/  @!P6 IMAD.IADD R46, R46, 0x1, -R0 ;  /* 0x000000012e2ee824 */ /* 0x000fe200078e0a00 */
[----:B------:R-:W-:Y:S01]  /*c8b0*/  ISETP.GT.U32.AND P6, PT, R0, R7, PT ;  /* 0x000000070000720c */ /* 0x000fe20003fc4070 */
[----:B------:R-:W-:-:S04]  /*c8c0*/  IMAD.HI.U32 R10, R4, R8, RZ ;  /* 0x00000008040a7227 */ /* 0x000fc800078e00ff */
[----:B------:R-:W-:Y:S02]  /*c8d0*/  IMAD R9, R0, R6, R9 ;  /* 0x0000000600097224 */ /* 0x000fe400078e0209 */
[----:B------:R-:W-:Y:S02]  /*c8e0*/  IMAD.MOV R10, RZ, RZ, -R10 ;  /* 0x000000ffff0a7224 */ /* 0x000fe400078e0a0a */
[----:B------:R-:W-:Y:S01]  /*c8f0*/  @!P2 IMAD.IADD R48, R48, 0x1, -R0 ;  /* 0x000000013030a824 */ /* 0x000fe200078e0a00 */
[C---:B------:R-:W-:Y:S01]  /*c900*/  ISETP.GT.U32.AND P2, PT, R0.reuse, R9, PT ;  /* 0x000000090000720c */ /* 0x040fe20003f44070 */
[----:B------:R-:W-:Y:S01]  /*c910*/  IMAD R8, R0, R10, R8 ;  /* 0x0000000a00087224 */ /* 0x000fe200078e0208 */
[----:B------:R-:W-:Y:S01]  /*c920*/  ISETP.GE.AND P1, PT, R38, RZ, PT ;  /* 0x000000ff2600720c */ /* 0x000fe20003f26270 */
[--C-:B------:R-:W-:Y:S01]  /*c930*/  @!P5 IMAD.IADD R43, R43, 0x1, -R0.reuse ;  /* 0x000000012b2bd824 */ /* 0x100fe200078e0a00 */
[----:B------:R-:W-:Y:S01]  /*c940*/  ISETP.GE.AND P5, PT, R39, RZ, PT ;  /* 0x000000ff2700720c */ /* 0x000fe20003fa6270 */
[----:B------:R-:W-:-:S02]  /*c950*/  @!P3 IMAD.IADD R2, R2, 0x1, -R0 ;  /* 0x000000010202b824 */ /* 0x000fc400078e0a00 */
[--C-:B------:R-:W-:Y:S01]  /*c960*/  @!P6 IMAD.IADD R7, R7, 0x1, -R0.reuse ;  /* 0x000000010707e824 */ /* 0x100fe200078e0a00 */
[C---:B------:R-:W-:Y:S01]  /*c970*/  ISETP.GT.U32.AND P6, PT, R0.reuse, R8, PT ;  /* 0x000000080000720c */ /* 0x040fe20003fc4070 */
[----:B------:R-:W-:Y:S01]  /*c980*/  @!P0 IMAD.MOV R43, RZ, RZ, -R43 ;  /* 0x000000ffff2b8224 */ /* 0x000fe200078e0a2b */
[C---:B------:R-:W-:Y:S01]  /*c990*/  ISETP.GT.U32.AND P0, PT, R0.reuse, R2, PT ;  /* 0x000000020000720c */ /* 0x040fe20003f04070 */
[----:B------:R-:W2:Y:S02]  /*c9a0*/  LDL.LU R38, [R1+0x20] ;  /* 0x0000200001267983 */ /* 0x000ea40000300800 */
[----:B------:R-:W-:Y:S01]  /*c9b0*/  @!P2 IMAD.IADD R9, R9, 0x1, -R0 ;  /* 0x000000010909a824 */ /* 0x000fe200078e0a00 */
[----:B------:R-:W-:Y:S01]  /*c9c0*/  IABS R5, R55 ;  /* 0x0000003700057213 */ /* 0x000fe20000000000 */
[----:B------:R-:W-:Y:S01]  /*c9d0*/  @!P1 IMAD.MOV R46, RZ, RZ, -R46 ;  /* 0x000000ffff2e9224 */ /* 0x000fe200078e0a2e */
[C---:B------:R-:W-:Y:S01]  /*c9e0*/  ISETP.GT.U32.AND P1, PT, R0.reuse, R7, PT ;  /* 0x000000070000720c */ /* 0x040fe20003f24070 */
[----:B------:R-:W-:Y:S01]  /*c9f0*/  @!P5 IMAD.MOV R48, RZ, RZ, -R48 ;  /* 0x000000ffff30d224 */ /* 0x000fe200078e0a30 */
[----:B------:R-:W-:Y:S01]  /*ca00*/  ISETP.GT.U32.AND P5, PT, R0, R9, PT ;  /* 0x000000090000720c */ /* 0x000fe20003fa4070 */
[----:B------:R-:W-:Y:S01]  /*ca10*/  IMAD.HI.U32 R12, R4, R5, RZ ;  /* 0x00000005040c7227 */ /* 0x000fe200078e00ff */
[----:B------:R-:W-:-:S03]  /*ca20*/  IABS R6, R54 ;  /* 0x0000003600067213 */ /* 0x000fc60000000000 */
[--C-:B------:R-:W-:Y:S02]  /*ca30*/  @!P6 IMAD.IADD R8, R8, 0x1, -R0.reuse ;  /* 0x000000010808e824 */ /* 0x100fe400078e0a00 */
[----:B------:R-:W-:Y:S01]  /*ca40*/  @!P0 IMAD.IADD R2, R2, 0x1, -R0 ;  /* 0x0000000102028824 */ /* 0x000fe200078e0a00 */
[----:B------:R-:W-:Y:S01]  /*ca50*/  ISETP.GE.AND P3, PT, R41, RZ, PT ;  /* 0x000000ff2900720c */ /* 0x000fe20003f66270 */
[----:B------:R-:W-:Y:S01]  /*ca60*/  IMAD.HI.U32 R11, R4, R6, RZ ;  /* 0x00000006040b7227 */ /* 0x000fe200078e00ff */
[----:B------:R-:W-:Y:S02]  /*ca70*/  IABS R10, R56 ;  /* 0x00000038000a7213 */ /* 0x000fe40000000000 */
[----:B------:R-:W-:Y:S01]  /*ca80*/  ISETP.GT.U32.AND P6, PT, R0, R8, PT ;  /* 0x000000080000720c */ /* 0x000fe20003fc4070 */
[----:B------:R-:W-:Y:S01]  /*ca90*/  IMAD.MOV R12, RZ, RZ, -R12 ;  /* 0x000000ffff0c7224 */ /* 0x000fe200078e0a0c */
[----:B------:R-:W-:Y:S01]  /*caa0*/  ISETP.GE.AND P0, PT, R52, RZ, PT ;  /* 0x000000ff3400720c */ /* 0x000fe20003f06270 */
[----:B------:R-:W-:Y:S01]  /*cab0*/  IMAD.MOV.U32 R27, RZ, RZ, R2 ;  /* 0x000000ffff1b7224 */ /* 0x000fe200078e0002 */
[----:B------:R-:W-:Y:S01]  /*cac0*/  ISETP.GE.AND P2, PT, R53, RZ, PT ;  /* 0x000000ff3500720c */ /* 0x000fe20003f46270 */
[----:B------:R-:W-:-:S02]  /*cad0*/  IMAD.MOV R11, RZ, RZ, -R11 ;  /* 0x000000ffff0b7224 */ /* 0x000fc400078e0a0b */
[----:B------:R-:W-:Y:S02]  /*cae0*/  IMAD R5, R0, R12, R5 ;  /* 0x0000000c00057224 */ /* 0x000fe400078e0205 */
[----:B------:R-:W-:-:S04]  /*caf0*/  IMAD.HI.U32 R12, R4, R10, RZ ;  /* 0x0000000a040c7227 */ /* 0x000fc800078e00ff */
[--C-:B------:R-:W-:Y:S02]  /*cb00*/  @!P1 IMAD.IADD R7, R7, 0x1, -R0.reuse ;  /* 0x0000000107079824 */ /* 0x100fe400078e0a00 */
[----:B------:R-:W-:Y:S02]  /*cb10*/  @!P4 IMAD.MOV R27, RZ, RZ, -R27 ;  /* 0x000000ffff1bc224 */ /* 0x000fe400078e0a1b */
[----:B------:R-:W-:Y:S02]  /*cb20*/  @!P5 IMAD.IADD R9, R9, 0x1, -R0 ;  /* 0x000000010909d824 */ /* 0x000fe400078e0a00 */
[C---:B------:R-:W-:Y:S01]  /*cb30*/  IMAD R6, R0.reuse, R11, R6 ;  /* 0x0000000b00067224 */ /* 0x040fe200078e0206 */
[----:B------:R0:W-:Y:S01]  /*cb40*/  STL [R1+0xec], R27 ;  /* 0x0000ec1b01007387 */ /* 0x0001e20000100800 */
[----:B------:R-:W-:Y:S02]  /*cb50*/  IMAD.MOV R12, RZ, RZ, -R12 ;  /* 0x000000ffff0c7224 */ /* 0x000fe400078e0a0c */
[----:B------:R-:W-:Y:S01]  /*cb60*/  IMAD.MOV.U32 R20, RZ, RZ, R7 ;  /* 0x000000ffff147224 */ /* 0x000fe200078e0007 */
[C---:B------:R-:W-:Y:S01]  /*cb70*/  ISETP.GT.U32.AND P1, PT, R0.reuse, R6, PT ;  /* 0x000000060000720c */ /* 0x040fe20003f24070 */
[----:B------:R-:W-:-:S02]  /*cb80*/  IMAD R2, R0, R12, R10 ;  /* 0x0000000c00027224 */ /* 0x000fc400078e020a */
[----:B------:R-:W-:Y:S02]  /*cb90*/  @!P3 IMAD.MOV R20, RZ, RZ, -R20 ;  /* 0x000000ffff14b224 */ /* 0x000fe400078e0a14 */
[----:B0-----:R-:W-:Y:S01]  /*cba0*/  IMAD.MOV.U32 R27, RZ, RZ, R9 ;  /* 0x000000ffff1b7224 */ /* 0x001fe200078e0009 */
[----:B------:R-:W-:Y:S01]  /*cbb0*/  ISETP.GT.U32.AND P3, PT, R0, R5, PT ;  /* 0x000000050000720c */ /* 0x000fe20003f64070 */
[----:B------:R-:W-:Y:S02]  /*cbc0*/  @!P6 IMAD.IADD R8, R8, 0x1, -R0 ;  /* 0x000000010808e824 */ /* 0x000fe400078e0a00 */
[----:B------:R-:W-:Y:S01]  /*cbd0*/  @!P0 IMAD.MOV R27, RZ, RZ, -R27 ;  /* 0x000000ffff1b8224 */ /* 0x000fe200078e0a1b */
[----:B------:R-:W-:Y:S01]  /*cbe0*/  ISETP.GT.U32.AND P6, PT, R0, R2, PT ;  /* 0x000000020000720c */ /* 0x000fe20003fc4070 */
[----:B------:R-:W-:Y:S01]  /*cbf0*/  @!P2 IMAD.MOV R8, RZ, RZ, -R8 ;  /* 0x000000ffff08a224 */ /* 0x000fe200078e0a08 */
[----:B------:R-:W-:Y:S04]  /*cc00*/  STL [R1+0xf0], R20 ;  /* 0x0000f01401007387 */ /* 0x000fe80000100800 */
[----:B------:R0:W-:Y:S04]  /*cc10*/  STL [R1+0x15c], R27 ;  /* 0x00015c1b01007387 */ /* 0x0001e80000100800 */
[----:B------:R-:W-:Y:S01]  /*cc20*/  STL [R1+0x160], R8 ;  /* 0x0001600801007387 */ /* 0x000fe20000100800 */
[----:B------:R-:W-:-:S02]  /*cc30*/  @!P1 IMAD.IADD R6, R6, 0x1, -R0 ;  /* 0x0000000106069824 */ /* 0x000fc400078e0a00 */
[----:B0-----:R-:W-:Y:S02]  /*cc40*/  IMAD.MOV.U32 R27, RZ, RZ, R18 ;  /* 0x000000ffff1b7224 */ /* 0x001fe400078e0012 */
[----:B------:R-:W-:Y:S02]  /*cc50*/  IMAD.MOV.U32 R18, RZ, RZ, R15 ;  /* 0x000000ffff127224 */ /* 0x000fe400078e000f */
[----:B------:R-:W3:Y:S01]  /*cc60*/  LDL.LU R15, [R1+0x24] ;  /* 0x00002400010f7983 */ /* 0x000ee20000300800 */
[----:B------:R-:W-:-:S03]  /*cc70*/  @!P3 IMAD.IADD R5, R5, 0x1, -R0 ;  /* 0x000000010505b824 */ /* 0x000fc600078e0a00 */
[----:B------:R-:W4:Y:S01]  /*cc80*/  LDL.LU R36, [R1+0x28] ;  /* 0x0000280001247983 */ /* 0x000f220000300800 */
[----:B------:R-:W-:Y:S01]  /*cc90*/  ISETP.GT.U32.AND P3, PT, R0, R6, PT ;  /* 0x000000060000720c */ /* 0x000fe20003f64070 */
[----:B------:R-:W-:Y:S01]  /*cca0*/  @!P6 IMAD.IADD R2, R2, 0x1, -R0 ;  /* 0x000000010202e824 */ /* 0x000fe200078e0a00 */
[----:B------:R-:W-:Y:S01]  /*ccb0*/  ISETP.GT.U32.AND P6, PT, R0, R5, PT ;  /* 0x000000050000720c */ /* 0x000fe20003fc4070 */
[----:B------:R-:W5:Y:S01]  /*ccc0*/  LDL.LU R39, [R1+0x2c] ;  /* 0x00002c0001277983 */ /* 0x000f620000300800 */
[----:B------:R-:W-:Y:S02]  /*ccd0*/  ISETP.GE.AND P4, PT, R54, RZ, PT ;  /* 0x000000ff3600720c */ /* 0x000fe40003f86270 */
[----:B------:R-:W-:Y:S02]  /*cce0*/  ISETP.GT.U32.AND P0, PT, R0, R2, PT ;  /* 0x000000020000720c */ /* 0x000fe40003f04070 */
[----:B------:R-:W-:Y:S02]  /*ccf0*/  ISETP.GE.AND P5, PT, R55, RZ, PT ;  /* 0x000000ff3700720c */ /* 0x000fe40003fa6270 */
[----:B------:R-:W-:-:S03]  /*cd00*/  ISETP.GE.AND P1, PT, R56, RZ, PT ;  /* 0x000000ff3800720c */ /* 0x000fc60003f26270 */
[--C-:B------:R-:W-:Y:S02]  /*cd10*/  @!P3 IMAD.IADD R6, R6, 0x1, -R0.reuse ;  /* 0x000000010606b824 */ /* 0x100fe400078e0a00 */
[----:B------:R-:W-:Y:S02]  /*cd20*/  @!P6 IMAD.IADD R5, R5, 0x1, -R0 ;  /* 0x000000010505e824 */ /* 0x000fe400078e0a00 */
[----:B------:R-:W-:Y:S02]  /*cd30*/  IMAD.MOV.U32 R32, RZ, RZ, R6 ;  /* 0x000000ffff207224 */ /* 0x000fe400078e0006 */
[----:B------:R-:W-:Y:S02]  /*cd40*/  IMAD.MOV.U32 R30, RZ, RZ, R5 ;  /* 0x000000ffff1e7224 */ /* 0x000fe400078e0005 */
[----:B------:R-:W-:Y:S02]  /*cd50*/  @!P0 IMAD.IADD R2, R2, 0x1, -R0 ;  /* 0x0000000102028824 */ /* 0x000fe400078e0a00 */
[----:B------:R-:W-:-:S02]  /*cd60*/  @!P4 IMAD.MOV R32, RZ, RZ, -R32 ;  /* 0x000000ffff20c224 */ /* 0x000fc400078e0a20 */
[----:B------:R-:W-:Y:S02]  /*cd70*/  @!P5 IMAD.MOV R30, RZ, RZ, -R30 ;  /* 0x000000ffff1ed224 */ /* 0x000fe400078e0a1e */
[----:B------:R-:W-:Y:S01]  /*cd80*/  @!P1 IMAD.MOV R2, RZ, RZ, -R2 ;  /* 0x000000ffff029224 */ /* 0x000fe200078e0a02 */
[----:B------:R0:W-:Y:S04]  /*cd90*/  STL [R1+0x164], R32 ;  /* 0x0001642001007387 */ /* 0x0001e80000100800 */
[----:B------:R1:W-:Y:S04]  /*cda0*/  STL [R1+0x168], R30 ;  /* 0x0001681e01007387 */ /* 0x0003e80000100800 */
[----:B------:R1:W-:Y:S04]  /*cdb0*/  STL [R1+0x16c], R2 ;  /* 0x00016c0201007387 */ /* 0x0003e80000100800 */
[----:B------:R-:W5:Y:S04]  /*cdc0*/  LDL.LU R34, [R1+0x30] ;  /* 0x0000300001227983 */ /* 0x000f680000300800 */
[----:B0-----:R-:W5:Y:S04]  /*cdd0*/  LDL.LU R32, [R1+0x58] ;  /* 0x0000580001207983 */ /* 0x001f680000300800 */
[----:B-1----:R-:W5:Y:S01]  /*cde0*/  LDL.LU R30, [R1+0x5c] ;  /* 0x00005c00011e7983 */ /* 0x002f620000300800 */
[----:B------:R-:W-:-:S02]  /*cdf0*/  IABS R10, R58 ;  /* 0x0000003a000a7213 */ /* 0x000fc40000000000 */
[----:B------:R-:W-:Y:S02]  /*ce00*/  IABS R11, R57 ;  /* 0x00000039000b7213 */ /* 0x000fe40000000000 */
[----:B------:R-:W-:Y:S01]  /*ce10*/  IABS R12, R60 ;  /* 0x0000003c000c7213 */ /* 0x000fe20000000000 */
[----:B------:R-:W-:-:S04]  /*ce20*/  IMAD.HI.U32 R9, R4, R10, RZ ;  /* 0x0000000a04097227 */ /* 0x000fc800078e00ff */
[----:B------:R-:W-:Y:S02]  /*ce30*/  IMAD.MOV.U32 R20, RZ, RZ, R14 ;  /* 0x000000ffff147224 */ /* 0x000fe400078e000e */
[----:B------:R-:W-:Y:S01]  /*ce40*/  IMAD.MOV.U32 R28, RZ, RZ, R13 ;  /* 0x000000ffff1c7224 */ /* 0x000fe200078e000d */
[----:B------:R-:W-:Y:S01]  /*ce50*/  ISETP.GE.AND P3, PT, R57, RZ, PT ;  /* 0x000000ff3900720c */ /* 0x000fe20003f66270 */
[----:B------:R-:W-:Y:S01]  /*ce60*/  IMAD.HI.U32 R7, R4, R11, RZ ;  /* 0x0000000b04077227 */ /* 0x000fe200078e00ff */
[----:B------:R-:W-:Y:S01]  /*ce70*/  ISETP.GE.AND P0, PT, R58, RZ, PT ;  /* 0x000000ff3a00720c */ /* 0x000fe20003f06270 */
[----:B------:R-:W5:Y:S02]  /*ce80*/  LDL.LU R41, [R1+0x60] ;  /* 0x0000600001297983 */ /* 0x000f640000300800 */
[----:B------:R-:W-:Y:S02]  /*ce90*/  IMAD.MOV R9, RZ, RZ, -R9 ;  /* 0x000000ffff097224 */ /* 0x000fe400078e0a09 */
[----:B------:R-:W-:Y:S01]  /*cea0*/  IMAD.MOV R7, RZ, RZ, -R7 ;  /* 0x000000ffff077224 */ /* 0x000fe200078e0a07 */
[----:B------:R-:W-:Y:S01]  /*ceb0*/  IABS R14, R59 ;  /* 0x0000003b000e7213 */ /* 0x000fe20000000000 */
[----:B------:R-:W-:-:S02]  /*cec0*/  IMAD R10, R0, R9, R10 ;  /* 0x00000009000a7224 */ /* 0x000fc400078e020a */
[----:B------:R-:W-:Y:S02]  /*ced0*/  IMAD R7, R0, R7, R11 ;  /* 0x0000000700077224 */ /* 0x000fe400078e020b */
[----:B------:R-:W-:Y:S01]  /*cee0*/  IMAD.HI.U32 R9, R4, R12, RZ ;  /* 0x0000000c04097227 */ /* 0x000fe200078e00ff */
[C---:B------:R-:W-:Y:S02]  /*cef0*/  ISETP.GT.U32.AND P6, PT, R0.reuse, R10, PT ;  /* 0x0000000a0000720c */ /* 0x040fe40003fc4070 */
[----:B------:R-:W-:Y:S01]  /*cf00*/  ISETP.GT.U32.AND P2, PT, R0, R7, PT ;  /* 0x000000070000720c */ /* 0x000fe20003f44070 */
[----:B------:R-:W-:Y:S02]  /*cf10*/  IMAD.MOV R9, RZ, RZ, -R9 ;  /* 0x000000ffff097224 */ /* 0x000fe400078e0a09 */
[----:B------:R-:W-:-:S04]  /*cf20*/  IMAD.HI.U32 R13, R4, R14, RZ ;  /* 0x0000000e040d7227 */ /* 0x000fc800078e00ff */
[----:B------:R-:W-:Y:S02]  /*cf30*/  IMAD R12, R0, R9, R12 ;  /* 0x00000009000c7224 */ /* 0x000fe400078e020c */
[----:B------:R-:W-:-:S03]  /*cf40*/  IMAD.MOV R13, RZ, RZ, -R13 ;  /* 0x000000ffff0d7224 */ /* 0x000fc600078e0a0d */
[C---:B------:R-:W-:Y:S01]  /*cf50*/  ISETP.GT.U32.AND P1, PT, R0.reuse, R12, PT ;  /* 0x0000000c0000720c */ /* 0x040fe20003f24070 */
[----:B------:R-:W-:Y:S02]  /*cf60*/  IMAD R14, R0, R13, R14 ;  /* 0x0000000d000e7224 */ /* 0x000fe400078e020e */
[--C-:B------:R-:W-:Y:S02]  /*cf70*/  @!P6 IMAD.IADD R10, R10, 0x1, -R0.reuse ;  /* 0x000000010a0ae824 */ /* 0x100fe400078e0a00 */
[----:B------:R-:W-:Y:S01]  /*cf80*/  @!P2 IMAD.IADD R7, R7, 0x1, -R0 ;  /* 0x000000010707a824 */ /* 0x000fe200078e0a00 */
[----:B------:R-:W-:-:S04]  /*cf90*/  ISETP.GT.U32.AND P6, PT, R0, R14, PT ;  /* 0x0000000e0000720c */ /* 0x000fc80003fc4070 */
[----:B------:R-:W-:-:S03]  /*cfa0*/  ISETP.GT.U32.AND P4, PT, R0, R7, PT ;  /* 0x000000070000720c */ /* 0x000fc60003f84070 */
[----:B------:R-:W-:-:S05]  /*cfb0*/  @!P1 IMAD.IADD R12, R12, 0x1, -R0 ;  /* 0x000000010c0c9824 */ /* 0x000fca00078e0a00 */
[----:B------:R-:W-:Y:S01]  /*cfc0*/  ISETP.GT.U32.AND P1, PT, R0, R12, PT ;  /* 0x0000000c0000720c */ /* 0x000fe20003f24070 */
[----:B------:R-:W-:-:S04]  /*cfd0*/  @!P6 IMAD.IADD R14, R14, 0x1, -R0 ;  /* 0x000000010e0ee824 */ /* 0x000fc800078e0a00 */
[----:B------:R-:W-:Y:S01]  /*cfe0*/  @!P4 IMAD.IADD R7, R7, 0x1, -R0 ;  /* 0x000000010707c824 */ /* 0x000fe200078e0a00 */
[C---:B------:R-:W-:Y:S02]  /*cff0*/  ISETP.GT.U32.AND P6, PT, R0.reuse, R14, PT ;  /* 0x0000000e0000720c */ /* 0x040fe40003fc4070 */
[----:B------:R-:W-:-:S05]  /*d000*/  ISETP.GT.U32.AND P5, PT, R0, R10, PT ;  /* 0x0000000a0000720c */ /* 0x000fca0003fa4070 */
[----:B------:R-:W-:-:S06]  /*d010*/  @!P1 IMAD.IADD R12, R12, 0x1, -R0 ;  /* 0x000000010c0c9824 */ /* 0x000fcc00078e0a00 */
[--C-:B------:R-:W-:Y:S02]  /*d020*/  @!P6 IMAD.IADD R14, R14, 0x1, -R0.reuse ;  /* 0x000000010e0ee824 */ /* 0x100fe400078e0a00 */
[----:B------:R-:W-:Y:S02]  /*d030*/  @!P5 IMAD.IADD R10, R10, 0x1, -R0 ;  /* 0x000000010a0ad824 */ /* 0x000fe400078e0a00 */
[----:B------:R-:W-:Y:S01]  /*d040*/  IMAD.MOV.U32 R13, RZ, RZ, R7 ;  /* 0x000000ffff0d7224 */ /* 0x000fe200078e0007 */
[----:B------:R-:W-:-:S03]  /*d050*/  ISETP.GE.AND P2, PT, R59, RZ, PT ;  /* 0x000000ff3b00720c */ /* 0x000fc60003f46270 */
[----:B------:R-:W-:Y:S01]  /*d060*/  @!P3 IMAD.MOV R13, RZ, RZ, -R13 ;  /* 0x000000ffff0db224 */ /* 0x000fe200078e0a0d */
[----:B------:R-:W-:-:S04]  /*d070*/  ISETP.GE.AND P5, PT, R60, RZ, PT ;  /* 0x000000ff3c00720c */ /* 0x000fc80003fa6270 */
[----:B------:R0:W-:Y:S05]  /*d080*/  STL [R1+0x170], R13 ;  /* 0x0001700d01007387 */ /* 0x0001ea0000100800 */
[----:B------:R-:W-:-:S04]  /*d090*/  @!P2 IMAD.MOV R14, RZ, RZ, -R14 ;  /* 0x000000ffff0ea224 */ /* 0x000fc800078e0a0e */
[----:B------:R-:W-:Y:S01]  /*d0a0*/  @!P5 IMAD.MOV R12, RZ, RZ, -R12 ;  /* 0x000000ffff0cd224 */ /* 0x000fe200078e0a0c */
[----:B--2---:R-:W-:-:S05]  /*d0b0*/  IABS R11, R38 ;  /* 0x00000026000b7213 */ /* 0x004fca0000000000 */
[----:B------:R-:W-:-:S04]  /*d0c0*/  IMAD.HI.U32 R8, R4, R11, RZ ;  /* 0x0000000b04087227 */ /* 0x000fc800078e00ff */
[----:B------:R-:W-:-:S04]  /*d0d0*/  IMAD.MOV R8, RZ, RZ, -R8 ;  /* 0x000000ffff087224 */ /* 0x000fc800078e0a08 */
[----:B------:R-:W-:-:S05]  /*d0e0*/  IMAD R11, R0, R8, R11 ;  /* 0x00000008000b7224 */ /* 0x000fca00078e020b */
[----:B------:R-:W-:-:S13]  /*d0f0*/  ISETP.GT.U32.AND P4, PT, R0, R11, PT ;  /* 0x0000000b0000720c */ /* 0x000fda0003f84070 */
[----:B------:R-:W-:-:S05]  /*d100*/  @!P4 IMAD.IADD R11, R11, 0x1, -R0 ;  /* 0x000000010b0bc824 */ /* 0x000fca00078e0a00 */
[----:B------:R-:W-:Y:S02]  /*d110*/  ISETP.GT.U32.AND P4, PT, R0, R11, PT ;  /* 0x0000000b0000720c */ /* 0x000fe40003f84070 */
[----:B------:R-:W-:Y:S02]  /*d120*/  ISETP.GE.AND P3, PT, R38, RZ, PT ;  /* 0x000000ff2600720c */ /* 0x000fe40003f66270 */
[----:B------:R-:W2:Y:S01]  /*d130*/  LDL.LU R38, [R1+0x64] ;  /* 0x0000640001267983 */ /* 0x000ea20000300800 */
[----:B----4-:R-:W-:Y:S02]  /*d140*/  IABS R9, R36 ;  /* 0x0000002400097213 */ /* 0x010fe40000000000 */
[----:B---3--:R-:W-:-:S03]  /*d150*/  IABS R5, R15 ;  /* 0x0000000f00057213 */ /* 0x008fc60000000000 */
[----:B------:R-:W-:-:S04]  /*d160*/  IMAD.HI.U32 R2, R4, R9, RZ ;  /* 0x0000000904027227 */ /* 0x000fc800078e00ff */
[----:B------:R-:W-:Y:S02]  /*d170*/  IMAD.MOV R2, RZ, RZ, -R2 ;  /* 0x000000ffff027224 */ /* 0x000fe400078e0a02 */
[----:B------:R-:W-:-:S04]  /*d180*/  IMAD.HI.U32 R6, R4, R5, RZ ;  /* 0x0000000504067227 */ /* 0x000fc800078e00ff */
[----:B------:R-:W-:Y:S02]  /*d190*/  IMAD R9, R0, R2, R9 ;  /* 0x0000000200097224 */ /* 0x000fe400078e0209 */
[----:B------:R-:W-:-:S03]  /*d1a0*/  IMAD.MOV R6, RZ, RZ, -R6 ;  /* 0x000000ffff067224 */ /* 0x000fc600078e0a06 */
[C---:B------:R-:W-:Y:S01]  /*d1b0*/  ISETP.GT.U32.AND P1, PT, R0.reuse, R9, PT ;  /* 0x000000090000720c */ /* 0x040fe20003f24070 */
[----:B------:R-:W-:-:S05]  /*d1c0*/  IMAD R5, R0, R6, R5 ;  /* 0x0000000600057224 */ /* 0x000fca00078e0205 */
[----:B------:R-:W-:-:S07]  /*d1d0*/  ISETP.GT.U32.AND P6, PT, R0, R5, PT ;  /* 0x000000050000720c */ /* 0x000fce0003fc4070 */
[----:B------:R-:W-:Y:S01]  /*d1e0*/  @!P1 IMAD.IADD R9, R9, 0x1, -R0 ;  /* 0x0000000109099824 */ /* 0x000fe200078e0a00 */
[----:B------:R-:W-:Y:S01]  /*d1f0*/  ISETP.GE.AND P1, PT, R36, RZ, PT ;  /* 0x000000ff2400720c */ /* 0x000fe20003f26270 */
[----:B------:R-:W-:-:S04]  /*d200*/  IMAD.MOV.U32 R36, RZ, RZ, R10 ;  /* 0x000000ffff247224 */ /* 0x000fc800078e000a */
[----:B------:R-:W-:Y:S02]  /*d210*/  @!P6 IMAD.IADD R5, R5, 0x1, -R0 ;  /* 0x000000010505e824 */ /* 0x000fe400078e0a00 */
[----:B------:R-:W-:Y:S01]  /*d220*/  @!P0 IMAD.MOV R36, RZ, RZ, -R36 ;  /* 0x000000ffff248224 */ /* 0x000fe200078e0a24 */
[----:B-----5:R-:W-:Y:S02]  /*d230*/  IABS R2, R34 ;  /* 0x0000002200027213 */ /* 0x020fe40000000000 */
[----:B------:R-:W-:Y:S01]  /*d240*/  IABS R6, R32 ;  /* 0x0000002000067213 */ /* 0x000fe20000000000 */
[----:B------:R-:W-:Y:S01]  /*d250*/  @!P4 IMAD.IADD R11, R11, 0x1, -R0 ;  /* 0x000000010b0bc824 */ /* 0x000fe200078e0a00 */
[----:B------:R-:W-:Y:S01]  /*d260*/  ISETP.GT.U32.AND P0, PT, R0, R5, PT ;  /* 0x000000050000720c */ /* 0x000fe20003f04070 */
[----:B------:R1:W-:Y:S01]  /*d270*/  STL [R1+0x178], R36 ;  /* 0x0001782401007387 */ /* 0x0003e20000100800 */
[----:B------:R-:W-:Y:S01]  /*d280*/  ISETP.GE.AND P4, PT, R15, RZ, PT ;  /* 0x000000ff0f00720c */ /* 0x000fe20003f86270 */
[----:B0-----:R-:W-:-:S04]  /*d290*/  IMAD.HI.U32 R13, R4, R6, RZ ;  /* 0x00000006040d7227 */ /* 0x001fc800078e00ff */
[----:B------:R-:W-:Y:S01]  /*d2a0*/  IMAD.HI.U32 R15, R4, R2, RZ ;  /* 0x00000002040f7227 */ /* 0x000fe200078e00ff */
[----:B-1----:R-:W3:Y:S03]  /*d2b0*/  LDL.LU R36, [R1+0x68] ;  /* 0x0000680001247983 */ /* 0x002ee60000300800 */
[----:B------:R-:W-:Y:S02]  /*d2c0*/  IMAD.MOV R13, RZ, RZ, -R13 ;  /* 0x000000ffff0d7224 */ /* 0x000fe400078e0a0d */
[----:B------:R-:W-:Y:S01]  /*d2d0*/  IMAD.MOV R15, RZ, RZ, -R15 ;  /* 0x000000ffff0f7224 */ /* 0x000fe200078e0a0f */
[C---:B------:R-:W-:Y:S01]  /*d2e0*/  ISETP.GT.U32.AND P2, PT, R0.reuse, R9, PT ;  /* 0x000000090000720c */ /* 0x040fe20003f44070 */
[C---:B------:R-:W-:Y:S02]  /*d2f0*/  IMAD R6, R0.reuse, R13, R6 ;  /* 0x0000000d00067224 */ /* 0x040fe400078e0206 */
[C---:B------:R-:W-:Y:S01]  /*d300*/  IMAD R2, R0.reuse, R15, R2 ;  /* 0x0000000f00027224 */ /* 0x040fe200078e0202 */
[----:B------:R-:W-:Y:S01]  /*d310*/  IABS R8, R39 ;  /* 0x0000002700087213 */ /* 0x000fe20000000000 */
[----:B------:R-:W-:Y:S01]  /*d320*/  @!P0 IMAD.IADD R5, R5, 0x1, -R0 ;  /* 0x0000000105058824 */ /* 0x000fe200078e0a00 */
[----:B------:R-:W-:-:S02]  /*d330*/  ISETP.GT.U32.AND P0, PT, R0, R6, PT ;  /* 0x000000060000720c */ /* 0x000fc40003f04070 */
[----:B------:R-:W-:Y:S01]  /*d340*/  ISETP.GT.U32.AND P5, PT, R0, R2, PT ;  /* 0x000000020000720c */ /* 0x000fe20003fa4070 */
[----:B------:R-:W-:Y:S01]  /*d350*/  IMAD.HI.U32 R7, R4, R8, RZ ;  /* 0x0000000804077227 */ /* 0x000fe200078e00ff */
[----:B------:R-:W-:Y:S03]  /*d360*/  STL [R1+0x1bc], R14 ;  /* 0x0001bc0e01007387 */ /* 0x000fe60000100800 */
[----:B------:R-:W-:Y:S02]  /*d370*/  @!P3 IMAD.MOV R11, RZ, RZ, -R11 ;  /* 0x000000ffff0bb224 */ /* 0x000fe400078e0a0b */
[----:B------:R-:W-:Y:S02]  /*d380*/  IMAD.MOV R7, RZ, RZ, -R7 ;  /* 0x000000ffff077224 */ /* 0x000fe400078e0a07 */
[----:B------:R-:W-:Y:S02]  /*d390*/  @!P2 IMAD.IADD R9, R9, 0x1, -R0 ;  /* 0x000000010909a824 */ /* 0x000fe400078e0a00 */
[----:B------:R-:W-:Y:S01]  /*d3a0*/  @!P4 IMAD.MOV R5, RZ, RZ, -R5 ;  /* 0x000000ffff05c224 */ /* 0x000fe200078e0a05 */
[----:B------:R-:W-:Y:S01]  /*d3b0*/  STL [R1+0x1c4], R12 ;  /* 0x0001c40c01007387 */ /* 0x000fe20000100800 */
[----:B------:R-:W-:Y:S01]  /*d3c0*/  IMAD R8, R0, R7, R8 ;  /* 0x0000000700087224 */ /* 0x000fe200078e0208 */
[----:B------:R-:W-:Y:S01]  /*d3d0*/  IABS R7, R30 ;  /* 0x0000001e00077213 */ /* 0x000fe20000000000 */
[--C-:B------:R-:W-:Y:S01]  /*d3e0*/  @!P0 IMAD.IADD R6, R6, 0x1, -R0.reuse ;  /* 0x0000000106068824 */ /* 0x100fe200078e0a00 */
[----:B------:R-:W-:Y:S01]  /*d3f0*/  STL [R1+0x1cc], R11 ;  /* 0x0001cc0b01007387 */ /* 0x000fe20000100800 */
[----:B------:R-:W-:Y:S01]  /*d400*/  @!P1 IMAD.MOV R9, RZ, RZ, -R9 ;  /* 0x000000ffff099224 */ /* 0x000fe200078e0a09 */
[----:B------:R-:W-:Y:S01]  /*d410*/  ISETP.GE.AND P0, PT, R30, RZ, PT ;  /* 0x000000ff1e00720c */ /* 0x000fe20003f06270 */
[----:B------:R-:W-:Y:S01]  /*d420*/  @!P5 IMAD.IADD R2, R2, 0x1, -R0 ;  /* 0x000000010202d824 */ /* 0x000fe200078e0a00 */
[----:B------:R-:W-:Y:S01]  /*d430*/  STL [R1+0x1fc], R5 ;  /* 0x0001fc0501007387 */ /* 0x000fe20000100800 */
[----:B------:R-:W-:-:S02]  /*d440*/  ISETP.GE.AND P5, PT, R32, RZ, PT ;  /* 0x000000ff2000720c */ /* 0x000fc40003fa6270 */
[----:B------:R-:W-:Y:S01]  /*d450*/  ISETP.GE.AND P3, PT, R39, RZ, PT ;  /* 0x000000ff2700720c */ /* 0x000fe20003f66270 */
[----:B------:R-:W4:Y:S01]  /*d460*/  LDL.LU R30, [R1+0x70] ;  /* 0x00007000011e7983 */ /* 0x000f220000300800 */
[----:B------:R-:W-:-:S03]  /*d470*/  ISETP.GE.AND P2, PT, R34, RZ, PT ;  /* 0x000000ff2200720c */ /* 0x000fc60003f46270 */
[----:B------:R-:W5:Y:S04]  /*d480*/  LDL.LU R32, [R1+0x74] ;  /* 0x0000740001207983 */ /* 0x000f680000300800 */
[----:B------:R-:W5:Y:S04]  /*d490*/  LDL.LU R39, [R1+0x78] ;  /* 0x0000780001277983 */ /* 0x000f680000300800 */
[----:B------:R0:W-:Y:S04]  /*d4a0*/  STL [R1+0x204], R9 ;  /* 0x0002040901007387 */ /* 0x0001e80000100800 */
[----:B------:R-:W5:Y:S01]  /*d4b0*/  LDL.LU R34, [R1+0x6c] ;  /* 0x00006c0001227983 */ /* 0x000f620000300800 */
[----:B------:R-:W-:Y:S01]  /*d4c0*/  ISETP.GT.U32.AND P6, PT, R0, R8, PT ;  /* 0x000000080000720c */ /* 0x000fe20003fc4070 */
[----:B------:R-:W-:-:S12]  /*d4d0*/  IMAD.HI.U32 R10, R4, R7, RZ ;  /* 0x00000007040a7227 */ /* 0x000fd800078e00ff */
[----:B------:R-:W-:-:S05]  /*d4e0*/  @!P6 IMAD.IADD R8, R8, 0x1, -R0 ;  /* 0x000000010808e824 */ /* 0x000fca00078e0a00 */
[C---:B------:R-:W-:Y:S01]  /*d4f0*/  ISETP.GT.U32.AND P6, PT, R0.reuse, R8, PT ;  /* 0x000000080000720c */ /* 0x040fe20003fc4070 */
[----:B------:R-:W-:Y:S01]  /*d500*/  IMAD.MOV R10, RZ, RZ, -R10 ;  /* 0x000000ffff0a7224 */ /* 0x000fe200078e0a0a */
[----:B------:R-:W-:-:S03]  /*d510*/  ISETP.GT.U32.AND P4, PT, R0, R2, PT ;  /* 0x000000020000720c */ /* 0x000fc60003f84070 */
[----:B------:R-:W-:-:S08]  /*d520*/  IMAD R7, R0, R10, R7 ;  /* 0x0000000a00077224 */ /* 0x000fd000078e0207 */
[--C-:B------:R-:W-:Y:S01]  /*d530*/  @!P6 IMAD.IADD R8, R8, 0x1, -R0.reuse ;  /* 0x000000010808e824 */ /* 0x100fe200078e0a00 */
[----:B------:R-:W-:Y:S01]  /*d540*/  ISETP.GT.U32.AND P6, PT, R0, R7, PT ;  /* 0x000000070000720c */ /* 0x000fe20003fc4070 */
[----:B------:R-:W-:Y:S01]  /*d550*/  @!P4 IMAD.IADD R2, R2, 0x1, -R0 ;  /* 0x000000010202c824 */ /* 0x000fe200078e0a00 */
[----:B------:R-:W-:-:S03]  /*d560*/  ISETP.GT.U32.AND P1, PT, R0, R6, PT ;  /* 0x000000060000720c */ /* 0x000fc60003f24070 */
[----:B0-----:R-:W-:Y:S02]  /*d570*/  IMAD.MOV.U32 R9, RZ, RZ, R2 ;  /* 0x000000ffff097224 */ /* 0x001fe400078e0002 */
[----:B------:R-:W-:Y:S01]  /*d580*/  @!P3 IMAD.MOV R8, RZ, RZ, -R8 ;  /* 0x000000ffff08b224 */ /* 0x000fe200078e0a08 */
[----:B------:R-:W-:Y:S01]  /*d590*/  IABS R13, R41 ;  /* 0x00000029000d7213 */ /* 0x000fe20000000000 */
[----:B------:R-:W-:-:S04]  /*d5a0*/  @!P2 IMAD.MOV R9, RZ, RZ, -R9 ;  /* 0x000000ffff09a224 */ /* 0x000fc800078e0a09 */
[--C-:B------:R-:W-:Y:S01]  /*d5b0*/  @!P6 IMAD.IADD R7, R7, 0x1, -R0.reuse ;  /* 0x000000010707e824 */ /* 0x100fe200078e0a00 */
[----:B------:R-:W-:Y:S01]  /*d5c0*/  STL [R1+0x210], R8 ;  /* 0x0002100801007387 */ /* 0x000fe20000100800 */
[----:B------:R-:W-:-:S03]  /*d5d0*/  @!P1 IMAD.IADD R6, R6, 0x1, -R0 ;  /* 0x0000000106069824 */ /* 0x000fc600078e0a00 */
[----:B------:R-:W-:Y:S01]  /*d5e0*/  ISETP.GT.U32.AND P6, PT, R0, R7, PT ;  /* 0x000000070000720c */ /* 0x000fe20003fc4070 */
[----:B------:R-:W-:Y:S01]  /*d5f0*/  STL [R1+0x220], R9 ;  /* 0x0002200901007387 */ /* 0x000fe20000100800 */
[----:B------:R-:W-:-:S04]  /*d600*/  IMAD.HI.U32 R10, R4, R13, RZ ;  /* 0x0000000d040a7227 */ /* 0x000fc800078e00ff */
[----:B------:R-:W-:Y:S02]  /*d610*/  IMAD.MOV.U32 R14, RZ, RZ, R6 ;  /* 0x000000ffff0e7224 */ /* 0x000fe400078e0006 */
[----:B------:R-:W-:Y:S02]  /*d620*/  IMAD.MOV R10, RZ, RZ, -R10 ;  /* 0x000000ffff0a7224 */ /* 0x000fe400078e0a0a */
[----:B------:R-:W-:Y:S02]  /*d630*/  @!P5 IMAD.MOV R14, RZ, RZ, -R14 ;  /* 0x000000ffff0ed224 */ /* 0x000fe400078e0a0e */
[----:B------:R-:W-:Y:S02]  /*d640*/  IMAD R13, R0, R10, R13 ;  /* 0x0000000a000d7224 */ /* 0x000fe400078e020d */
[----:B------:R-:W-:-:S03]  /*d650*/  @!P6 IMAD.IADD R7, R7, 0x1, -R0 ;  /* 0x000000010707e824 */ /* 0x000fc600078e0a00 */
[----:B------:R-:W-:-:S13]  /*d660*/  ISETP.GT.U32.AND P4, PT, R0, R13, PT ;  /* 0x0000000d0000720c */ /* 0x000fda0003f84070 */
[----:B------:R-:W-:Y:S01]  /*d670*/  @!P4 IMAD.IADD R13, R13, 0x1, -R0 ;  /* 0x000000010d0dc824 */ /* 0x000fe200078e0a00 */
[----:B------:R-:W-:-:S04]  /*d680*/  ISETP.GE.AND P3, PT, R41, RZ, PT ;  /* 0x000000ff2900720c */ /* 0x000fc80003f66270 */
[----:B------:R-:W-:Y:S02]  /*d690*/  ISETP.GT.U32.AND P5, PT, R0, R13, PT ;  /* 0x0000000d0000720c */ /* 0x000fe40003fa4070 */
[----:B--2---:R-:W-:Y:S02]  /*d6a0*/  IABS R5, R38 ;  /* 0x0000002600057213 */ /* 0x004fe40000000000 */
[----:B------:R-:W-:Y:S02]  /*d6b0*/  ISETP.GE.AND P2, PT, R38, RZ, PT ;  /* 0x000000ff2600720c */ /* 0x000fe40003f46270 */
[----:B------:R-:W2:Y:S01]  /*d6c0*/  LDL.LU R38, [R1+0x7c] ;  /* 0x00007c0001267983 */ /* 0x000ea20000300800 */
[----:B------:R-:W-:-:S04]  /*d6d0*/  IMAD.HI.U32 R10, R4, R5, RZ ;  /* 0x00000005040a7227 */ /* 0x000fc800078e00ff */
[----:B------:R-:W-:-:S04]  /*d6e0*/  IMAD.MOV R10, RZ, RZ, -R10 ;  /* 0x000000ffff0a7224 */ /* 0x000fc800078e0a0a */
[----:B------:R-:W-:-:S05]  /*d6f0*/  IMAD R10, R0, R10, R5 ;  /* 0x0000000a000a7224 */ /* 0x000fca00078e0205 */
[----:B------:R-:W-:-:S13]  /*d700*/  ISETP.GT.U32.AND P6, PT, R0, R10, PT ;  /* 0x0000000a0000720c */ /* 0x000fda0003fc4070 */
[----:B------:R-:W-:-:S05]  /*d710*/  @!P6 IMAD.IADD R10, R10, 0x1, -R0 ;  /* 0x000000010a0ae824 */ /* 0x000fca00078e0a00 */
[----:B------:R-:W-:Y:S02]  /*d720*/  ISETP.GT.U32.AND P6, PT, R0, R10, PT ;  /* 0x0000000a0000720c */ /* 0x000fe40003fc4070 */
[----:B---3--:R-:W-:Y:S02]  /*d730*/  IABS R11, R36 ;  /* 0x00000024000b7213 */ /* 0x008fe40000000000 */
[----:B------:R-:W-:Y:S02]  /*d740*/  ISETP.GE.AND P1, PT, R36, RZ, PT ;  /* 0x000000ff2400720c */ /* 0x000fe40003f26270 */
[----:B------:R-:W3:Y:S01]  /*d750*/  LDL.LU R36, [R1+0x80] ;  /* 0x0000800001247983 */ /* 0x000ee20000300800 */
[----:B------:R-:W-:-:S04]  /*d760*/  IMAD.HI.U32 R2, R4, R11, RZ ;  /* 0x0000000b04027227 */ /* 0x000fc800078e00ff */
[----:B------:R-:W-:Y:S01]  /*d770*/  IMAD.MOV R2, RZ, RZ, -R2 ;  /* 0x000000ffff027224 */ /* 0x000fe200078e0a02 */
[----:B------:R0:W-:Y:S03]  /*d780*/  STL [R1+0x234], R14 ;  /* 0x0002340e01007387 */ /* 0x0001e60000100800 */
[----:B------:R-:W-:Y:S02]  /*d790*/  IMAD R11, R0, R2, R11 ;  /* 0x00000002000b7224 */ /* 0x000fe400078e020b */
[----:B0-----:R-:W-:-:S04]  /*d7a0*/  IMAD.MOV.U32 R14, RZ, RZ, R7 ;  /* 0x000000ffff0e7224 */ /* 0x001fc800078e0007 */
[----:B------:R-:W-:Y:S01]  /*d7b0*/  @!P0 IMAD.MOV R14, RZ, RZ, -R14 ;  /* 0x000000ffff0e8224 */ /* 0x000fe200078e0a0e */
[----:B------:R-:W-:-:S04]  /*d7c0*/  ISETP.GT.U32.AND P0, PT, R0, R11, PT ;  /* 0x0000000b0000720c */ /* 0x000fc80003f04070 */
[----:B------:R-:W-:Y:S01]  /*d7d0*/  STL [R1+0x23c], R14 ;  /* 0x00023c0e01007387 */ /* 0x000fe20000100800 */
[----:B----4-:R-:W-:-:S08]  /*d7e0*/  IABS R8, R30 ;  /* 0x0000001e00087213 */ /* 0x010fd00000000000 */
[----:B------:R-:W-:Y:S01]  /*d7f0*/  @!P0 IMAD.IADD R11, R11, 0x1, -R0 ;  /* 0x000000010b0b8824 */ /* 0x000fe200078e0a00 */
[----:B------:R-:W-:Y:S01]  /*d800*/  ISETP.GE.AND P0, PT, R30, RZ, PT ;  /* 0x000000ff1e00720c */ /* 0x000fe20003f06270 */
[----:B------:R-:W-:Y:S01]  /*d810*/  IMAD.HI.U32 R6, R4, R8, RZ ;  /* 0x0000000804067227 */ /* 0x000fe200078e00ff */
[----:B-----5:R-:W-:Y:S02]  /*d820*/  ISETP.GE.AND P4, PT, R34, RZ, PT ;  /* 0x000000ff2200720c */ /* 0x020fe40003f86270 */
[----:B------:R-:W-:Y:S02]  /*d830*/  IABS R9, R34 ;  /* 0x0000002200097213 */ /* 0x000fe40000000000 */
[----:B------:R-:W4:Y:S04]  /*d840*/  LDL.LU R34, [R1+0x84] ;  /* 0x0000840001227983 */ /* 0x000f280000300800 */
[----:B------:R-:W5:Y:S01]  /*d850*/  LDL.LU R30, [R1+0x88] ;  /* 0x00008800011e7983 */ /* 0x000f620000300800 */
[----:B------:R-:W-:-:S04]  /*d860*/  IMAD.MOV R6, RZ, RZ, -R6 ;  /* 0x000000ffff067224 */ /* 0x000fc800078e0a06 */
[----:B------:R-:W-:Y:S02]  /*d870*/  IMAD R8, R0, R6, R8 ;  /* 0x0000000600087224 */ /* 0x000fe400078e0208 */
[----:B------:R-:W-:-:S03]  /*d880*/  @!P6 IMAD.IADD R10, R10, 0x1, -R0 ;  /* 0x000000010a0ae824 */ /* 0x000fc600078e0a00 */
[----:B------:R-:W-:Y:S01]  /*d890*/  ISETP.GT.U32.AND P6, PT, R0, R8, PT ;  /* 0x000000080000720c */ /* 0x000fe20003fc4070 */
[----:B------:R-:W-:-:S04]  /*d8a0*/  @!P5 IMAD.IADD R13, R13, 0x1, -R0 ;  /* 0x000000010d0dd824 */ /* 0x000fc800078e0a00 */
[----:B------:R-:W-:-:S08]  /*d8b0*/  @!P3 IMAD.MOV R13, RZ, RZ, -R13 ;  /* 0x000000ffff0db224 */ /* 0x000fd000078e0a0d */
[----:B------:R-:W-:-:S05]  /*d8c0*/  @!P6 IMAD.IADD R8, R8, 0x1, -R0 ;  /* 0x000000010808e824 */ /* 0x000fca00078e0a00 */
[----:B------:R-:W-:Y:S01]  /*d8d0*/  ISETP.GT.U32.AND P3, PT, R0, R8, PT ;  /* 0x000000080000720c */ /* 0x000fe20003f64070 */
[----:B------:R-:W-:Y:S01]  /*d8e0*/  @!P2 IMAD.MOV R10, RZ, RZ, -R10 ;  /* 0x000000ffff0aa224 */ /* 0x000fe200078e0a0a */
[----:B------:R-:W-:Y:S01]  /*d8f0*/  STL [R1+0x24c], R13 ;  /* 0x00024c0d01007387 */ /* 0x000fe20000100800 */
[----:B------:R-:W-:-:S03]  /*d900*/  IABS R2, R32 ;  /* 0x0000002000027213 */ /* 0x000fc60000000000 */
[----:B------:R0:W-:Y:S04]  /*d910*/  STL [R1+0x258], R10 ;  /* 0x0002580a01007387 */ /* 0x0001e80000100800 */
[----:B------:R-:W5:Y:S03]  /*d920*/  LDL.LU R41, [R1+0x8c] ;  /* 0x00008c0001297983 */ /* 0x000f660000300800 */
[----:B------:R-:W-:Y:S01]  /*d930*/  @!P3 IMAD.IADD R8, R8, 0x1, -R0 ;  /* 0x000000010808b824 */ /* 0x000fe200078e0a00 */
[----:B------:R-:W-:Y:S02]  /*d940*/  ISETP.GE.AND P3, PT, R32, RZ, PT ;  /* 0x000000ff2000720c */ /* 0x000fe40003f66270 */
[----:B------:R-:W5:Y:S01]  /*d950*/  LDL.LU R32, [R1+0x90] ;  /* 0x0000900001207983 */ /* 0x000f620000300800 */
[----:B------:R-:W-:-:S04]  /*d960*/  IMAD.HI.U32 R12, R4, R9, RZ ;  /* 0x00000009040c7227 */ /* 0x000fc800078e00ff */
[----:B------:R-:W-:-:S04]  /*d970*/  IMAD.MOV R7, RZ, RZ, -R12 ;  /* 0x000000ffff077224 */ /* 0x000fc800078e0a0c */
[----:B------:R-:W-:-:S05]  /*d980*/  IMAD R9, R0, R7, R9 ;  /* 0x0000000700097224 */ /* 0x000fca00078e0209 */
[----:B------:R-:W-:Y:S01]  /*d990*/  ISETP.GT.U32.AND P5, PT, R0, R9, PT ;  /* 0x000000090000720c */ /* 0x000fe20003fa4070 */
[----:B------:R-:W-:Y:S01]  /*d9a0*/  IMAD.HI.U32 R12, R4, R2, RZ ;  /* 0x00000002040c7227 */ /* 0x000fe200078e00ff */
[----:B------:R-:W-:-:S03]  /*d9b0*/  IABS R5, R39 ;  /* 0x0000002700057213 */ /* 0x000fc60000000000 */
[----:B------:R-:W-:Y:S02]  /*d9c0*/  IMAD.MOV R12, RZ, RZ, -R12 ;  /* 0x000000ffff0c7224 */ /* 0x000fe400078e0a0c */
[----:B------:R-:W-:-:S06]  /*d9d0*/  IMAD.HI.U32 R7, R4, R5, RZ ;  /* 0x0000000504077227 */ /* 0x000fcc00078e00ff */
[----:B------:R-:W-:Y:S01]  /*d9e0*/  @!P5 IMAD.IADD R9, R9, 0x1, -R0 ;  /* 0x000000010909d824 */ /* 0x000fe200078e0a00 */
[C---:B------:R-:W-:Y:S01]  /*d9f0*/  ISETP.GT.U32.AND P5, PT, R0.reuse, R11, PT ;  /* 0x0000000b0000720c */ /* 0x040fe20003fa4070 */
[----:B------:R-:W-:Y:S02]  /*da00*/  IMAD.MOV R7, RZ, RZ, -R7 ;  /* 0x000000ffff077224 */ /* 0x000fe400078e0a07 */
[C---:B------:R-:W-:Y:S02]  /*da10*/  IMAD R2, R0.reuse, R12, R2 ;  /* 0x0000000c00027224 */ /* 0x040fe400078e0202 */
[----:B------:R-:W-:-:S03]  /*da20*/  IMAD R5, R0, R7, R5 ;  /* 0x0000000700057224 */ /* 0x000fc600078e0205 */
[----:B------:R-:W-:-:S05]  /*da30*/  ISETP.GT.U32.AND P2, PT, R0, R2, PT ;  /* 0x000000020000720c */ /* 0x000fca0003f44070 */
[----:B------:R-:W-:Y:S01]  /*da40*/  @!P5 IMAD.IADD R11, R11, 0x1, -R0 ;  /* 0x000000010b0bd824 */ /* 0x000fe200078e0a00 */
[C---:B------:R-:W-:Y:S02]  /*da50*/  ISETP.GT.U32.AND P5, PT, R0.reuse, R5, PT ;  /* 0x000000050000720c */ /* 0x040fe40003fa4070 */
[----:B------:R-:W-:-:S05]  /*da60*/  ISETP.GT.U32.AND P6, PT, R0, R9, PT ;  /* 0x000000090000720c */ /* 0x000fca0003fc4070 */
[----:B------:R-:W-:-:S06]  /*da70*/  @!P2 IMAD.IADD R2, R2, 0x1, -R0 ;  /* 0x000000010202a824 */ /* 0x000fcc00078e0a00 */
[--C-:B------:R-:W-:Y:S01]  /*da80*/  @!P5 IMAD.IADD R5, R5, 0x1, -R0.reuse ;  /* 0x000000010505d824 */ /* 0x100fe200078e0a00 */
[----:B------:R-:W-:Y:S01]  /*da90*/  ISETP.GT.U32.AND P5, PT, R0, R2, PT ;  /* 0x000000020000720c */ /* 0x000fe20003fa4070 */
[----:B------:R-:W-:Y:S02]  /*daa0*/  @!P6 IMAD.IADD R9, R9, 0x1, -R0 ;  /* 0x000000010909e824 */ /* 0x000fe400078e0a00 */
[----:B------:R-:W-:Y:S02]  /*dab0*/  @!P1 IMAD.MOV R11, RZ, RZ, -R11 ;  /* 0x000000ffff0b9224 */ /* 0x000fe400078e0a0b */
[----:B------:R-:W-:Y:S01]  /*dac0*/  @!P4 IMAD.MOV R9, RZ, RZ, -R9 ;  /* 0x000000ffff09c224 */ /* 0x000fe200078e0a09 */
[----:B------:R-:W-:Y:S01]  /*dad0*/  ISETP.GE.AND P2, PT, R39, RZ, PT ;  /* 0x000000ff2700720c */ /* 0x000fe20003f46270 */
[----:B------:R-:W-:Y:S01]  /*dae0*/  @!P0 IMAD.MOV R8, RZ, RZ, -R8 ;  /* 0x000000ffff088224 */ /* 0x000fe200078e0a08 */
[----:B------:R-:W5:Y:S04]  /*daf0*/  LDL.LU R39, [R1+0x94] ;  /* 0x0000940001277983 */ /* 0x000f680000300800 */
[----:B------:R-:W-:Y:S01]  /*db00*/  STL [R1+0x288], R11 ;  /* 0x0002880b01007387 */ /* 0x000fe20000100800 */
[----:B------:R-:W-:-:S03]  /*db10*/  @!P5 IMAD.IADD R2, R2, 0x1, -R0 ;  /* 0x000000010202d824 */ /* 0x000fc600078e0a00 */
[----:B------:R-:W-:Y:S04]  /*db20*/  STL [R1+0x294], R9 ;  /* 0x0002940901007387 */ /* 0x000fe80000100800 */
[----:B------:R1:W-:Y:S01]  /*db30*/  STL [R1+0x29c], R8 ;  /* 0x00029c0801007387 */ /* 0x0003e20000100800 */
[----:B--2---:R-:W-:-:S05]  /*db40*/  IABS R6, R38 ;  /* 0x0000002600067213 */ /* 0x004fca0000000000 */
[----:B------:R-:W-:-:S04]  /*db50*/  IMAD.HI.U32 R7, R4, R6, RZ ;  /* 0x0000000604077227 */ /* 0x000fc800078e00ff */
[----:B------:R-:W-:-:S04]  /*db60*/  IMAD.MOV R7, RZ, RZ, -R7 ;  /* 0x000000ffff077224 */ /* 0x000fc800078e0a07 */
[----:B------:R-:W-:-:S05]  /*db70*/  IMAD R6, R0, R7, R6 ;  /* 0x0000000700067224 */ /* 0x000fca00078e0206 */
[----:B------:R-:W-:-:S13]  /*db80*/  ISETP.GT.U32.AND P6, PT, R0, R6, PT ;  /* 0x000000060000720c */ /* 0x000fda0003fc4070 */
[----:B------:R-:W-:Y:S01]  /*db90*/  @!P6 IMAD.IADD R6, R6, 0x1, -R0 ;  /* 0x000000010606e824 */ /* 0x000fe200078e0a00 */
[----:B------:R-:W-:-:S04]  /*dba0*/  ISETP.GT.U32.AND P6, PT, R0, R5, PT ;  /* 0x000000050000720c */ /* 0x000fc80003fc4070 */
[----:B------:R-:W-:Y:S02]  /*dbb0*/  ISETP.GT.U32.AND P1, PT, R0, R6, PT ;  /* 0x000000060000720c */ /* 0x000fe40003f24070 */
[----:B------:R-:W-:Y:S02]  /*dbc0*/  ISETP.GE.AND P4, PT, R38, RZ, PT ;  /* 0x000000ff2600720c */ /* 0x000fe40003f86270 */
[----:B---3--:R-:W-:-:S05]  /*dbd0*/  IABS R12, R36 ;  /* 0x00000024000c7213 */ /* 0x008fca0000000000 */
[----:B0-----:R-:W-:-:S04]  /*dbe0*/  IMAD.HI.U32 R10, R4, R12, RZ ;  /* 0x0000000c040a7227 */ /* 0x001fc800078e00ff */
[----:B------:R-:W-:-:S04]  /*dbf0*/  IMAD.MOV R10, RZ, RZ, -R10 ;  /* 0x000000ffff0a7224 */ /* 0x000fc800078e0a0a */
[----:B------:R-:W-:Y:S01]  /*dc00*/  IMAD R12, R0, R10, R12 ;  /* 0x0000000a000c7224 */ /* 0x000fe200078e020c */
[----:B------:R-:W-:Y:S02]  /*dc10*/  ISETP.GE.AND P5, PT, R36, RZ, PT ;  /* 0x000000ff2400720c */ /* 0x000fe40003fa6270 */
[----:B------:R-:W2:Y:S02]  /*dc20*/  LDL.LU R36, [R1+0x98] ;  /* 0x0000980001247983 */ /* 0x000ea40000300800 */
[----:B------:R-:W-:-:S13]  /*dc30*/  ISETP.GT.U32.AND P0, PT, R0, R12, PT ;  /* 0x0000000c0000720c */ /* 0x000fda0003f04070 */
[--C-:B------:R-:W-:Y:S02]  /*dc40*/  @!P0 IMAD.IADD R12, R12, 0x1, -R0.reuse ;  /* 0x000000010c0c8824 */ /* 0x100fe400078e0a00 */
[----:B------:R-:W-:Y:S01]  /*dc50*/  @!P6 IMAD.IADD R5, R5, 0x1, -R0 ;  /* 0x000000010505e824 */ /* 0x000fe200078e0a00 */
[----:B----4-:R-:W-:Y:S02]  /*dc60*/  IABS R13, R34 ;  /* 0x00000022000d7213 */ /* 0x010fe40000000000 */
[----:B-----5:R-:W-:Y:S02]  /*dc70*/  IABS R10, R30 ;  /* 0x0000001e000a7213 */ /* 0x020fe40000000000 */
[----:B------:R-:W-:Y:S02]  /*dc80*/  ISETP.GE.AND P0, PT, R30, RZ, PT ;  /* 0x000000ff1e00720c */ /* 0x000fe40003f06270 */
[----:B------:R-:W3:Y:S01]  /*dc90*/  LDL.LU R30, [R1+0x9c] ;  /* 0x00009c00011e7983 */ /* 0x000ee20000300800 */
[----:B------:R-:W-:-:S03]  /*dca0*/  IMAD.HI.U32 R7, R4, R13, RZ ;  /* 0x0000000d04077227 */ /* 0x000fc600078e00ff */
[----:B------:R-:W4:Y:S01]  /*dcb0*/  LDL.LU R38, [R1+0xa0] ;  /* 0x0000a00001267983 */ /* 0x000f220000300800 */
[----:B------:R-:W-:-:S04]  /*dcc0*/  IMAD.MOV R7, RZ, RZ, -R7 ;  /* 0x000000ffff077224 */ /* 0x000fc800078e0a07 */
[----:B------:R-:W-:-:S05]  /*dcd0*/  IMAD R13, R0, R7, R13 ;  /* 0x00000007000d7224 */ /* 0x000fca00078e020d */
[----:B------:R-:W-:Y:S01]  /*dce0*/  ISETP.GT.U32.AND P6, PT, R0, R13, PT ;  /* 0x0000000d0000720c */ /* 0x000fe20003fc4070 */
[----:B------:R-:W-:Y:S01]  /*dcf0*/  @!P1 IMAD.IADD R6, R6, 0x1, -R0 ;  /* 0x0000000106069824 */ /* 0x000fe200078e0a00 */
[----:B------:R-:W-:Y:S02]  /*dd00*/  ISETP.GE.AND P1, PT, R34, RZ, PT ;  /* 0x000000ff2200720c */ /* 0x000fe40003f26270 */
[----:B------:R-:W5:Y:S01]  /*dd10*/  LDL.LU R34, [R1+0xa4] ;  /* 0x0000a40001227983 */ /* 0x000f620000300800 */
[----:B------:R-:W-:-:S04]  /*dd20*/  IMAD.MOV.U32 R14, RZ, RZ, R5 ;  /* 0x000000ffff0e7224 */ /* 0x000fc800078e0005 */
[----:B------:R-:W-:-:S04]  /*dd30*/  @!P2 IMAD.MOV R14, RZ, RZ, -R14 ;  /* 0x000000ffff0ea224 */ /* 0x000fc800078e0a0e */
[----:B------:R-:W-:Y:S02]  /*dd40*/  @!P6 IMAD.IADD R13, R13, 0x1, -R0 ;  /* 0x000000010d0de824 */ /* 0x000fe400078e0a00 */
[----:B------:R-:W-:-:S03]  /*dd50*/  IMAD.MOV.U32 R15, RZ, RZ, R2 ;  /* 0x000000ffff0f7224 */ /* 0x000fc600078e0002 */
[----:B------:R-:W-:Y:S01]  /*dd60*/  ISETP.GT.U32.AND P2, PT, R0, R13, PT ;  /* 0x0000000d0000720c */ /* 0x000fe20003f44070 */
[----:B------:R-:W-:Y:S02]  /*dd70*/  @!P3 IMAD.MOV R15, RZ, RZ, -R15 ;  /* 0x000000ffff0fb224 */ /* 0x000fe400078e0a0f */
[----:B------:R-:W-:-:S03]  /*dd80*/  @!P4 IMAD.MOV R6, RZ, RZ, -R6 ;  /* 0x000000ffff06c224 */ /* 0x000fc600078e0a06 */
[----:B------:R0:W-:Y:S01]  /*dd90*/  STL [R1+0x2a4], R15 ;  /* 0x0002a40f01007387 */ /* 0x0001e20000100800 */
[----:B-1----:R-:W-:-:S03]  /*dda0*/  IABS R8, R32 ;  /* 0x0000002000087213 */ /* 0x002fc60000000000 */
[----:B------:R-:W-:Y:S03]  /*ddb0*/  STL [R1+0x2b0], R14 ;  /* 0x0002b00e01007387 */ /* 0x000fe60000100800 */
[----:B------:R-:W-:Y:S01]  /*ddc0*/  @!P2 IMAD.IADD R13, R13, 0x1, -R0 ;  /* 0x000000010d0da824 */ /* 0x000fe200078e0a00 */
[----:B------:R2:W-:Y:S01]  /*ddd0*/  STL [R1+0x2c8], R6 ;  /* 0x0002c80601007387 */ /* 0x0005e20000100800 */
[----:B------:R-:W-:-:S03]  /*dde0*/  ISETP.GE.AND P2, PT, R32, RZ, PT ;  /* 0x000000ff2000720c */ /* 0x000fc60003f46270 */
[----:B------:R-:W5:Y:S01]  /*ddf0*/  LDL.LU R32, [R1+0xa8] ;  /* 0x0000a80001207983 */ /* 0x000f620000300800 */
[----:B------:R-:W-:Y:S01]  /*de00*/  IMAD.HI.U32 R7, R4, R10, RZ ;  /* 0x0000000a04077227 */ /* 0x000fe200078e00ff */
[----:B------:R-:W-:-:S03]  /*de10*/  IABS R11, R41 ;  /* 0x00000029000b7213 */ /* 0x000fc60000000000 */
[----:B------:R-:W-:Y:S01]  /*de20*/  IMAD.MOV R7, RZ, RZ, -R7 ;  /* 0x000000ffff077224 */ /* 0x000fe200078e0a07 */
[----:B------:R-:W-:Y:S01]  /*de30*/  ISETP.GT.U32.AND P3, PT, R0, R12, PT ;  /* 0x0000000c0000720c */ /* 0x000fe20003f64070 */
[----:B------:R-:W-:-:S04]  /*de40*/  IMAD.HI.U32 R9, R4, R11, RZ ;  /* 0x0000000b04097227 */ /* 0x000fc800078e00ff */
[----:B------:R-:W-:Y:S02]  /*de50*/  IMAD R10, R0, R7, R10 ;  /* 0x00000007000a7224 */ /* 0x000fe400078e020a */
[----:B------:R-:W-:-:S03]  /*de60*/  IMAD.HI.U32 R2, R4, R8, RZ ;  /* 0x0000000804027227 */ /* 0x000fc600078e00ff */
[C---:B------:R-:W-:Y:S01]  /*de70*/  ISETP.GT.U32.AND P6, PT, R0.reuse, R10, PT ;  /* 0x0000000a0000720c */ /* 0x040fe20003fc4070 */
[----:B------:R-:W-:Y:S02]  /*de80*/  IMAD.MOV R5, RZ, RZ, -R9 ;  /* 0x000000ffff057224 */ /* 0x000fe400078e0a09 */
[----:B------:R-:W-:Y:S02]  /*de90*/  IMAD.MOV R2, RZ, RZ, -R2 ;  /* 0x000000ffff027224 */ /* 0x000fe400078e0a02 */
[C---:B------:R-:W-:Y:S02]  /*dea0*/  IMAD R11, R0.reuse, R5, R11 ;  /* 0x00000005000b7224 */ /* 0x040fe400078e020b */
[----:B------:R-:W-:Y:S02]  /*deb0*/  IMAD R8, R0, R2, R8 ;  /* 0x0000000200087224 */ /* 0x000fe400078e0208 */
[----:B------:R-:W-:Y:S01]  /*dec0*/  @!P3 IMAD.IADD R12, R12, 0x1, -R0 ;  /* 0x000000010c0cb824 */ /* 0x000fe200078e0a00 */
[----:B------:R-:W-:-:S03]  /*ded0*/  ISETP.GT.U32.AND P3, PT, R0, R11, PT ;  /* 0x0000000b0000720c */ /* 0x000fc60003f64070 */
[----:B------:R-:W-:Y:S01]  /*dee0*/  @!P6 IMAD.IADD R10, R10, 0x1, -R0 ;  /* 0x000000010a0ae824 */ /* 0x000fe200078e0a00 */
[----:B------:R-:W-:Y:S01]  /*def0*/  ISETP.GT.U32.AND P6, PT, R0, R8, PT ;  /* 0x000000080000720c */ /* 0x000fe20003fc4070 */
[----:B0-----:R-:W-:Y:S02]  /*df00*/  IMAD.MOV.U32 R15, RZ, RZ, R12 ;  /* 0x000000ffff0f7224 */ /* 0x001fe400078e000c */
[----:B------:R-:W-:Y:S02]  /*df10*/  @!P1 IMAD.MOV R13, RZ, RZ, -R13 ;  /* 0x000000ffff0d9224 */ /* 0x000fe400078e0a0d */
[----:B------:R-:W-:Y:S01]  /*df20*/  @!P5 IMAD.MOV R15, RZ, RZ, -R15 ;  /* 0x000000ffff0fd224 */ /* 0x000fe200078e0a0f */
[----:B------:R-:W-:-:S03]  /*df30*/  ISETP.GE.AND P4, PT, R41, RZ, PT ;  /* 0x000000ff2900720c */ /* 0x000fc60003f86270 */
[--C-:B------:R-:W-:Y:S01]  /*df40*/  @!P3 IMAD.IADD R11, R11, 0x1, -R0.reuse ;  /* 0x000000010b0bb824 */ /* 0x100fe200078e0a00 */
[----:B------:R-:W-:Y:S03]  /*df50*/  STL [R1+0x2d8], R15 ;  /* 0x0002d80f01007387 */ /* 0x000fe60000100800 */
[----:B------:R-:W-:Y:S01]  /*df60*/  @!P6 IMAD.IADD R8, R8, 0x1, -R0 ;  /* 0x000000010808e824 */ /* 0x000fe200078e0a00 */
[----:B------:R0:W-:Y:S01]  /*df70*/  STL [R1+0x2e0], R13 ;  /* 0x0002e00d01007387 */ /* 0x0001e20000100800 */
[----:B------:R-:W-:-:S03]  /*df80*/  ISETP.GT.U32.AND P6, PT, R0, R11, PT ;  /* 0x0000000b0000720c */ /* 0x000fc60003fc4070 */
[----:B------:R-:W5:Y:S01]  /*df90*/  LDL.LU R41, [R1+0xac] ;  /* 0x0000ac0001297983 */ /* 0x000f620000300800 */
[----:B------:R-:W-:-:S05]  /*dfa0*/  IABS R7, R39 ;  /* 0x0000002700077213 */ /* 0x000fca0000000000 */
[----:B------:R-:W-:Y:S01]  /*dfb0*/  IMAD.HI.U32 R5, R4, R7, RZ ;  /* 0x0000000704057227 */ /* 0x000fe200078e00ff */
[----:B------:R-:W-:-:S03]  /*dfc0*/  ISETP.GT.U32.AND P3, PT, R0, R10, PT ;  /* 0x0000000a0000720c */ /* 0x000fc60003f64070 */
[----:B------:R-:W-:Y:S01]  /*dfd0*/  IMAD.MOV R5, RZ, RZ, -R5 ;  /* 0x000000ffff057224 */ /* 0x000fe200078e0a05 */
[----:B------:R-:W-:-:S03]  /*dfe0*/  ISETP.GT.U32.AND P5, PT, R0, R8, PT ;  /* 0x000000080000720c */ /* 0x000fc60003fa4070 */
[----:B------:R-:W-:Y:S02]  /*dff0*/  IMAD R7, R0, R5, R7 ;  /* 0x0000000500077224 */ /* 0x000fe400078e0207 */
[----:B------:R-:W-:-:S03]  /*e000*/  @!P6 IMAD.IADD R11, R11, 0x1, -R0 ;  /* 0x000000010b0be824 */ /* 0x000fc600078e0a00 */
[----:B------:R-:W-:Y:S01]  /*e010*/  ISETP.GT.U32.AND P1, PT, R0, R7, PT ;  /* 0x000000070000720c */ /* 0x000fe20003f24070 */
[----:B------:R-:W-:-:S04]  /*e020*/  @!P3 IMAD.IADD R10, R10, 0x1, -R0 ;  /* 0x000000010a0ab824 */ /* 0x000fc800078e0a00 */
[----:B------:R-:W-:Y:S02]  /*e030*/  @!P0 IMAD.MOV R10, RZ, RZ, -R10 ;  /* 0x000000ffff0a8224 */ /* 0x000fe400078e0a0a */
[----:B------:R-:W-:-:S03]  /*e040*/  @!P5 IMAD.IADD R8, R8, 0x1, -R0 ;  /* 0x000000010808d824 */ /* 0x000fc600078e0a00 */
[----:B------:R1:W-:Y:S03]  /*e050*/  STL [R1+0x2e8], R10 ;  /* 0x0002e80a01007387 */ /* 0x0003e60000100800 */
[----:B------:R-:W-:-:S05]  /*e060*/  @!P1 IMAD.IADD R7, R7, 0x1, -R0 ;  /* 0x0000000107079824 */ /* 0x000fca00078e0a00 */
[----:B------:R-:W-:Y:S02]  /*e070*/  ISETP.GT.U32.AND P1, PT, R0, R7, PT ;  /* 0x000000070000720c */ /* 0x000fe40003f24070 */
[----:B------:R-:W-:Y:S01]  /*e080*/  ISETP.GE.AND P3, PT, R39, RZ, PT ;  /* 0x000000ff2700720c */ /* 0x000fe20003f66270 */
[----:B------:R-:W-:-:S10]  /*e090*/  @!P2 IMAD.MOV R8, RZ, RZ, -R8 ;  /* 0x000000ffff08a224 */ /* 0x000fd400078e0a08 */
[----:B------:R-:W-:Y:S01]  /*e0a0*/  @!P1 IMAD.IADD R7, R7, 0x1, -R0 ;  /* 0x0000000107079824 */ /* 0x000fe200078e0a00 */
[----:B--2---:R-:W-:-:S05]  /*e0b0*/  IABS R6, R36 ;  /* 0x0000002400067213 */ /* 0x004fca0000000000 */
[----:B------:R-:W-:-:S04]  /*e0c0*/  IMAD.HI.U32 R14, R4, R6, RZ ;  /* 0x00000006040e7227 */ /* 0x000fc800078e00ff */
[----:B------:R-:W-:-:S04]  /*e0d0*/  IMAD.MOV R14, RZ, RZ, -R14 ;  /* 0x000000ffff0e7224 */ /* 0x000fc800078e0a0e */
[----:B------:R-:W-:-:S05]  /*e0e0*/  IMAD R6, R0, R14, R6 ;  /* 0x0000000e00067224 */ /* 0x000fca00078e0206 */
[----:B------:R-:W-:Y:S02]  /*e0f0*/  ISETP.GT.U32.AND P6, PT, R0, R6, PT ;  /* 0x000000060000720c */ /* 0x000fe40003fc4070 */
[----:B------:R-:W-:Y:S02]  /*e100*/  ISETP.GE.AND P0, PT, R36, RZ, PT ;  /* 0x000000ff2400720c */ /* 0x000fe40003f06270 */
[----:B------:R-:W2:Y:S01]  /*e110*/  LDL.LU R36, [R1+0xb0] ;  /* 0x0000b00001247983 */ /* 0x000ea20000300800 */
[----:B---3--:R-:W-:-:S05]  /*e120*/  IABS R2, R30 ;  /* 0x0000001e00027213 */ /* 0x008fca0000000000 */
[----:B------:R-:W-:-:S04]  /*e130*/  IMAD.HI.U32 R12, R4, R2, RZ ;  /* 0x00000002040c7227 */ /* 0x000fc800078e00ff */
[----:B------:R-:W-:-:S04]  /*e140*/  IMAD.MOV R12, RZ, RZ, -R12 ;  /* 0x000000ffff0c7224 */ /* 0x000fc800078e0a0c */
[----:B------:R-:W-:Y:S01]  /*e150*/  IMAD R2, R0, R12, R2 ;  /* 0x0000000c00027224 */ /* 0x000fe200078e0202 */
[----:B----4-:R-:W-:Y:S01]  /*e160*/  IABS R9, R38 ;  /* 0x0000002600097213 */ /* 0x010fe20000000000 */
[----:B------:R-:W-:-:S03]  /*e170*/  @!P6 IMAD.IADD R6, R6, 0x1, -R0 ;  /* 0x000000010606e824 */ /* 0x000fc600078e0a00 */
[----:B------:R-:W-:Y:S02]  /*e180*/  ISETP.GT.U32.AND P5, PT, R0, R2, PT ;  /* 0x000000020000720c */ /* 0x000fe40003fa4070 */
[----:B------:R-:W-:Y:S02]  /*e190*/  ISETP.GE.AND P6, PT, R30, RZ, PT ;  /* 0x000000ff1e00720c */ /* 0x000fe40003fc6270 */
[----:B------:R-:W3:Y:S01]  /*e1a0*/  LDL.LU R30, [R1+0xb4] ;  /* 0x0000b400011e7983 */ /* 0x000ee20000300800 */
[----:B-----5:R-:W-:Y:S01]  /*e1b0*/  IABS R5, R34 ;  /* 0x0000002200057213 */ /* 0x020fe20000000000 */
[----:B0-----:R-:W-:-:S04]  /*e1c0*/  IMAD.HI.U32 R13, R4, R9, RZ ;  /* 0x00000009040d7227 */ /* 0x001fc800078e00ff */
[----:B------:R-:W-:Y:S02]  /*e1d0*/  IMAD.MOV.U32 R14, RZ, RZ, R11 ;  /* 0x000000ffff0e7224 */ /* 0x000fe400078e000b */
[----:B------:R-:W-:Y:S02]  /*e1e0*/  IMAD.MOV R13, RZ, RZ, -R13 ;  /* 0x000000ffff0d7224 */ /* 0x000fe400078e0a0d */
[----:B------:R-:W-:Y:S02]  /*e1f0*/  @!P5 IMAD.IADD R2, R2, 0x1, -R0 ;  /* 0x000000010202d824 */ /* 0x000fe400078e0a00 */
[----:B------:R-:W-:Y:S01]  /*e200*/  @!P4 IMAD.MOV R14, RZ, RZ, -R14 ;  /* 0x000000ffff0ec224 */ /* 0x000fe200078e0a0e */
[----:B------:R-:W-:Y:S01]  /*e210*/  ISETP.GT.U32.AND P4, PT, R0, R6, PT ;  /* 0x000000060000720c */ /* 0x000fe20003f84070 */
[----:B------:R-:W-:Y:S01]  /*e220*/  IMAD.HI.U32 R12, R4, R5, RZ ;  /* 0x00000005040c7227 */ /* 0x000fe200078e00ff */
[----:B------:R-:W-:-:S03]  /*e230*/  ISETP.GT.U32.AND P5, PT, R0, R2, PT ;  /* 0x000000020000720c */ /* 0x000fc60003fa4070 */
[----:B------:R-:W-:Y:S02]  /*e240*/  IMAD R9, R0, R13, R9 ;  /* 0x0000000d00097224 */ /* 0x000fe400078e0209 */
[----:B------:R-:W-:-:S03]  /*e250*/  IMAD.MOV R12, RZ, RZ, -R12 ;  /* 0x000000ffff0c7224 */ /* 0x000fc600078e0a0c */
[C---:B------:R-:W-:Y:S01]  /*e260*/  ISETP.GT.U32.AND P1, PT, R0.reuse, R9, PT ;  /* 0x000000090000720c */ /* 0x040fe20003f24070 */
[----:B------:R-:W-:Y:S02]  /*e270*/  IMAD R5, R0, R12, R5 ;  /* 0x0000000c00057224 */ /* 0x000fe400078e0205 */
[----:B------:R-:W-:Y:S02]  /*e280*/  IMAD.MOV.U32 R12, RZ, RZ, R7 ;  /* 0x000000ffff0c7224 */ /* 0x000fe400078e0007 */
[----:B------:R-:W-:Y:S02]  /*e290*/  @!P4 IMAD.IADD R6, R6, 0x1, -R0 ;  /* 0x000000010606c824 */ /* 0x000fe400078e0a00 */
[----:B------:R-:W-:Y:S01]  /*e2a0*/  @!P3 IMAD.MOV R12, RZ, RZ, -R12 ;  /* 0x000000ffff0cb224 */ /* 0x000fe200078e0a0c */
[----:B------:R-:W-:Y:S01]  /*e2b0*/  STL [R1+0x2f4], R14 ;  /* 0x0002f40e01007387 */ /* 0x000fe20000100800 */
[----:B------:R-:W-:Y:S01]  /*e2c0*/  @!P5 IMAD.IADD R2, R2, 0x1, -R0 ;  /* 0x000000010202d824 */ /* 0x000fe200078e0a00 */
[----:B------:R-:W-:Y:S01]  /*e2d0*/  ISETP.GE.AND P5, PT, R34, RZ, PT ;  /* 0x000000ff2200720c */ /* 0x000fe20003fa6270 */
[----:B------:R-:W-:Y:S01]  /*e2e0*/  @!P0 IMAD.MOV R6, RZ, RZ, -R6 ;  /* 0x000000ffff068224 */ /* 0x000fe200078e0a06 */
[----:B------:R2:W-:Y:S01]  /*e2f0*/  STL [R1+0x30c], R8 ;  /* 0x00030c0801007387 */ /* 0x0005e20000100800 */
[----:B------:R-:W-:-:S03]  /*e300*/  ISETP.GE.AND P2, PT, R38, RZ, PT ;  /* 0x000000ff2600720c */ /* 0x000fc60003f46270 */
[----:B------:R-:W-:Y:S01]  /*e310*/  STL [R1+0x314], R12 ;  /* 0x0003140c01007387 */ /* 0x000fe20000100800 */
[----:B------:R-:W-:-:S03]  /*e320*/  @!P1 IMAD.IADD R9, R9, 0x1, -R0 ;  /* 0x0000000109099824 */ /* 0x000fc600078e0a00 */
[----:B------:R-:W4:Y:S01]  /*e330*/  LDL.LU R34, [R1+0xbc] ;  /* 0x0000bc0001227983 */ /* 0x000f220000300800 */
[----:B-1----:R-:W-:-:S03]  /*e340*/  IABS R10, R32 ;  /* 0x00000020000a7213 */ /* 0x002fc60000000000 */
[----:B------:R-:W5:Y:S01]  /*e350*/  LDL.LU R39, [R1+0xc0] ;  /* 0x0000c00001277983 */ /* 0x000f620000300800 */
[----:B------:R-:W-:-:S03]  /*e360*/  ISETP.GE.AND P1, PT, R32, RZ, PT ;  /* 0x000000ff2000720c */ /* 0x000fc60003f26270 */
[----:B------:R-:W4:Y:S04]  /*e370*/  LDL.LU R38, [R1+0xc4] ;  /* 0x0000c40001267983 */ /* 0x000f280000300800 */
[----:B------:R-:W-:Y:S04]  /*e380*/  STL [R1+0x320], R6 ;  /* 0x0003200601007387 */ /* 0x000fe80000100800 */
[----:B------:R-:W4:Y:S01]  /*e390*/  LDL.LU R32, [R1+0xb8] ;  /* 0x0000b80001207983 */ /* 0x000f220000300800 */
[----:B------:R-:W-:-:S04]  /*e3a0*/  IMAD.HI.U32 R11, R4, R10, RZ ;  /* 0x0000000a040b7227 */ /* 0x000fc800078e00ff */
[----:B------:R-:W-:Y:S01]  /*e3b0*/  IMAD.MOV R11, RZ, RZ, -R11 ;  /* 0x000000ffff0b7224 */ /* 0x000fe200078e0a0b */
[----:B------:R-:W-:-:S03]  /*e3c0*/  ISETP.GT.U32.AND P3, PT, R0, R5, PT ;  /* 0x000000050000720c */ /* 0x000fc60003f64070 */
[----:B------:R-:W-:-:S05]  /*e3d0*/  IMAD R10, R0, R11, R10 ;  /* 0x0000000b000a7224 */ /* 0x000fca00078e020a */
[----:B------:R-:W-:Y:S02]  /*e3e0*/  ISETP.GT.U32.AND P4, PT, R0, R10, PT ;  /* 0x0000000a0000720c */ /* 0x000fe40003f84070 */
[----:B------:R-:W-:-:S03]  /*e3f0*/  IABS R7, R41 ;  /* 0x0000002900077213 */ /* 0x000fc60000000000 */
[----:B------:R-:W-:Y:S02]  /*e400*/  @!P3 IMAD.IADD R5, R5, 0x1, -R0 ;  /* 0x000000010505b824 */ /* 0x000fe400078e0a00 */
[----:B------:R-:W-:-:S06]  /*e410*/  IMAD.HI.U32 R11, R4, R7, RZ ;  /* 0x00000007040b7227 */ /* 0x000fcc00078e00ff */
[----:B------:R-:W-:Y:S01]  /*e420*/  @!P4 IMAD.IADD R10, R10, 0x1, -R0 ;  /* 0x000000010a0ac824 */ /* 0x000fe200078e0a00 */
[----:B------:R-:W-:Y:S01]  /*e430*/  ISETP.GT.U32.AND P4, PT, R0, R5, PT ;  /* 0x000000050000720c */ /* 0x000fe20003f84070 */
[----:B------:R-:W-:-:S04]  /*e440*/  IMAD.MOV R11, RZ, RZ, -R11 ;  /* 0x000000ffff0b7224 */ /* 0x000fc800078e0a0b */
[C---:B------:R-:W-:Y:S01]  /*e450*/  IMAD R7, R0.reuse, R11, R7 ;  /* 0x0000000b00077224 */ /* 0x040fe200078e0207 */
[----:B------:R-:W-:-:S07]  /*e460*/  ISETP.GT.U32.AND P0, PT, R0, R10, PT ;  /* 0x0000000a0000720c */ /* 0x000fce0003f04070 */
[----:B------:R-:W-:Y:S01]  /*e470*/  @!P4 IMAD.IADD R5, R5, 0x1, -R0 ;  /* 0x000000010505c824 */ /* 0x000fe200078e0a00 */
[C---:B------:R-:W-:Y:S01]  /*e480*/  ISETP.GT.U32.AND P4, PT, R0.reuse, R7, PT ;  /* 0x000000070000720c */ /* 0x040fe20003f84070 */
[----:B------:R-:W-:Y:S01]  /*e490*/  @!P6 IMAD.MOV R2, RZ, RZ, -R2 ;  /* 0x000000ffff02e224 */ /* 0x000fe200078e0a02 */
[----:B------:R-:W-:-:S03]  /*e4a0*/  ISETP.GT.U32.AND P3, PT, R0, R9, PT ;  /* 0x000000090000720c */ /* 0x000fc60003f64070 */
[--C-:B------:R-:W-:Y:S01]  /*e4b0*/  @!P0 IMAD.IADD R10, R10, 0x1, -R0.reuse ;  /* 0x000000010a0a8824 */ /* 0x100fe200078e0a00 */
[----:B------:R0:W-:Y:S07]  /*e4c0*/  STL [R1+0x32c], R2 ;  /* 0x00032c0201007387 */ /* 0x0001ee0000100800 */
[--C-:B------:R-:W-:Y:S02]  /*e4d0*/  @!P4 IMAD.IADD R7, R7, 0x1, -R0.reuse ;  /* 0x000000010707c824 */ /* 0x100fe400078e0a00 */
[----:B------:R-:W-:-:S03]  /*e4e0*/  @!P3 IMAD.IADD R9, R9, 0x1, -R0 ;  /* 0x000000010909b824 */ /* 0x000fc600078e0a00 */
[----:B------:R-:W-:Y:S01]  /*e4f0*/  ISETP.GT.U32.AND P4, PT, R0, R7, PT ;  /* 0x000000070000720c */ /* 0x000fe20003f84070 */
[----:B------:R-:W-:Y:S01]  /*e500*/  IMAD.MOV.U32 R15, RZ, RZ, R9 ;  /* 0x000000ffff0f7224 */ /* 0x000fe200078e0009 */
[----:B------:R-:W-:-:S03]  /*e510*/  ISETP.GE.AND P6, PT, R41, RZ, PT ;  /* 0x000000ff2900720c */ /* 0x000fc60003fc6270 */
[----:B------:R-:W-:Y:S02]  /*e520*/  @!P2 IMAD.MOV R15, RZ, RZ, -R15 ;  /* 0x000000ffff0fa224 */ /* 0x000fe400078e0a0f */
[----:B------:R-:W-:-:S06]  /*e530*/  @!P5 IMAD.MOV R5, RZ, RZ, -R5 ;  /* 0x000000ffff05d224 */ /* 0x000fcc00078e0a05 */
[----:B------:R-:W-:Y:S02]  /*e540*/  @!P4 IMAD.IADD R7, R7, 0x1, -R0 ;  /* 0x000000010707c824 */ /* 0x000fe400078e0a00 */
[----:B------:R-:W-:Y:S01]  /*e550*/  @!P1 IMAD.MOV R10, RZ, RZ, -R10 ;  /* 0x000000ffff0a9224 */ /* 0x000fe200078e0a0a */
[----:B--2---:R-:W-:Y:S02]  /*e560*/  IABS R8, R36 ;  /* 0x0000002400087213 */ /* 0x004fe40000000000 */
[----:B------:R-:W-:-:S03]  /*e570*/  ISETP.GE.AND P3, PT, R36, RZ, PT ;  /* 0x000000ff2400720c */ /* 0x000fc60003f66270 */
[----:B0-----:R-:W-:Y:S01]  /*e580*/  IMAD.HI.U32 R2, R4, R8, RZ ;  /* 0x0000000804027227 */ /* 0x001fe200078e00ff */
[----:B---3--:R-:W-:Y:S02]  /*e590*/  IABS R12, R30 ;  /* 0x0000001e000c7213 */ /* 0x008fe40000000000 */
[----:B------:R-:W-:Y:S02]  /*e5a0*/  ISETP.GE.AND P0, PT, R30, RZ, PT ;  /* 0x000000ff1e00720c */ /* 0x000fe40003f06270 */
[----:B------:R-:W2:Y:S04]  /*e5b0*/  LDL.LU R30, [R1+0xc8] ;  /* 0x0000c800011e7983 */ /* 0x000ea80000300800 */
[----:B------:R-:W3:Y:S04]  /*e5c0*/  LDL.LU R36, [R1+0xcc] ;  /* 0x0000cc0001247983 */ /* 0x000ee80000300800 */
[----:B------:R0:W-:Y:S02]  /*e5d0*/  STL [R1+0x34c], R15 ;  /* 0x00034c0f01007387 */ /* 0x0001e40000100800 */
[----:B0-----:R-:W-:-:S02]  /*e5e0*/  IMAD.MOV.U32 R15, RZ, RZ, R7 ;  /* 0x000000ffff0f7224 */ /* 0x001fc400078e0007 */
[----:B------:R-:W-:Y:S02]  /*e5f0*/  STL [R1+0x364], R5 ;  /* 0x0003640501007387 */ /* 0x000fe40000100800 */
[----:B------:R-:W-:Y:S02]  /*e600*/  @!P6 IMAD.MOV R15, RZ, RZ, -R15 ;  /* 0x000000ffff0fe224 */ /* 0x000fe400078e0a0f */
[----:B------:R0:W-:Y:S04]  /*e610*/  STL [R1+0x360], R10 ;  /* 0x0003600a01007387 */ /* 0x0001e80000100800 */
[----:B------:R-:W-:Y:S01]  /*e620*/  STL [R1+0x338], R15 ;  /* 0x0003380f01007387 */ /* 0x000fe20000100800 */
[----:B------:R-:W-:-:S04]  /*e630*/  IMAD.HI.U32 R6, R4, R12, RZ ;  /* 0x0000000c04067227 */ /* 0x000fc800078e00ff */
[----:B------:R-:W-:Y:S02]  /*e640*/  IMAD.MOV R2, RZ, RZ, -R2 ;  /* 0x000000ffff027224 */ /* 0x000fe400078e0a02 */
[----:B------:R-:W-:Y:S02]  /*e650*/  IMAD.MOV R11, RZ, RZ, -R6 ;  /* 0x000000ffff0b7224 */ /* 0x000fe400078e0a06 */
[----:B------:R-:W-:Y:S01]  /*e660*/  IMAD R6, R0, R2, R8 ;  /* 0x0000000200067224 */ /* 0x000fe200078e0208 */
[----:B----4-:R-:W-:Y:S02]  /*e670*/  IABS R13, R32 ;  /* 0x00000020000d7213 */ /* 0x010fe40000000000 */
[----:B------:R-:W-:Y:S02]  /*e680*/  ISETP.GE.AND P1, PT, R32, RZ, PT ;  /* 0x000000ff2000720c */ /* 0x000fe40003f26270 */
[----:B------:R-:W4:Y:S01]  /*e690*/  LDL.LU R32, [R1+0xd4] ;  /* 0x0000d40001207983 */ /* 0x000f220000300800 */
[----:B------:R-:W-:-:S02]  /*e6a0*/  ISETP.GT.U32.AND P2, PT, R0, R6, PT ;  /* 0x000000060000720c */ /* 0x000fc40003f44070 */
[----:B------:R-:W-:Y:S02]  /*e6b0*/  IABS R8, R34 ;  /* 0x0000002200087213 */ /* 0x000fe40000000000 */
[----:B------:R-:W-:-:S03]  /*e6c0*/  IABS R2, R38 ;  /* 0x0000002600027213 */ /* 0x000fc60000000000 */
[----:B------:R-:W-:-:S06]  /*e6d0*/  IMAD.HI.U32 R9, R4, R8, RZ ;  /* 0x0000000804097227 */ /* 0x000fcc00078e00ff */
[----:B------:R-:W-:Y:S02]  /*e6e0*/  @!P2 IMAD.IADD R6, R6, 0x1, -R0 ;  /* 0x000000010606a824 */ /* 0x000fe400078e0a00 */
[----:B------:R-:W-:-:S03]  /*e6f0*/  IMAD R12, R0, R11, R12 ;  /* 0x0000000b000c7224 */ /* 0x000fc600078e020c */
[----:B------:R-:W-:Y:S01]  /*e700*/  ISETP.GT.U32.AND P2, PT, R0, R6, PT ;  /* 0x000000060000720c */ /* 0x000fe20003f44070 */
[----:B0-----:R-:W-:Y:S01]  /*e710*/  IMAD.MOV.U32 R10, RZ, RZ, R2 ;  /* 0x000000ffff0a7224 */ /* 0x001fe200078e0002 */
[----:B-----5:R-:W-:Y:S01]  /*e720*/  IABS R11, R39 ;  /* 0x00000027000b7213 */ /* 0x020fe20000000000 */
[----:B------:R-:W-:-:S04]  /*e730*/  IMAD.MOV R2, RZ, RZ, -R9 ;  /* 0x000000ffff027224 */ /* 0x000fc800078e0a09 */
[----:B------:R-:W-:Y:S02]  /*e740*/  IMAD R2, R0, R2, R8 ;  /* 0x0000000200027224 */ /* 0x000fe400078e0208 */
[----:B------:R-:W-:-:S03]  /*e750*/  IMAD.HI.U32 R9, R4, R11, RZ ;  /* 0x0000000b04097227 */ /* 0x000fc600078e00ff */
[----:B------:R-:W-:Y:S01]  /*e760*/  ISETP.GT.U32.AND P6, PT, R0, R2, PT ;  /* 0x000000020000720c */ /* 0x000fe20003fc4070 */
[----:B------:R-:W-:Y:S02]  /*e770*/  IMAD.MOV R9, RZ, RZ, -R9 ;  /* 0x000000ffff097224 */ /* 0x000fe400078e0a09 */
[----:B------:R-:W-:Y:S02]  /*e780*/  @!P2 IMAD.IADD R6, R6, 0x1, -R0 ;  /* 0x000000010606a824 */ /* 0x000fe400078e0a00 */
[----:B------:R-:W-:Y:S02]  /*e790*/  IMAD R11, R0, R9, R11 ;  /* 0x00000009000b7224 */ /* 0x000fe400078e020b */
[----:B------:R-:W-:-:S04]  /*e7a0*/  IMAD.MOV.U32 R9, RZ, RZ, R6 ;  /* 0x000000ffff097224 */ /* 0x000fc800078e0006 */
[----:B------:R-:W-:Y:S02]  /*e7b0*/  @!P3 IMAD.MOV R9, RZ, RZ, -R9 ;  /* 0x000000ffff09b224 */ /* 0x000fe400078e0a09 */
[----:B------:R-:W-:Y:S01]  /*e7c0*/  @!P6 IMAD.IADD R2, R2, 0x1, -R0 ;  /* 0x000000010202e824 */ /* 0x000fe200078e0a00 */
[----:B------:R-:W-:Y:S02]  /*e7d0*/  ISETP.GE.AND P6, PT, R34, RZ, PT ;  /* 0x000000ff2200720c */ /* 0x000fe40003fc6270 */
[----:B------:R0:W-:Y:S04]  /*e7e0*/  STL [R1+0x344], R9 ;  /* 0x0003440901007387 */ /* 0x0001e80000100800 */
[----:B------:R-:W5:Y:S01]  /*e7f0*/  LDL.LU R34, [R1+0xd0] ;  /* 0x0000d00001227983 */ /* 0x000f620000300800 */
[----:B------:R-:W-:-:S04]  /*e800*/  IMAD.HI.U32 R14, R4, R13, RZ ;  /* 0x0000000d040e7227 */ /* 0x000fc800078e00ff */
[----:B------:R-:W-:Y:S01]  /*e810*/  IMAD.MOV R14, RZ, RZ, -R14 ;  /* 0x000000ffff0e7224 */ /* 0x000fe200078e0a0e */
[----:B------:R-:W-:-:S03]  /*e820*/  ISETP.GT.U32.AND P5, PT, R0, R12, PT ;  /* 0x0000000c0000720c */ /* 0x000fc60003fa4070 */
[----:B------:R-:W-:Y:S02]  /*e830*/  IMAD R5, R0, R14, R13 ;  /* 0x0000000e00057224 */ /* 0x000fe400078e020d */
[----:B------:R-:W-:-:S03]  /*e840*/  IMAD.HI.U32 R8, R4, R10, RZ ;  /* 0x0000000a04087227 */ /* 0x000fc600078e00ff */
[----:B------:R-:W-:Y:S01]  /*e850*/  ISETP.GT.U32.AND P4, PT, R0, R5, PT ;  /* 0x000000050000720c */ /* 0x000fe20003f84070 */
[----:B------:R-:W-:-:S04]  /*e860*/  IMAD.MOV R8, RZ, RZ, -R8 ;  /* 0x000000ffff087224 */ /* 0x000fc800078e0a08 */
[----:B------:R-:W-:Y:S02]  /*e870*/  @!P5 IMAD.IADD R12, R12, 0x1, -R0 ;  /* 0x000000010c0cd824 */ /* 0x000fe400078e0a00 */
[C---:B------:R-:W-:Y:S01]  /*e880*/  IMAD R10, R0.reuse, R8, R10 ;  /* 0x00000008000a7224 */ /* 0x040fe200078e020a */
[C---:B------:R-:W-:Y:S02]  /*e890*/  ISETP.GT.U32.AND P3, PT, R0.reuse, R2, PT ;  /* 0x000000020000720c */ /* 0x040fe40003f64070 */
[----:B------:R-:W-:-:S03]  /*e8a0*/  ISETP.GT.U32.AND P5, PT, R0, R12, PT ;  /* 0x0000000c0000720c */ /* 0x000fc60003fa4070 */
[----:B------:R-:W-:-:S05]  /*e8b0*/  @!P4 IMAD.IADD R5, R5, 0x1, -R0 ;  /* 0x000000010505c824 */ /* 0x000fca00078e0a00 */
[----:B------:R-:W-:-:S03]  /*e8c0*/  ISETP.GT.U32.AND P4, PT, R0, R5, PT ;  /* 0x000000050000720c */ /* 0x000fc60003f84070 */
[--C-:B------:R-:W-:Y:S02]  /*e8d0*/  @!P3 IMAD.IADD R2, R2, 0x1, -R0.reuse ;  /* 0x000000010202b824 */ /* 0x100fe400078e0a00 */
[----:B------:R-:W-:-:S04]  /*e8e0*/  @!P5 IMAD.IADD R12, R12, 0x1, -R0 ;  /* 0x000000010c0cd824 */ /* 0x000fc800078e0a00 */
[----:B------:R-:W-:-:S04]  /*e8f0*/  @!P0 IMAD.MOV R12, RZ, RZ, -R12 ;  /* 0x000000ffff0c8224 */ /* 0x000fc800078e0a0c */
[----:B------:R-:W-:Y:S01]  /*e900*/  @!P4 IMAD.IADD R5, R5, 0x1, -R0 ;  /* 0x000000010505c824 */ /* 0x000fe200078e0a00 */
[----:B------:R-:W-:Y:S03]  /*e910*/  STL [R1+0x348], R12 ;  /* 0x0003480c01007387 */ /* 0x000fe60000100800 */
[----:B------:R-:W-:Y:S01]  /*e920*/  @!P1 IMAD.MOV R5, RZ, RZ, -R5 ;  /* 0x000000ffff059224 */ /* 0x000fe200078e0a05 */
[C---:B------:R-:W-:Y:S02]  /*e930*/  ISETP.GT.U32.AND P2, PT, R0.reuse, R11, PT ;  /* 0x0000000b0000720c */ /* 0x040fe40003f44070 */
[----:B------:R-:W-:Y:S02]  /*e940*/  ISETP.GT.U32.AND P5, PT, R0, R10, PT ;  /* 0x0000000a0000720c */ /* 0x000fe40003fa4070 */
[----:B------:R-:W-:-:S09]  /*e950*/  ISETP.GE.AND P4, PT, R39, RZ, PT ;  /* 0x000000ff2700720c */ /* 0x000fd20003f86270 */
[----:B------:R-:W-:-:S05]  /*e960*/  @!P2 IMAD.IADD R11, R11, 0x1, -R0 ;  /* 0x000000010b0ba824 */ /* 0x000fca00078e0a00 */
[----:B------:R-:W-:Y:S01]  /*e970*/  ISETP.GT.U32.AND P0, PT, R0, R11, PT ;  /* 0x0000000b0000720c */ /* 0x000fe20003f04070 */
[----:B------:R-:W-:-:S05]  /*e980*/  @!P5 IMAD.IADD R10, R10, 0x1, -R0 ;  /* 0x000000010a0ad824 */ /* 0x000fca00078e0a00 */
[----:B------:R-:W-:-:S07]  /*e990*/  ISETP.GT.U32.AND P5, PT, R0, R10, PT ;  /* 0x0000000a0000720c */ /* 0x000fce0003fa4070 */
[----:B------:R-:W-:-:S04]  /*e9a0*/  @!P0 IMAD.IADD R11, R11, 0x1, -R0 ;  /* 0x000000010b0b8824 */ /* 0x000fc800078e0a00 */
[----:B------:R-:W-:Y:S01]  /*e9b0*/  @!P4 IMAD.MOV R11, RZ, RZ, -R11 ;  /* 0x000000ffff0bc224 */ /* 0x000fe200078e0a0b */
[----:B------:R-:W-:Y:S01]  /*e9c0*/  ISETP.GE.AND P2, PT, R38, RZ, PT ;  /* 0x000000ff2600720c */ /* 0x000fe20003f46270 */
[----:B------:R-:W-:-:S04]  /*e9d0*/  @!P5 IMAD.IADD R10, R10, 0x1, -R0 ;  /* 0x000000010a0ad824 */ /* 0x000fc800078e0a00 */
[----:B------:R-:W-:Y:S01]  /*e9e0*/  IMAD.MOV.U32 R13, RZ, RZ, R10 ;  /* 0x000000ffff0d7224 */ /* 0x000fe200078e000a */
[----:B--2---:R-:W-:-:S05]  /*e9f0*/  IABS R8, R30 ;  /* 0x0000001e00087213 */ /* 0x004fca0000000000 */
[----:B0-----:R-:W-:Y:S01]  /*ea00*/  IMAD.HI.U32 R9, R4, R8, RZ ;  /* 0x0000000804097227 */ /* 0x001fe200078e00ff */
[----:B---3--:R-:W-:-:S03]  /*ea10*/  IABS R7, R36 ;  /* 0x0000002400077213 */ /* 0x008fc60000000000 */
[----:B------:R-:W-:Y:S02]  /*ea20*/  IMAD.MOV R9, RZ, RZ, -R9 ;  /* 0x000000ffff097224 */ /* 0x000fe400078e0a09 */
[----:B------:R-:W-:-:S04]  /*ea30*/  IMAD.HI.U32 R6, R4, R7, RZ ;  /* 0x0000000704067227 */ /* 0x000fc800078e00ff */
[----:B------:R-:W-:Y:S02]  /*ea40*/  IMAD R8, R0, R9, R8 ;  /* 0x0000000900087224 */ /* 0x000fe400078e0208 */
[----:B------:R-:W-:-:S03]  /*ea50*/  IMAD.MOV R6, RZ, RZ, -R6 ;  /* 0x000000ffff067224 */ /* 0x000fc600078e0a06 */
[C---:B------:R-:W-:Y:S01]  /*ea60*/  ISETP.GT.U32.AND P3, PT, R0.reuse, R8, PT ;  /* 0x000000080000720c */ /* 0x040fe20003f64070 */
[----:B------:R-:W-:Y:S02]  /*ea70*/  IMAD R7, R0, R6, R7 ;  /* 0x0000000600077224 */ /* 0x000fe400078e0207 */
[----:B------:R-:W-:Y:S01]  /*ea80*/  IMAD.MOV.U32 R6, RZ, RZ, R2 ;  /* 0x000000ffff067224 */ /* 0x000fe200078e0002 */
[----:B------:R-:W-:Y:S02]  /*ea90*/  ISETP.GE.AND P1, PT, R30, RZ, PT ;  /* 0x000000ff1e00720c */ /* 0x000fe40003f26270 */
[----:B------:R-:W2:Y:S01]  /*eaa0*/  LDL.LU R30, [R1+0xd8] ;  /* 0x0000d800011e7983 */ /* 0x000ea20000300800 */
[----:B------:R-:W-:-:S03]  /*eab0*/  @!P6 IMAD.MOV R6, RZ, RZ, -R6 ;  /* 0x000000ffff06e224 */ /* 0x000fc600078e0a06 */
[----:B------:R-:W3:Y:S04]  /*eac0*/  LDL.LU R53, [R1+0xe0] ;  /* 0x0000e00001357983 */ /* 0x000ee80000300800 */
[----:B------:R4:W-:Y:S01]  /*ead0*/  STL [R1+0x354], R5 ;  /* 0x0003540501007387 */ /* 0x0009e20000100800 */
[----:B------:R-:W-:-:S03]  /*eae0*/  @!P3 IMAD.IADD R8, R8, 0x1, -R0 ;  /* 0x000000010808b824 */ /* 0x000fc600078e0a00 */
[----:B------:R-:W3:Y:S04]  /*eaf0*/  LDL.LU R52, [R1+0xe4] ;  /* 0x0000e40001347983 */ /* 0x000ee80000300800 */
[----:B------:R-:W3:Y:S04]  /*eb00*/  LDL.LU R41, [R1+0xe8] ;  /* 0x0000e80001297983 */ /* 0x000ee80000300800 */
[----:B------:R-:W-:Y:S01]  /*eb10*/  STL [R1+0x35c], R6 ;  /* 0x00035c0601007387 */ /* 0x000fe20000100800 */
[----:B----4-:R-:W-:Y:S02]  /*eb20*/  IABS R5, R32 ;  /* 0x0000002000057213 */ /* 0x010fe40000000000 */
[----:B------:R-:W-:-:S02]  /*eb30*/  ISETP.GE.AND P3, PT, R32, RZ, PT ;  /* 0x000000ff2000720c */ /* 0x000fc40003f66270 */
[----:B------:R-:W4:Y:S01]  /*eb40*/  LDL.LU R32, [R1+0xdc] ;  /* 0x0000dc0001207983 */ /* 0x000f220000300800 */
[----:B------:R-:W-:-:S13]  /*eb50*/  ISETP.GT.U32.AND P6, PT, R0, R7, PT ;  /* 0x000000070000720c */ /* 0x000fda0003fc4070 */
[----:B------:R-:W-:Y:S01]  /*eb60*/  @!P6 IMAD.IADD R7, R7, 0x1, -R0 ;  /* 0x000000010707e824 */ /* 0x000fe200078e0a00 */
[----:B------:R-:W-:-:S04]  /*eb70*/  ISETP.GT.U32.AND P6, PT, R0, R8, PT ;  /* 0x000000080000720c */ /* 0x000fc80003fc4070 */
[----:B------:R-:W-:Y:S02]  /*eb80*/  ISETP.GT.U32.AND P4, PT, R0, R7, PT ;  /* 0x000000070000720c */ /* 0x000fe40003f84070 */
[----:B------:R-:W-:Y:S01]  /*eb90*/  ISETP.GE.AND P0, PT, R36, RZ, PT ;  /* 0x000000ff2400720c */ /* 0x000fe20003f06270 */
[----:B------:R-:W-:-:S06]  /*eba0*/  @!P2 IMAD.MOV R13, RZ, RZ, -R13 ;  /* 0x000000ffff0da224 */ /* 0x000fcc00078e0a0d */
[----:B------:R-:W-:-:S04]  /*ebb0*/  @!P6 IMAD.IADD R8, R8, 0x1, -R0 ;  /* 0x000000010808e824 */ /* 0x000fc800078e0a00 */
[----:B------:R-:W-:Y:S02]  /*ebc0*/  @!P4 IMAD.IADD R7, R7, 0x1, -R0 ;  /* 0x000000010707c824 */ /* 0x000fe400078e0a00 */
[----:B------:R-:W-:Y:S01]  /*ebd0*/  IMAD.MOV.U32 R36, RZ, RZ, R8 ;  /* 0x000000ffff247224 */ /* 0x000fe200078e0008 */
[----:B------:R-:W-:Y:S03]  /*ebe0*/  STL [R1+0x358], R11 ;  /* 0x0003580b01007387 */ /* 0x000fe60000100800 */
[----:B------:R-:W-:Y:S01]  /*ebf0*/  @!P1 IMAD.MOV R36, RZ, RZ, -R36 ;  /* 0x000000ffff249224 */ /* 0x000fe200078e0a24 */
[----:B------:R-:W-:Y:S04]  /*ec00*/  STL [R1+0x350], R13 ;  /* 0x0003500d01007387 */ /* 0x000fe80000100800 */
[----:B------:R-:W3:Y:S01]  /*ec10*/  LDL.LU R39, [R1+0xf4] ;  /* 0x0000f40001277983 */ /* 0x000ee20000300800 */
[----:B-----5:R-:W-:-:S02]  /*ec20*/  IABS R9, R34 ;  /* 0x0000002200097213 */ /* 0x020fc40000000000 */
[----:B------:R-:W-:Y:S01]  /*ec30*/  ISETP.GE.AND P5, PT, R34, RZ, PT ;  /* 0x000000ff2200720c */ /* 0x000fe20003fa6270 */
[----:B------:R-:W-:Y:S01]  /*ec40*/  IMAD.MOV.U32 R34, RZ, RZ, R7 ;  /* 0x000000ffff227224 */ /* 0x000fe200078e0007 */
[----:B------:R0:W-:Y:S03]  /*ec50*/  STL [R1+0x340], R36 ;  /* 0x0003402401007387 */ /* 0x0001e60000100800 */
[----:B------:R-:W-:Y:S01]  /*ec60*/  @!P0 IMAD.MOV R34, RZ, RZ, -R34 ;  /* 0x000000ffff228224 */ /* 0x000fe200078e0a22 */
[----:B------:R-:W5:Y:S04]  /*ec70*/  LDL.LU R38, [R1+0xf8] ;  /* 0x0000f80001267983 */ /* 0x000f680000300800 */
[----:B------:R1:W-:Y:S04]  /*ec80*/  STL [R1+0x33c], R34 ;  /* 0x00033c2201007387 */ /* 0x0003e80000100800 */
[----:B0-----:R-:W5:Y:S04]  /*ec90*/  LDL.LU R36, [R1+0xfc] ;  /* 0x0000fc0001247983 */ /* 0x001f680000300800 */
[----:B-1----:R-:W5:Y:S01]  /*eca0*/  LDL.LU R34, [R1+0x100] ;  /* 0x0001000001227983 */ /* 0x002f620000300800 */
[----:B------:R-:W-:-:S04]  /*ecb0*/  IMAD.HI.U32 R12, R4, R9, RZ ;  /* 0x00000009040c7227 */ /* 0x000fc800078e00ff */
[----:B------:R-:W-:-:S04]  /*ecc0*/  IMAD.HI.U32 R6, R4, R5, RZ ;  /* 0x0000000504067227 */ /* 0x000fc800078e00ff */
[----:B------:R-:W-:Y:S02]  /*ecd0*/  IMAD.MOV R12, RZ, RZ, -R12 ;  /* 0x000000ffff0c7224 */ /* 0x000fe400078e0a0c */
[----:B------:R-:W-:Y:S02]  /*ece0*/  IMAD.MOV R10, RZ, RZ, -R6 ;  /* 0x000000ffff0a7224 */ /* 0x000fe400078e0a06 */
[C---:B------:R-:W-:Y:S02]  /*ecf0*/  IMAD R6, R0.reuse, R12, R9 ;  /* 0x0000000c00067224 */ /* 0x040fe400078e0209 */
[----:B------:R-:W-:-:S03]  /*ed00*/  IMAD R5, R0, R10, R5 ;  /* 0x0000000a00057224 */ /* 0x000fc600078e0205 */
[C---:B------:R-:W-:Y:S02]  /*ed10*/  ISETP.GT.U32.AND P6, PT, R0.reuse, R6, PT ;  /* 0x000000060000720c */ /* 0x040fe40003fc4070 */
[----:B------:R-:W-:-:S11]  /*ed20*/  ISETP.GT.U32.AND P4, PT, R0, R5, PT ;  /* 0x000000050000720c */ /* 0x000fd60003f84070 */
[--C-:B------:R-:W-:Y:S02]  /*ed30*/  @!P6 IMAD.IADD R6, R6, 0x1, -R0.reuse ;  /* 0x000000010606e824 */ /* 0x100fe400078e0a00 */
[----:B------:R-:W-:-:S03]  /*ed40*/  @!P4 IMAD.IADD R5, R5, 0x1, -R0 ;  /* 0x000000010505c824 */ /* 0x000fc600078e0a00 */
[----:B------:R-:W-:-:S13]  /*ed50*/  ISETP.GT.U32.AND P4, PT, R0, R6, PT ;  /* 0x000000060000720c */ /* 0x000fda0003f84070 */
[----:B------:R-:W-:Y:S01]  /*ed60*/  @!P4 IMAD.IADD R6, R6, 0x1, -R0 ;  /* 0x000000010606c824 */ /* 0x000fe200078e0a00 */
[----:B------:R-:W-:-:S13]  /*ed70*/  ISETP.GT.U32.AND P1, PT, R0, R5, PT ;  /* 0x000000050000720c */ /* 0x000fda0003f24070 */
[----:B------:R-:W-:-:S04]  /*ed80*/  @!P1 IMAD.IADD R5, R5, 0x1, -R0 ;  /* 0x0000000105059824 */ /* 0x000fc800078e0a00 */
[----:B------:R-:W-:-:S04]  /*ed90*/  IMAD.MOV.U32 R8, RZ, RZ, R5 ;  /* 0x000000ffff087224 */ /* 0x000fc800078e0005 */
[----:B------:R-:W-:Y:S01]  /*eda0*/  @!P3 IMAD.MOV R8, RZ, RZ, -R8 ;  /* 0x000000ffff08b224 */ /* 0x000fe200078e0a08 */
[----:B--2---:R-:W-:-:S05]  /*edb0*/  IABS R2, R30 ;  /* 0x0000001e00027213 */ /* 0x004fca0000000000 */
[----:B------:R-:W-:-:S04]  /*edc0*/  IMAD.HI.U32 R13, R4, R2, RZ ;  /* 0x00000002040d7227 */ /* 0x000fc800078e00ff */
[----:B------:R-:W-:-:S04]  /*edd0*/  IMAD.MOV R13, RZ, RZ, -R13 ;  /* 0x000000ffff0d7224 */ /* 0x000fc800078e0a0d */
[----:B------:R-:W-:Y:S01]  /*ede0*/  IMAD R2, R0, R13, R2 ;  /* 0x0000000d00027224 */ /* 0x000fe200078e0202 */
[----:B----4-:R-:W-:Y:S02]  /*edf0*/  IABS R9, R32 ;  /* 0x0000002000097213 */ /* 0x010fe40000000000 */
[----:B------:R-:W-:Y:S01]  /*ee00*/  ISETP.GE.AND P0, PT, R32, RZ, PT ;  /* 0x000000ff2000720c */ /* 0x000fe20003f06270 */
[----:B------:R-:W-:-:S04]  /*ee10*/  IMAD.MOV.U32 R32, RZ, RZ, R6 ;  /* 0x000000ffff207224 */ /* 0x000fc800078e0006 */
[----:B------:R-:W-:-:S05]  /*ee20*/  @!P5 IMAD.MOV R32, RZ, RZ, -R32 ;  /* 0x000000ffff20d224 */ /* 0x000fca00078e0a20 */
[----:B------:R0:W-:Y:S04]  /*ee30*/  STL [R1+0x334], R32 ;  /* 0x0003342001007387 */ /* 0x0001e80000100800 */
[----:B0-----:R-:W2:Y:S01]  /*ee40*/  LDL.LU R32, [R1+0x104] ;  /* 0x0001040001207983 */ /* 0x001ea20000300800 */
[----:B------:R-:W-:Y:S01]  /*ee50*/  ISETP.GT.U32.AND P6, PT, R0, R2, PT ;  /* 0x000000020000720c */ /* 0x000fe20003fc4070 */
[C---:B------:R-:W-:Y:S01]  /*ee60*/  IMAD.HI.U32 R13, R4.reuse, R9, RZ ;  /* 0x00000009040d7227 */ /* 0x040fe200078e00ff */
[----:B---3--:R-:W-:Y:S02]  /*ee70*/  IABS R10, R53 ;  /* 0x00000035000a7213 */ /* 0x008fe40000000000 */
[----:B------:R-:W-:Y:S01]  /*ee80*/  IABS R11, R52 ;  /* 0x00000034000b7213 */ /* 0x000fe20000000000 */
[----:B------:R-:W-:Y:S01]  /*ee90*/  IMAD.MOV R13, RZ, RZ, -R13 ;  /* 0x000000ffff0d7224 */ /* 0x000fe200078e0a0d */
[----:B------:R-:W-:Y:S01]  /*eea0*/  IABS R12, R41 ;  /* 0x00000029000c7213 */ /* 0x000fe20000000000 */
[----:B------:R-:W-:Y:S01]  /*eeb0*/  IMAD.HI.U32 R14, R4, R10, RZ ;  /* 0x0000000a040e7227 */ /* 0x000fe200078e00ff */
[----:B------:R-:W-:-:S03]  /*eec0*/  ISETP.GE.AND P2, PT, R30, RZ, PT ;  /* 0x000000ff1e00720c */ /* 0x000fc60003f46270 */
[----:B------:R-:W-:-:S04]  /*eed0*/  IMAD.HI.U32 R15, R4, R11, RZ ;  /* 0x0000000b040f7227 */ /* 0x000fc800078e00ff */
[----:B------:R-:W-:Y:S02]  /*eee0*/  @!P6 IMAD.IADD R2, R2, 0x1, -R0 ;  /* 0x000000010202e824 */ /* 0x000fe400078e0a00 */
[----:B------:R-:W-:Y:S02]  /*eef0*/  IMAD.MOV.U32 R30, RZ, RZ, R28 ;  /* 0x000000ffff1e7224 */ /* 0x000fe400078e001c */
[----:B------:R-:W-:Y:S01]  /*ef00*/  IMAD.MOV.U32 R28, RZ, RZ, R17 ;  /* 0x000000ffff1c7224 */ /* 0x000fe200078e0011 */
[C---:B------:R-:W-:Y:S01]  /*ef10*/  ISETP.GT.U32.AND P6, PT, R0.reuse, R2, PT ;  /* 0x000000020000720c */ /* 0x040fe20003fc4070 */
[----:B------:R-:W-:Y:S02]  /*ef20*/  IMAD.MOV.U32 R17, RZ, RZ, R16 ;  /* 0x000000ffff117224 */ /* 0x000fe400078e0010 */
[----:B------:R-:W-:Y:S02]  /*ef30*/  IMAD.MOV R14, RZ, RZ, -R14 ;  /* 0x000000ffff0e7224 */ /* 0x000fe400078e0a0e */
[----:B------:R-:W-:-:S02]  /*ef40*/  IMAD R9, R0, R13, R9 ;  /* 0x0000000d00097224 */ /* 0x000fc400078e0209 */
[----:B------:R-:W-:-:S04]  /*ef50*/  IMAD.HI.U32 R16, R4, R12, RZ ;  /* 0x0000000c04107227 */ /* 0x000fc800078e00ff */
[----:B------:R-:W-:Y:S01]  /*ef60*/  IMAD.MOV R15, RZ, RZ, -R15 ;  /* 0x000000ffff0f7224 */ /* 0x000fe200078e0a0f */
[C---:B------:R-:W-:Y:S01]  /*ef70*/  ISETP.GT.U32.AND P4, PT, R0.reuse, R9, PT ;  /* 0x000000090000720c */ /* 0x040fe20003f84070 */
[C---:B------:R-:W-:Y:S02]  /*ef80*/  IMAD R10, R0.reuse, R14, R10 ;  /* 0x0000000e000a7224 */ /* 0x040fe400078e020a */
[----:B------:R-:W-:Y:S02]  /*ef90*/  IMAD.MOV R16, RZ, RZ, -R16 ;  /* 0x000000ffff107224 */ /* 0x000fe400078e0a10 */
[C---:B------:R-:W-:Y:S01]  /*efa0*/  IMAD R15, R0.reuse, R15, R11 ;  /* 0x0000000f000f7224 */ /* 0x040fe200078e020b */
[C---:B------:R-:W-:Y:S01]  /*efb0*/  ISETP.GT.U32.AND P1, PT, R0.reuse, R10, PT ;  /* 0x0000000a0000720c */ /* 0x040fe20003f24070 */
[----:B------:R-:W-:-:S03]  /*efc0*/  IMAD R12, R0, R16, R12 ;  /* 0x00000010000c7224 */ /* 0x000fc600078e020c */
[----:B------:R-:W-:Y:S01]  /*efd0*/  ISETP.GT.U32.AND P5, PT, R0, R15, PT ;  /* 0x0000000f0000720c */ /* 0x000fe20003fa4070 */
[--C-:B------:R-:W-:Y:S01]  /*efe0*/  @!P6 IMAD.IADD R2, R2, 0x1, -R0.reuse ;  /* 0x000000010202e824 */ /* 0x100fe200078e0a00 */
[----:B------:R-:W-:Y:S01]  /*eff0*/  ISETP.GT.U32.AND P6, PT, R0, R12, PT ;  /* 0x0000000c0000720c */ /* 0x000fe20003fc4070 */
[--C-:B------:R-:W-:Y:S01]  /*f000*/  @!P4 IMAD.IADD R9, R9, 0x1, -R0.reuse ;  /* 0x000000010909c824 */ /* 0x100fe200078e0a00 */
[----:B------:R0:W-:Y:S05]  /*f010*/  STL [R1+0x330], R8 ;  /* 0x0003300801007387 */ /* 0x0001ea0000100800 */
[----:B------:R-:W-:Y:S01]  /*f020*/  @!P1 IMAD.IADD R10, R10, 0x1, -R0 ;  /* 0x000000010a0a9824 */ /* 0x000fe200078e0a00 */
[----:B------:R-:W-:-:S03]  /*f030*/  ISETP.GT.U32.AND P1, PT, R0, R9, PT ;  /* 0x000000090000720c */ /* 0x000fc60003f24070 */
[----:B------:R-:W-:Y:S02]  /*f040*/  @!P5 IMAD.IADD R15, R15, 0x1, -R0 ;  /* 0x000000010f0fd824 */ /* 0x000fe400078e0a00 */
[----:B0-----:R-:W-:Y:S02]  /*f050*/  IMAD.MOV.U32 R8, RZ, RZ, R2 ;  /* 0x000000ffff087224 */ /* 0x001fe400078e0002 */
[----:B------:R-:W-:Y:S01]  /*f060*/  @!P6 IMAD.IADD R12, R12, 0x1, -R0 ;  /* 0x000000010c0ce824 */ /* 0x000fe200078e0a00 */
[C---:B------:R-:W-:Y:S01]  /*f070*/  ISETP.GT.U32.AND P6, PT, R0.reuse, R15, PT ;  /* 0x0000000f0000720c */ /* 0x040fe20003fc4070 */
[----:B------:R-:W-:Y:S01]  /*f080*/  @!P2 IMAD.MOV R8, RZ, RZ, -R8 ;  /* 0x000000ffff08a224 */ /* 0x000fe200078e0a08 */
[----:B------:R-:W-:Y:S02]  /*f090*/  ISETP.GT.U32.AND P5, PT, R0, R10, PT ;  /* 0x0000000a0000720c */ /* 0x000fe40003fa4070 */
[----:B------:R-:W-:Y:S02]  /*f0a0*/  ISETP.GE.AND P3, PT, R53, RZ, PT ;  /* 0x000000ff3500720c */ /* 0x000fe40003f66270 */
[----:B------:R5:W-:Y:S01]  /*f0b0*/  STL [R1+0x328], R8 ;  /* 0x0003280801007387 */ /* 0x000be20000100800 */
[----:B------:R-:W-:Y:S01]  /*f0c0*/  ISETP.GE.AND P4, PT, R52, RZ, PT ;  /* 0x000000ff3400720c */ /* 0x000fe20003f86270 */
[----:B------:R-:W-:Y:S01]  /*f0d0*/  @!P1 IMAD.IADD R9, R9, 0x1, -R0 ;  /* 0x0000000109099824 */ /* 0x000fe200078e0a00 */
[----:B------:R-:W-:-:S02]  /*f0e0*/  ISETP.GT.U32.AND P2, PT, R0, R12, PT ;  /* 0x0000000c0000720c */ /* 0x000fc40003f44070 */
[----:B------:R-:W-:Y:S02]  /*f0f0*/  ISETP.GE.AND P1, PT, R41, RZ, PT ;  /* 0x000000ff2900720c */ /* 0x000fe40003f26270 */
[----:B-----5:R-:W-:Y:S01]  /*f100*/  IABS R8, R34 ;  /* 0x0000002200087213 */ /* 0x020fe20000000000 */
[----:B------:R-:W-:Y:S02]  /*f110*/  IMAD.MOV.U32 R14, RZ, RZ, R9 ;  /* 0x000000ffff0e7224 */ /* 0x000fe400078e0009 */
[----:B------:R-:W-:Y:S02]  /*f120*/  @!P6 IMAD.IADD R15, R15, 0x1, -R0 ;  /* 0x000000010f0fe824 */ /* 0x000fe400078e0a00 */
[----:B------:R-:W-:-:S04]  /*f130*/  IMAD.HI.U32 R13, R4, R8, RZ ;  /* 0x00000008040d7227 */ /* 0x000fc800078e00ff */
[----:B------:R-:W-:Y:S02]  /*f140*/  @!P5 IMAD.IADD R10, R10, 0x1, -R0 ;  /* 0x000000010a0ad824 */ /* 0x000fe400078e0a00 */
[----:B------:R-:W-:Y:S02]  /*f150*/  IMAD.MOV R9, RZ, RZ, -R13 ;  /* 0x000000ffff097224 */ /* 0x000fe400078e0a0d */
[----:B------:R-:W-:Y:S02]  /*f160*/  @!P0 IMAD.MOV R14, RZ, RZ, -R14 ;  /* 0x000000ffff0e8224 */ /* 0x000fe400078e0a0e */
[----:B------:R-:W-:Y:S02]  /*f170*/  IMAD.MOV.U32 R13, RZ, RZ, R15 ;  /* 0x000000ffff0d7224 */ /* 0x000fe400078e000f */
[----:B------:R-:W-:Y:S01]  /*f180*/  @!P3 IMAD.MOV R10, RZ, RZ, -R10 ;  /* 0x000000ffff0ab224 */ /* 0x000fe200078e0a0a */
[----:B------:R-:W-:Y:S01]  /*f190*/  STL [R1+0x324], R14 ;  /* 0x0003240e01007387 */ /* 0x000fe20000100800 */
[----:B------:R-:W-:-:S02]  /*f1a0*/  @!P2 IMAD.IADD R12, R12, 0x1, -R0 ;  /* 0x000000010c0ca824 */ /* 0x000fc400078e0a00 */
[----:B------:R-:W-:Y:S01]  /*f1b0*/  @!P4 IMAD.MOV R13, RZ, RZ, -R13 ;  /* 0x000000ffff0dc224 */ /* 0x000fe200078e0a0d */
[----:B------:R-:W3:Y:S01]  /*f1c0*/  LDL.LU R54, [R1+0x114] ;  /* 0x0001140001367983 */ /* 0x000ee20000300800 */
[----:B------:R-:W-:Y:S01]  /*f1d0*/  IABS R11, R36 ;  /* 0x00000024000b7213 */ /* 0x000fe20000000000 */
[----:B------:R-:W-:Y:S01]  /*f1e0*/  @!P1 IMAD.MOV R12, RZ, RZ, -R12 ;  /* 0x000000ffff0c9224 */ /* 0x000fe200078e0a0c */
[----:B------:R-:W-:Y:S01]  /*f1f0*/  ISETP.GE.AND P4, PT, R36, RZ, PT ;  /* 0x000000ff2400720c */ /* 0x000fe20003f86270 */
[----:B------:R-:W4:Y:S01]  /*f200*/  LDL.LU R53, [R1+0x118] ;  /* 0x0001180001357983 */ /* 0x000f220000300800 */
[----:B------:R-:W-:-:S03]  /*f210*/  ISETP.GE.AND P1, PT, R34, RZ, PT ;  /* 0x000000ff2200720c */ /* 0x000fc60003f26270 */
[----:B------:R-:W-:Y:S04]  /*f220*/  STL [R1+0x31c], R10 ;  /* 0x00031c0a01007387 */ /* 0x000fe80000100800 */
[----:B------:R-:W5:Y:S04]  /*f230*/  LDL.LU R36, [R1+0x108] ;  /* 0x0001080001247983 */ /* 0x000f680000300800 */
[----:B------:R-:W-:Y:S04]  /*f240*/  STL [R1+0x318], R13 ;  /* 0x0003180d01007387 */ /* 0x000fe80000100800 */
[----:B------:R-:W3:Y:S01]  /*f250*/  LDL.LU R34, [R1+0x10c] ;  /* 0x00010c0001227983 */ /* 0x000ee20000300800 */
[----:B------:R-:W-:-:S02]  /*f260*/  IABS R7, R39 ;  /* 0x0000002700077213 */ /* 0x000fc40000000000 */
[----:B------:R-:W-:-:S03]  /*f270*/  IABS R5, R38 ;  /* 0x0000002600057213 */ /* 0x000fc60000000000 */
[----:B------:R-:W-:Y:S02]  /*f280*/  IMAD.MOV.U32 R6, RZ, RZ, R7 ;  /* 0x000000ffff067224 */ /* 0x000fe400078e0007 */
        /* <DEDUP_REMOVED lines=10> */
[C---:B------:R-:W-:Y:S02]  /*f330*/  ISETP.GT.U32.AND P0, PT, R0.reuse, R6, PT ;  /* 0x000000060000720c */ /* 0x040fe40003f04070 */
[----:B------:R-:W-:Y:S02]  /*f340*/  ISETP.GT.U32.AND P6, PT, R0, R2, PT ;  /* 0x000000020000720c */ /* 0x000fe40003fc4070 */
[----:B------:R-:W-:Y:S02]  /*f350*/  ISETP.GE.AND P2, PT, R39, RZ, PT ;  /* 0x000000ff2700720c */ /* 0x000fe40003f46270 */
[----:B------:R-:W-:Y:S01]  /*f360*/  ISETP.GE.AND P5, PT, R38, RZ, PT ;  /* 0x000000ff2600720c */ /* 0x000fe20003fa6270 */
[----:B------:R0:W-:Y:S06]  /*f370*/  STL [R1+0x304], R12 ;  /* 0x0003040c01007387 */ /* 0x0001ec0000100800 */
[----:B------:R-:W-:-:S02]  /*f380*/  @!P0 IMAD.IADD R6, R6, 0x1, -R0 ;  /* 0x0000000106068824 */ /* 0x000fc400078e0a00 */
[----:B------:R-:W-:-:S04]  /*f390*/  @!P6 IMAD.IADD R2, R2, 0x1, -R0 ;  /* 0x000000010202e824 */ /* 0x000fc800078e0a00 */
[----:B0-----:R-:W-:Y:S02]  /*f3a0*/  IMAD.MOV.U32 R12, RZ, RZ, R2 ;  /* 0x000000ffff0c7224 */ /* 0x001fe400078e0002 */
[----:B------:R-:W-:Y:S02]  /*f3b0*/  @!P2 IMAD.MOV R6, RZ, RZ, -R6 ;  /* 0x000000ffff06a224 */ /* 0x000fe400078e0a06 */
[----:B------:R-:W-:Y:S02]  /*f3c0*/  @!P5 IMAD.MOV R12, RZ, RZ, -R12 ;  /* 0x000000ffff0cd224 */ /* 0x000fe400078e0a0c */
[----:B------:R-:W-:-:S04]  /*f3d0*/  IMAD.HI.U32 R7, R4, R11, RZ ;  /* 0x0000000b04077227 */ /* 0x000fc800078e00ff */
        /* <DEDUP_REMOVED lines=9> */
[----:B--2---:R-:W-:Y:S02]  /*f470*/  IABS R5, R32 ;  /* 0x0000002000057213 */ /* 0x004fe40000000000 */
[----:B------:R-:W-:Y:S02]  /*f480*/  ISETP.GE.AND P0, PT, R32, RZ, PT ;  /* 0x000000ff2000720c */ /* 0x000fe40003f06270 */
[----:B------:R-:W2:Y:S04]  /*f490*/  LDL.LU R32, [R1+0x110] ;  /* 0x0001100001207983 */ /* 0x000ea80000300800 */
[----:B------:R-:W-:Y:S04]  /*f4a0*/  STL [R1+0x308], R6 ;  /* 0x0003080601007387 */ /* 0x000fe80000100800 */
[----:B------:R0:W-:Y:S04]  /*f4b0*/  STL [R1+0x310], R12 ;  /* 0x0003100c01007387 */ /* 0x0001e80000100800 */
[----:B------:R-:W2:Y:S04]  /*f4c0*/  LDL.LU R52, [R1+0x11c] ;  /* 0x00011c0001347983 */ /* 0x000ea80000300800 */
[----:B------:R-:W2:Y:S04]  /*f4d0*/  LDL.LU R41, [R1+0x120] ;  /* 0x0001200001297983 */ /* 0x000ea80000300800 */
[----:B------:R-:W2:Y:S01]  /*f4e0*/  LDL.LU R39, [R1+0x124] ;  /* 0x0001240001277983 */ /* 0x000ea20000300800 */
[----:B------:R-:W-:-:S02]  /*f4f0*/  @!P2 IMAD.IADD R11, R11, 0x1, -R0 ;  /* 0x000000010b0ba824 */ /* 0x000fc400078e0a00 */
[----:B------:R-:W-:Y:S01]  /*f500*/  IMAD.HI.U32 R7, R4, R5, RZ ;  /* 0x0000000504077227 */ /* 0x000fe200078e00ff */
[----:B------:R-:W2:Y:S03]  /*f510*/  LDL.LU R38, [R1+0x128] ;  /* 0x0001280001267983 */ /* 0x000ea60000300800 */
[----:B------:R-:W-:Y:S02]  /*f520*/  @!P6 IMAD.IADD R10, R10, 0x1, -R0 ;  /* 0x000000010a0ae824 */ /* 0x000fe400078e0a00 */
[----:B------:R-:W-:Y:S02]  /*f530*/  @!P4 IMAD.MOV R11, RZ, RZ, -R11 ;  /* 0x000000ffff0bc224 */ /* 0x000fe400078e0a0b */
[----:B------:R-:W-:Y:S02]  /*f540*/  IMAD.MOV R7, RZ, RZ, -R7 ;  /* 0x000000ffff077224 */ /* 0x000fe400078e0a07 */
[----:B------:R-:W-:Y:S01]  /*f550*/  @!P1 IMAD.MOV R10, RZ, RZ, -R10 ;  /* 0x000000ffff0a9224 */ /* 0x000fe200078e0a0a */
[----:B------:R1:W-:Y:S01]  /*f560*/  STL [R1+0x300], R11 ;  /* 0x0003000b01007387 */ /* 0x0003e20000100800 */
[----:B------:R-:W-:-:S03]  /*f570*/  IMAD R9, R0, R7, R5 ;  /* 0x0000000700097224 */ /* 0x000fc600078e0205 */
[----:B------:R0:W-:Y:S01]  /*f580*/  STL [R1+0x2fc], R10 ;  /* 0x0002fc0a01007387 */ /* 0x0001e20000100800 */
[----:B---3--:R-:W-:Y:S02]  /*f590*/  ISETP.GE.AND P5, PT, R34, RZ, PT ;  /* 0x000000ff2200720c */ /* 0x008fe40003fa6270 */
[----:B------:R-:W-:Y:S02]  /*f5a0*/  IABS R7, R34 ;  /* 0x0000002200077213 */ /* 0x000fe40000000000 */
[----:B------:R-:W3:Y:S01]  /*f5b0*/  LDL.LU R34, [R1+0x12c] ;  /* 0x00012c0001227983 */ /* 0x000ee20000300800 */
[----:B-----5:R-:W-:-:S05]  /*f5c0*/  IABS R8, R36 ;  /* 0x0000002400087213 */ /* 0x020fca0000000000 */
[----:B0-----:R-:W-:-:S04]  /*f5d0*/  IMAD.HI.U32 R12, R4, R8, RZ ;  /* 0x00000008040c7227 */ /* 0x001fc800078e00ff */
[----:B------:R-:W-:Y:S01]  /*f5e0*/  IMAD.MOV R12, RZ, RZ, -R12 ;  /* 0x000000ffff0c7224 */ /* 0x000fe200078e0a0c */
[----:B------:R-:W-:-:S03]  /*f5f0*/  ISETP.GT.U32.AND P2, PT, R0, R9, PT ;  /* 0x000000090000720c */ /* 0x000fc60003f44070 */
[----:B------:R-:W-:-:S05]  /*f600*/  IMAD R8, R0, R12, R8 ;  /* 0x0000000c00087224 */ /* 0x000fca00078e0208 */
[----:B------:R-:W-:-:S05]  /*f610*/  ISETP.GT.U32.AND P6, PT, R0, R8, PT ;  /* 0x000000080000720c */ /* 0x000fca0003fc4070 */
[----:B------:R-:W-:Y:S01]  /*f620*/  @!P2 IMAD.IADD R9, R9, 0x1, -R0 ;  /* 0x000000010909a824 */ /* 0x000fe200078e0a00 */
[----:B------:R-:W-:Y:S01]  /*f630*/  IABS R5, R54 ;  /* 0x0000003600057213 */ /* 0x000fe20000000000 */
[----:B------:R-:W-:-:S06]  /*f640*/  IMAD.HI.U32 R15, R4, R7, RZ ;  /* 0x00000007040f7227 */ /* 0x000fcc00078e00ff */
[----:B------:R-:W-:Y:S01]  /*f650*/  @!P6 IMAD.IADD R8, R8, 0x1, -R0 ;  /* 0x000000010808e824 */ /* 0x000fe200078e0a00 */
[----:B------:R-:W-:Y:S01]  /*f660*/  ISETP.GT.U32.AND P6, PT, R0, R9, PT ;  /* 0x000000090000720c */ /* 0x000fe20003fc4070 */
[----:B------:R-:W-:Y:S01]  /*f670*/  IMAD.HI.U32 R13, R4, R5, RZ ;  /* 0x00000005040d7227 */ /* 0x000fe200078e00ff */
[----:B------:R-:W-:Y:S02]  /*f680*/  ISETP.GE.AND P3, PT, R36, RZ, PT ;  /* 0x000000ff2400720c */ /* 0x000fe40003f66270 */
[C---:B------:R-:W-:Y:S01]  /*f690*/  ISETP.GT.U32.AND P4, PT, R0.reuse, R8, PT ;  /* 0x000000080000720c */ /* 0x040fe20003f84070 */
[----:B------:R-:W-:Y:S01]  /*f6a0*/  IMAD.MOV R15, RZ, RZ, -R15 ;  /* 0x000000ffff0f7224 */ /* 0x000fe200078e0a0f */
[----:B------:R-:W5:Y:S01]  /*f6b0*/  LDL.LU R36, [R1+0x130] ;  /* 0x0001300001247983 */ /* 0x000f620000300800 */
[----:B------:R-:W-:Y:S02]  /*f6c0*/  IMAD.MOV R13, RZ, RZ, -R13 ;  /* 0x000000ffff0d7224 */ /* 0x000fe400078e0a0d */
[C---:B------:R-:W-:Y:S01]  /*f6d0*/  IMAD R7, R0.reuse, R15, R7 ;  /* 0x0000000f00077224 */ /* 0x040fe200078e0207 */
[----:B----4-:R-:W-:Y:S01]  /*f6e0*/  IABS R2, R53 ;  /* 0x0000003500027213 */ /* 0x010fe20000000000 */
[----:B------:R-:W-:-:S02]  /*f6f0*/  IMAD R5, R0, R13, R5 ;  /* 0x0000000d00057224 */ /* 0x000fc400078e0205 */
[----:B------:R-:W-:Y:S01]  /*f700*/  @!P6 IMAD.IADD R9, R9, 0x1, -R0 ;  /* 0x000000010909e824 */ /* 0x000fe200078e0a00 */
[----:B------:R-:W-:Y:S01]  /*f710*/  ISETP.GT.U32.AND P1, PT, R0, R7, PT ;  /* 0x000000070000720c */ /* 0x000fe20003f24070 */
[----:B------:R-:W-:-:S04]  /*f720*/  IMAD.HI.U32 R12, R4, R2, RZ ;  /* 0x00000002040c7227 */ /* 0x000fc800078e00ff */
[----:B------:R-:W-:Y:S01]  /*f730*/  @!P4 IMAD.IADD R8, R8, 0x1, -R0 ;  /* 0x000000010808c824 */ /* 0x000fe200078e0a00 */
[C---:B------:R-:W-:Y:S01]  /*f740*/  ISETP.GT.U32.AND P4, PT, R0.reuse, R5, PT ;  /* 0x000000050000720c */ /* 0x040fe20003f84070 */
[----:B------:R-:W-:Y:S02]  /*f750*/  IMAD.MOV R12, RZ, RZ, -R12 ;  /* 0x000000ffff0c7224 */ /* 0x000fe400078e0a0c */
[----:B------:R-:W-:Y:S02]  /*f760*/  IMAD.MOV.U32 R55, RZ, RZ, R9 ;  /* 0x000000ffff377224 */ /* 0x000fe400078e0009 */
[C---:B------:R-:W-:Y:S02]  /*f770*/  IMAD R2, R0.reuse, R12, R2 ;  /* 0x0000000c00027224 */ /* 0x040fe400078e0202 */
[----:B------:R-:W-:Y:S02]  /*f780*/  @!P1 IMAD.IADD R7, R7, 0x1, -R0 ;  /* 0x0000000107079824 */ /* 0x000fe400078e0a00 */
[----:B------:R-:W-:Y:S01]  /*f790*/  @!P0 IMAD.MOV R55, RZ, RZ, -R55 ;  /* 0x000000ffff378224 */ /* 0x000fe200078e0a37 */
[----:B------:R-:W-:-:S03]  /*f7a0*/  ISETP.GT.U32.AND P1, PT, R0, R2, PT ;  /* 0x000000020000720c */ /* 0x000fc60003f24070 */
[----:B------:R-:W-:Y:S01]  /*f7b0*/  @!P4 IMAD.IADD R5, R5, 0x1, -R0 ;  /* 0x000000010505c824 */ /* 0x000fe200078e0a00 */
[----:B------:R-:W-:Y:S01]  /*f7c0*/  ISETP.GT.U32.AND P4, PT, R0, R7, PT ;  /* 0x000000070000720c */ /* 0x000fe20003f84070 */
[----:B------:R-:W-:-:S04]  /*f7d0*/  IMAD.MOV.U32 R9, RZ, RZ, R8 ;  /* 0x000000ffff097224 */ /* 0x000fc800078e0008 */
[----:B------:R-:W-:-:S04]  /*f7e0*/  @!P3 IMAD.MOV R9, RZ, RZ, -R9 ;  /* 0x000000ffff09b224 */ /* 0x000fc800078e0a09 */
[----:B------:R-:W-:Y:S01]  /*f7f0*/  @!P1 IMAD.IADD R2, R2, 0x1, -R0 ;  /* 0x0000000102029824 */ /* 0x000fe200078e0a00 */
[----:B------:R-:W-:-:S03]  /*f800*/  ISETP.GT.U32.AND P1, PT, R0, R5, PT ;  /* 0x000000050000720c */ /* 0x000fc60003f24070 */
[----:B------:R-:W-:-:S04]  /*f810*/  @!P4 IMAD.IADD R7, R7, 0x1, -R0 ;  /* 0x000000010707c824 */ /* 0x000fc800078e0a00 */
[----:B------:R-:W-:-:S06]  /*f820*/  @!P5 IMAD.MOV R7, RZ, RZ, -R7 ;  /* 0x000000ffff07d224 */ /* 0x000fcc00078e0a07 */
[----:B------:R-:W-:Y:S01]  /*f830*/  @!P1 IMAD.IADD R5, R5, 0x1, -R0 ;  /* 0x0000000105059824 */ /* 0x000fe200078e0a00 */
[----:B------:R-:W-:Y:S02]  /*f840*/  ISETP.GE.AND P1, PT, R54, RZ, PT ;  /* 0x000000ff3600720c */ /* 0x000fe40003f26270 */
[----:B--2---:R-:W-:-:S05]  /*f850*/  IABS R6, R32 ;  /* 0x0000002000067213 */ /* 0x004fca0000000000 */
[----:B------:R-:W-:Y:S01]  /*f860*/  IMAD.HI.U32 R14, R4, R6, RZ ;  /* 0x00000006040e7227 */ /* 0x000fe200078e00ff */
[----:B------:R-:W-:Y:S02]  /*f870*/  ISETP.GE.AND P2, PT, R32, RZ, PT ;  /* 0x000000ff2000720c */ /* 0x000fe40003f46270 */
[----:B------:R-:W2:Y:S01]  /*f880*/  LDL.LU R32, [R1+0x134] ;  /* 0x0001340001207983 */ /* 0x000ea20000300800 */
[----:B------:R-:W-:Y:S01]  /*f890*/  IMAD.MOV R14, RZ, RZ, -R14 ;  /* 0x000000ffff0e7224 */ /* 0x000fe200078e0a0e */
[----:B------:R-:W-:-:S03]  /*f8a0*/  IABS R16, R52 ;  /* 0x0000003400107213 */ /* 0x000fc60000000000 */
[----:B------:R-:W-:Y:S02]  /*f8b0*/  IMAD R6, R0, R14, R6 ;  /* 0x0000000e00067224 */ /* 0x000fe400078e0206 */
[----:B------:R-:W-:-:S03]  /*f8c0*/  IMAD.HI.U32 R15, R4, R16, RZ ;  /* 0x00000010040f7227 */ /* 0x000fc600078e00ff */
[----:B------:R-:W-:Y:S01]  /*f8d0*/  ISETP.GT.U32.AND P6, PT, R0, R6, PT ;  /* 0x000000060000720c */ /* 0x000fe20003fc4070 */
[----:B------:R-:W-:Y:S01]  /*f8e0*/  IMAD.MOV R15, RZ, RZ, -R15 ;  /* 0x000000ffff0f7224 */ /* 0x000fe200078e0a0f */
[----:B------:R-:W-:-:S03]  /*f8f0*/  IABS R13, R41 ;  /* 0x00000029000d7213 */ /* 0x000fc60000000000 */
[----:B------:R-:W-:Y:S01]  /*f900*/  IMAD R16, R0, R15, R16 ;  /* 0x0000000f00107224 */ /* 0x000fe200078e0210 */
[----:B-1----:R-:W-:Y:S01]  /*f910*/  IABS R11, R39 ;  /* 0x00000027000b7213 */ /* 0x002fe20000000000 */
[----:B------:R-:W-:-:S06]  /*f920*/  IMAD.MOV.U32 R10, RZ, RZ, R13 ;  /* 0x000000ffff0a7224 */ /* 0x000fcc00078e000d */
[----:B------:R-:W-:Y:S01]  /*f930*/  @!P6 IMAD.IADD R6, R6, 0x1, -R0 ;  /* 0x000000010606e824 */ /* 0x000fe200078e0a00 */
[----:B------:R-:W-:Y:S01]  /*f940*/  ISETP.GT.U32.AND P6, PT, R0, R16, PT ;  /* 0x000000100000720c */ /* 0x000fe20003fc4070 */
[----:B------:R-:W-:-:S03]  /*f950*/  IMAD.HI.U32 R14, R4, R10, RZ ;  /* 0x0000000a040e7227 */ /* 0x000fc600078e00ff */
[----:B------:R-:W-:Y:S01]  /*f960*/  ISETP.GT.U32.AND P0, PT, R0, R6, PT ;  /* 0x000000060000720c */ /* 0x000fe20003f04070 */
[----:B------:R-:W-:-:S04]  /*f970*/  IMAD.HI.U32 R13, R4, R11, RZ ;  /* 0x0000000b040d7227 */ /* 0x000fc800078e00ff */
[----:B------:R-:W-:Y:S02]  /*f980*/  IMAD.MOV R14, RZ, RZ, -R14 ;  /* 0x000000ffff0e7224 */ /* 0x000fe400078e0a0e */
[----:B------:R-:W-:Y:S02]  /*f990*/  IMAD.MOV R13, RZ, RZ, -R13 ;  /* 0x000000ffff0d7224 */ /* 0x000fe400078e0a0d */
[----:B------:R-:W-:Y:S02]  /*f9a0*/  @!P6 IMAD.IADD R16, R16, 0x1, -R0 ;  /* 0x000000011010e824 */ /* 0x000fe400078e0a00 */
[C---:B------:R-:W-:Y:S02]  /*f9b0*/  IMAD R10, R0.reuse, R14, R10 ;  /* 0x0000000e000a7224 */ /* 0x040fe400078e020a */
[C---:B------:R-:W-:Y:S01]  /*f9c0*/  IMAD R11, R0.reuse, R13, R11 ;  /* 0x0000000d000b7224 */ /* 0x040fe200078e020b */
[----:B------:R-:W-:Y:S01]  /*f9d0*/  ISETP.GT.U32.AND P3, PT, R0, R16, PT ;  /* 0x000000100000720c */ /* 0x000fe20003f64070 */
[----:B------:R-:W-:Y:S01]  /*f9e0*/  @!P0 IMAD.IADD R6, R6, 0x1, -R0 ;  /* 0x0000000106068824 */ /* 0x000fe200078e0a00 */
[----:B------:R-:W-:-:S02]  /*f9f0*/  ISETP.GT.U32.AND P4, PT, R0, R10, PT ;  /* 0x0000000a0000720c */ /* 0x000fc40003f84070 */
[C---:B------:R-:W-:Y:S02]  /*fa00*/  ISETP.GT.U32.AND P0, PT, R0.reuse, R11, PT ;  /* 0x0000000b0000720c */ /* 0x040fe40003f04070 */
[----:B------:R-:W-:-:S07]  /*fa10*/  ISETP.GT.U32.AND P6, PT, R0, R2, PT ;  /* 0x000000020000720c */ /* 0x000fce0003fc4070 */
[--C-:B------:R-:W-:Y:S01]  /*fa20*/  @!P3 IMAD.IADD R16, R16, 0x1, -R0.reuse ;  /* 0x000000011010b824 */ /* 0x100fe200078e0a00 */
[----:B------:R-:W-:Y:S01]  /*fa30*/  ISETP.GE.AND P3, PT, R53, RZ, PT ;  /* 0x000000ff3500720c */ /* 0x000fe20003f66270 */
[--C-:B------:R-:W-:Y:S01]  /*fa40*/  @!P4 IMAD.IADD R10, R10, 0x1, -R0.reuse ;  /* 0x000000010a0ac824 */ /* 0x100fe200078e0a00 */
[----:B------:R-:W-:Y:S01]  /*fa50*/  ISETP.GE.AND P4, PT, R52, RZ, PT ;  /* 0x000000ff3400720c */ /* 0x000fe20003f86270 */
[--C-:B------:R-:W-:Y:S01]  /*fa60*/  @!P0 IMAD.IADD R11, R11, 0x1, -R0.reuse ;  /* 0x000000010b0b8824 */ /* 0x100fe200078e0a00 */
[----:B------:R-:W-:Y:S01]  /*fa70*/  ISETP.GE.AND P0, PT, R41, RZ, PT ;  /* 0x000000ff2900720c */ /* 0x000fe20003f06270 */
[----:B------:R-:W-:-:S03]  /*fa80*/  @!P6 IMAD.IADD R2, R2, 0x1, -R0 ;  /* 0x000000010202e824 */ /* 0x000fc600078e0a00 */
[----:B------:R-:W-:Y:S01]  /*fa90*/  ISETP.GT.U32.AND P5, PT, R0, R11, PT ;  /* 0x0000000b0000720c */ /* 0x000fe20003fa4070 */
[----:B------:R-:W-:Y:S02]  /*faa0*/  IMAD.MOV.U32 R41, RZ, RZ, R6 ;  /* 0x000000ffff297224 */ /* 0x000fe400078e0006 */
[----:B------:R-:W-:Y:S02]  /*fab0*/  IMAD.MOV.U32 R6, RZ, RZ, R5 ;  /* 0x000000ffff067224 */ /* 0x000fe400078e0005 */
[----:B------:R-:W-:Y:S02]  /*fac0*/  IMAD.MOV.U32 R5, RZ, RZ, R2 ;  /* 0x000000ffff057224 */ /* 0x000fe400078e0002 */
[----:B------:R-:W-:Y:S02]  /*fad0*/  IMAD.MOV.U32 R2, RZ, RZ, R16 ;  /* 0x000000ffff027224 */ /* 0x000fe400078e0010 */
[----:B------:R-:W-:Y:S01]  /*fae0*/  @!P2 IMAD.MOV R41, RZ, RZ, -R41 ;  /* 0x000000ffff29a224 */ /* 0x000fe200078e0a29 */
[----:B------:R-:W-:Y:S01]  /*faf0*/  STL [R1+0x2f8], R55 ;  /* 0x0002f83701007387 */ /* 0x000fe20000100800 */
[----:B------:R-:W-:-:S02]  /*fb00*/  @!P1 IMAD.MOV R6, RZ, RZ, -R6 ;  /* 0x000000ffff069224 */ /* 0x000fc400078e0a06 */
[----:B------:R-:W-:Y:S01]  /*fb10*/  @!P3 IMAD.MOV R5, RZ, RZ, -R5 ;  /* 0x000000ffff05b224 */ /* 0x000fe200078e0a05 */
[----:B------:R5:W-:Y:S01]  /*fb20*/  STL [R1+0x2f0], R9 ;  /* 0x0002f00901007387 */ /* 0x000be20000100800 */
[----:B------:R-:W-:-:S03]  /*fb30*/  @!P4 IMAD.MOV R2, RZ, RZ, -R2 ;  /* 0x000000ffff02c224 */ /* 0x000fc600078e0a02 */
[----:B------:R-:W-:Y:S01]  /*fb40*/  STL [R1+0x2ec], R7 ;  /* 0x0002ec0701007387 */ /* 0x000fe20000100800 */
[----:B------:R-:W-:-:S03]  /*fb50*/  @!P5 IMAD.IADD R11, R11, 0x1, -R0 ;  /* 0x000000010b0bd824 */ /* 0x000fc600078e0a00 */
[----:B------:R-:W-:Y:S04]  /*fb60*/  STL [R1+0x2e4], R41 ;  /* 0x0002e42901007387 */ /* 0x000fe80000100800 */
[----:B------:R0:W-:Y:S04]  /*fb70*/  STL [R1+0x2dc], R6 ;  /* 0x0002dc0601007387 */ /* 0x0001e80000100800 */
[----:B------:R-:W-:Y:S04]  /*fb80*/  STL [R1+0x2d4], R5 ;  /* 0x0002d40501007387 */ /* 0x000fe80000100800 */
[----:B------:R1:W-:Y:S01]  /*fb90*/  STL [R1+0x2d0], R2 ;  /* 0x0002d00201007387 */ /* 0x0003e20000100800 */
[----:B---3--:R-:W-:-:S02]  /*fba0*/  IABS R8, R34 ;  /* 0x0000002200087213 */ /* 0x008fc40000000000 */
[----:B------:R-:W-:Y:S02]  /*fbb0*/  ISETP.GE.AND P5, PT, R34, RZ, PT ;  /* 0x000000ff2200720c */ /* 0x000fe40003fa6270 */
[----:B------:R-:W3:Y:S01]  /*fbc0*/  LDL.LU R34, [R1+0x138] ;  /* 0x0001380001227983 */ /* 0x000ee20000300800 */
[----:B------:R-:W-:-:S05]  /*fbd0*/  IABS R12, R38 ;  /* 0x00000026000c7213 */ /* 0x000fca0000000000 */
[----:B------:R-:W-:-:S04]  /*fbe0*/  IMAD.HI.U32 R15, R4, R12, RZ ;  /* 0x0000000c040f7227 */ /* 0x000fc800078e00ff */
[----:B------:R-:W-:-:S04]  /*fbf0*/  IMAD.MOV R15, RZ, RZ, -R15 ;  /* 0x000000ffff0f7224 */ /* 0x000fc800078e0a0f */
[----:B------:R-:W-:Y:S02]  /*fc00*/  IMAD R12, R0, R15, R12 ;  /* 0x0000000f000c7224 */ /* 0x000fe400078e020c */
[----:B------:R-:W-:-:S03]  /*fc10*/  IMAD.HI.U32 R13, R4, R8, RZ ;  /* 0x00000008040d7227 */ /* 0x000fc600078e00ff */
[----:B------:R-:W-:Y:S01]  /*fc20*/  ISETP.GT.U32.AND P6, PT, R0, R12, PT ;  /* 0x0000000c0000720c */ /* 0x000fe20003fc4070 */
[----:B------:R-:W-:-:S04]  /*fc30*/  IMAD.MOV R13, RZ, RZ, -R13 ;  /* 0x000000ffff0d7224 */ /* 0x000fc800078e0a0d */
[----:B------:R-:W-:-:S05]  /*fc40*/  IMAD R8, R0, R13, R8 ;  /* 0x0000000d00087224 */ /* 0x000fca00078e0208 */
[----:B------:R-:W-:-:S03]  /*fc50*/  ISETP.GT.U32.AND P2, PT, R0, R8, PT ;  /* 0x000000080000720c */ /* 0x000fc60003f44070 */
[----:B------:R-:W-:Y:S01]  /*fc60*/  @!P6 IMAD.IADD R12, R12, 0x1, -R0 ;  /* 0x000000010c0ce824 */ /* 0x000fe200078e0a00 */
[----:B------:R-:W-:Y:S02]  /*fc70*/  ISETP.GT.U32.AND P6, PT, R0, R10, PT ;  /* 0x0000000a0000720c */ /* 0x000fe40003fc4070 */
[----:B------:R-:W-:-:S07]  /*fc80*/  ISETP.GE.AND P3, PT, R39, RZ, PT ;  /* 0x000000ff2700720c */ /* 0x000fce0003f66270 */
[----:B------:R-:W-:-:S04]  /*fc90*/  @!P2 IMAD.IADD R8, R8, 0x1, -R0 ;  /* 0x000000010808a824 */ /* 0x000fc800078e0a00 */
[----:B------:R-:W-:Y:S01]  /*fca0*/  @!P6 IMAD.IADD R10, R10, 0x1, -R0 ;  /* 0x000000010a0ae824 */ /* 0x000fe200078e0a00 */
[----:B------:R-:W-:Y:S02]  /*fcb0*/  ISETP.GE.AND P6, PT, R38, RZ, PT ;  /* 0x000000ff2600720c */ /* 0x000fe40003fc6270 */
[----:B------:R-:W4:Y:S04]  /*fcc0*/  LDL.LU R38, [R1+0x13c] ;  /* 0x00013c0001267983 */ /* 0x000f280000300800 */
[----:B------:R-:W4:Y:S01]  /*fcd0*/  LDL.LU R39, [R1+0x144] ;  /* 0x0001440001277983 */ /* 0x000f220000300800 */
[----:B-----5:R-:W-:-:S05]  /*fce0*/  IABS R9, R36 ;  /* 0x0000002400097213 */ /* 0x020fca0000000000 */
[----:B------:R-:W-:-:S04]  /*fcf0*/  IMAD.HI.U32 R14, R4, R9, RZ ;  /* 0x00000009040e7227 */ /* 0x000fc800078e00ff */
[----:B------:R-:W-:-:S04]  /*fd00*/  IMAD.MOV R14, RZ, RZ, -R14 ;  /* 0x000000ffff0e7224 */ /* 0x000fc800078e0a0e */
[C---:B------:R-:W-:Y:S01]  /*fd10*/  IMAD R9, R0.reuse, R14, R9 ;  /* 0x0000000e00097224 */ /* 0x040fe200078e0209 */
[----:B------:R-:W-:Y:S01]  /*fd20*/  ISETP.GT.U32.AND P1, PT, R0, R12, PT ;  /* 0x0000000c0000720c */ /* 0x000fe20003f24070 */
[----:B0-----:R-:W-:-:S03]  /*fd30*/  IMAD.MOV.U32 R6, RZ, RZ, R10 ;  /* 0x000000ffff067224 */ /* 0x001fc600078e000a */
[----:B------:R-:W-:Y:S01]  /*fd40*/  ISETP.GT.U32.AND P4, PT, R0, R9, PT ;  /* 0x000000090000720c */ /* 0x000fe20003f84070 */
[----:B-1----:R-:W-:Y:S02]  /*fd50*/  IMAD.MOV.U32 R2, RZ, RZ, R11 ;  /* 0x000000ffff027224 */ /* 0x002fe400078e000b */
[----:B------:R-:W-:Y:S02]  /*fd60*/  @!P0 IMAD.MOV R6, RZ, RZ, -R6 ;  /* 0x000000ffff068224 */ /* 0x000fe400078e0a06 */
[----:B------:R-:W-:-:S04]  /*fd70*/  @!P3 IMAD.MOV R2, RZ, RZ, -R2 ;  /* 0x000000ffff02b224 */ /* 0x000fc800078e0a02 */
[----:B------:R-:W-:Y:S01]  /*fd80*/  @!P1 IMAD.IADD R12, R12, 0x1, -R0 ;  /* 0x000000010c0c9824 */ /* 0x000fe200078e0a00 */
[----:B------:R-:W-:-:S03]  /*fd90*/  ISETP.GE.AND P1, PT, R36, RZ, PT ;  /* 0x000000ff2400720c */ /* 0x000fc60003f26270 */
[----:B------:R-:W-:Y:S01]  /*fda0*/  @!P4 IMAD.IADD R9, R9, 0x1, -R0 ;  /* 0x000000010909c824 */ /* 0x000fe200078e0a00 */
[----:B--2---:R-:W-:Y:S02]  /*fdb0*/  IABS R15, R32 ;  /* 0x00000020000f7213 */ /* 0x004fe40000000000 */
[----:B------:R-:W-:Y:S02]  /*fdc0*/  ISETP.GE.AND P2, PT, R32, RZ, PT ;  /* 0x000000ff2000720c */ /* 0x000fe40003f46270 */
[----:B------:R-:W2:Y:S04]  /*fdd0*/  LDL.LU R32, [R1+0x140] ;  /* 0x0001400001207983 */ /* 0x000ea80000300800 */
[----:B------:R0:W-:Y:S04]  /*fde0*/  STL [R1+0x2cc], R6 ;  /* 0x0002cc0601007387 */ /* 0x0001e80000100800 */
[----:B------:R4:W-:Y:S04]  /*fdf0*/  STL [R1+0x2c4], R2 ;  /* 0x0002c40201007387 */ /* 0x0009e80000100800 */
[----:B------:R-:W5:Y:S01]  /*fe00*/  LDL.LU R36, [R1+0x148] ;  /* 0x0001480001247983 */ /* 0x000f620000300800 */
[----:B---3--:R-:W-:-:S02]  /*fe10*/  ISETP.GE.AND P4, PT, R34, RZ, PT ;  /* 0x000000ff2200720c */ /* 0x008fc40003f86270 */
[----:B------:R-:W-:Y:S02]  /*fe20*/  IABS R10, R34 ;  /* 0x00000022000a7213 */ /* 0x000fe40000000000 */
[----:B------:R-:W3:Y:S01]  /*fe30*/  LDL.LU R34, [R1+0x14c] ;  /* 0x00014c0001227983 */ /* 0x000ee20000300800 */
[----:B0-----:R-:W-:Y:S01]  /*fe40*/  IMAD.MOV.U32 R6, RZ, RZ, R12 ;  /* 0x000000ffff067224 */ /* 0x001fe200078e000c */
[C---:B------:R-:W-:Y:S02]  /*fe50*/  ISETP.GT.U32.AND P0, PT, R0.reuse, R8, PT ;  /* 0x000000080000720c */ /* 0x040fe40003f04070 */
[----:B------:R-:W-:Y:S01]  /*fe60*/  ISETP.GT.U32.AND P3, PT, R0, R9, PT ;  /* 0x000000090000720c */ /* 0x000fe20003f64070 */
[----:B------:R-:W-:Y:S02]  /*fe70*/  @!P6 IMAD.MOV R6, RZ, RZ, -R6 ;  /* 0x000000ffff06e224 */ /* 0x000fe400078e0a06 */
[----:B------:R-:W-:-:S03]  /*fe80*/  IMAD.HI.U32 R5, R4, R15, RZ ;  /* 0x0000000f04057227 */ /* 0x000fc600078e00ff */
[----:B------:R-:W-:Y:S01]  /*fe90*/  STL [R1+0x2c0], R6 ;  /* 0x0002c00601007387 */ /* 0x000fe20000100800 */
[----:B------:R-:W-:-:S03]  /*fea0*/  IMAD.MOV R5, RZ, RZ, -R5 ;  /* 0x000000ffff057224 */ /* 0x000fc600078e0a05 */
[----:B------:R-:W3:Y:S01]  /*feb0*/  LDL.LU R52, [R1+0x150] ;  /* 0x0001500001347983 */ /* 0x000ee20000300800 */
[--C-:B------:R-:W-:Y:S02]  /*fec0*/  @!P0 IMAD.IADD R8, R8, 0x1, -R0.reuse ;  /* 0x0000000108088824 */ /* 0x100fe400078e0a00 */
[----:B------:R-:W-:Y:S01]  /*fed0*/  @!P3 IMAD.IADD R9, R9, 0x1, -R0 ;  /* 0x000000010909b824 */ /* 0x000fe200078e0a00 */
[----:B------:R-:W3:Y:S01]  /*fee0*/  LDL.LU R41, [R1+0x154] ;  /* 0x0001540001297983 */ /* 0x000ee20000300800 */
[----:B------:R-:W-:Y:S02]  /*fef0*/  IMAD R5, R0, R5, R15 ;  /* 0x0000000500057224 */ /* 0x000fe400078e020f */
[----:B------:R-:W-:Y:S02]  /*ff00*/  IMAD.MOV.U32 R15, RZ, RZ, R8 ;  /* 0x000000ffff0f7224 */ /* 0x000fe400078e0008 */
[----:B------:R-:W-:Y:S02]  /*ff10*/  IMAD.MOV.U32 R14, RZ, RZ, R9 ;  /* 0x000000ffff0e7224 */ /* 0x000fe400078e0009 */
[----:B------:R-:W-:-:S02]  /*ff20*/  @!P5 IMAD.MOV R15, RZ, RZ, -R15 ;  /* 0x000000ffff0fd224 */ /* 0x000fc400078e0a0f */
[----:B------:R-:W-:-:S03]  /*ff30*/  @!P1 IMAD.MOV R14, RZ, RZ, -R14 ;  /* 0x000000ffff0e9224 */ /* 0x000fc600078e0a0e */
[----:B------:R-:W-:Y:S04]  /*ff40*/  STL [R1+0x2bc], R15 ;  /* 0x0002bc0f01007387 */ /* 0x000fe80000100800 */
[----:B------:R0:W-:Y:S01]  /*ff50*/  STL [R1+0x2b8], R14 ;  /* 0x0002b80e01007387 */ /* 0x0001e20000100800 */
[----:B----4-:R-:W-:Y:S02]  /*ff60*/  IABS R2, R38 ;  /* 0x0000002600027213 */ /* 0x010fe40000000000 */
[----:B------:R-:W-:Y:S02]  /*ff70*/  ISETP.GE.AND P0, PT, R38, RZ, PT ;  /* 0x000000ff2600720c */ /* 0x000fe40003f06270 */
[----:B------:R-:W-:Y:S01]  /*ff80*/  ISETP.GT.U32.AND P6, PT, R0, R5, PT ;  /* 0x000000050000720c */ /* 0x000fe20003fc4070 */
[----:B------:R-:W-:-:S04]  /*ff90*/  IMAD.HI.U32 R13, R4, R10, RZ ;  /* 0x0000000a040d7227 */ /* 0x000fc800078e00ff */
[----:B------:R-:W-:-:S04]  /*ffa0*/  IMAD.HI.U32 R12, R4, R2, RZ ;  /* 0x00000002040c7227 */ /* 0x000fc800078e00ff */
[----:B------:R-:W-:-:S04]  /*ffb0*/  IMAD.MOV R13, RZ, RZ, -R13 ;  /* 0x000000ffff0d7224 */ /* 0x000fc800078e0a0d */
[----:B------:R-:W-:Y:S02]  /*ffc0*/  @!P6 IMAD.IADD R5, R5, 0x1, -R0 ;  /* 0x000000010505e824 */ /* 0x000fe400078e0a00 */
[----:B------:R-:W-:-:S03]  /*ffd0*/  IMAD.MOV R12, RZ, RZ, -R12 ;  /* 0x000000ffff0c7224 */ /* 0x000fc600078e0a0c */
[C---:B------:R-:W-:Y:S01]  /*ffe0*/  ISETP.GT.U32.AND P6, PT, R0.reuse, R5, PT ;  /* 0x000000050000720c */ /* 0x040fe20003fc4070 */
[C---:B------:R-:W-:Y:S02]  /*fff0*/  IMAD R10, R0.reuse, R13, R10 ;  /* 0x0000000d000a7224 */ /* 0x040fe400078e020a */
[----:B------:R-:W-:-:S03]  /*10000*/  IMAD R2, R0, R12, R2 ;  /* 0x0000000c00027224 */ /* 0x000fc600078e0202 */
[C---:B------:R-:W-:Y:S02]  /*10010*/  ISETP.GT.U32.AND P5, PT, R0.reuse, R10, PT ;  /* 0x0000000a0000720c */ /* 0x040fe40003fa4070 */
[----:B------:R-:W-:-:S05]  /*10020*/  ISETP.GT.U32.AND P1, PT, R0, R2, PT ;  /* 0x000000020000720c */ /* 0x000fca0003f24070 */
[----:B------:R-:W-:Y:S01]  /*10030*/  @!P6 IMAD.IADD R5, R5, 0x1, -R0 ;  /* 0x000000010505e824 */ /* 0x000fe200078e0a00 */
[----:B------:R-:W-:-:S03]  /*10040*/  IABS R7, R39 ;  /* 0x0000002700077213 */ /* 0x000fc60000000000 */
[----:B0-----:R-:W-:Y:S02]  /*10050*/  IMAD.MOV.U32 R14, RZ, RZ, R5 ;  /* 0x000000ffff0e7224 */ /* 0x001fe400078e0005 */
[----:B------:R-:W-:Y:S02]  /*10060*/  @!P5 IMAD.IADD R10, R10, 0x1, -R0 ;  /* 0x000000010a0ad824 */ /* 0x000fe400078e0a00 */
[----:B------:R-:W-:-:S04]  /*10070*/  IMAD.HI.U32 R8, R4, R7, RZ ;  /* 0x0000000704087227 */ /* 0x000fc800078e00ff */
[----:B------:R-:W-:Y:S01]  /*10080*/  @!P1 IMAD.IADD R2, R2, 0x1, -R0 ;  /* 0x0000000102029824 */ /* 0x000fe200078e0a00 */
[C---:B------:R-:W-:Y:S01]  /*10090*/  ISETP.GT.U32.AND P1, PT, R0.reuse, R10, PT ;  /* 0x0000000a0000720c */ /* 0x040fe20003f24070 */
[----:B------:R-:W-:Y:S02]  /*100a0*/  IMAD.MOV R9, RZ, RZ, -R8 ;  /* 0x000000ffff097224 */ /* 0x000fe400078e0a08 */
[----:B------:R-:W-:Y:S01]  /*100b0*/  @!P2 IMAD.MOV R14, RZ, RZ, -R14 ;  /* 0x000000ffff0ea224 */ /* 0x000fe200078e0a0e */
[----:B------:R-:W-:Y:S02]  /*100c0*/  ISETP.GT.U32.AND P2, PT, R0, R2, PT ;  /* 0x000000020000720c */ /* 0x000fe40003f44070 */
[----:B--2---:R-:W-:Y:S02]  /*100d0*/  IABS R11, R32 ;  /* 0x00000020000b7213 */ /* 0x004fe40000000000 */
[----:B------:R-:W-:Y:S02]  /*100e0*/  ISETP.GE.AND P3, PT, R32, RZ, PT ;  /* 0x000000ff2000720c */ /* 0x000fe40003f66270 */
[----:B------:R-:W2:Y:S04]  /*100f0*/  LDL.LU R32, [R1+0x158] ;  /* 0x0001580001207983 */ /* 0x000ea80000300800 */
[----:B------:R-:W4:Y:S01]  /*10100*/  LDL.LU R38, [R1+0x174] ;  /* 0x0001740001267983 */ /* 0x000f220000300800 */
[----:B------:R-:W-:-:S04]  /*10110*/  IMAD.HI.U32 R6, R4, R11, RZ ;  /* 0x0000000b04067227 */ /* 0x000fc800078e00ff */
[----:B------:R-:W-:-:S04]  /*10120*/  IMAD.MOV R6, RZ, RZ, -R6 ;  /* 0x000000ffff067224 */ /* 0x000fc800078e0a06 */
[----:B------:R-:W-:-:S05]  /*10130*/  IMAD R11, R0, R6, R11 ;  /* 0x00000006000b7224 */ /* 0x000fca00078e020b */
[----:B------:R-:W-:Y:S02]  /*10140*/  ISETP.GT.U32.AND P6, PT, R0, R11, PT ;  /* 0x0000000b0000720c */ /* 0x000fe40003fc4070 */
[----:B-----5:R-:W-:-:S05]  /*10150*/  IABS R6, R36 ;  /* 0x0000002400067213 */ /* 0x020fca0000000000 */
[----:B------:R-:W-:-:S06]  /*10160*/  IMAD.HI.U32 R8, R4, R6, RZ ;  /* 0x0000000604087227 */ /* 0x000fcc00078e00ff */
[----:B------:R-:W-:Y:S02]  /*10170*/  @!P6 IMAD.IADD R11, R11, 0x1, -R0 ;  /* 0x000000010b0be824 */ /* 0x000fe400078e0a00 */
[----:B------:R-:W-:-:S03]  /*10180*/  IMAD.MOV R8, RZ, RZ, -R8 ;  /* 0x000000ffff087224 */ /* 0x000fc600078e0a08 */
[C---:B------:R-:W-:Y:S01]  /*10190*/  ISETP.GT.U32.AND P6, PT, R0.reuse, R11, PT ;  /* 0x0000000b0000720c */ /* 0x040fe20003fc4070 */
[----:B------:R-:W-:Y:S02]  /*101a0*/  IMAD R6, R0, R8, R6 ;  /* 0x0000000800067224 */ /* 0x000fe400078e0206 */
[--C-:B------:R-:W-:Y:S02]  /*101b0*/  @!P1 IMAD.IADD R10, R10, 0x1, -R0.reuse ;  /* 0x000000010a0a9824 */ /* 0x100fe400078e0a00 */
[--C-:B------:R-:W-:Y:S01]  /*101c0*/  @!P2 IMAD.IADD R2, R2, 0x1, -R0.reuse ;  /* 0x000000010202a824 */ /* 0x100fe200078e0a00 */
[----:B------:R-:W-:Y:S01]  /*101d0*/  ISETP.GT.U32.AND P1, PT, R0, R6, PT ;  /* 0x000000060000720c */ /* 0x000fe20003f24070 */
[----:B------:R0:W-:Y:S06]  /*101e0*/  STL [R1+0x2b4], R14 ;  /* 0x0002b40e01007387 */ /* 0x0001ec0000100800 */
[----:B------:R-:W-:Y:S01]  /*101f0*/  @!P6 IMAD.IADD R11, R11, 0x1, -R0 ;  /* 0x000000010b0be824 */ /* 0x000fe200078e0a00 */
[----:B------:R-:W-:-:S02]  /*10200*/  ISETP.GE.AND P6, PT, R39, RZ, PT ;  /* 0x000000ff2700720c */ /* 0x000fc40003fc6270 */
[----:B------:R-:W5:Y:S03]  /*10210*/  LDL.LU R39, [R1+0x17c] ;  /* 0x00017c0001277983 */ /* 0x000f660000300800 */
[----:B------:R-:W-:Y:S01]  /*10220*/  @!P1 IMAD.IADD R6, R6, 0x1, -R0 ;  /* 0x0000000106069824 */ /* 0x000fe200078e0a00 */
[----:B------:R-:W-:Y:S02]  /*10230*/  ISETP.GE.AND P1, PT, R36, RZ, PT ;  /* 0x000000ff2400720c */ /* 0x000fe40003f26270 */
[----:B------:R-:W5:Y:S01]  /*10240*/  LDL.LU R36, [R1+0x180] ;  /* 0x0001800001247983 */ /* 0x000f620000300800 */
[----:B---3--:R-:W-:-:S05]  /*10250*/  IABS R13, R34 ;  /* 0x00000022000d7213 */ /* 0x008fca0000000000 */
[----:B------:R-:W-:-:S04]  /*10260*/  IMAD.HI.U32 R12, R4, R13, RZ ;  /* 0x0000000d040c7227 */ /* 0x000fc800078e00ff */
[----:B------:R-:W-:-:S04]  /*10270*/  IMAD.MOV R5, RZ, RZ, -R12 ;  /* 0x000000ffff057224 */ /* 0x000fc800078e0a0c */
[----:B------:R-:W-:-:S05]  /*10280*/  IMAD R13, R0, R5, R13 ;  /* 0x00000005000d7224 */ /* 0x000fca00078e020d */
[----:B------:R-:W-:-:S13]  /*10290*/  ISETP.GT.U32.AND P2, PT, R0, R13, PT ;  /* 0x0000000d0000720c */ /* 0x000fda0003f44070 */
[----:B------:R-:W-:Y:S01]  /*102a0*/  @!P2 IMAD.IADD R13, R13, 0x1, -R0 ;  /* 0x000000010d0da824 */ /* 0x000fe200078e0a00 */
[----:B------:R-:W-:Y:S02]  /*102b0*/  ISETP.GE.AND P2, PT, R34, RZ, PT ;  /* 0x000000ff2200720c */ /* 0x000fe40003f46270 */
[----:B------:R-:W3:Y:S01]  /*102c0*/  LDL.LU R34, [R1+0x184] ;  /* 0x0001840001227983 */ /* 0x000ee20000300800 */
[----:B------:R-:W-:-:S05]  /*102d0*/  IMAD R9, R0, R9, R7 ;  /* 0x0000000900097224 */ /* 0x000fca00078e0207 */
[----:B------:R-:W-:Y:S02]  /*102e0*/  ISETP.GT.U32.AND P5, PT, R0, R9, PT ;  /* 0x000000090000720c */ /* 0x000fe40003fa4070 */
[----:B------:R-:W-:-:S05]  /*102f0*/  IABS R7, R52 ;  /* 0x0000003400077213 */ /* 0x000fca0000000000 */
[----:B------:R-:W-:-:S06]  /*10300*/  IMAD.HI.U32 R8, R4, R7, RZ ;  /* 0x0000000704087227 */ /* 0x000fcc00078e00ff */
[----:B------:R-:W-:-:S05]  /*10310*/  @!P5 IMAD.IADD R9, R9, 0x1, -R0 ;  /* 0x000000010909d824 */ /* 0x000fca00078e0a00 */
[C---:B------:R-:W-:Y:S01]  /*10320*/  ISETP.GT.U32.AND P5, PT, R0.reuse, R9, PT ;  /* 0x000000090000720c */ /* 0x040fe20003fa4070 */
[----:B------:R-:W-:Y:S01]  /*10330*/  IMAD.MOV R8, RZ, RZ, -R8 ;  /* 0x000000ffff087224 */ /* 0x000fe200078e0a08 */
[----:B------:R-:W-:Y:S01]  /*10340*/  IABS R5, R41 ;  /* 0x0000002900057213 */ /* 0x000fe20000000000 */
[----:B------:R-:W-:Y:S02]  /*10350*/  IMAD.MOV.U32 R15, RZ, RZ, R10 ;  /* 0x000000ffff0f7224 */ /* 0x000fe400078e000a */
[----:B------:R-:W-:Y:S02]  /*10360*/  IMAD R7, R0, R8, R7 ;  /* 0x0000000800077224 */ /* 0x000fe400078e0207 */
[----:B0-----:R-:W-:-:S04]  /*10370*/  IMAD.HI.U32 R14, R4, R5, RZ ;  /* 0x00000005040e7227 */ /* 0x001fc800078e00ff */
[----:B------:R-:W-:Y:S02]  /*10380*/  @!P4 IMAD.MOV R15, RZ, RZ, -R15 ;  /* 0x000000ffff0fc224 */ /* 0x000fe400078e0a0f */
[----:B------:R-:W-:Y:S02]  /*10390*/  @!P0 IMAD.MOV R2, RZ, RZ, -R2 ;  /* 0x000000ffff028224 */ /* 0x000fe400078e0a02 */
[----:B------:R-:W-:Y:S01]  /*103a0*/  @!P5 IMAD.IADD R9, R9, 0x1, -R0 ;  /* 0x000000010909d824 */ /* 0x000fe200078e0a00 */
[C---:B------:R-:W-:Y:S01]  /*103b0*/  ISETP.GT.U32.AND P5, PT, R0.reuse, R7, PT ;  /* 0x000000070000720c */ /* 0x040fe20003fa4070 */
[----:B------:R-:W-:Y:S01]  /*103c0*/  IMAD.MOV R14, RZ, RZ, -R14 ;  /* 0x000000ffff0e7224 */ /* 0x000fe200078e0a0e */
[----:B------:R-:W-:Y:S01]  /*103d0*/  STL [R1+0x2ac], R15 ;  /* 0x0002ac0f01007387 */ /* 0x000fe20000100800 */
[----:B------:R-:W-:-:S03]  /*103e0*/  ISETP.GT.U32.AND P4, PT, R0, R13, PT ;  /* 0x0000000d0000720c */ /* 0x000fc60003f84070 */
[----:B------:R0:W-:Y:S01]  /*103f0*/  STL [R1+0x2a8], R2 ;  /* 0x0002a80201007387 */ /* 0x0001e20000100800 */
[----:B------:R-:W-:Y:S02]  /*10400*/  IMAD R5, R0, R14, R5 ;  /* 0x0000000e00057224 */ /* 0x000fe400078e0205 */
[----:B------:R-:W-:Y:S02]  /*10410*/  @!P3 IMAD.MOV R11, RZ, RZ, -R11 ;  /* 0x000000ffff0bb224 */ /* 0x000fe400078e0a0b */
[----:B0-----:R-:W-:-:S04]  /*10420*/  IMAD.MOV.U32 R2, RZ, RZ, R9 ;  /* 0x000000ffff027224 */ /* 0x001fc800078e0009 */
[----:B------:R-:W-:Y:S01]  /*10430*/  @!P6 IMAD.MOV R2, RZ, RZ, -R2 ;  /* 0x000000ffff02e224 */ /* 0x000fe200078e0a02 */
[----:B------:R-:W-:Y:S01]  /*10440*/  ISETP.GT.U32.AND P6, PT, R0, R5, PT ;  /* 0x000000050000720c */ /* 0x000fe20003fc4070 */
[----:B------:R-:W-:Y:S01]  /*10450*/  STL [R1+0x2a0], R11 ;  /* 0x0002a00b01007387 */ /* 0x000fe20000100800 */
[----:B------:R-:W-:-:S03]  /*10460*/  @!P5 IMAD.IADD R7, R7, 0x1, -R0 ;  /* 0x000000010707d824 */ /* 0x000fc600078e0a00 */
[----:B------:R0:W-:Y:S01]  /*10470*/  STL [R1+0x27c], R2 ;  /* 0x00027c0201007387 */ /* 0x0001e20000100800 */
[C---:B------:R-:W-:Y:S01]  /*10480*/  ISETP.GT.U32.AND P5, PT, R0.reuse, R6, PT ;  /* 0x000000060000720c */ /* 0x040fe20003fa4070 */
[----:B------:R-:W-:Y:S01]  /*10490*/  @!P4 IMAD.IADD R13, R13, 0x1, -R0 ;  /* 0x000000010d0dc824 */ /* 0x000fe200078e0a00 */
[----:B------:R-:W-:-:S05]  /*104a0*/  ISETP.GT.U32.AND P0, PT, R0, R7, PT ;  /* 0x000000070000720c */ /* 0x000fca0003f04070 */
[----:B------:R-:W-:-:S06]  /*104b0*/  @!P6 IMAD.IADD R5, R5, 0x1, -R0 ;  /* 0x000000010505e824 */ /* 0x000fcc00078e0a00 */
[--C-:B------:R-:W-:Y:S02]  /*104c0*/  @!P5 IMAD.IADD R6, R6, 0x1, -R0.reuse ;  /* 0x000000010606d824 */ /* 0x100fe400078e0a00 */
[----:B------:R-:W-:Y:S01]  /*104d0*/  @!P0 IMAD.IADD R7, R7, 0x1, -R0 ;  /* 0x0000000107078824 */ /* 0x000fe200078e0a00 */
[----:B------:R-:W-:Y:S01]  /*104e0*/  ISETP.GE.AND P3, PT, R52, RZ, PT ;  /* 0x000000ff3400720c */ /* 0x000fe20003f66270 */
[----:B------:R-:W-:Y:S01]  /*104f0*/  @!P2 IMAD.MOV R13, RZ, RZ, -R13 ;  /* 0x000000ffff0da224 */ /* 0x000fe200078e0a0d */
[----:B------:R-:W-:-:S11]  /*10500*/  ISETP.GE.AND P5, PT, R41, RZ, PT ;  /* 0x000000ff2900720c */ /* 0x000fd60003fa6270 */
[----:B------:R-:W-:Y:S01]  /*10510*/  @!P3 IMAD.MOV R7, RZ, RZ, -R7 ;  /* 0x000000ffff07b224 */ /* 0x000fe200078e0a07 */
[----:B--2---:R-:W-:Y:S02]  /*10520*/  IABS R8, R32 ;  /* 0x0000002000087213 */ /* 0x004fe40000000000 */
[----:B----4-:R-:W-:-:S03]  /*10530*/  IABS R12, R38 ;  /* 0x00000026000c7213 */ /* 0x010fc60000000000 */
[----:B------:R-:W-:-:S04]  /*10540*/  IMAD.HI.U32 R14, R4, R8, RZ ;  /* 0x00000008040e7227 */ /* 0x000fc800078e00ff */
[----:B------:R-:W-:Y:S02]  /*10550*/  IMAD.MOV R14, RZ, RZ, -R14 ;  /* 0x000000ffff0e7224 */ /* 0x000fe400078e0a0e */
[----:B------:R-:W-:-:S04]  /*10560*/  IMAD.HI.U32 R10, R4, R12, RZ ;  /* 0x0000000c040a7227 */ /* 0x000fc800078e00ff */
[----:B0-----:R-:W-:Y:S02]  /*10570*/  IMAD R2, R0, R14, R8 ;  /* 0x0000000e00027224 */ /* 0x001fe400078e0208 */
[----:B------:R-:W-:-:S03]  /*10580*/  IMAD.MOV R10, RZ, RZ, -R10 ;  /* 0x000000ffff0a7224 */ /* 0x000fc600078e0a0a */
[C---:B------:R-:W-:Y:S01]  /*10590*/  ISETP.GT.U32.AND P4, PT, R0.reuse, R2, PT ;  /* 0x000000020000720c */ /* 0x040fe20003f84070 */
[----:B------:R-:W-:-:S05]  /*105a0*/  IMAD R12, R0, R10, R12 ;  /* 0x0000000a000c7224 */ /* 0x000fca00078e020c */
[----:B------:R-:W-:Y:S02]  /*105b0*/  ISETP.GT.U32.AND P6, PT, R0, R12, PT ;  /* 0x0000000c0000720c */ /* 0x000fe40003fc4070 */
[----:B------:R-:W-:Y:S02]  /*105c0*/  ISETP.GE.AND P0, PT, R32, RZ, PT ;  /* 0x000000ff2000720c */ /* 0x000fe40003f06270 */
[----:B------:R-:W2:Y:S03]  /*105d0*/  LDL.LU R32, [R1+0x188] ;  /* 0x0001880001207983 */ /* 0x000ea60000300800 */
[----:B------:R-:W-:Y:S01]  /*105e0*/  @!P4 IMAD.IADD R2, R2, 0x1, -R0 ;  /* 0x000000010202c824 */ /* 0x000fe200078e0a00 */
[----:B------:R-:W-:Y:S01]  /*105f0*/  ISETP.GT.U32.AND P4, PT, R0, R5, PT ;  /* 0x000000050000720c */ /* 0x000fe20003f84070 */
[----:B------:R-:W-:-:S04]  /*10600*/  IMAD.MOV.U32 R14, RZ, RZ, R6 ;  /* 0x000000ffff0e7224 */ /* 0x000fc800078e0006 */
[----:B------:R-:W-:Y:S01]  /*10610*/  @!P6 IMAD.IADD R12, R12, 0x1, -R0 ;  /* 0x000000010c0ce824 */ /* 0x000fe200078e0a00 */
[----:B------:R-:W-:Y:S01]  /*10620*/  ISETP.GT.U32.AND P6, PT, R0, R2, PT ;  /* 0x000000020000720c */ /* 0x000fe20003fc4070 */
[----:B------:R-:W-:Y:S01]  /*10630*/  @!P1 IMAD.MOV R14, RZ, RZ, -R14 ;  /* 0x000000ffff0e9224 */ /* 0x000fe200078e0a0e */
[----:B------:R-:W-:-:S04]  /*10640*/  ISETP.GE.AND P1, PT, R38, RZ, PT ;  /* 0x000000ff2600720c */ /* 0x000fc80003f26270 */
[----:B------:R-:W-:Y:S01]  /*10650*/  STL [R1+0x280], R14 ;  /* 0x0002800e01007387 */ /* 0x000fe20000100800 */
[----:B------:R-:W-:-:S03]  /*10660*/  @!P4 IMAD.IADD R5, R5, 0x1, -R0 ;  /* 0x000000010505c824 */ /* 0x000fc600078e0a00 */
[----:B------:R0:W-:Y:S04]  /*10670*/  STL [R1+0x284], R13 ;  /* 0x0002840d01007387 */ /* 0x0001e80000100800 */
[----:B------:R-:W4:Y:S04]  /*10680*/  LDL.LU R38, [R1+0x18c] ;  /* 0x00018c0001267983 */ /* 0x000f280000300800 */
[----:B------:R-:W4:Y:S01]  /*10690*/  LDL.LU R59, [R1+0x190] ;  /* 0x00019000013b7983 */ /* 0x000f220000300800 */
[----:B------:R-:W-:Y:S02]  /*106a0*/  @!P6 IMAD.IADD R2, R2, 0x1, -R0 ;  /* 0x000000010202e824 */ /* 0x000fe400078e0a00 */
[----:B0-----:R-:W-:Y:S01]  /*106b0*/  IMAD.MOV.U32 R13, RZ, RZ, R5 ;  /* 0x000000ffff0d7224 */ /* 0x001fe200078e0005 */
[----:B------:R-:W4:Y:S01]  /*106c0*/  LDL.LU R58, [R1+0x194] ;  /* 0x00019400013a7983 */ /* 0x000f220000300800 */
[----:B------:R-:W-:-:S02]  /*106d0*/  @!P0 IMAD.MOV R2, RZ, RZ, -R2 ;  /* 0x000000ffff028224 */ /* 0x000fc400078e0a02 */
[----:B------:R-:W-:Y:S01]  /*106e0*/  @!P5 IMAD.MOV R13, RZ, RZ, -R13 ;  /* 0x000000ffff0dd224 */ /* 0x000fe200078e0a0d */
[----:B------:R-:W-:Y:S04]  /*106f0*/  STL [R1+0x28c], R7 ;  /* 0x00028c0701007387 */ /* 0x000fe80000100800 */
[----:B------:R0:W-:Y:S04]  /*10700*/  STL [R1+0x290], R13 ;  /* 0x0002900d01007387 */ /* 0x0001e80000100800 */
[----:B------:R1:W-:Y:S04]  /*10710*/  STL [R1+0x298], R2 ;  /* 0x0002980201007387 */ /* 0x0003e80000100800 */
[----:B------:R-:W4:Y:S04]  /*10720*/  LDL.LU R57, [R1+0x198] ;  /* 0x0001980001397983 */ /* 0x000f280000300800 */
[----:B------:R-:W4:Y:S04]  /*10730*/  LDL.LU R54, [R1+0x19c] ;  /* 0x00019c0001367983 */ /* 0x000f280000300800 */
[----:B------:R-:W4:Y:S01]  /*10740*/  LDL.LU R56, [R1+0x1a0] ;  /* 0x0001a00001387983 */ /* 0x000f220000300800 */
[----:B-----5:R-:W-:-:S03]  /*10750*/  IABS R11, R39 ;  /* 0x00000027000b7213 */ /* 0x020fc60000000000 */
[----:B------:R-:W5:Y:S04]  /*10760*/  LDL.LU R55, [R1+0x1a4] ;  /* 0x0001a40001377983 */ /* 0x000f680000300800 */
[----:B------:R-:W5:Y:S01]  /*10770*/  LDL.LU R53, [R1+0x1a8] ;  /* 0x0001a80001357983 */ /* 0x000f620000300800 */
[----:B------:R-:W-:Y:S01]  /*10780*/  IMAD.HI.U32 R6, R4, R11, RZ ;  /* 0x0000000b04067227 */ /* 0x000fe200078e00ff */
[----:B------:R-:W-:Y:S02]  /*10790*/  IABS R10, R36 ;  /* 0x00000024000a7213 */ /* 0x000fe40000000000 */
[----:B------:R-:W-:Y:S01]  /*107a0*/  ISETP.GT.U32.AND P2, PT, R0, R12, PT ;  /* 0x0000000c0000720c */ /* 0x000fe20003f44070 */
[----:B------:R-:W-:Y:S01]  /*107b0*/  IMAD.MOV R6, RZ, RZ, -R6 ;  /* 0x000000ffff067224 */ /* 0x000fe200078e0a06 */
[----:B------:R-:W5:Y:S01]  /*107c0*/  LDL.LU R41, [R1+0x1ac] ;  /* 0x0001ac0001297983 */ /* 0x000f620000300800 */
[----:B------:R-:W-:-:S04]  /*107d0*/  IMAD.HI.U32 R8, R4, R10, RZ ;  /* 0x0000000a04087227 */ /* 0x000fc800078e00ff */
[----:B------:R-:W-:Y:S02]  /*107e0*/  IMAD R11, R0, R6, R11 ;  /* 0x00000006000b7224 */ /* 0x000fe400078e020b */
[----:B------:R-:W-:-:S04]  /*107f0*/  IMAD.MOV R8, RZ, RZ, -R8 ;  /* 0x000000ffff087224 */ /* 0x000fc800078e0a08 */
[C---:B------:R-:W-:Y:S01]  /*10800*/  IMAD R10, R0.reuse, R8, R10 ;  /* 0x00000008000a7224 */ /* 0x040fe200078e020a */
[----:B------:R-:W-:Y:S01]  /*10810*/  ISETP.GT.U32.AND P4, PT, R0, R11, PT ;  /* 0x0000000b0000720c */ /* 0x000fe20003f84070 */
[----:B------:R-:W-:-:S03]  /*10820*/  @!P2 IMAD.IADD R12, R12, 0x1, -R0 ;  /* 0x000000010c0ca824 */ /* 0x000fc600078e0a00 */
[----:B------:R-:W-:Y:S02]  /*10830*/  ISETP.GT.U32.AND P6, PT, R0, R10, PT ;  /* 0x0000000a0000720c */ /* 0x000fe40003fc4070 */
[----:B---3--:R-:W-:-:S05]  /*10840*/  IABS R9, R34 ;  /* 0x0000002200097213 */ /* 0x008fca0000000000 */
[----:B------:R-:W-:-:S04]  /*10850*/  IMAD.HI.U32 R6, R4, R9, RZ ;  /* 0x0000000904067227 */ /* 0x000fc800078e00ff */
[----:B------:R-:W-:-:S04]  /*10860*/  IMAD.MOV R6, RZ, RZ, -R6 ;  /* 0x000000ffff067224 */ /* 0x000fc800078e0a06 */
[----:B------:R-:W-:-:S05]  /*10870*/  IMAD R9, R0, R6, R9 ;  /* 0x0000000600097224 */ /* 0x000fca00078e0209 */
[----:B------:R-:W-:Y:S01]  /*10880*/  ISETP.GT.U32.AND P2, PT, R0, R9, PT ;  /* 0x000000090000720c */ /* 0x000fe20003f44070 */
[--C-:B------:R-:W-:Y:S02]  /*10890*/  @!P4 IMAD.IADD R11, R11, 0x1, -R0.reuse ;  /* 0x000000010b0bc824 */ /* 0x100fe400078e0a00 */
[----:B------:R-:W-:-:S03]  /*108a0*/  @!P6 IMAD.IADD R10, R10, 0x1, -R0 ;  /* 0x000000010a0ae824 */ /* 0x000fc600078e0a00 */
[C---:B------:R-:W-:Y:S02]  /*108b0*/  ISETP.GT.U32.AND P4, PT, R0.reuse, R11, PT ;  /* 0x0000000b0000720c */ /* 0x040fe40003f84070 */
[----:B------:R-:W-:-:S05]  /*108c0*/  ISETP.GT.U32.AND P6, PT, R0, R10, PT ;  /* 0x0000000a0000720c */ /* 0x000fca0003fc4070 */
[--C-:B------:R-:W-:Y:S01]  /*108d0*/  @!P2 IMAD.IADD R9, R9, 0x1, -R0.reuse ;  /* 0x000000010909a824 */ /* 0x100fe200078e0a00 */
[----:B------:R-:W-:Y:S02]  /*108e0*/  ISETP.GE.AND P3, PT, R39, RZ, PT ;  /* 0x000000ff2700720c */ /* 0x000fe40003f66270 */
[----:B------:R-:W-:Y:S01]  /*108f0*/  ISETP.GE.AND P5, PT, R36, RZ, PT ;  /* 0x000000ff2400720c */ /* 0x000fe20003fa6270 */
[----:B------:R-:W3:Y:S01]  /*10900*/  LDL.LU R39, [R1+0x1b0] ;  /* 0x0001b00001277983 */ /* 0x000ee20000300800 */
[----:B------:R-:W-:Y:S02]  /*10910*/  ISETP.GT.U32.AND P2, PT, R0, R9, PT ;  /* 0x000000090000720c */ /* 0x000fe40003f44070 */
[----:B------:R-:W-:Y:S01]  /*10920*/  ISETP.GE.AND P0, PT, R34, RZ, PT ;  /* 0x000000ff2200720c */ /* 0x000fe20003f06270 */
[--C-:B------:R-:W-:Y:S02]  /*10930*/  @!P4 IMAD.IADD R11, R11, 0x1, -R0.reuse ;  /* 0x000000010b0bc824 */ /* 0x100fe400078e0a00 */
[----:B------:R-:W-:-:S02]  /*10940*/  @!P6 IMAD.IADD R10, R10, 0x1, -R0 ;  /* 0x000000010a0ae824 */ /* 0x000fc400078e0a00 */
[----:B------:R-:W-:Y:S02]  /*10950*/  @!P1 IMAD.MOV R12, RZ, RZ, -R12 ;  /* 0x000000ffff0c9224 */ /* 0x000fe400078e0a0c */
[----:B------:R-:W-:-:S04]  /*10960*/  @!P3 IMAD.MOV R11, RZ, RZ, -R11 ;  /* 0x000000ffff0bb224 */ /* 0x000fc800078e0a0b */
[----:B------:R-:W-:Y:S02]  /*10970*/  @!P2 IMAD.IADD R9, R9, 0x1, -R0 ;  /* 0x000000010909a824 */ /* 0x000fe400078e0a00 */
[----:B------:R-:W-:Y:S02]  /*10980*/  @!P5 IMAD.MOV R10, RZ, RZ, -R10 ;  /* 0x000000ffff0ad224 */ /* 0x000fe400078e0a0a */
[----:B------:R-:W-:Y:S01]  /*10990*/  @!P0 IMAD.MOV R9, RZ, RZ, -R9 ;  /* 0x000000ffff098224 */ /* 0x000fe200078e0a09 */
[----:B------:R-:W-:Y:S04]  /*109a0*/  STL [R1+0x278], R12 ;  /* 0x0002780c01007387 */ /* 0x000fe80000100800 */
[----:B------:R-:W-:Y:S04]  /*109b0*/  STL [R1+0x274], R11 ;  /* 0x0002740b01007387 */ /* 0x000fe80000100800 */
[----:B------:R0:W-:Y:S04]  /*109c0*/  STL [R1+0x270], R10 ;  /* 0x0002700a01007387 */ /* 0x0001e80000100800 */
[----:B------:R3:W-:Y:S04]  /*109d0*/  STL [R1+0x26c], R9 ;  /* 0x00026c0901007387 */ /* 0x0007e80000100800 */
[----:B------:R-:W3:Y:S01]  /*109e0*/  LDL.LU R52, [R1+0x1b4] ;  /* 0x0001b40001347983 */ /* 0x000ee20000300800 */
[----:B------:R-:W-:-:S02]  /*109f0*/  IMAD.MOV.U32 R36, RZ, RZ, R20 ;  /* 0x000000ffff247224 */ /* 0x000fc400078e0014 */
[----:B------:R-:W-:Y:S02]  /*10a00*/  IMAD.MOV.U32 R34, RZ, RZ, R30 ;  /* 0x000000ffff227224 */ /* 0x000fe400078e001e */
[----:B------:R-:W-:Y:S02]  /*10a10*/  IMAD.MOV.U32 R30, RZ, RZ, R27 ;  /* 0x000000ffff1e7224 */ /* 0x000fe400078e001b */
[----:B------:R-:W-:Y:S01]  /*10a20*/  IMAD.MOV.U32 R27, RZ, RZ, R18 ;  /* 0x000000ffff1b7224 */ /* 0x000fe200078e0012 */
[----:B--2---:R-:W-:-:S05]  /*10a30*/  IABS R8, R32 ;  /* 0x0000002000087213 */ /* 0x004fca0000000000 */
[----:B0-----:R-:W-:-:S04]  /*10a40*/  IMAD.HI.U32 R13, R4, R8, RZ ;  /* 0x00000008040d7227 */ /* 0x001fc800078e00ff */
[----:B------:R-:W-:-:S04]  /*10a50*/  IMAD.MOV R13, RZ, RZ, -R13 ;  /* 0x000000ffff0d7224 */ /* 0x000fc800078e0a0d */
[----:B------:R-:W-:-:S05]  /*10a60*/  IMAD R8, R0, R13, R8 ;  /* 0x0000000d00087224 */ /* 0x000fca00078e0208 */
[----:B------:R-:W-:Y:S02]  /*10a70*/  ISETP.GT.U32.AND P6, PT, R0, R8, PT ;  /* 0x000000080000720c */ /* 0x000fe40003fc4070 */
[----:B----4-:R-:W-:Y:S02]  /*10a80*/  IABS R7, R38 ;  /* 0x0000002600077213 */ /* 0x010fe40000000000 */
[----:B------:R-:W-:-:S03]  /*10a90*/  IABS R6, R59 ;  /* 0x0000003b00067213 */ /* 0x000fc60000000000 */
[----:B-1----:R-:W-:-:S04]  /*10aa0*/  IMAD.HI.U32 R2, R4, R7, RZ ;  /* 0x0000000704027227 */ /* 0x002fc800078e00ff */
[----:B------:R-:W-:-:S04]  /*10ab0*/  IMAD.HI.U32 R14, R4, R6, RZ ;  /* 0x00000006040e7227 */ /* 0x000fc800078e00ff */
[----:B------:R-:W-:Y:S02]  /*10ac0*/  IMAD.MOV R2, RZ, RZ, -R2 ;  /* 0x000000ffff027224 */ /* 0x000fe400078e0a02 */
[----:B------:R-:W-:Y:S02]  /*10ad0*/  IMAD.MOV R14, RZ, RZ, -R14 ;  /* 0x000000ffff0e7224 */ /* 0x000fe400078e0a0e */
[C---:B------:R-:W-:Y:S02]  /*10ae0*/  IMAD R7, R0.reuse, R2, R7 ;  /* 0x0000000200077224 */ /* 0x040fe400078e0207 */
[----:B------:R-:W-:Y:S01]  /*10af0*/  IMAD R6, R0, R14, R6 ;  /* 0x0000000e00067224 */ /* 0x000fe200078e0206 */
[----:B------:R-:W-:Y:S01]  /*10b00*/  IABS R5, R58 ;  /* 0x0000003a00057213 */ /* 0x000fe20000000000 */
[----:B------:R-:W-:Y:S01]  /*10b10*/  @!P6 IMAD.IADD R8, R8, 0x1, -R0 ;  /* 0x000000010808e824 */ /* 0x000fe200078e0a00 */
[----:B------:R-:W-:Y:S02]  /*10b20*/  IABS R2, R57 ;  /* 0x0000003900027213 */ /* 0x000fe40000000000 */
[----:B------:R-:W-:Y:S01]  /*10b30*/  ISETP.GT.U32.AND P6, PT, R0, R6, PT ;  /* 0x000000060000720c */ /* 0x000fe20003fc4070 */
[----:B------:R-:W-:Y:S01]  /*10b40*/  IMAD.HI.U32 R13, R4, R5, RZ ;  /* 0x00000005040d7227 */ /* 0x000fe200078e00ff */
[----:B------:R-:W-:-:S03]  /*10b50*/  ISETP.GT.U32.AND P2, PT, R0, R7, PT ;  /* 0x000000070000720c */ /* 0x000fc60003f44070 */
[----:B------:R-:W-:-:S04]  /*10b60*/  IMAD.HI.U32 R16, R4, R2, RZ ;  /* 0x0000000204107227 */ /* 0x000fc800078e00ff */
[----:B------:R-:W-:Y:S02]  /*10b70*/  IMAD.MOV R16, RZ, RZ, -R16 ;  /* 0x000000ffff107224 */ /* 0x000fe400078e0a10 */
[----:B------:R-:W-:Y:S02]  /*10b80*/  IMAD.MOV R13, RZ, RZ, -R13 ;  /* 0x000000ffff0d7224 */ /* 0x000fe400078e0a0d */
[C---:B------:R-:W-:Y:S02]  /*10b90*/  IMAD R2, R0.reuse, R16, R2 ;  /* 0x0000001000027224 */ /* 0x040fe400078e0202 */
[----:B------:R-:W-:Y:S02]  /*10ba0*/  IMAD R5, R0, R13, R5 ;  /* 0x0000000d00057224 */ /* 0x000fe400078e0205 */
[--C-:B------:R-:W-:Y:S01]  /*10bb0*/  @!P6 IMAD.IADD R6, R6, 0x1, -R0.reuse ;  /* 0x000000010606e824 */ /* 0x100fe200078e0a00 */
[C---:B------:R-:W-:Y:S01]  /*10bc0*/  ISETP.GT.U32.AND P6, PT, R0.reuse, R2, PT ;  /* 0x000000020000720c */ /* 0x040fe20003fc4070 */
[----:B------:R-:W-:Y:S01]  /*10bd0*/  @!P2 IMAD.IADD R7, R7, 0x1, -R0 ;  /* 0x000000010707a824 */ /* 0x000fe200078e0a00 */
[----:B------:R-:W-:-:S02]  /*10be0*/  ISETP.GT.U32.AND P2, PT, R0, R5, PT ;  /* 0x000000050000720c */ /* 0x000fc40003f44070 */
[----:B------:R-:W-:Y:S02]  /*10bf0*/  IABS R13, R54 ;  /* 0x00000036000d7213 */ /* 0x000fe40000000000 */
[----:B------:R-:W-:Y:S01]  /*10c00*/  ISETP.GE.AND P4, PT, R32, RZ, PT ;  /* 0x000000ff2000720c */ /* 0x000fe20003f86270 */
[----:B------:R-:W-:Y:S01]  /*10c10*/  IMAD.MOV.U32 R32, RZ, RZ, R17 ;  /* 0x000000ffff207224 */ /* 0x000fe200078e0011 */
[----:B------:R-:W-:Y:S01]  /*10c20*/  ISETP.GT.U32.AND P1, PT, R0, R8, PT ;  /* 0x000000080000720c */ /* 0x000fe20003f24070 */
[----:B------:R-:W-:Y:S01]  /*10c30*/  IMAD.HI.U32 R17, R4, R13, RZ ;  /* 0x0000000d04117227 */ /* 0x000fe200078e00ff */
[----:B-----5:R-:W-:-:S03]  /*10c40*/  IABS R16, R53 ;  /* 0x0000003500107213 */ /* 0x020fc60000000000 */
[--C-:B------:R-:W-:Y:S02]  /*10c50*/  @!P6 IMAD.IADD R2, R2, 0x1, -R0.reuse ;  /* 0x000000010202e824 */ /* 0x100fe400078e0a00 */
[----:B------:R-:W-:Y:S01]  /*10c60*/  @!P2 IMAD.IADD R5, R5, 0x1, -R0 ;  /* 0x000000010505a824 */ /* 0x000fe200078e0a00 */
[----:B------:R-:W-:Y:S01]  /*10c70*/  ISETP.GE.AND P2, PT, R38, RZ, PT ;  /* 0x000000ff2600720c */ /* 0x000fe20003f46270 */
[----:B------:R-:W-:Y:S01]  /*10c80*/  IMAD.MOV.U32 R38, RZ, RZ, R36 ;  /* 0x000000ffff267224 */ /* 0x000fe200078e0024 */
[----:B------:R-:W-:Y:S01]  /*10c90*/  ISETP.GT.U32.AND P6, PT, R0, R2, PT ;  /* 0x000000020000720c */ /* 0x000fe20003fc4070 */
[----:B------:R-:W-:Y:S01]  /*10ca0*/  IMAD.MOV.U32 R36, RZ, RZ, R28 ;  /* 0x000000ffff247224 */ /* 0x000fe200078e001c */
[----:B------:R-:W-:Y:S01]  /*10cb0*/  IABS R14, R56 ;  /* 0x00000038000e7213 */ /* 0x000fe20000000000 */
[----:B------:R-:W-:Y:S02]  /*10cc0*/  IMAD.MOV R17, RZ, RZ, -R17 ;  /* 0x000000ffff117224 */ /* 0x000fe400078e0a11 */
[----:B------:R-:W-:Y:S01]  /*10cd0*/  IMAD.MOV.U32 R28, RZ, RZ, R22 ;  /* 0x000000ffff1c7224 */ /* 0x000fe200078e0016 */
[----:B------:R-:W-:Y:S01]  /*10ce0*/  IABS R15, R55 ;  /* 0x00000037000f7213 */ /* 0x000fe20000000000 */
[----:B------:R-:W-:Y:S01]  /*10cf0*/  IMAD.HI.U32 R22, R4, R16, RZ ;  /* 0x0000001004167227 */ /* 0x000fe200078e00ff */
[----:B------:R-:W-:-:S03]  /*10d00*/  ISETP.GT.U32.AND P3, PT, R0, R7, PT ;  /* 0x000000070000720c */ /* 0x000fc60003f64070 */
[C---:B------:R-:W-:Y:S01]  /*10d10*/  IMAD R13, R0.reuse, R17, R13 ;  /* 0x00000011000d7224 */ /* 0x040fe200078e020d */
[----:B------:R-:W-:Y:S01]  /*10d20*/  ISETP.GT.U32.AND P5, PT, R0, R6, PT ;  /* 0x000000060000720c */ /* 0x000fe20003fa4070 */
[----:B------:R-:W-:Y:S02]  /*10d30*/  IMAD.MOV R22, RZ, RZ, -R22 ;  /* 0x000000ffff167224 */ /* 0x000fe400078e0a16 */
[----:B------:R-:W-:Y:S01]  /*10d40*/  IMAD.HI.U32 R18, R4, R14, RZ ;  /* 0x0000000e04127227 */ /* 0x000fe200078e00ff */
[----:B------:R-:W-:-:S03]  /*10d50*/  ISETP.GT.U32.AND P0, PT, R0, R5, PT ;  /* 0x000000050000720c */ /* 0x000fc60003f04070 */
[----:B------:R-:W-:-:S04]  /*10d60*/  IMAD.HI.U32 R20, R4, R15, RZ ;  /* 0x0000000f04147227 */ /* 0x000fc800078e00ff */
[----:B------:R-:W-:Y:S01]  /*10d70*/  @!P1 IMAD.IADD R8, R8, 0x1, -R0 ;  /* 0x0000000108089824 */ /* 0x000fe200078e0a00 */
[C---:B------:R-:W-:Y:S01]  /*10d80*/  ISETP.GT.U32.AND P1, PT, R0.reuse, R13, PT ;  /* 0x0000000d0000720c */ /* 0x040fe20003f24070 */
[----:B------:R-:W-:Y:S02]  /*10d90*/  IMAD R16, R0, R22, R16 ;  /* 0x0000001600107224 */ /* 0x000fe400078e0210 */
[----:B------:R-:W-:Y:S02]  /*10da0*/  IMAD.MOV R18, RZ, RZ, -R18 ;  /* 0x000000ffff127224 */ /* 0x000fe400078e0a12 */
[----:B------:R-:W-:Y:S02]  /*10db0*/  IMAD.MOV R20, RZ, RZ, -R20 ;  /* 0x000000ffff147224 */ /* 0x000fe400078e0a14 */
[----:B------:R-:W-:Y:S01]  /*10dc0*/  @!P6 IMAD.IADD R2, R2, 0x1, -R0 ;  /* 0x000000010202e824 */ /* 0x000fe200078e0a00 */
[C---:B------:R-:W-:Y:S01]  /*10dd0*/  ISETP.GT.U32.AND P6, PT, R0.reuse, R16, PT ;  /* 0x000000100000720c */ /* 0x040fe20003fc4070 */
[----:B------:R-:W-:-:S02]  /*10de0*/  IMAD R14, R0, R18, R14 ;  /* 0x00000012000e7224 */ /* 0x000fc400078e020e */
[C---:B------:R-:W-:Y:S01]  /*10df0*/  IMAD R15, R0.reuse, R20, R15 ;  /* 0x00000014000f7224 */ /* 0x040fe200078e020f */
[----:B------:R-:W-:Y:S01]  /*10e00*/  IABS R10, R41 ;  /* 0x00000029000a7213 */ /* 0x000fe20000000000 */
[--C-:B------:R-:W-:Y:S01]  /*10e10*/  @!P3 IMAD.IADD R7, R7, 0x1, -R0.reuse ;  /* 0x000000010707b824 */ /* 0x100fe200078e0a00 */
[----:B------:R-:W-:Y:S01]  /*10e20*/  ISETP.GT.U32.AND P3, PT, R0, R14, PT ;  /* 0x0000000e0000720c */ /* 0x000fe20003f64070 */
[--C-:B------:R-:W-:Y:S01]  /*10e30*/  @!P5 IMAD.IADD R6, R6, 0x1, -R0.reuse ;  /* 0x000000010606d824 */ /* 0x100fe200078e0a00 */
[----:B------:R-:W-:Y:S01]  /*10e40*/  ISETP.GT.U32.AND P5, PT, R0, R15, PT ;  /* 0x0000000f0000720c */ /* 0x000fe20003fa4070 */
[--C-:B------:R-:W-:Y:S01]  /*10e50*/  @!P1 IMAD.IADD R13, R13, 0x1, -R0.reuse ;  /* 0x000000010d0d9824 */ /* 0x100fe200078e0a00 */
[----:B------:R-:W-:Y:S01]  /*10e60*/  ISETP.GE.AND P1, PT, R58, RZ, PT ;  /* 0x000000ff3a00720c */ /* 0x000fe20003f26270 */
[----:B------:R-:W-:Y:S01]  /*10e70*/  @!P0 IMAD.IADD R5, R5, 0x1, -R0 ;  /* 0x0000000105058824 */ /* 0x000fe200078e0a00 */
[----:B------:R-:W-:Y:S01]  /*10e80*/  ISETP.GE.AND P0, PT, R59, RZ, PT ;  /* 0x000000ff3b00720c */ /* 0x000fe20003f06270 */
[----:B------:R-:W-:-:S04]  /*10e90*/  IMAD.HI.U32 R12, R4, R10, RZ ;  /* 0x0000000a040c7227 */ /* 0x000fc800078e00ff */
[----:B------:R-:W-:Y:S01]  /*10ea0*/  @!P6 IMAD.IADD R16, R16, 0x1, -R0 ;  /* 0x000000011010e824 */ /* 0x000fe200078e0a00 */
[----:B------:R-:W-:Y:S01]  /*10eb0*/  ISETP.GT.U32.AND P6, PT, R0, R13, PT ;  /* 0x0000000d0000720c */ /* 0x000fe20003fc4070 */
[----:B------:R-:W-:Y:S02]  /*10ec0*/  IMAD.MOV R12, RZ, RZ, -R12 ;  /* 0x000000ffff0c7224 */ /* 0x000fe400078e0a0c */
[----:B------:R-:W-:Y:S01]  /*10ed0*/  @!P3 IMAD.IADD R14, R14, 0x1, -R0 ;  /* 0x000000010e0eb824 */ /* 0x000fe200078e0a00 */
[----:B------:R-:W-:Y:S01]  /*10ee0*/  ISETP.GE.AND P3, PT, R57, RZ, PT ;  /* 0x000000ff3900720c */ /* 0x000fe20003f66270 */
[----:B------:R-:W-:Y:S02]  /*10ef0*/  IMAD R10, R0, R12, R10 ;  /* 0x0000000c000a7224 */ /* 0x000fe400078e020a */
[----:B------:R-:W-:Y:S01]  /*10f00*/  @!P5 IMAD.IADD R15, R15, 0x1, -R0 ;  /* 0x000000010f0fd824 */ /* 0x000fe200078e0a00 */
[----:B------:R-:W-:Y:S01]  /*10f10*/  ISETP.GE.AND P5, PT, R54, RZ, PT ;  /* 0x000000ff3600720c */ /* 0x000fe20003fa6270 */
[----:B------:R-:W-:Y:S01]  /*10f20*/  @!P4 IMAD.MOV R8, RZ, RZ, -R8 ;  /* 0x000000ffff08c224 */ /* 0x000fe200078e0a08 */
[----:B------:R-:W2:Y:S01]  /*10f30*/  LDL.LU R54, [R1+0x1b8] ;  /* 0x0001b80001367983 */ /* 0x000ea20000300800 */
[----:B------:R-:W-:Y:S01]  /*10f40*/  @!P1 IMAD.MOV R5, RZ, RZ, -R5 ;  /* 0x000000ffff059224 */ /* 0x000fe200078e0a05 */
[----:B------:R-:W-:Y:S01]  /*10f50*/  ISETP.GT.U32.AND P1, PT, R0, R10, PT ;  /* 0x0000000a0000720c */ /* 0x000fe20003f24070 */
[----:B------:R-:W-:-:S02]  /*10f60*/  @!P2 IMAD.MOV R7, RZ, RZ, -R7 ;  /* 0x000000ffff07a224 */ /* 0x000fc400078e0a07 */
[----:B------:R-:W-:Y:S01]  /*10f70*/  @!P0 IMAD.MOV R6, RZ, RZ, -R6 ;  /* 0x000000ffff068224 */ /* 0x000fe200078e0a06 */
[C---:B------:R-:W-:Y:S01]  /*10f80*/  ISETP.GT.U32.AND P0, PT, R0.reuse, R15, PT ;  /* 0x0000000f0000720c */ /* 0x040fe20003f04070 */
[----:B------:R-:W-:Y:S01]  /*10f90*/  STL [R1+0x268], R8 ;  /* 0x0002680801007387 */ /* 0x000fe20000100800 */
[C---:B------:R-:W-:Y:S01]  /*10fa0*/  ISETP.GT.U32.AND P2, PT, R0.reuse, R14, PT ;  /* 0x0000000e0000720c */ /* 0x040fe20003f44070 */
[----:B------:R-:W-:Y:S01]  /*10fb0*/  @!P6 IMAD.IADD R13, R13, 0x1, -R0 ;  /* 0x000000010d0de824 */ /* 0x000fe200078e0a00 */
[----:B------:R-:W-:Y:S01]  /*10fc0*/  ISETP.GT.U32.AND P4, PT, R0, R16, PT ;  /* 0x000000100000720c */ /* 0x000fe20003f84070 */
[----:B------:R-:W-:Y:S01]  /*10fd0*/  STL [R1+0x264], R7 ;  /* 0x0002640701007387 */ /* 0x000fe20000100800 */
[----:B------:R-:W-:-:S03]  /*10fe0*/  @!P3 IMAD.MOV R2, RZ, RZ, -R2 ;  /* 0x000000ffff02b224 */ /* 0x000fc600078e0a02 */
[----:B------:R-:W-:Y:S04]  /*10ff0*/  STL [R1+0x260], R6 ;  /* 0x0002600601007387 */ /* 0x000fe80000100800 */
[----:B------:R0:W-:Y:S01]  /*11000*/  STL [R1+0x25c], R5 ;  /* 0x00025c0501007387 */ /* 0x0001e20000100800 */
[----:B------:R-:W-:Y:S01]  /*11010*/  ISETP.GE.AND P3, PT, R56, RZ, PT ;  /* 0x000000ff3800720c */ /* 0x000fe20003f66270 */
[--C-:B------:R-:W-:Y:S01]  /*11020*/  @!P1 IMAD.IADD R10, R10, 0x1, -R0.reuse ;  /* 0x000000010a0a9824 */ /* 0x100fe200078e0a00 */
[----:B---3--:R-:W-:Y:S01]  /*11030*/  IABS R9, R39 ;  /* 0x0000002700097213 */ /* 0x008fe20000000000 */
[----:B------:R-:W-:Y:S01]  /*11040*/  STL [R1+0x254], R2 ;  /* 0x0002540201007387 */ /* 0x000fe20000100800 */
[----:B0-----:R-:W-:Y:S01]  /*11050*/  IMAD.MOV.U32 R5, RZ, RZ, R13 ;  /* 0x000000ffff057224 */ /* 0x001fe200078e000d */
[----:B------:R-:W-:Y:S01]  /*11060*/  ISETP.GE.AND P1, PT, R39, RZ, PT ;  /* 0x000000ff2700720c */ /* 0x000fe20003f26270 */
[----:B------:R-:W-:-:S02]  /*11070*/  @!P0 IMAD.IADD R15, R15, 0x1, -R0 ;  /* 0x000000010f0f8824 */ /* 0x000fc400078e0a00 */
[----:B------:R-:W-:Y:S01]  /*11080*/  @!P5 IMAD.MOV R5, RZ, RZ, -R5 ;  /* 0x000000ffff05d224 */ /* 0x000fe200078e0a05 */
[----:B------:R-:W-:Y:S01]  /*11090*/  ISETP.GE.AND P0, PT, R53, RZ, PT ;  /* 0x000000ff3500720c */ /* 0x000fe20003f06270 */
[----:B------:R-:W3:Y:S01]  /*110a0*/  LDL.LU R39, [R1+0x1d4] ;  /* 0x0001d40001277983 */ /* 0x000ee20000300800 */
[--C-:B------:R-:W-:Y:S02]  /*110b0*/  @!P2 IMAD.IADD R14, R14, 0x1, -R0.reuse ;  /* 0x000000010e0ea824 */ /* 0x100fe400078e0a00 */
[----:B------:R-:W-:Y:S01]  /*110c0*/  @!P4 IMAD.IADD R16, R16, 0x1, -R0 ;  /* 0x000000011010c824 */ /* 0x000fe200078e0a00 */
[----:B------:R-:W4:Y:S01]  /*110d0*/  LDL.LU R53, [R1+0x1c0] ;  /* 0x0001c00001357983 */ /* 0x000f220000300800 */
[----:B------:R-:W-:-:S03]  /*110e0*/  ISETP.GE.AND P4, PT, R41, RZ, PT ;  /* 0x000000ff2900720c */ /* 0x000fc60003f86270 */
[----:B------:R-:W-:Y:S01]  /*110f0*/  STL [R1+0x248], R5 ;  /* 0x0002480501007387 */ /* 0x000fe20000100800 */
[----:B------:R-:W-:-:S03]  /*11100*/  IMAD.HI.U32 R11, R4, R9, RZ ;  /* 0x00000009040b7227 */ /* 0x000fc600078e00ff */
[----:B------:R-:W5:Y:S01]  /*11110*/  LDL.LU R41, [R1+0x1c8] ;  /* 0x0001c80001297983 */ /* 0x000f620000300800 */
[----:B------:R-:W-:Y:S02]  /*11120*/  IMAD.MOV.U32 R7, RZ, RZ, R14 ;  /* 0x000000ffff077224 */ /* 0x000fe400078e000e */
[----:B------:R-:W-:Y:S02]  /*11130*/  IMAD.MOV R11, RZ, RZ, -R11 ;  /* 0x000000ffff0b7224 */ /* 0x000fe400078e0a0b */
[----:B------:R-:W-:Y:S01]  /*11140*/  @!P3 IMAD.MOV R7, RZ, RZ, -R7 ;  /* 0x000000ffff07b224 */ /* 0x000fe200078e0a07 */
[----:B------:R-:W-:Y:S01]  /*11150*/  ISETP.GE.AND P3, PT, R52, RZ, PT ;  /* 0x000000ff3400720c */ /* 0x000fe20003f66270 */
[C---:B------:R-:W-:Y:S01]  /*11160*/  IMAD R9, R0.reuse, R11, R9 ;  /* 0x0000000b00097224 */ /* 0x040fe200078e0209 */
[----:B------:R-:W-:Y:S02]  /*11170*/  IABS R11, R52 ;  /* 0x00000034000b7213 */ /* 0x000fe40000000000 */
[----:B------:R0:W-:Y:S04]  /*11180*/  STL [R1+0x244], R7 ;  /* 0x0002440701007387 */ /* 0x0001e80000100800 */
[----:B------:R-:W3:Y:S01]  /*11190*/  LDL.LU R52, [R1+0x1d0] ;  /* 0x0001d00001347983 */ /* 0x000ee20000300800 */
[----:B------:R-:W-:-:S02]  /*111a0*/  ISETP.GT.U32.AND P6, PT, R0, R9, PT ;  /* 0x000000090000720c */ /* 0x000fc40003fc4070 */
[----:B------:R-:W-:Y:S01]  /*111b0*/  ISETP.GE.AND P2, PT, R55, RZ, PT ;  /* 0x000000ff3700720c */ /* 0x000fe20003f46270 */
[----:B------:R-:W-:-:S10]  /*111c0*/  IMAD.MOV.U32 R8, RZ, RZ, R15 ;  /* 0x000000ffff087224 */ /* 0x000fd400078e000f */
[----:B------:R-:W-:Y:S01]  /*111d0*/  @!P6 IMAD.IADD R9, R9, 0x1, -R0 ;  /* 0x000000010909e824 */ /* 0x000fe200078e0a00 */
[C---:B------:R-:W-:Y:S01]  /*111e0*/  ISETP.GT.U32.AND P6, PT, R0.reuse, R10, PT ;  /* 0x0000000a0000720c */ /* 0x040fe20003fc4070 */
[----:B0-----:R-:W-:Y:S02]  /*111f0*/  IMAD.MOV.U32 R7, RZ, RZ, R16 ;  /* 0x000000ffff077224 */ /* 0x001fe400078e0010 */
[----:B------:R-:W-:Y:S01]  /*11200*/  @!P2 IMAD.MOV R8, RZ, RZ, -R8 ;  /* 0x000000ffff08a224 */ /* 0x000fe200078e0a08 */
[----:B------:R-:W-:Y:S01]  /*11210*/  ISETP.GT.U32.AND P5, PT, R0, R9, PT ;  /* 0x000000090000720c */ /* 0x000fe20003fa4070 */
[----:B------:R-:W-:Y:S02]  /*11220*/  @!P0 IMAD.MOV R7, RZ, RZ, -R7 ;  /* 0x000000ffff078224 */ /* 0x000fe400078e0a07 */
[----:B------:R-:W-:Y:S01]  /*11230*/  IMAD.HI.U32 R2, R4, R11, RZ ;  /* 0x0000000b04027227 */ /* 0x000fe200078e00ff */
[----:B------:R0:W-:Y:S05]  /*11240*/  STL [R1+0x240], R8 ;  /* 0x0002400801007387 */ /* 0x0001ea0000100800 */
[----:B------:R-:W-:Y:S01]  /*11250*/  @!P6 IMAD.IADD R10, R10, 0x1, -R0 ;  /* 0x000000010a0ae824 */ /* 0x000fe200078e0a00 */
[----:B------:R-:W-:Y:S01]  /*11260*/  STL [R1+0x238], R7 ;  /* 0x0002380701007387 */ /* 0x000fe20000100800 */
[----:B------:R-:W-:-:S02]  /*11270*/  IMAD.MOV R2, RZ, RZ, -R2 ;  /* 0x000000ffff027224 */ /* 0x000fc400078e0a02 */
[----:B0-----:R-:W-:Y:S01]  /*11280*/  IMAD.MOV.U32 R8, RZ, RZ, R10 ;  /* 0x000000ffff087224 */ /* 0x001fe200078e000a */
[----:B------:R-:W4:Y:S01]  /*11290*/  LDL.LU R57, [R1+0x1d8] ;  /* 0x0001d80001397983 */ /* 0x000f220000300800 */
[C---:B------:R-:W-:Y:S02]  /*112a0*/  IMAD R2, R0.reuse, R2, R11 ;  /* 0x0000000200027224 */ /* 0x040fe400078e020b */
[----:B------:R-:W-:Y:S01]  /*112b0*/  @!P4 IMAD.MOV R8, RZ, RZ, -R8 ;  /* 0x000000ffff08c224 */ /* 0x000fe200078e0a08 */
[----:B------:R-:W4:Y:S01]  /*112c0*/  LDL.LU R56, [R1+0x1dc] ;  /* 0x0001dc0001387983 */ /* 0x000f220000300800 */
[----:B------:R-:W-:Y:S01]  /*112d0*/  @!P5 IMAD.IADD R9, R9, 0x1, -R0 ;  /* 0x000000010909d824 */ /* 0x000fe200078e0a00 */
[----:B------:R-:W-:-:S13]  /*112e0*/  ISETP.GT.U32.AND P2, PT, R0, R2, PT ;  /* 0x000000020000720c */ /* 0x000fda0003f44070 */
[----:B------:R-:W-:-:S05]  /*112f0*/  @!P2 IMAD.IADD R2, R2, 0x1, -R0 ;  /* 0x000000010202a824 */ /* 0x000fca00078e0a00 */
        /* <DEDUP_REMOVED lines=8> */
[----:B-----5:R-:W-:Y:S02]  /*11380*/  ISETP.GE.AND P5, PT, R41, RZ, PT ;  /* 0x000000ff2900720c */ /* 0x020fe40003fa6270 */
[----:B------:R-:W-:Y:S02]  /*11390*/  IABS R14, R41 ;  /* 0x00000029000e7213 */ /* 0x000fe40000000000 */
[----:B------:R-:W2:Y:S04]  /*113a0*/  LDL.LU R41, [R1+0x1e0] ;  /* 0x0001e00001297983 */ /* 0x000ea80000300800 */
[----:B------:R0:W-:Y:S02]  /*113b0*/  STL [R1+0x230], R8 ;  /* 0x0002300801007387 */ /* 0x0001e40000100800 */
[----:B0-----:R-:W-:-:S04]  /*113c0*/  IMAD.MOV.U32 R8, RZ, RZ, R9 ;  /* 0x000000ffff087224 */ /* 0x001fc800078e0009 */
[----:B------:R-:W-:Y:S01]  /*113d0*/  @!P1 IMAD.MOV R8, RZ, RZ, -R8 ;  /* 0x000000ffff089224 */ /* 0x000fe200078e0a08 */
[----:B---3--:R-:W-:Y:S02]  /*113e0*/  IABS R13, R52 ;  /* 0x00000034000d7213 */ /* 0x008fe40000000000 */
[----:B------:R-:W-:Y:S02]  /*113f0*/  ISETP.GE.AND P1, PT, R52, RZ, PT ;  /* 0x000000ff3400720c */ /* 0x000fe40003f26270 */
[----:B------:R0:W-:Y:S04]  /*11400*/  STL [R1+0x22c], R8 ;  /* 0x00022c0801007387 */ /* 0x0001e80000100800 */
[----:B------:R-:W3:Y:S01]  /*11410*/  LDL.LU R52, [R1+0x1e4] ;  /* 0x0001e40001347983 */ /* 0x000ee20000300800 */
[----:B----4-:R-:W-:-:S03]  /*11420*/  IABS R5, R53 ;  /* 0x0000003500057213 */ /* 0x010fc60000000000 */
[----:B------:R-:W4:Y:S02]  /*11430*/  LDL.LU R55, [R1+0x1e8] ;  /* 0x0001e80001377983 */ /* 0x000f240000300800 */
[----:B------:R-:W-:-:S04]  /*11440*/  IMAD.HI.U32 R7, R4, R5, RZ ;  /* 0x0000000504077227 */ /* 0x000fc800078e00ff */
[----:B------:R-:W-:Y:S01]  /*11450*/  IMAD.MOV R7, RZ, RZ, -R7 ;  /* 0x000000ffff077224 */ /* 0x000fe200078e0a07 */
[----:B------:R-:W-:-:S03]  /*11460*/  ISETP.GT.U32.AND P2, PT, R0, R6, PT ;  /* 0x000000060000720c */ /* 0x000fc60003f44070 */
[----:B------:R-:W-:-:S05]  /*11470*/  IMAD R5, R0, R7, R5 ;  /* 0x0000000700057224 */ /* 0x000fca00078e0205 */
[----:B------:R-:W-:-:S05]  /*11480*/  ISETP.GT.U32.AND P4, PT, R0, R5, PT ;  /* 0x000000050000720c */ /* 0x000fca0003f84070 */
[----:B------:R-:W-:-:S05]  /*11490*/  @!P2 IMAD.IADD R6, R6, 0x1, -R0 ;  /* 0x000000010606a824 */ /* 0x000fca00078e0a00 */
[----:B------:R-:W-:-:S03]  /*114a0*/  ISETP.GT.U32.AND P2, PT, R0, R6, PT ;  /* 0x000000060000720c */ /* 0x000fc60003f44070 */
[----:B------:R-:W-:Y:S01]  /*114b0*/  @!P4 IMAD.IADD R5, R5, 0x1, -R0 ;  /* 0x000000010505c824 */ /* 0x000fe200078e0a00 */
[----:B------:R-:W-:Y:S02]  /*114c0*/  ISETP.GE.AND P0, PT, R54, RZ, PT ;  /* 0x000000ff3600720c */ /* 0x000fe40003f06270 */
[----:B------:R-:W-:Y:S01]  /*114d0*/  ISETP.GE.AND P6, PT, R53, RZ, PT ;  /* 0x000000ff3500720c */ /* 0x000fe20003fc6270 */
[----:B------:R-:W5:Y:S01]  /*114e0*/  LDL.LU R54, [R1+0x1ec] ;  /* 0x0001ec0001367983 */ /* 0x000f620000300800 */
[----:B------:R-:W-:-:S05]  /*114f0*/  ISETP.GT.U32.AND P4, PT, R0, R5, PT ;  /* 0x000000050000720c */ /* 0x000fca0003f84070 */
[----:B------:R-:W-:-:S04]  /*11500*/  @!P2 IMAD.IADD R6, R6, 0x1, -R0 ;  /* 0x000000010606a824 */ /* 0x000fc800078e0a00 */
[----:B------:R-:W-:-:S04]  /*11510*/  IMAD.MOV.U32 R15, RZ, RZ, R6 ;  /* 0x000000ffff0f7224 */ /* 0x000fc800078e0006 */
[----:B------:R-:W-:Y:S02]  /*11520*/  @!P4 IMAD.IADD R5, R5, 0x1, -R0 ;  /* 0x000000010505c824 */ /* 0x000fe400078e0a00 */
[----:B------:R-:W-:Y:S02]  /*11530*/  @!P0 IMAD.MOV R15, RZ, RZ, -R15 ;  /* 0x000000ffff0f8224 */ /* 0x000fe400078e0a0f */
[----:B------:R-:W-:Y:S01]  /*11540*/  @!P6 IMAD.MOV R5, RZ, RZ, -R5 ;  /* 0x000000ffff05e224 */ /* 0x000fe200078e0a05 */
[----:B------:R-:W-:Y:S01]  /*11550*/  STL [R1+0x228], R16 ;  /* 0x0002281001007387 */ /* 0x000fe20000100800 */
[----:B------:R-:W-:-:S03]  /*11560*/  IABS R12, R39 ;  /* 0x00000027000c7213 */ /* 0x000fc60000000000 */
[----:B------:R-:W-:Y:S01]  /*11570*/  STL [R1+0x224], R15 ;  /* 0x0002240f01007387 */ /* 0x000fe20000100800 */
[----:B------:R-:W-:-:S03]  /*11580*/  ISETP.GE.AND P4, PT, R39, RZ, PT ;  /* 0x000000ff2700720c */ /* 0x000fc60003f86270 */
[----:B------:R4:W-:Y:S04]  /*11590*/  STL [R1+0x21c], R5 ;  /* 0x00021c0501007387 */ /* 0x0009e80000100800 */
[----:B------:R-:W5:Y:S04]  /*115a0*/  LDL.LU R53, [R1+0x1f0] ;  /* 0x0001f00001357983 */ /* 0x000f680000300800 */
[----:B------:R-:W5:Y:S01]  /*115b0*/  LDL.LU R39, [R1+0x250] ;  /* 0x0002500001277983 */ /* 0x000f620000300800 */
[----:B------:R-:W-:-:S04]  /*115c0*/  IMAD.HI.U32 R9, R4, R14, RZ ;  /* 0x0000000e04097227 */ /* 0x000fc800078e00ff */
[----:B0-----:R-:W-:-:S04]  /*115d0*/  IMAD.HI.U32 R8, R4, R13, RZ ;  /* 0x0000000d04087227 */ /* 0x001fc800078e00ff */
[----:B------:R-:W-:Y:S02]  /*115e0*/  IMAD.MOV R9, RZ, RZ, -R9 ;  /* 0x000000ffff097224 */ /* 0x000fe400078e0a09 */
[----:B------:R-:W-:Y:S02]  /*115f0*/  IMAD.MOV R8, RZ, RZ, -R8 ;  /* 0x000000ffff087224 */ /* 0x000fe400078e0a08 */
[C---:B------:R-:W-:Y:S02]  /*11600*/  IMAD R14, R0.reuse, R9, R14 ;  /* 0x00000009000e7224 */ /* 0x040fe400078e020e */
[----:B------:R-:W-:-:S03]  /*11610*/  IMAD R13, R0, R8, R13 ;  /* 0x00000008000d7224 */ /* 0x000fc600078e020d */
[C---:B------:R-:W-:Y:S02]  /*11620*/  ISETP.GT.U32.AND P2, PT, R0.reuse, R14, PT ;  /* 0x0000000e0000720c */ /* 0x040fe40003f44070 */
[----:B------:R-:W-:Y:S01]  /*11630*/  ISETP.GT.U32.AND P3, PT, R0, R13, PT ;  /* 0x0000000d0000720c */ /* 0x000fe20003f64070 */
[----:B------:R-:W-:Y:S01]  /*11640*/  IMAD.HI.U32 R7, R4, R12, RZ ;  /* 0x0000000c04077227 */ /* 0x000fe200078e00ff */
[----:B------:R-:W-:-:S03]  /*11650*/  IABS R11, R57 ;  /* 0x00000039000b7213 */ /* 0x000fc60000000000 */
[----:B------:R-:W-:Y:S01]  /*11660*/  IMAD.MOV R7, RZ, RZ, -R7 ;  /* 0x000000ffff077224 */ /* 0x000fe200078e0a07 */
[----:B------:R-:W-:-:S03]  /*11670*/  IABS R10, R56 ;  /* 0x00000038000a7213 */ /* 0x000fc60000000000 */
[----:B------:R-:W-:Y:S02]  /*11680*/  IMAD R12, R0, R7, R12 ;  /* 0x00000007000c7224 */ /* 0x000fe400078e020c */
[----:B------:R-:W-:Y:S02]  /*11690*/  @!P2 IMAD.IADD R14, R14, 0x1, -R0 ;  /* 0x000000010e0ea824 */ /* 0x000fe400078e0a00 */
[----:B------:R-:W-:-:S04]  /*116a0*/  IMAD.HI.U32 R7, R4, R11, RZ ;  /* 0x0000000b04077227 */ /* 0x000fc800078e00ff */
[----:B------:R-:W-:Y:S01]  /*116b0*/  @!P3 IMAD.IADD R13, R13, 0x1, -R0 ;  /* 0x000000010d0db824 */ /* 0x000fe200078e0a00 */
[----:B------:R-:W-:Y:S01]  /*116c0*/  ISETP.GT.U32.AND P3, PT, R0, R14, PT ;  /* 0x0000000e0000720c */ /* 0x000fe20003f64070 */
[----:B------:R-:W-:Y:S01]  /*116d0*/  IMAD.HI.U32 R6, R4, R10, RZ ;  /* 0x0000000a04067227 */ /* 0x000fe200078e00ff */
[----:B------:R-:W-:-:S03]  /*116e0*/  ISETP.GT.U32.AND P0, PT, R0, R12, PT ;  /* 0x0000000c0000720c */ /* 0x000fc60003f04070 */
[----:B------:R-:W-:Y:S01]  /*116f0*/  IMAD.MOV R2, RZ, RZ, -R7 ;  /* 0x000000ffff027224 */ /* 0x000fe200078e0a07 */
[C---:B------:R-:W-:Y:S01]  /*11700*/  ISETP.GT.U32.AND P6, PT, R0.reuse, R13, PT ;  /* 0x0000000d0000720c */ /* 0x040fe20003fc4070 */
[----:B------:R-:W-:Y:S02]  /*11710*/  IMAD.MOV R6, RZ, RZ, -R6 ;  /* 0x000000ffff067224 */ /* 0x000fe400078e0a06 */
[C---:B------:R-:W-:Y:S02]  /*11720*/  IMAD R11, R0.reuse, R2, R11 ;  /* 0x00000002000b7224 */ /* 0x040fe400078e020b */
[----:B------:R-:W-:Y:S02]  /*11730*/  IMAD R10, R0, R6, R10 ;  /* 0x00000006000a7224 */ /* 0x000fe400078e020a */
[--C-:B------:R-:W-:Y:S01]  /*11740*/  @!P3 IMAD.IADD R14, R14, 0x1, -R0.reuse ;  /* 0x000000010e0eb824 */ /* 0x100fe200078e0a00 */
[C---:B------:R-:W-:Y:S02]  /*11750*/  ISETP.GT.U32.AND P2, PT, R0.reuse, R11, PT ;  /* 0x0000000b0000720c */ /* 0x040fe40003f44070 */
[----:B------:R-:W-:Y:S01]  /*11760*/  ISETP.GT.U32.AND P3, PT, R0, R10, PT ;  /* 0x0000000a0000720c */ /* 0x000fe20003f64070 */
[----:B------:R-:W-:-:S02]  /*11770*/  @!P0 IMAD.IADD R12, R12, 0x1, -R0 ;  /* 0x000000010c0c8824 */ /* 0x000fc400078e0a00 */
[----:B------:R-:W-:-:S03]  /*11780*/  @!P6 IMAD.IADD R13, R13, 0x1, -R0 ;  /* 0x000000010d0de824 */ /* 0x000fc600078e0a00 */
[----:B------:R-:W-:Y:S01]  /*11790*/  ISETP.GT.U32.AND P0, PT, R0, R12, PT ;  /* 0x0000000c0000720c */ /* 0x000fe20003f04070 */
[----:B------:R-:W-:-:S04]  /*117a0*/  @!P5 IMAD.MOV R14, RZ, RZ, -R14 ;  /* 0x000000ffff0ed224 */ /* 0x000fc800078e0a0e */
[--C-:B------:R-:W-:Y:S02]  /*117b0*/  @!P2 IMAD.IADD R11, R11, 0x1, -R0.reuse ;  /* 0x000000010b0ba824 */ /* 0x100fe400078e0a00 */
[----:B------:R-:W-:Y:S02]  /*117c0*/  @!P3 IMAD.IADD R10, R10, 0x1, -R0 ;  /* 0x000000010a0ab824 */ /* 0x000fe400078e0a00 */
[----:B------:R-:W-:Y:S01]  /*117d0*/  @!P1 IMAD.MOV R13, RZ, RZ, -R13 ;  /* 0x000000ffff0d9224 */ /* 0x000fe200078e0a0d */
[----:B------:R-:W-:-:S03]  /*117e0*/  ISETP.GT.U32.AND P2, PT, R0, R11, PT ;  /* 0x0000000b0000720c */ /* 0x000fc60003f44070 */
[----:B------:R-:W-:Y:S01]  /*117f0*/  @!P0 IMAD.IADD R12, R12, 0x1, -R0 ;  /* 0x000000010c0c8824 */ /* 0x000fe200078e0a00 */
[----:B------:R-:W-:-:S09]  /*11800*/  ISETP.GE.AND P0, PT, R57, RZ, PT ;  /* 0x000000ff3900720c */ /* 0x000fd20003f06270 */
[----:B------:R-:W-:Y:S01]  /*11810*/  @!P2 IMAD.IADD R11, R11, 0x1, -R0 ;  /* 0x000000010b0ba824 */ /* 0x000fe200078e0a00 */
[----:B------:R-:W-:-:S03]  /*11820*/  ISETP.GE.AND P2, PT, R56, RZ, PT ;  /* 0x000000ff3800720c */ /* 0x000fc60003f46270 */
[----:B------:R-:W-:Y:S01]  /*11830*/  @!P0 IMAD.MOV R11, RZ, RZ, -R11 ;  /* 0x000000ffff0b8224 */ /* 0x000fe200078e0a0b */
[----:B--2---:R-:W-:-:S05]  /*11840*/  IABS R8, R41 ;  /* 0x0000002900087213 */ /* 0x004fca0000000000 */
[----:B------:R-:W-:-:S04]  /*11850*/  IMAD.HI.U32 R2, R4, R8, RZ ;  /* 0x0000000804027227 */ /* 0x000fc800078e00ff */
[----:B------:R-:W-:-:S04]  /*11860*/  IMAD.MOV R2, RZ, RZ, -R2 ;  /* 0x000000ffff027224 */ /* 0x000fc800078e0a02 */
[----:B------:R-:W-:Y:S01]  /*11870*/  IMAD R8, R0, R2, R8 ;  /* 0x0000000200087224 */ /* 0x000fe200078e0208 */
[----:B---3--:R-:W-:-:S05]  /*11880*/  IABS R9, R52 ;  /* 0x0000003400097213 */ /* 0x008fca0000000000 */
[----:B------:R-:W-:Y:S01]  /*11890*/  IMAD.HI.U32 R6, R4, R9, RZ ;  /* 0x0000000904067227 */ /* 0x000fe200078e00ff */
[----:B------:R-:W-:-:S03]  /*118a0*/  ISETP.GT.U32.AND P6, PT, R0, R8, PT ;  /* 0x000000080000720c */ /* 0x000fc60003fc4070 */
[----:B------:R-:W-:Y:S01]  /*118b0*/  IMAD.MOV R6, RZ, RZ, -R6 ;  /* 0x000000ffff067224 */ /* 0x000fe200078e0a06 */
[----:B----4-:R-:W-:-:S03]  /*118c0*/  IABS R5, R55 ;  /* 0x0000003700057213 */ /* 0x010fc60000000000 */
[----:B------:R-:W-:Y:S02]  /*118d0*/  IMAD R9, R0, R6, R9 ;  /* 0x0000000600097224 */ /* 0x000fe400078e0209 */
[----:B------:R-:W-:-:S03]  /*118e0*/  IMAD.HI.U32 R6, R4, R5, RZ ;  /* 0x0000000504067227 */ /* 0x000fc600078e00ff */
[----:B------:R-:W-:Y:S01]  /*118f0*/  ISETP.GT.U32.AND P3, PT, R0, R9, PT ;  /* 0x000000090000720c */ /* 0x000fe20003f64070 */
[----:B------:R-:W-:Y:S01]  /*11900*/  @!P6 IMAD.IADD R8, R8, 0x1, -R0 ;  /* 0x000000010808e824 */ /* 0x000fe200078e0a00 */
[----:B------:R-:W-:Y:S01]  /*11910*/  ISETP.GE.AND P6, PT, R41, RZ, PT ;  /* 0x000000ff2900720c */ /* 0x000fe20003fc6270 */
[----:B------:R-:W-:Y:S01]  /*11920*/  IMAD.MOV R6, RZ, RZ, -R6 ;  /* 0x000000ffff067224 */ /* 0x000fe200078e0a06 */
[----:B------:R-:W2:Y:S04]  /*11930*/  LDL.LU R41, [R1+0x368] ;  /* 0x0003680001297983 */ /* 0x000ea80000300800 */
[----:B------:R-:W-:Y:S01]  /*11940*/  STL [R1+0x218], R14 ;  /* 0x0002180e01007387 */ /* 0x000fe20000100800 */
[----:B------:R-:W-:-:S03]  /*11950*/  IMAD R5, R0, R6, R5 ;  /* 0x0000000600057224 */ /* 0x000fc600078e0205 */
[----:B------:R0:W-:Y:S01]  /*11960*/  STL [R1+0x214], R13 ;  /* 0x0002140d01007387 */ /* 0x0001e20000100800 */
[----:B------:R-:W-:Y:S01]  /*11970*/  @!P3 IMAD.IADD R9, R9, 0x1, -R0 ;  /* 0x000000010909b824 */ /* 0x000fe200078e0a00 */
[----:B------:R-:W-:Y:S01]  /*11980*/  ISETP.GT.U32.AND P3, PT, R0, R10, PT ;  /* 0x0000000a0000720c */ /* 0x000fe20003f64070 */
[----:B0-----:R-:W-:-:S04]  /*11990*/  IMAD.MOV.U32 R13, RZ, RZ, R12 ;  /* 0x000000ffff0d7224 */ /* 0x001fc800078e000c */
[----:B------:R-:W-:Y:S01]  /*119a0*/  @!P4 IMAD.MOV R13, RZ, RZ, -R13 ;  /* 0x000000ffff0dc224 */ /* 0x000fe200078e0a0d */
[C---:B------:R-:W-:Y:S02]  /*119b0*/  ISETP.GT.U32.AND P4, PT, R0.reuse, R5, PT ;  /* 0x000000050000720c */ /* 0x040fe40003f84070 */
[C---:B------:R-:W-:Y:S02]  /*119c0*/  ISETP.GT.U32.AND P1, PT, R0.reuse, R8, PT ;  /* 0x000000080000720c */ /* 0x040fe40003f24070 */
[----:B------:R-:W-:-:S03]  /*119d0*/  ISETP.GT.U32.AND P5, PT, R0, R9, PT ;  /* 0x000000090000720c */ /* 0x000fc60003fa4070 */
[----:B------:R-:W-:Y:S01]  /*119e0*/  @!P3 IMAD.IADD R10, R10, 0x1, -R0 ;  /* 0x000000010a0ab824 */ /* 0x000fe200078e0a00 */
[----:B------:R-:W-:Y:S01]  /*119f0*/  ISETP.GE.AND P0, PT, R52, RZ, PT ;  /* 0x000000ff3400720c */ /* 0x000fe20003f06270 */
[----:B------:R-:W-:Y:S02]  /*11a00*/  STL [R1+0x20c], R13 ;  /* 0x00020c0d01007387 */ /* 0x000fe40000100800 */
[----:B------:R-:W-:Y:S02]  /*11a10*/  @!P2 IMAD.MOV R10, RZ, RZ, -R10 ;  /* 0x000000ffff0aa224 */ /* 0x000fe400078e0a0a */
[----:B------:R-:W3:Y:S01]  /*11a20*/  LDL.LU R52, [R1+0x36c] ;  /* 0x00036c0001347983 */ /* 0x000ee20000300800 */
[--C-:B------:R-:W-:Y:S02]  /*11a30*/  @!P4 IMAD.IADD R5, R5, 0x1, -R0.reuse ;  /* 0x000000010505c824 */ /* 0x100fe400078e0a00 */
[----:B------:R-:W-:Y:S01]  /*11a40*/  @!P1 IMAD.IADD R8, R8, 0x1, -R0 ;  /* 0x0000000108089824 */ /* 0x000fe200078e0a00 */
[----:B------:R-:W-:Y:S02]  /*11a50*/  STL [R1+0x208], R11 ;  /* 0x0002080b01007387 */ /* 0x000fe40000100800 */
[----:B------:R-:W-:-:S02]  /*11a60*/  ISETP.GT.U32.AND P4, PT, R0, R5, PT ;  /* 0x000000050000720c */ /* 0x000fc40003f84070 */
[----:B------:R0:W-:Y:S01]  /*11a70*/  STL [R1+0x200], R10 ;  /* 0x0002000a01007387 */ /* 0x0001e20000100800 */
[----:B------:R-:W-:-:S04]  /*11a80*/  @!P5 IMAD.IADD R9, R9, 0x1, -R0 ;  /* 0x000000010909d824 */ /* 0x000fc800078e0a00 */
[----:B------:R-:W-:Y:S02]  /*11a90*/  @!P0 IMAD.MOV R9, RZ, RZ, -R9 ;  /* 0x000000ffff098224 */ /* 0x000fe400078e0a09 */
[----:B0-----:R-:W-:-:S04]  /*11aa0*/  IMAD.MOV.U32 R10, RZ, RZ, R8 ;  /* 0x000000ffff0a7224 */ /* 0x001fc800078e0008 */
[----:B------:R-:W-:Y:S01]  /*11ab0*/  @!P6 IMAD.MOV R10, RZ, RZ, -R10 ;  /* 0x000000ffff0ae224 */ /* 0x000fe200078e0a0a */
[----:B-----5:R-:W-:Y:S01]  /*11ac0*/  IABS R6, R39 ;  /* 0x0000002700067213 */ /* 0x020fe20000000000 */
[----:B------:R-:W-:Y:S01]  /*11ad0*/  @!P4 IMAD.IADD R5, R5, 0x1, -R0 ;  /* 0x000000010505c824 */ /* 0x000fe200078e0a00 */
[----:B------:R-:W-:Y:S02]  /*11ae0*/  ISETP.GE.AND P4, PT, R39, RZ, PT ;  /* 0x000000ff2700720c */ /* 0x000fe40003f86270 */
[----:B------:R-:W-:Y:S04]  /*11af0*/  STL [R1+0x1f8], R10 ;  /* 0x0001f80a01007387 */ /* 0x000fe80000100800 */
[----:B------:R-:W-:Y:S04]  /*11b00*/  STL [R1+0x1f4], R9 ;  /* 0x0001f40901007387 */ /* 0x000fe80000100800 */
[----:B------:R-:W4:Y:S01]  /*11b10*/  LDL.LU R39, [R1+0x370] ;  /* 0x0003700001277983 */ /* 0x000f220000300800 */
[----:B------:R-:W-:-:S05]  /*11b20*/  IABS R2, R54 ;  /* 0x0000003600027213 */ /* 0x000fca0000000000 */
[----:B------:R-:W-:-:S04]  /*11b30*/  IMAD.HI.U32 R15, R4, R2, RZ ;  /* 0x00000002040f7227 */ /* 0x000fc800078e00ff */
[----:B------:R-:W-:Y:S01]  /*11b40*/  IMAD.MOV R15, RZ, RZ, -R15 ;  /* 0x000000ffff0f7224 */ /* 0x000fe200078e0a0f */
[----:B------:R-:W-:-:S03]  /*11b50*/  IABS R7, R53 ;  /* 0x0000003500077213 */ /* 0x000fc60000000000 */
[----:B------:R-:W-:Y:S02]  /*11b60*/  IMAD R2, R0, R15, R2 ;  /* 0x0000000f00027224 */ /* 0x000fe400078e0202 */
[----:B------:R-:W-:-:S03]  /*11b70*/  IMAD.HI.U32 R12, R4, R7, RZ ;  /* 0x00000007040c7227 */ /* 0x000fc600078e00ff */
[----:B------:R-:W-:Y:S01]  /*11b80*/  ISETP.GT.U32.AND P3, PT, R0, R2, PT ;  /* 0x000000020000720c */ /* 0x000fe20003f64070 */
[----:B------:R-:W-:Y:S01]  /*11b90*/  IMAD.MOV R12, RZ, RZ, -R12 ;  /* 0x000000ffff0c7224 */ /* 0x000fe200078e0a0c */
[----:B------:R-:W-:-:S03]  /*11ba0*/  ISETP.GE.AND P1, PT, R55, RZ, PT ;  /* 0x000000ff3700720c */ /* 0x000fc60003f26270 */
[----:B------:R-:W-:-:S08]  /*11bb0*/  IMAD R7, R0, R12, R7 ;  /* 0x0000000c00077224 */ /* 0x000fd000078e0207 */
[----:B------:R-:W-:Y:S01]  /*11bc0*/  @!P3 IMAD.IADD R2, R2, 0x1, -R0 ;  /* 0x000000010202b824 */ /* 0x000fe200078e0a00 */
[----:B------:R-:W-:Y:S01]  /*11bd0*/  ISETP.GT.U32.AND P3, PT, R0, R7, PT ;  /* 0x000000070000720c */ /* 0x000fe20003f64070 */
[----:B------:R-:W-:-:S03]  /*11be0*/  @!P1 IMAD.MOV R5, RZ, RZ, -R5 ;  /* 0x000000ffff059224 */ /* 0x000fc600078e0a05 */
[----:B------:R-:W-:Y:S02]  /*11bf0*/  ISETP.GT.U32.AND P2, PT, R0, R2, PT ;  /* 0x000000020000720c */ /* 0x000fe40003f44070 */
[----:B------:R-:W-:Y:S01]  /*11c00*/  ISETP.GE.AND P6, PT, R53, RZ, PT ;  /* 0x000000ff3500720c */ /* 0x000fe20003fc6270 */
[----:B------:R0:W-:Y:S01]  /*11c10*/  STL [R1+0x1f0], R5 ;  /* 0x0001f00501007387 */ /* 0x0001e20000100800 */
[----:B------:R-:W-:-:S03]  /*11c20*/  ISETP.GE.AND P5, PT, R54, RZ, PT ;  /* 0x000000ff3600720c */ /* 0x000fc60003fa6270 */
[----:B------:R-:W5:Y:S02]  /*11c30*/  LDL.LU R53, [R1+0x374] ;  /* 0x0003740001357983 */ /* 0x000f640000300800 */
[----:B------:R-:W-:-:S04]  /*11c40*/  @!P3 IMAD.IADD R7, R7, 0x1, -R0 ;  /* 0x000000010707b824 */ /* 0x000fc800078e0a00 */
[----:B------:R-:W-:Y:S01]  /*11c50*/  @!P2 IMAD.IADD R2, R2, 0x1, -R0 ;  /* 0x000000010202a824 */ /* 0x000fe200078e0a00 */
[----:B------:R-:W-:Y:S01]  /*11c60*/  ISETP.GT.U32.AND P3, PT, R0, R7, PT ;  /* 0x000000070000720c */ /* 0x000fe20003f64070 */
[----:B------:R-:W-:-:S04]  /*11c70*/  IMAD.HI.U32 R11, R4, R6, RZ ;  /* 0x00000006040b7227 */ /* 0x000fc800078e00ff */
[----:B------:R-:W-:-:S04]  /*11c80*/  IMAD.MOV R11, RZ, RZ, -R11 ;  /* 0x000000ffff0b7224 */ /* 0x000fc800078e0a0b */
[----:B------:R-:W-:-:S04]  /*11c90*/  IMAD R6, R0, R11, R6 ;  /* 0x0000000b00067224 */ /* 0x000fc800078e0206 */
[----:B------:R-:W-:Y:S01]  /*11ca0*/  @!P3 IMAD.IADD R7, R7, 0x1, -R0 ;  /* 0x000000010707b824 */ /* 0x000fe200078e0a00 */
[----:B--2---:R-:W-:-:S05]  /*11cb0*/  IABS R13, R41 ;  /* 0x00000029000d7213 */ /* 0x004fca0000000000 */
[----:B------:R-:W-:-:S04]  /*11cc0*/  IMAD.HI.U32 R8, R4, R13, RZ ;  /* 0x0000000d04087227 */ /* 0x000fc800078e00ff */
[----:B------:R-:W-:-:S04]  /*11cd0*/  IMAD.MOV R8, RZ, RZ, -R8 ;  /* 0x000000ffff087224 */ /* 0x000fc800078e0a08 */
[----:B------:R-:W-:Y:S02]  /*11ce0*/  IMAD R13, R0, R8, R13 ;  /* 0x00000008000d7224 */ /* 0x000fe400078e020d */
[----:B------:R-:W-:Y:S01]  /*11cf0*/  IMAD.MOV.U32 R8, RZ, RZ, R2 ;  /* 0x000000ffff087224 */ /* 0x000fe200078e0002 */
[----:B------:R-:W-:Y:S02]  /*11d00*/  ISETP.GE.AND P2, PT, R41, RZ, PT ;  /* 0x000000ff2900720c */ /* 0x000fe40003f46270 */
[----:B------:R-:W2:Y:S01]  /*11d10*/  LDL.LU R41, [R1+0x380] ;  /* 0x0003800001297983 */ /* 0x000ea20000300800 */
[----:B------:R-:W-:-:S05]  /*11d20*/  @!P5 IMAD.MOV R8, RZ, RZ, -R8 ;  /* 0x000000ffff08d224 */ /* 0x000fca00078e0a08 */
[----:B------:R1:W-:Y:S01]  /*11d30*/  STL [R1+0x1ec], R8 ;  /* 0x0001ec0801007387 */ /* 0x0003e20000100800 */
[----:B---3--:R-:W-:Y:S02]  /*11d40*/  IABS R11, R52 ;  /* 0x00000034000b7213 */ /* 0x008fe40000000000 */
[----:B------:R-:W-:Y:S02]  /*11d50*/  ISETP.GE.AND P5, PT, R52, RZ, PT ;  /* 0x000000ff3400720c */ /* 0x000fe40003fa6270 */
[----:B------:R-:W3:Y:S01]  /*11d60*/  LDL.LU R52, [R1+0x378] ;  /* 0x0003780001347983 */ /* 0x000ee20000300800 */
[----:B----4-:R-:W-:Y:S02]  /*11d70*/  IABS R2, R39 ;  /* 0x0000002700027213 */ /* 0x010fe40000000000 */
[----:B------:R-:W-:Y:S02]  /*11d80*/  ISETP.GE.AND P3, PT, R39, RZ, PT ;  /* 0x000000ff2700720c */ /* 0x000fe40003f66270 */
[----:B------:R-:W4:Y:S01]  /*11d90*/  LDL.LU R39, [R1+0x37c] ;  /* 0x00037c0001277983 */ /* 0x000f220000300800 */
[----:B------:R-:W-:Y:S01]  /*11da0*/  ISETP.GT.U32.AND P0, PT, R0, R6, PT ;  /* 0x000000060000720c */ /* 0x000fe20003f04070 */
[----:B------:R-:W-:-:S05]  /*11db0*/  @!P6 IMAD.MOV R7, RZ, RZ, -R7 ;  /* 0x000000ffff07e224 */ /* 0x000fca00078e0a07 */
[----:B------:R-:W-:Y:S04]  /*11dc0*/  STL [R1+0x1e8], R7 ;  /* 0x0001e80701007387 */ /* 0x000fe80000100800 */
[----:B------:R-:W2:Y:S03]  /*11dd0*/  LDL.LU R54, [R1+0x384] ;  /* 0x0003840001367983 */ /* 0x000ea60000300800 */
[----:B------:R-:W-:Y:S02]  /*11de0*/  @!P0 IMAD.IADD R6, R6, 0x1, -R0 ;  /* 0x0000000106068824 */ /* 0x000fe400078e0a00 */
[----:B0-----:R-:W-:-:S03]  /*11df0*/  IMAD.HI.U32 R5, R4, R11, RZ ;  /* 0x0000000b04057227 */ /* 0x001fc600078e00ff */
[C---:B------:R-:W-:Y:S01]  /*11e00*/  ISETP.GT.U32.AND P0, PT, R0.reuse, R6, PT ;  /* 0x000000060000720c */ /* 0x040fe20003f04070 */
[----:B------:R-:W-:Y:S01]  /*11e10*/  IMAD.MOV R5, RZ, RZ, -R5 ;  /* 0x000000ffff057224 */ /* 0x000fe200078e0a05 */
[----:B------:R-:W-:-:S03]  /*11e20*/  ISETP.GT.U32.AND P1, PT, R0, R13, PT ;  /* 0x0000000d0000720c */ /* 0x000fc60003f24070 */
[----:B------:R-:W-:-:S08]  /*11e30*/  IMAD R11, R0, R5, R11 ;  /* 0x00000005000b7224 */ /* 0x000fd000078e020b */
[--C-:B------:R-:W-:Y:S01]  /*11e40*/  @!P0 IMAD.IADD R6, R6, 0x1, -R0.reuse ;  /* 0x0000000106068824 */ /* 0x100fe200078e0a00 */
[C---:B------:R-:W-:Y:S01]  /*11e50*/  ISETP.GT.U32.AND P0, PT, R0.reuse, R11, PT ;  /* 0x0000000b0000720c */ /* 0x040fe20003f04070 */
[----:B------:R-:W-:Y:S01]  /*11e60*/  @!P1 IMAD.IADD R13, R13, 0x1, -R0 ;  /* 0x000000010d0d9824 */ /* 0x000fe200078e0a00 */
[----:B-----5:R-:W-:Y:S02]  /*11e70*/  IABS R10, R53 ;  /* 0x00000035000a7213 */ /* 0x020fe40000000000 */
[----:B------:R-:W-:Y:S02]  /*11e80*/  ISETP.GE.AND P6, PT, R53, RZ, PT ;  /* 0x000000ff3500720c */ /* 0x000fe40003fc6270 */
[----:B------:R-:W5:Y:S01]  /*11e90*/  LDL.LU R53, [R1+0x388] ;  /* 0x0003880001357983 */ /* 0x000f620000300800 */
[----:B------:R-:W-:-:S06]  /*11ea0*/  ISETP.GT.U32.AND P1, PT, R0, R13, PT ;  /* 0x0000000d0000720c */ /* 0x000fcc0003f24070 */
[----:B------:R-:W-:Y:S02]  /*11eb0*/  @!P0 IMAD.IADD R11, R11, 0x1, -R0 ;  /* 0x000000010b0b8824 */ /* 0x000fe400078e0a00 */
[----:B-1----:R-:W-:-:S03]  /*11ec0*/  IMAD.MOV.U32 R8, RZ, RZ, R6 ;  /* 0x000000ffff087224 */ /* 0x002fc600078e0006 */
[----:B------:R-:W-:Y:S01]  /*11ed0*/  ISETP.GT.U32.AND P0, PT, R0, R11, PT ;  /* 0x0000000b0000720c */ /* 0x000fe20003f04070 */
[----:B------:R-:W-:-:S04]  /*11ee0*/  IMAD.HI.U32 R5, R4, R2, RZ ;  /* 0x0000000204057227 */ /* 0x000fc800078e00ff */
[----:B------:R-:W-:Y:S02]  /*11ef0*/  @!P4 IMAD.MOV R8, RZ, RZ, -R8 ;  /* 0x000000ffff08c224 */ /* 0x000fe400078e0a08 */
[----:B------:R-:W-:Y:S02]  /*11f00*/  @!P1 IMAD.IADD R13, R13, 0x1, -R0 ;  /* 0x000000010d0d9824 */ /* 0x000fe400078e0a00 */
[----:B------:R-:W-:Y:S02]  /*11f10*/  IMAD.MOV R5, RZ, RZ, -R5 ;  /* 0x000000ffff057224 */ /* 0x000fe400078e0a05 */
[----:B------:R-:W-:Y:S01]  /*11f20*/  @!P2 IMAD.MOV R13, RZ, RZ, -R13 ;  /* 0x000000ffff0da224 */ /* 0x000fe200078e0a0d */
[----:B------:R2:W-:Y:S01]  /*11f30*/  STL [R1+0x1e4], R8 ;  /* 0x0001e40801007387 */ /* 0x0005e20000100800 */
[----:B------:R-:W-:Y:S02]  /*11f40*/  IMAD R2, R0, R5, R2 ;  /* 0x0000000500027224 */ /* 0x000fe400078e0202 */
[----:B------:R-:W-:Y:S01]  /*11f50*/  @!P0 IMAD.IADD R11, R11, 0x1, -R0 ;  /* 0x000000010b0b8824 */ /* 0x000fe200078e0a00 */
[----:B---3--:R-:W-:-:S02]  /*11f60*/  ISETP.GE.AND P4, PT, R52, RZ, PT ;  /* 0x000000ff3400720c */ /* 0x008fc40003f86270 */
[----:B------:R-:W-:Y:S02]  /*11f70*/  IABS R9, R52 ;  /* 0x0000003400097213 */ /* 0x000fe40000000000 */
[----:B------:R-:W3:Y:S04]  /*11f80*/  LDL.LU R52, [R1+0x38c] ;  /* 0x00038c0001347983 */ /* 0x000ee80000300800 */
[----:B------:R0:W-:Y:S01]  /*11f90*/  STL [R1+0x1e0], R13 ;  /* 0x0001e00d01007387 */ /* 0x0001e20000100800 */
[----:B----4-:R-:W-:Y:S02]  /*11fa0*/  IABS R5, R39 ;  /* 0x0000002700057213 */ /* 0x010fe40000000000 */
[----:B------:R-:W-:Y:S02]  /*11fb0*/  ISETP.GE.AND P0, PT, R39, RZ, PT ;  /* 0x000000ff2700720c */ /* 0x000fe40003f06270 */
[----:B------:R-:W4:Y:S01]  /*11fc0*/  LDL.LU R39, [R1+0x390] ;  /* 0x0003900001277983 */ /* 0x000f220000300800 */
[----:B------:R-:W-:Y:S01]  /*11fd0*/  IMAD.HI.U32 R6, R4, R10, RZ ;  /* 0x0000000a04067227 */ /* 0x000fe200078e00ff */
[----:B------:R-:W-:-:S03]  /*11fe0*/  ISETP.GT.U32.AND P1, PT, R0, R2, PT ;  /* 0x000000020000720c */ /* 0x000fc60003f24070 */
[----:B------:R-:W-:-:S04]  /*11ff0*/  IMAD.MOV R6, RZ, RZ, -R6 ;  /* 0x000000ffff067224 */ /* 0x000fc800078e0a06 */
[----:B------:R-:W-:-:S05]  /*12000*/  IMAD R10, R0, R6, R10 ;  /* 0x00000006000a7224 */ /* 0x000fca00078e020a */
[----:B------:R-:W-:Y:S01]  /*12010*/  ISETP.GT.U32.AND P2, PT, R0, R10, PT ;  /* 0x0000000a0000720c */ /* 0x000fe20003f44070 */
[----:B------:R-:W-:Y:S01]  /*12020*/  @!P1 IMAD.IADD R2, R2, 0x1, -R0 ;  /* 0x0000000102029824 */ /* 0x000fe200078e0a00 */
[----:B--2---:R-:W-:-:S04]  /*12030*/  IABS R8, R41 ;  /* 0x0000002900087213 */ /* 0x004fc80000000000 */
[----:B------:R-:W-:Y:S01]  /*12040*/  ISETP.GT.U32.AND P1, PT, R0, R2, PT ;  /* 0x000000020000720c */ /* 0x000fe20003f24070 */
[----:B------:R-:W-:-:S06]  /*12050*/  IMAD.HI.U32 R7, R4, R9, RZ ;  /* 0x0000000904077227 */ /* 0x000fcc00078e00ff */
[----:B------:R-:W-:Y:S02]  /*12060*/  @!P2 IMAD.IADD R10, R10, 0x1, -R0 ;  /* 0x000000010a0aa824 */ /* 0x000fe400078e0a00 */
[----:B------:R-:W-:-:S04]  /*12070*/  IMAD.HI.U32 R6, R4, R8, RZ ;  /* 0x0000000804067227 */ /* 0x000fc800078e00ff */
[----:B------:R-:W-:Y:S01]  /*12080*/  @!P5 IMAD.MOV R11, RZ, RZ, -R11 ;  /* 0x000000ffff0bd224 */ /* 0x000fe200078e0a0b */
[----:B------:R-:W-:Y:S01]  /*12090*/  ISETP.GT.U32.AND P5, PT, R0, R10, PT ;  /* 0x0000000a0000720c */ /* 0x000fe20003fa4070 */
[----:B------:R-:W-:Y:S02]  /*120a0*/  IMAD.MOV R7, RZ, RZ, -R7 ;  /* 0x000000ffff077224 */ /* 0x000fe400078e0a07 */
[----:B------:R-:W-:Y:S02]  /*120b0*/  IMAD.MOV R6, RZ, RZ, -R6 ;  /* 0x000000ffff067224 */ /* 0x000fe400078e0a06 */
[----:B------:R-:W-:Y:S02]  /*120c0*/  @!P1 IMAD.IADD R2, R2, 0x1, -R0 ;  /* 0x0000000102029824 */ /* 0x000fe400078e0a00 */
[----:B------:R-:W-:-:S04]  /*120d0*/  IMAD.HI.U32 R12, R4, R5, RZ ;  /* 0x00000005040c7227 */ /* 0x000fc800078e00ff */
[C---:B------:R-:W-:Y:S01]  /*120e0*/  IMAD R9, R0.reuse, R7, R9 ;  /* 0x0000000700097224 */ /* 0x040fe200078e0209 */
[----:B------:R-:W-:Y:S01]  /*120f0*/  IABS R7, R54 ;  /* 0x0000003600077213 */ /* 0x000fe20000000000 */
[C---:B------:R-:W-:Y:S02]  /*12100*/  IMAD R8, R0.reuse, R6, R8 ;  /* 0x0000000600087224 */ /* 0x040fe400078e0208 */
[----:B0-----:R-:W-:Y:S02]  /*12110*/  IMAD.MOV.U32 R13, RZ, RZ, R2 ;  /* 0x000000ffff0d7224 */ /* 0x001fe400078e0002 */
[----:B------:R-:W-:Y:S02]  /*12120*/  IMAD.MOV R12, RZ, RZ, -R12 ;  /* 0x000000ffff0c7224 */ /* 0x000fe400078e0a0c */
[----:B------:R-:W-:Y:S01]  /*12130*/  @!P3 IMAD.MOV R13, RZ, RZ, -R13 ;  /* 0x000000ffff0db224 */ /* 0x000fe200078e0a0d */
[C---:B------:R-:W-:Y:S01]  /*12140*/  ISETP.GT.U32.AND P3, PT, R0.reuse, R8, PT ;  /* 0x000000080000720c */ /* 0x040fe20003f64070 */
[C---:B------:R-:W-:Y:S01]  /*12150*/  IMAD R5, R0.reuse, R12, R5 ;  /* 0x0000000c00057224 */ /* 0x040fe200078e0205 */
[----:B------:R-:W-:Y:S01]  /*12160*/  ISETP.GT.U32.AND P1, PT, R0, R9, PT ;  /* 0x000000090000720c */ /* 0x000fe20003f24070 */
[----:B------:R-:W-:Y:S01]  /*12170*/  IMAD.HI.U32 R12, R4, R7, RZ ;  /* 0x00000007040c7227 */ /* 0x000fe200078e00ff */
[----:B------:R-:W-:Y:S03]  /*12180*/  STL [R1+0x1dc], R11 ;  /* 0x0001dc0b01007387 */ /* 0x000fe60000100800 */
[----:B------:R-:W-:Y:S01]  /*12190*/  @!P5 IMAD.IADD R10, R10, 0x1, -R0 ;  /* 0x000000010a0ad824 */ /* 0x000fe200078e0a00 */
[----:B------:R0:W-:Y:S01]  /*121a0*/  STL [R1+0x1d8], R13 ;  /* 0x0001d80d01007387 */ /* 0x0001e20000100800 */
[----:B------:R-:W-:Y:S01]  /*121b0*/  IMAD.MOV R12, RZ, RZ, -R12 ;  /* 0x000000ffff0c7224 */ /* 0x000fe200078e0a0c */
[----:B------:R-:W-:-:S03]  /*121c0*/  ISETP.GT.U32.AND P2, PT, R0, R5, PT ;  /* 0x000000050000720c */ /* 0x000fc60003f44070 */
[----:B------:R-:W-:Y:S02]  /*121d0*/  IMAD R7, R0, R12, R7 ;  /* 0x0000000c00077224 */ /* 0x000fe400078e0207 */
[----:B0-----:R-:W-:-:S04]  /*121e0*/  IMAD.MOV.U32 R13, RZ, RZ, R10 ;  /* 0x000000ffff0d7224 */ /* 0x001fc800078e000a */
[----:B------:R-:W-:Y:S01]  /*121f0*/  @!P6 IMAD.MOV R13, RZ, RZ, -R13 ;  /* 0x000000ffff0de224 */ /* 0x000fe200078e0a0d */
[----:B------:R-:W-:Y:S01]  /*12200*/  ISETP.GT.U32.AND P5, PT, R0, R7, PT ;  /* 0x000000070000720c */ /* 0x000fe20003fa4070 */
[--C-:B------:R-:W-:Y:S01]  /*12210*/  @!P3 IMAD.IADD R8, R8, 0x1, -R0.reuse ;  /* 0x000000010808b824 */ /* 0x100fe200078e0a00 */
[----:B------:R-:W-:Y:S01]  /*12220*/  ISETP.GE.AND P3, PT, R41, RZ, PT ;  /* 0x000000ff2900720c */ /* 0x000fe20003f66270 */
[--C-:B------:R-:W-:Y:S01]  /*12230*/  @!P1 IMAD.IADD R9, R9, 0x1, -R0.reuse ;  /* 0x0000000109099824 */ /* 0x100fe200078e0a00 */
[----:B------:R-:W-:Y:S04]  /*12240*/  STL [R1+0x1d4], R13 ;  /* 0x0001d40d01007387 */ /* 0x000fe80000100800 */
[----:B------:R-:W2:Y:S01]  /*12250*/  LDL.LU R41, [R1+0x394] ;  /* 0x0003940001297983 */ /* 0x000ea20000300800 */
[----:B------:R-:W-:Y:S01]  /*12260*/  ISETP.GT.U32.AND P1, PT, R0, R9, PT ;  /* 0x000000090000720c */ /* 0x000fe20003f24070 */
[----:B------:R-:W-:Y:S01]  /*12270*/  @!P2 IMAD.IADD R5, R5, 0x1, -R0 ;  /* 0x000000010505a824 */ /* 0x000fe200078e0a00 */
[----:B-----5:R-:W-:-:S04]  /*12280*/  IABS R6, R53 ;  /* 0x0000003500067213 */ /* 0x020fc80000000000 */
[----:B------:R-:W-:Y:S01]  /*12290*/  ISETP.GT.U32.AND P2, PT, R0, R5, PT ;  /* 0x000000050000720c */ /* 0x000fe20003f44070 */
[----:B------:R-:W-:-:S04]  /*122a0*/  IMAD.HI.U32 R11, R4, R6, RZ ;  /* 0x00000006040b7227 */ /* 0x000fc800078e00ff */
[--C-:B------:R-:W-:Y:S02]  /*122b0*/  @!P5 IMAD.IADD R7, R7, 0x1, -R0.reuse ;  /* 0x000000010707d824 */ /* 0x100fe400078e0a00 */
[----:B------:R-:W-:Y:S02]  /*122c0*/  IMAD.MOV R11, RZ, RZ, -R11 ;  /* 0x000000ffff0b7224 */ /* 0x000fe400078e0a0b */
[----:B------:R-:W-:Y:S01]  /*122d0*/  @!P1 IMAD.IADD R9, R9, 0x1, -R0 ;  /* 0x0000000109099824 */ /* 0x000fe200078e0a00 */
[C---:B------:R-:W-:Y:S01]  /*122e0*/  ISETP.GT.U32.AND P5, PT, R0.reuse, R7, PT ;  /* 0x000000070000720c */ /* 0x040fe20003fa4070 */
[----:B------:R-:W-:Y:S02]  /*122f0*/  IMAD R6, R0, R11, R6 ;  /* 0x0000000b00067224 */ /* 0x000fe400078e0206 */
[----:B------:R-:W-:Y:S02]  /*12300*/  IMAD.MOV.U32 R11, RZ, RZ, R9 ;  /* 0x000000ffff0b7224 */ /* 0x000fe400078e0009 */
[----:B------:R-:W-:-:S02]  /*12310*/  @!P2 IMAD.IADD R5, R5, 0x1, -R0 ;  /* 0x000000010505a824 */ /* 0x000fc400078e0a00 */
[----:B------:R-:W-:Y:S02]  /*12320*/  @!P4 IMAD.MOV R11, RZ, RZ, -R11 ;  /* 0x000000ffff0bc224 */ /* 0x000fe400078e0a0b */
[----:B------:R-:W-:-:S03]  /*12330*/  @!P0 IMAD.MOV R5, RZ, RZ, -R5 ;  /* 0x000000ffff058224 */ /* 0x000fc600078e0a05 */
[----:B------:R-:W-:Y:S01]  /*12340*/  STL [R1+0x1d0], R11 ;  /* 0x0001d00b01007387 */ /* 0x000fe20000100800 */
[----:B------:R-:W-:-:S03]  /*12350*/  @!P5 IMAD.IADD R7, R7, 0x1, -R0 ;  /* 0x000000010707d824 */ /* 0x000fc600078e0a00 */
[----:B------:R-:W-:Y:S01]  /*12360*/  STL [R1+0x1c8], R5 ;  /* 0x0001c80501007387 */ /* 0x000fe20000100800 */
[----:B----4-:R-:W-:Y:S02]  /*12370*/  IABS R15, R39 ;  /* 0x00000027000f7213 */ /* 0x010fe40000000000 */
[----:B------:R-:W-:Y:S02]  /*12380*/  ISETP.GE.AND P5, PT, R39, RZ, PT ;  /* 0x000000ff2700720c */ /* 0x000fe40003fa6270 */
[----:B------:R-:W4:Y:S01]  /*12390*/  LDL.LU R39, [R1+0x398] ;  /* 0x0003980001277983 */ /* 0x000f220000300800 */
[C---:B------:R-:W-:Y:S02]  /*123a0*/  ISETP.GT.U32.AND P6, PT, R0.reuse, R8, PT ;  /* 0x000000080000720c */ /* 0x040fe40003fc4070 */
[----:B------:R-:W-:Y:S02]  /*123b0*/  ISETP.GT.U32.AND P1, PT, R0, R6, PT ;  /* 0x000000060000720c */ /* 0x000fe40003f24070 */
[----:B---3--:R-:W-:-:S09]  /*123c0*/  IABS R2, R52 ;  /* 0x0000003400027213 */ /* 0x008fd20000000000 */
[----:B------:R-:W-:-:S04]  /*123d0*/  @!P6 IMAD.IADD R8, R8, 0x1, -R0 ;  /* 0x000000010808e824 */ /* 0x000fc800078e0a00 */
[----:B------:R-:W-:Y:S02]  /*123e0*/  @!P3 IMAD.MOV R8, RZ, RZ, -R8 ;  /* 0x000000ffff08b224 */ /* 0x000fe400078e0a08 */
[----:B------:R-:W-:Y:S01]  /*123f0*/  @!P1 IMAD.IADD R6, R6, 0x1, -R0 ;  /* 0x0000000106069824 */ /* 0x000fe200078e0a00 */
[----:B------:R-:W-:Y:S02]  /*12400*/  ISETP.GE.AND P1, PT, R52, RZ, PT ;  /* 0x000000ff3400720c */ /* 0x000fe40003f26270 */
[----:B------:R0:W-:Y:S04]  /*12410*/  STL [R1+0x1c0], R8 ;  /* 0x0001c00801007387 */ /* 0x0001e80000100800 */
[----:B------:R-:W3:Y:S01]  /*12420*/  LDL.LU R52, [R1+0x39c] ;  /* 0x00039c0001347983 */ /* 0x000ee20000300800 */
[----:B------:R-:W-:-:S02]  /*12430*/  ISETP.GT.U32.AND P0, PT, R0, R6, PT ;  /* 0x000000060000720c */ /* 0x000fc40003f04070 */
[----:B------:R-:W-:Y:S02]  /*12440*/  ISETP.GE.AND P2, PT, R54, RZ, PT ;  /* 0x000000ff3600720c */ /* 0x000fe40003f46270 */
[----:B------:R-:W-:Y:S01]  /*12450*/  ISETP.GE.AND P6, PT, R53, RZ, PT ;  /* 0x000000ff3500720c */ /* 0x000fe20003fc6270 */
[----:B------:R-:W-:-:S08]  /*12460*/  IMAD.HI.U32 R10, R4, R2, RZ ;  /* 0x00000002040a7227 */ /* 0x000fd000078e00ff */
[----:B------:R-:W-:-:S04]  /*12470*/  @!P0 IMAD.IADD R6, R6, 0x1, -R0 ;  /* 0x0000000106068824 */ /* 0x000fc800078e0a00 */
[----:B0-----:R-:W-:Y:S02]  /*12480*/  IMAD.MOV.U32 R8, RZ, RZ, R6 ;  /* 0x000000ffff087224 */ /* 0x001fe400078e0006 */
[----:B------:R-:W-:Y:S02]  /*12490*/  @!P2 IMAD.MOV R7, RZ, RZ, -R7 ;  /* 0x000000ffff07a224 */ /* 0x000fe400078e0a07 */
[----:B------:R-:W-:Y:S02]  /*124a0*/  IMAD.MOV R10, RZ, RZ, -R10 ;  /* 0x000000ffff0a7224 */ /* 0x000fe400078e0a0a */
[----:B------:R-:W-:Y:S01]  /*124b0*/  @!P6 IMAD.MOV R8, RZ, RZ, -R8 ;  /* 0x000000ffff08e224 */ /* 0x000fe200078e0a08 */
[----:B--2---:R-:W-:Y:S02]  /*124c0*/  IABS R11, R41 ;  /* 0x00000029000b7213 */ /* 0x004fe40000000000 */
[----:B------:R-:W-:Y:S02]  /*124d0*/  ISETP.GE.AND P3, PT, R41, RZ, PT ;  /* 0x000000ff2900720c */ /* 0x000fe40003f66270 */
[----:B------:R-:W2:Y:S01]  /*124e0*/  LDL.LU R41, [R1+0x3a0] ;  /* 0x0003a00001297983 */ /* 0x000ea20000300800 */
[----:B------:R-:W-:-:S03]  /*124f0*/  IMAD R2, R0, R10, R2 ;  /* 0x0000000a00027224 */ /* 0x000fc600078e0202 */
[----:B------:R0:W-:Y:S04]  /*12500*/  STL [R1+0x1b8], R7 ;  /* 0x0001b80701007387 */ /* 0x0001e80000100800 */
[----:B------:R1:W-:Y:S01]  /*12510*/  STL [R1+0x1b4], R8 ;  /* 0x0001b40801007387 */ /* 0x0003e20000100800 */
[----:B------:R-:W-:Y:S02]  /*12520*/  ISETP.GT.U32.AND P4, PT, R0, R2, PT ;  /* 0x000000020000720c */ /* 0x000fe40003f84070 */
[----:B----4-:R-:W-:Y:S02]  /*12530*/  ISETP.GE.AND P2, PT, R39, RZ, PT ;  /* 0x000000ff2700720c */ /* 0x010fe40003f46270 */
[----:B------:R-:W-:Y:S02]  /*12540*/  IABS R10, R39 ;  /* 0x00000027000a7213 */ /* 0x000fe40000000000 */
[----:B------:R-:W4:Y:S01]  /*12550*/  LDL.LU R39, [R1+0x3a8] ;  /* 0x0003a80001277983 */ /* 0x000f220000300800 */
[----:B------:R-:W-:-:S03]  /*12560*/  IMAD.HI.U32 R5, R4, R15, RZ ;  /* 0x0000000f04057227 */ /* 0x000fc600078e00ff */
[----:B------:R-:W5:Y:S01]  /*12570*/  LDL.LU R54, [R1+0x3ac] ;  /* 0x0003ac0001367983 */ /* 0x000f620000300800 */
[----:B------:R-:W-:Y:S02]  /*12580*/  IMAD.MOV R5, RZ, RZ, -R5 ;  /* 0x000000ffff057224 */ /* 0x000fe400078e0a05 */
[----:B------:R-:W-:Y:S01]  /*12590*/  @!P4 IMAD.IADD R2, R2, 0x1, -R0 ;  /* 0x000000010202c824 */ /* 0x000fe200078e0a00 */
[----:B------:R-:W5:Y:S01]  /*125a0*/  LDL.LU R55, [R1+0x3a4] ;  /* 0x0003a40001377983 */ /* 0x000f620000300800 */
[----:B------:R-:W-:-:S03]  /*125b0*/  IMAD R15, R0, R5, R15 ;  /* 0x00000005000f7224 */ /* 0x000fc600078e020f */
[C---:B------:R-:W-:Y:S01]  /*125c0*/  ISETP.GT.U32.AND P4, PT, R0.reuse, R2, PT ;  /* 0x000000020000720c */ /* 0x040fe20003f84070 */
[----:B------:R-:W5:Y:S01]  /*125d0*/  LDL.LU R53, [R1+0x3b0] ;  /* 0x0003b00001357983 */ /* 0x000f620000300800 */
[----:B------:R-:W-:Y:S01]  /*125e0*/  ISETP.GT.U32.AND P0, PT, R0, R15, PT ;  /* 0x0000000f0000720c */ /* 0x000fe20003f04070 */
[----:B------:R-:W-:-:S04]  /*125f0*/  IMAD.HI.U32 R5, R4, R11, RZ ;  /* 0x0000000b04057227 */ /* 0x000fc800078e00ff */
[----:B------:R-:W-:-:S06]  /*12600*/  IMAD.MOV R5, RZ, RZ, -R5 ;  /* 0x000000ffff057224 */ /* 0x000fcc00078e0a05 */
[--C-:B------:R-:W-:Y:S02]  /*12610*/  @!P4 IMAD.IADD R2, R2, 0x1, -R0.reuse ;  /* 0x000000010202c824 */ /* 0x100fe400078e0a00 */
[----:B------:R-:W-:Y:S02]  /*12620*/  @!P0 IMAD.IADD R15, R15, 0x1, -R0 ;  /* 0x000000010f0f8824 */ /* 0x000fe400078e0a00 */
[----:B------:R-:W-:Y:S02]  /*12630*/  IMAD.MOV.U32 R6, RZ, RZ, R2 ;  /* 0x000000ffff067224 */ /* 0x000fe400078e0002 */
[C---:B------:R-:W-:Y:S01]  /*12640*/  IMAD R11, R0.reuse, R5, R11 ;  /* 0x00000005000b7224 */ /* 0x040fe200078e020b */
[----:B------:R-:W-:Y:S01]  /*12650*/  ISETP.GT.U32.AND P0, PT, R0, R15, PT ;  /* 0x0000000f0000720c */ /* 0x000fe20003f04070 */
[----:B------:R-:W-:-:S04]  /*12660*/  IMAD.HI.U32 R5, R4, R10, RZ ;  /* 0x0000000a04057227 */ /* 0x000fc800078e00ff */
[----:B------:R-:W-:Y:S02]  /*12670*/  @!P1 IMAD.MOV R6, RZ, RZ, -R6 ;  /* 0x000000ffff069224 */ /* 0x000fe400078e0a06 */
[----:B------:R-:W-:Y:S01]  /*12680*/  IMAD.MOV R5, RZ, RZ, -R5 ;  /* 0x000000ffff057224 */ /* 0x000fe200078e0a05 */
[----:B---3--:R-:W-:Y:S02]  /*12690*/  ISETP.GE.AND P6, PT, R52, RZ, PT ;  /* 0x000000ff3400720c */ /* 0x008fe40003fc6270 */
[----:B0-----:R-:W-:Y:S01]  /*126a0*/  IABS R7, R52 ;  /* 0x0000003400077213 */ /* 0x001fe20000000000 */
[----:B------:R0:W-:Y:S01]  /*126b0*/  STL [R1+0x1b0], R6 ;  /* 0x0001b00601007387 */ /* 0x0001e20000100800 */
[----:B------:R-:W-:-:S03]  /*126c0*/  IMAD R10, R0, R5, R10 ;  /* 0x00000005000a7224 */ /* 0x000fc600078e020a */
[----:B------:R-:W3:Y:S01]  /*126d0*/  LDL.LU R52, [R1+0x3b4] ;  /* 0x0003b40001347983 */ /* 0x000ee20000300800 */
[----:B------:R-:W-:-:S03]  /*126e0*/  @!P0 IMAD.IADD R15, R15, 0x1, -R0 ;  /* 0x000000010f0f8824 */ /* 0x000fc600078e0a00 */
[----:B------:R-:W3:Y:S01]  /*126f0*/  LDL.LU R57, [R1+0x3b8] ;  /* 0x0003b80001397983 */ /* 0x000ee20000300800 */
[C---:B------:R-:W-:Y:S02]  /*12700*/  ISETP.GT.U32.AND P0, PT, R0.reuse, R10, PT ;  /* 0x0000000a0000720c */ /* 0x040fe40003f04070 */
[----:B------:R-:W-:Y:S01]  /*12710*/  ISETP.GT.U32.AND P4, PT, R0, R11, PT ;  /* 0x0000000b0000720c */ /* 0x000fe20003f84070 */
[----:B------:R-:W3:Y:S10]  /*12720*/  LDL.LU R56, [R1+0x3bc] ;  /* 0x0003bc0001387983 */ /* 0x000ef40000300800 */
[----:B------:R-:W-:-:S02]  /*12730*/  @!P0 IMAD.IADD R10, R10, 0x1, -R0 ;  /* 0x000000010a0a8824 */ /* 0x000fc400078e0a00 */
[----:B------:R-:W-:-:S03]  /*12740*/  @!P4 IMAD.IADD R11, R11, 0x1, -R0 ;  /* 0x000000010b0bc824 */ /* 0x000fc600078e0a00 */
[C---:B------:R-:W-:Y:S02]  /*12750*/  ISETP.GT.U32.AND P0, PT, R0.reuse, R10, PT ;  /* 0x0000000a0000720c */ /* 0x040fe40003f04070 */
[----:B------:R-:W-:Y:S02]  /*12760*/  ISETP.GT.U32.AND P4, PT, R0, R11, PT ;  /* 0x0000000b0000720c */ /* 0x000fe40003f84070 */
[----:B--2---:R-:W-:Y:S02]  /*12770*/  IABS R14, R41 ;  /* 0x00000029000e7213 */ /* 0x004fe40000000000 */
[----:B------:R-:W-:Y:S02]  /*12780*/  ISETP.GE.AND P1, PT, R41, RZ, PT ;  /* 0x000000ff2900720c */ /* 0x000fe40003f26270 */
[----:B------:R-:W2:Y:S01]  /*12790*/  LDL.LU R41, [R1+0x3c0] ;  /* 0x0003c00001297983 */ /* 0x000ea20000300800 */
[----:B-1----:R-:W-:-:S04]  /*127a0*/  IMAD.HI.U32 R8, R4, R14, RZ ;  /* 0x0000000e04087227 */ /* 0x002fc800078e00ff */
[----:B------:R-:W-:-:S04]  /*127b0*/  IMAD.MOV R8, RZ, RZ, -R8 ;  /* 0x000000ffff087224 */ /* 0x000fc800078e0a08 */
[----:B------:R-:W-:Y:S02]  /*127c0*/  IMAD R14, R0, R8, R14 ;  /* 0x00000008000e7224 */ /* 0x000fe400078e020e */
[--C-:B------:R-:W-:Y:S02]  /*127d0*/  @!P0 IMAD.IADD R10, R10, 0x1, -R0.reuse ;  /* 0x000000010a0a8824 */ /* 0x100fe400078e0a00 */
[----:B------:R-:W-:Y:S01]  /*127e0*/  @!P4 IMAD.IADD R11, R11, 0x1, -R0 ;  /* 0x000000010b0bc824 */ /* 0x000fe200078e0a00 */
[----:B------:R-:W-:Y:S01]  /*127f0*/  ISETP.GT.U32.AND P0, PT, R0, R14, PT ;  /* 0x0000000e0000720c */ /* 0x000fe20003f04070 */
[----:B------:R-:W-:Y:S02]  /*12800*/  IMAD.MOV.U32 R20, RZ, RZ, R15 ;  /* 0x000000ffff147224 */ /* 0x000fe400078e000f */
[----:B------:R-:W-:Y:S02]  /*12810*/  IMAD.MOV.U32 R18, RZ, RZ, R11 ;  /* 0x000000ffff127224 */ /* 0x000fe400078e000b */
[----:B------:R-:W-:-:S04]  /*12820*/  IMAD.HI.U32 R2, R4, R7, RZ ;  /* 0x0000000704027227 */ /* 0x000fc800078e00ff */
[----:B------:R-:W-:Y:S02]  /*12830*/  IMAD.MOV.U32 R17, RZ, RZ, R10 ;  /* 0x000000ffff117224 */ /* 0x000fe400078e000a */
[----:B------:R-:W-:Y:S02]  /*12840*/  @!P5 IMAD.MOV R20, RZ, RZ, -R20 ;  /* 0x000000ffff14d224 */ /* 0x000fe400078e0a14 */
[----:B------:R-:W-:Y:S02]  /*12850*/  @!P3 IMAD.MOV R18, RZ, RZ, -R18 ;  /* 0x000000ffff12b224 */ /* 0x000fe400078e0a12 */
[----:B------:R-:W-:Y:S02]  /*12860*/  IMAD.MOV R2, RZ, RZ, -R2 ;  /* 0x000000ffff027224 */ /* 0x000fe400078e0a02 */
[----:B------:R-:W-:Y:S01]  /*12870*/  @!P2 IMAD.MOV R17, RZ, RZ, -R17 ;  /* 0x000000ffff11a224 */ /* 0x000fe200078e0a11 */
[----:B------:R-:W-:Y:S01]  /*12880*/  STL [R1+0x1ac], R20 ;  /* 0x0001ac1401007387 */ /* 0x000fe20000100800 */
[----:B------:R-:W-:-:S02]  /*12890*/  IMAD R7, R0, R2, R7 ;  /* 0x0000000200077224 */ /* 0x000fc400078e0207 */
[----:B------:R-:W-:Y:S01]  /*128a0*/  @!P0 IMAD.IADD R14, R14, 0x1, -R0 ;  /* 0x000000010e0e8824 */ /* 0x000fe200078e0a00 */
[----:B------:R-:W-:Y:S04]  /*128b0*/  STL [R1+0x1a8], R18 ;  /* 0x0001a81201007387 */ /* 0x000fe80000100800 */
[----:B------:R-:W-:Y:S01]  /*128c0*/  STL [R1+0x1a4], R17 ;  /* 0x0001a41101007387 */ /* 0x000fe20000100800 */
[----:B----4-:R-:W-:Y:S02]  /*128d0*/  IABS R2, R39 ;  /* 0x0000002700027213 */ /* 0x010fe40000000000 */
[----:B------:R-:W-:Y:S02]  /*128e0*/  ISETP.GE.AND P0, PT, R39, RZ, PT ;  /* 0x000000ff2700720c */ /* 0x000fe40003f06270 */
[----:B------:R-:W4:Y:S01]  /*128f0*/  LDL.LU R39, [R1+0x3c4] ;  /* 0x0003c40001277983 */ /* 0x000f220000300800 */
[----:B------:R-:W-:Y:S01]  /*12900*/  ISETP.GT.U32.AND P4, PT, R0, R7, PT ;  /* 0x000000070000720c */ /* 0x000fe20003f84070 */
[----:B------:R-:W-:-:S04]  /*12910*/  IMAD.HI.U32 R9, R4, R2, RZ ;  /* 0x0000000204097227 */ /* 0x000fc800078e00ff */
[----:B------:R-:W-:-:S04]  /*12920*/  IMAD.MOV R9, RZ, RZ, -R9 ;  /* 0x000000ffff097224 */ /* 0x000fc800078e0a09 */
[----:B------:R-:W-:-:S04]  /*12930*/  IMAD R2, R0, R9, R2 ;  /* 0x0000000900027224 */ /* 0x000fc800078e0202 */
[----:B------:R-:W-:Y:S01]  /*12940*/  @!P4 IMAD.IADD R7, R7, 0x1, -R0 ;  /* 0x000000010707c824 */ /* 0x000fe200078e0a00 */
[----:B------:R-:W-:-:S04]  /*12950*/  ISETP.GT.U32.AND P3, PT, R0, R2, PT ;  /* 0x000000020000720c */ /* 0x000fc80003f64070 */
[----:B------:R-:W-:Y:S02]  /*12960*/  ISETP.GT.U32.AND P4, PT, R0, R7, PT ;  /* 0x000000070000720c */ /* 0x000fe40003f84070 */
[----:B-----5:R-:W-:Y:S02]  /*12970*/  IABS R5, R54 ;  /* 0x0000003600057213 */ /* 0x020fe40000000000 */
[----:B0-----:R-:W-:-:S03]  /*12980*/  IABS R6, R55 ;  /* 0x0000003700067213 */ /* 0x001fc60000000000 */
[----:B------:R-:W-:-:S04]  /*12990*/  IMAD.HI.U32 R8, R4, R5, RZ ;  /* 0x0000000504087227 */ /* 0x000fc800078e00ff */
[--C-:B------:R-:W-:Y:S02]  /*129a0*/  @!P3 IMAD.IADD R2, R2, 0x1, -R0.reuse ;  /* 0x000000010202b824 */ /* 0x100fe400078e0a00 */
[----:B------:R-:W-:Y:S02]  /*129b0*/  @!P4 IMAD.IADD R7, R7, 0x1, -R0 ;  /* 0x000000010707c824 */ /* 0x000fe400078e0a00 */
[----:B------:R-:W-:-:S04]  /*129c0*/  IMAD.HI.U32 R16, R4, R6, RZ ;  /* 0x0000000604107227 */ /* 0x000fc800078e00ff */
[----:B------:R-:W-:Y:S02]  /*129d0*/  IMAD.MOV R8, RZ, RZ, -R8 ;  /* 0x000000ffff087224 */ /* 0x000fe400078e0a08 */
[----:B------:R-:W-:Y:S01]  /*129e0*/  @!P6 IMAD.MOV R7, RZ, RZ, -R7 ;  /* 0x000000ffff07e224 */ /* 0x000fe200078e0a07 */
[C---:B------:R-:W-:Y:S01]  /*129f0*/  ISETP.GT.U32.AND P6, PT, R0.reuse, R2, PT ;  /* 0x000000020000720c */ /* 0x040fe20003fc4070 */
[----:B------:R-:W-:Y:S02]  /*12a00*/  IMAD.MOV R16, RZ, RZ, -R16 ;  /* 0x000000ffff107224 */ /* 0x000fe400078e0a10 */
[C---:B------:R-:W-:Y:S02]  /*12a10*/  IMAD R5, R0.reuse, R8, R5 ;  /* 0x0000000800057224 */ /* 0x040fe400078e0205 */
[----:B------:R-:W-:-:S03]  /*12a20*/  IMAD R6, R0, R16, R6 ;  /* 0x0000001000067224 */ /* 0x000fc600078e0206 */
[C---:B------:R-:W-:Y:S02]  /*12a30*/  ISETP.GT.U32.AND P4, PT, R0.reuse, R5, PT ;  /* 0x000000050000720c */ /* 0x040fe40003f84070 */
[----:B------:R-:W-:Y:S02]  /*12a40*/  ISETP.GT.U32.AND P5, PT, R0, R6, PT ;  /* 0x000000060000720c */ /* 0x000fe40003fa4070 */
[----:B------:R-:W-:Y:S01]  /*12a50*/  ISETP.GE.AND P2, PT, R55, RZ, PT ;  /* 0x000000ff3700720c */ /* 0x000fe20003f46270 */
[----:B------:R-:W-:Y:S01]  /*12a60*/  @!P6 IMAD.IADD R2, R2, 0x1, -R0 ;  /* 0x000000010202e824 */ /* 0x000fe200078e0a00 */
[----:B------:R-:W5:Y:S01]  /*12a70*/  LDL.LU R55, [R1+0x3c8] ;  /* 0x0003c80001377983 */ /* 0x000f620000300800 */
[----:B------:R-:W-:-:S03]  /*12a80*/  ISETP.GE.AND P6, PT, R54, RZ, PT ;  /* 0x000000ff3600720c */ /* 0x000fc60003fc6270 */
[----:B------:R0:W-:Y:S04]  /*12a90*/  STL [R1+0x1a0], R7 ;  /* 0x0001a00701007387 */ /* 0x0001e80000100800 */
[----:B------:R-:W5:Y:S01]  /*12aa0*/  LDL.LU R54, [R1+0x3cc] ;  /* 0x0003cc0001367983 */ /* 0x000f620000300800 */
[--C-:B------:R-:W-:Y:S01]  /*12ab0*/  @!P4 IMAD.IADD R5, R5, 0x1, -R0.reuse ;  /* 0x000000010505c824 */ /* 0x100fe200078e0a00 */
[----:B---3--:R-:W-:Y:S01]  /*12ac0*/  IABS R11, R57 ;  /* 0x00000039000b7213 */ /* 0x008fe20000000000 */
[----:B------:R-:W-:Y:S01]  /*12ad0*/  @!P5 IMAD.IADD R6, R6, 0x1, -R0 ;  /* 0x000000010606d824 */ /* 0x000fe200078e0a00 */
[----:B------:R-:W-:Y:S02]  /*12ae0*/  IABS R13, R53 ;  /* 0x00000035000d7213 */ /* 0x000fe40000000000 */
[----:B------:R-:W-:Y:S01]  /*12af0*/  IABS R12, R52 ;  /* 0x00000034000c7213 */ /* 0x000fe20000000000 */
[----:B0-----:R-:W-:Y:S01]  /*12b00*/  IMAD.HI.U32 R7, R4, R11, RZ ;  /* 0x0000000b04077227 */ /* 0x001fe200078e00ff */
[----:B------:R-:W-:-:S02]  /*12b10*/  ISETP.GT.U32.AND P4, PT, R0, R5, PT ;  /* 0x000000050000720c */ /* 0x000fc40003f84070 */
[----:B------:R-:W-:Y:S01]  /*12b20*/  ISETP.GT.U32.AND P5, PT, R0, R14, PT ;  /* 0x0000000e0000720c */ /* 0x000fe20003fa4070 */
[----:B------:R-:W-:Y:S01]  /*12b30*/  IMAD.HI.U32 R8, R4, R13, RZ ;  /* 0x0000000d04087227 */ /* 0x000fe200078e00ff */
[----:B------:R-:W-:-:S03]  /*12b40*/  ISETP.GT.U32.AND P3, PT, R0, R6, PT ;  /* 0x000000060000720c */ /* 0x000fc60003f64070 */
[----:B------:R-:W-:-:S04]  /*12b50*/  IMAD.HI.U32 R9, R4, R12, RZ ;  /* 0x0000000c04097227 */ /* 0x000fc800078e00ff */
[----:B------:R-:W-:Y:S02]  /*12b60*/  IMAD.MOV R7, RZ, RZ, -R7 ;  /* 0x000000ffff077224 */ /* 0x000fe400078e0a07 */
[----:B------:R-:W-:Y:S02]  /*12b70*/  IMAD.MOV R8, RZ, RZ, -R8 ;  /* 0x000000ffff087224 */ /* 0x000fe400078e0a08 */
[----:B------:R-:W-:Y:S02]  /*12b80*/  IMAD.MOV R9, RZ, RZ, -R9 ;  /* 0x000000ffff097224 */ /* 0x000fe400078e0a09 */
[C---:B------:R-:W-:Y:S02]  /*12b90*/  IMAD R11, R0.reuse, R7, R11 ;  /* 0x00000007000b7224 */ /* 0x040fe400078e020b */
[C---:B------:R-:W-:Y:S02]  /*12ba0*/  IMAD R13, R0.reuse, R8, R13 ;  /* 0x00000008000d7224 */ /* 0x040fe400078e020d */
[----:B------:R-:W-:-:S02]  /*12bb0*/  IMAD R12, R0, R9, R12 ;  /* 0x00000009000c7224 */ /* 0x000fc400078e020c */
[--C-:B------:R-:W-:Y:S01]  /*12bc0*/  @!P4 IMAD.IADD R5, R5, 0x1, -R0.reuse ;  /* 0x000000010505c824 */ /* 0x100fe200078e0a00 */
[----:B------:R-:W-:Y:S01]  /*12bd0*/  ISETP.GT.U32.AND P4, PT, R0, R11, PT ;  /* 0x0000000b0000720c */ /* 0x000fe20003f84070 */
[--C-:B------:R-:W-:Y:S01]  /*12be0*/  @!P5 IMAD.IADD R14, R14, 0x1, -R0.reuse ;  /* 0x000000010e0ed824 */ /* 0x100fe200078e0a00 */
[----:B--2---:R-:W-:Y:S01]  /*12bf0*/  IABS R9, R41 ;  /* 0x0000002900097213 */ /* 0x004fe20000000000 */
[----:B------:R-:W-:Y:S01]  /*12c00*/  @!P3 IMAD.IADD R6, R6, 0x1, -R0 ;  /* 0x000000010606b824 */ /* 0x000fe200078e0a00 */
[C---:B------:R-:W-:Y:S02]  /*12c10*/  ISETP.GT.U32.AND P5, PT, R0.reuse, R13, PT ;  /* 0x0000000d0000720c */ /* 0x040fe40003fa4070 */
[----:B------:R-:W-:Y:S01]  /*12c20*/  ISETP.GT.U32.AND P3, PT, R0, R12, PT ;  /* 0x0000000c0000720c */ /* 0x000fe20003f64070 */
[----:B------:R-:W-:-:S04]  /*12c30*/  IMAD.HI.U32 R7, R4, R9, RZ ;  /* 0x0000000904077227 */ /* 0x000fc800078e00ff */
[----:B------:R-:W-:Y:S02]  /*12c40*/  IMAD.MOV R7, RZ, RZ, -R7 ;  /* 0x000000ffff077224 */ /* 0x000fe400078e0a07 */
[----:B------:R-:W-:Y:S02]  /*12c50*/  @!P4 IMAD.IADD R11, R11, 0x1, -R0 ;  /* 0x000000010b0bc824 */ /* 0x000fe400078e0a00 */
[----:B------:R-:W-:Y:S02]  /*12c60*/  IMAD R9, R0, R7, R9 ;  /* 0x0000000700097224 */ /* 0x000fe400078e0209 */
[----:B------:R-:W-:Y:S02]  /*12c70*/  @!P1 IMAD.MOV R14, RZ, RZ, -R14 ;  /* 0x000000ffff0e9224 */ /* 0x000fe400078e0a0e */
[----:B------:R-:W-:Y:S01]  /*12c80*/  @!P5 IMAD.IADD R13, R13, 0x1, -R0 ;  /* 0x000000010d0dd824 */ /* 0x000fe200078e0a00 */
[----:B------:R-:W-:Y:S01]  /*12c90*/  ISETP.GE.AND P5, PT, R53, RZ, PT ;  /* 0x000000ff3500720c */ /* 0x000fe20003fa6270 */
[----:B------:R-:W-:Y:S01]  /*12ca0*/  @!P2 IMAD.MOV R6, RZ, RZ, -R6 ;  /* 0x000000ffff06a224 */ /* 0x000fe200078e0a06 */
[----:B------:R-:W2:Y:S01]  /*12cb0*/  LDL.LU R53, [R1+0x3d0] ;  /* 0x0003d00001357983 */ /* 0x000ea20000300800 */
[----:B------:R-:W-:Y:S01]  /*12cc0*/  @!P3 IMAD.IADD R12, R12, 0x1, -R0 ;  /* 0x000000010c0cb824 */ /* 0x000fe200078e0a00 */
[----:B------:R-:W-:Y:S01]  /*12cd0*/  ISETP.GE.AND P3, PT, R52, RZ, PT ;  /* 0x000000ff3400720c */ /* 0x000fe20003f66270 */
[----:B------:R-:W-:Y:S01]  /*12ce0*/  @!P6 IMAD.MOV R5, RZ, RZ, -R5 ;  /* 0x000000ffff05e224 */ /* 0x000fe200078e0a05 */
[----:B------:R-:W-:Y:S01]  /*12cf0*/  ISETP.GT.U32.AND P2, PT, R0, R11, PT ;  /* 0x0000000b0000720c */ /* 0x000fe20003f44070 */
[----:B------:R-:W3:Y:S01]  /*12d00*/  LDL.LU R52, [R1+0x3d4] ;  /* 0x0003d40001347983 */ /* 0x000ee20000300800 */
[----:B------:R-:W-:-:S02]  /*12d10*/  IABS R10, R56 ;  /* 0x00000038000a7213 */ /* 0x000fc40000000000 */
[----:B------:R-:W-:Y:S01]  /*12d20*/  ISETP.GT.U32.AND P6, PT, R0, R9, PT ;  /* 0x000000090000720c */ /* 0x000fe20003fc4070 */
[----:B------:R-:W-:Y:S04]  /*12d30*/  STL [R1+0x19c], R14 ;  /* 0x00019c0e01007387 */ /* 0x000fe80000100800 */
[----:B------:R0:W-:Y:S01]  /*12d40*/  STL [R1+0x198], R6 ;  /* 0x0001980601007387 */ /* 0x0001e20000100800 */
[----:B------:R-:W-:-:S04]  /*12d50*/  IMAD.HI.U32 R8, R4, R10, RZ ;  /* 0x0000000a04087227 */ /* 0x000fc800078e00ff */
[----:B0-----:R-:W-:Y:S02]  /*12d60*/  IMAD.MOV.U32 R6, RZ, RZ, R2 ;  /* 0x000000ffff067224 */ /* 0x001fe400078e0002 */
[----:B------:R-:W-:Y:S02]  /*12d70*/  IMAD.MOV R8, RZ, RZ, -R8 ;  /* 0x000000ffff087224 */ /* 0x000fe400078e0a08 */
[----:B------:R-:W-:Y:S02]  /*12d80*/  @!P0 IMAD.MOV R6, RZ, RZ, -R6 ;  /* 0x000000ffff068224 */ /* 0x000fe400078e0a06 */
[----:B------:R-:W-:Y:S01]  /*12d90*/  @!P2 IMAD.IADD R11, R11, 0x1, -R0 ;  /* 0x000000010b0ba824 */ /* 0x000fe200078e0a00 */
[----:B------:R-:W-:Y:S01]  /*12da0*/  ISETP.GE.AND P2, PT, R41, RZ, PT ;  /* 0x000000ff2900720c */ /* 0x000fe20003f46270 */
[----:B------:R-:W-:Y:S01]  /*12db0*/  IMAD R10, R0, R8, R10 ;  /* 0x00000008000a7224 */ /* 0x000fe200078e020a */
[----:B------:R0:W-:Y:S01]  /*12dc0*/  STL [R1+0x194], R6 ;  /* 0x0001940601007387 */ /* 0x0001e20000100800 */
[----:B------:R-:W-:-:S03]  /*12dd0*/  @!P6 IMAD.IADD R9, R9, 0x1, -R0 ;  /* 0x000000010909e824 */ /* 0x000fc600078e0a00 */
[----:B------:R-:W-:Y:S04]  /*12de0*/  STL [R1+0x190], R5 ;  /* 0x0001900501007387 */ /* 0x000fe80000100800 */
[----:B------:R-:W2:Y:S01]  /*12df0*/  LDL.LU R41, [R1+0x3d8] ;  /* 0x0003d80001297983 */ /* 0x000ea20000300800 */
[----:B----4-:R-:W-:Y:S02]  /*12e00*/  IABS R8, R39 ;  /* 0x0000002700087213 */ /* 0x010fe40000000000 */
[----:B------:R-:W-:Y:S02]  /*12e10*/  ISETP.GE.AND P6, PT, R39, RZ, PT ;  /* 0x000000ff2700720c */ /* 0x000fe40003fc6270 */
[----:B------:R-:W4:Y:S01]  /*12e20*/  LDL.LU R39, [R1+0x3dc] ;  /* 0x0003dc0001277983 */ /* 0x000f220000300800 */
[----:B------:R-:W-:Y:S01]  /*12e30*/  ISETP.GT.U32.AND P0, PT, R0, R10, PT ;  /* 0x0000000a0000720c */ /* 0x000fe20003f04070 */
[----:B------:R-:W-:-:S04]  /*12e40*/  IMAD.HI.U32 R2, R4, R8, RZ ;  /* 0x0000000804027227 */ /* 0x000fc800078e00ff */
[----:B------:R-:W-:Y:S01]  /*12e50*/  IMAD.MOV R2, RZ, RZ, -R2 ;  /* 0x000000ffff027224 */ /* 0x000fe200078e0a02 */
[----:B------:R-:W-:-:S03]  /*12e60*/  ISETP.GT.U32.AND P1, PT, R0, R13, PT ;  /* 0x0000000d0000720c */ /* 0x000fc60003f24070 */
[----:B------:R-:W-:-:S04]  /*12e70*/  IMAD R8, R0, R2, R8 ;  /* 0x0000000200087224 */ /* 0x000fc800078e0208 */
[----:B------:R-:W-:Y:S01]  /*12e80*/  @!P0 IMAD.IADD R10, R10, 0x1, -R0 ;  /* 0x000000010a0a8824 */ /* 0x000fe200078e0a00 */
[----:B------:R-:W-:-:S05]  /*12e90*/  ISETP.GT.U32.AND P0, PT, R0, R8, PT ;  /* 0x000000080000720c */ /* 0x000fca0003f04070 */
[----:B------:R-:W-:Y:S01]  /*12ea0*/  @!P1 IMAD.IADD R13, R13, 0x1, -R0 ;  /* 0x000000010d0d9824 */ /* 0x000fe200078e0a00 */
[----:B------:R-:W-:-:S03]  /*12eb0*/  ISETP.GE.AND P1, PT, R57, RZ, PT ;  /* 0x000000ff3900720c */ /* 0x000fc60003f26270 */
[----:B------:R-:W-:-:S04]  /*12ec0*/  IMAD.MOV.U32 R15, RZ, RZ, R13 ;  /* 0x000000ffff0f7224 */ /* 0x000fc800078e000d */
[----:B------:R-:W-:Y:S01]  /*12ed0*/  @!P0 IMAD.IADD R8, R8, 0x1, -R0 ;  /* 0x0000000108088824 */ /* 0x000fe200078e0a00 */
[C---:B------:R-:W-:Y:S02]  /*12ee0*/  ISETP.GT.U32.AND P0, PT, R0.reuse, R10, PT ;  /* 0x0000000a0000720c */ /* 0x040fe40003f04070 */
[----:B------:R-:W-:Y:S02]  /*12ef0*/  ISETP.GT.U32.AND P4, PT, R0, R12, PT ;  /* 0x0000000c0000720c */ /* 0x000fe40003f84070 */
[----:B-----5:R-:W-:-:S05]  /*12f00*/  IABS R7, R55 ;  /* 0x0000003700077213 */ /* 0x020fca0000000000 */
[----:B------:R-:W-:Y:S01]  /*12f10*/  IMAD.HI.U32 R14, R4, R7, RZ ;  /* 0x00000007040e7227 */ /* 0x000fe200078e00ff */
[----:B0-----:R-:W-:-:S03]  /*12f20*/  IABS R6, R54 ;  /* 0x0000003600067213 */ /* 0x001fc60000000000 */
[----:B------:R-:W-:Y:S02]  /*12f30*/  IMAD.MOV R14, RZ, RZ, -R14 ;  /* 0x000000ffff0e7224 */ /* 0x000fe400078e0a0e */
[----:B------:R-:W-:-:S04]  /*12f40*/  IMAD.HI.U32 R13, R4, R6, RZ ;  /* 0x00000006040d7227 */ /* 0x000fc800078e00ff */
[----:B------:R-:W-:Y:S02]  /*12f50*/  IMAD.MOV R13, RZ, RZ, -R13 ;  /* 0x000000ffff0d7224 */ /* 0x000fe400078e0a0d */
[C---:B------:R-:W-:Y:S02]  /*12f60*/  IMAD R7, R0.reuse, R14, R7 ;  /* 0x0000000e00077224 */ /* 0x040fe400078e0207 */
[----:B------:R-:W-:Y:S02]  /*12f70*/  IMAD.MOV.U32 R14, RZ, RZ, R11 ;  /* 0x000000ffff0e7224 */ /* 0x000fe400078e000b */
[C---:B------:R-:W-:Y:S02]  /*12f80*/  IMAD R6, R0.reuse, R13, R6 ;  /* 0x0000000d00067224 */ /* 0x040fe400078e0206 */
[----:B------:R-:W-:Y:S01]  /*12f90*/  @!P1 IMAD.MOV R14, RZ, RZ, -R14 ;  /* 0x000000ffff0e9224 */ /* 0x000fe200078e0a0e */
[----:B------:R-:W-:Y:S01]  /*12fa0*/  ISETP.GT.U32.AND P1, PT, R0, R7, PT ;  /* 0x000000070000720c */ /* 0x000fe20003f24070 */
[--C-:B------:R-:W-:Y:S01]  /*12fb0*/  @!P0 IMAD.IADD R10, R10, 0x1, -R0.reuse ;  /* 0x000000010a0a8824 */ /* 0x100fe200078e0a00 */
[----:B------:R-:W-:Y:S01]  /*12fc0*/  ISETP.GT.U32.AND P0, PT, R0, R6, PT ;  /* 0x000000060000720c */ /* 0x000fe20003f04070 */
[----:B------:R-:W-:Y:S01]  /*12fd0*/  @!P4 IMAD.IADD R12, R12, 0x1, -R0 ;  /* 0x000000010c0cc824 */ /* 0x000fe200078e0a00 */
[----:B------:R-:W-:Y:S01]  /*12fe0*/  ISETP.GE.AND P4, PT, R56, RZ, PT ;  /* 0x000000ff3800720c */ /* 0x000fe20003f86270 */
[----:B------:R-:W-:-:S02]  /*12ff0*/  @!P5 IMAD.MOV R15, RZ, RZ, -R15 ;  /* 0x000000ffff0fd224 */ /* 0x000fc400078e0a0f */
[----:B------:R-:W-:Y:S01]  /*13000*/  @!P3 IMAD.MOV R12, RZ, RZ, -R12 ;  /* 0x000000ffff0cb224 */ /* 0x000fe200078e0a0c */
[C---:B------:R-:W-:Y:S02]  /*13010*/  ISETP.GT.U32.AND P3, PT, R0.reuse, R9, PT ;  /* 0x000000090000720c */ /* 0x040fe40003f64070 */
[----:B------:R-:W-:-:S03]  /*13020*/  ISETP.GT.U32.AND P5, PT, R0, R8, PT ;  /* 0x000000080000720c */ /* 0x000fc60003fa4070 */
[--C-:B------:R-:W-:Y:S02]  /*13030*/  @!P1 IMAD.IADD R7, R7, 0x1, -R0.reuse ;  /* 0x0000000107079824 */ /* 0x100fe400078e0a00 */
[----:B------:R-:W-:Y:S02]  /*13040*/  @!P0 IMAD.IADD R6, R6, 0x1, -R0 ;  /* 0x0000000106068824 */ /* 0x000fe400078e0a00 */
[----:B------:R-:W-:Y:S01]  /*13050*/  @!P4 IMAD.MOV R10, RZ, RZ, -R10 ;  /* 0x000000ffff0ac224 */ /* 0x000fe200078e0a0a */
[C---:B------:R-:W-:Y:S02]  /*13060*/  ISETP.GT.U32.AND P4, PT, R0.reuse, R7, PT ;  /* 0x000000070000720c */ /* 0x040fe40003f84070 */
[----:B------:R-:W-:Y:S01]  /*13070*/  ISETP.GT.U32.AND P0, PT, R0, R6, PT ;  /* 0x000000060000720c */ /* 0x000fe20003f04070 */
[--C-:B------:R-:W-:Y:S01]  /*13080*/  @!P3 IMAD.IADD R9, R9, 0x1, -R0.reuse ;  /* 0x000000010909b824 */ /* 0x100fe200078e0a00 */
[----:B------:R-:W-:Y:S01]  /*13090*/  ISETP.GE.AND P3, PT, R55, RZ, PT ;  /* 0x000000ff3700720c */ /* 0x000fe20003f66270 */
[--C-:B------:R-:W-:Y:S01]  /*130a0*/  @!P5 IMAD.IADD R8, R8, 0x1, -R0.reuse ;  /* 0x000000010808d824 */ /* 0x100fe200078e0a00 */
[----:B------:R-:W-:Y:S01]  /*130b0*/  ISETP.GE.AND P5, PT, R54, RZ, PT ;  /* 0x000000ff3600720c */ /* 0x000fe20003fa6270 */
[----:B------:R-:W-:Y:S04]  /*130c0*/  STL [R1+0x18c], R15 ;  /* 0x00018c0f01007387 */ /* 0x000fe80000100800 */
[----:B------:R-:W-:Y:S04]  /*130d0*/  STL [R1+0x188], R12 ;  /* 0x0001880c01007387 */ /* 0x000fe80000100800 */
[----:B------:R-:W-:Y:S04]  /*130e0*/  STL [R1+0x184], R14 ;  /* 0x0001840e01007387 */ /* 0x000fe80000100800 */
[----:B------:R0:W-:Y:S01]  /*130f0*/  STL [R1+0x180], R10 ;  /* 0x0001800a01007387 */ /* 0x0001e20000100800 */
[----:B---3--:R-:W-:Y:S01]  /*13100*/  IABS R2, R52 ;  /* 0x0000003400027213 */ /* 0x008fe20000000000 */
[----:B------:R-:W-:-:S02]  /*13110*/  @!P4 IMAD.IADD R7, R7, 0x1, -R0 ;  /* 0x000000010707c824 */ /* 0x000fc400078e0a00 */
[----:B0-----:R-:W-:Y:S02]  /*13120*/  IMAD.MOV.U32 R10, RZ, RZ, R9 ;  /* 0x000000ffff0a7224 */ /* 0x001fe400078e0009 */
[----:B------:R-:W-:-:S04]  /*13130*/  IMAD.HI.U32 R12, R4, R2, RZ ;  /* 0x00000002040c7227 */ /* 0x000fc800078e00ff */
[----:B------:R-:W-:Y:S02]  /*13140*/  @!P2 IMAD.MOV R10, RZ, RZ, -R10 ;  /* 0x000000ffff0aa224 */ /* 0x000fe400078e0a0a */
[----:B------:R-:W-:Y:S02]  /*13150*/  @!P0 IMAD.IADD R6, R6, 0x1, -R0 ;  /* 0x0000000106068824 */ /* 0x000fe400078e0a00 */
[----:B------:R-:W-:Y:S02]  /*13160*/  @!P6 IMAD.MOV R8, RZ, RZ, -R8 ;  /* 0x000000ffff08e224 */ /* 0x000fe400078e0a08 */
[----:B------:R-:W-:Y:S01]  /*13170*/  @!P3 IMAD.MOV R7, RZ, RZ, -R7 ;  /* 0x000000ffff07b224 */ /* 0x000fe200078e0a07 */
[----:B------:R0:W-:Y:S01]  /*13180*/  STL [R1+0x17c], R10 ;  /* 0x00017c0a01007387 */ /* 0x0001e20000100800 */
[----:B------:R-:W-:Y:S02]  /*13190*/  IMAD.MOV R12, RZ, RZ, -R12 ;  /* 0x000000ffff0c7224 */ /* 0x000fe400078e0a0c */
[----:B------:R-:W-:Y:S01]  /*131a0*/  @!P5 IMAD.MOV R6, RZ, RZ, -R6 ;  /* 0x000000ffff06d224 */ /* 0x000fe200078e0a06 */
[----:B------:R-:W3:Y:S01]  /*131b0*/  LDL R57, [R1+0x3750] ;  /* 0x0037500001397983 */ /* 0x000ee20000100800 */
[----:B------:R-:W-:-:S03]  /*131c0*/  IMAD R2, R0, R12, R2 ;  /* 0x0000000c00027224 */ /* 0x000fc600078e0202 */
[----:B------:R-:W-:Y:S04]  /*131d0*/  STL [R1+0x174], R8 ;  /* 0x0001740801007387 */ /* 0x000fe80000100800 */
[----:B------:R1:W-:Y:S04]  /*131e0*/  STL [R1+0x158], R7 ;  /* 0x0001580701007387 */ /* 0x0003e80000100800 */
[----:B------:R-:W-:Y:S01]  /*131f0*/  STL [R1+0x154], R6 ;  /* 0x0001540601007387 */ /* 0x000fe20000100800 */
[----:B--2---:R-:W-:-:S05]  /*13200*/  IABS R5, R53 ;  /* 0x0000003500057213 */ /* 0x004fca0000000000 */
[----:B------:R-:W-:-:S04]  /*13210*/  IMAD.HI.U32 R11, R4, R5, RZ ;  /* 0x00000005040b7227 */ /* 0x000fc800078e00ff */
[----:B------:R-:W-:-:S04]  /*13220*/  IMAD.MOV R11, RZ, RZ, -R11 ;  /* 0x000000ffff0b7224 */ /* 0x000fc800078e0a0b */
[----:B------:R-:W-:-:S05]  /*13230*/  IMAD R5, R0, R11, R5 ;  /* 0x0000000b00057224 */ /* 0x000fca00078e0205 */
[C---:B------:R-:W-:Y:S02]  /*13240*/  ISETP.GT.U32.AND P1, PT, R0.reuse, R5, PT ;  /* 0x000000050000720c */ /* 0x040fe40003f24070 */
[----:B------:R-:W-:Y:S02]  /*13250*/  ISETP.GT.U32.AND P2, PT, R0, R2, PT ;  /* 0x000000020000720c */ /* 0x000fe40003f44070 */
[----:B------:R-:W-:-:S09]  /*13260*/  ISETP.GE.AND P6, PT, R53, RZ, PT ;  /* 0x000000ff3500720c */ /* 0x000fd20003fc6270 */
[----:B------:R-:W-:-:S05]  /*13270*/  @!P1 IMAD.IADD R5, R5, 0x1, -R0 ;  /* 0x0000000105059824 */ /* 0x000fca00078e0a00 */
[----:B------:R-:W-:Y:S01]  /*13280*/  ISETP.GT.U32.AND P1, PT, R0, R5, PT ;  /* 0x000000050000720c */ /* 0x000fe20003f24070 */
[----:B------:R-:W-:-:S05]  /*13290*/  @!P2 IMAD.IADD R2, R2, 0x1, -R0 ;  /* 0x000000010202a824 */ /* 0x000fca00078e0a00 */
[----:B------:R-:W-:-:S07]  /*132a0*/  ISETP.GT.U32.AND P2, PT, R0, R2, PT ;  /* 0x000000020000720c */ /* 0x000fce0003f44070 */
[----:B------:R-:W-:Y:S01]  /*132b0*/  @!P1 IMAD.IADD R5, R5, 0x1, -R0 ;  /* 0x0000000105059824 */ /* 0x000fe200078e0a00 */
[----:B0-----:R-:W-:-:S03]  /*132c0*/  IABS R10, R36 ;  /* 0x00000024000a7213 */ /* 0x001fc60000000000 */
[----:B------:R-:W-:Y:S01]  /*132d0*/  @!P6 IMAD.MOV R5, RZ, RZ, -R5 ;  /* 0x000000ffff05e224 */ /* 0x000fe200078e0a05 */
[----:B------:R-:W-:Y:S01]  /*132e0*/  ISETP.GE.AND P6, PT, R36, RZ, PT ;  /* 0x000000ff2400720c */ /* 0x000fe20003fc6270 */
[----:B------:R-:W-:Y:S01]  /*132f0*/  @!P2 IMAD.IADD R2, R2, 0x1, -R0 ;  /* 0x000000010202a824 */ /* 0x000fe200078e0a00 */
[----:B------:R-:W-:Y:S02]  /*13300*/  ISETP.GE.AND P2, PT, R38, RZ, PT ;  /* 0x000000ff2600720c */ /* 0x000fe40003f46270 */
[----:B-1----:R-:W-:Y:S02]  /*13310*/  IABS R7, R38 ;  /* 0x0000002600077213 */ /* 0x002fe40000000000 */
[----:B----4-:R-:W-:Y:S02]  /*13320*/  IABS R12, R39 ;  /* 0x00000027000c7213 */ /* 0x010fe40000000000 */
[----:B------:R-:W-:Y:S02]  /*13330*/  ISETP.GE.AND P3, PT, R39, RZ, PT ;  /* 0x000000ff2700720c */ /* 0x000fe40003f66270 */
[----:B------:R-:W2:Y:S04]  /*13340*/  LDL.LU R39, [R1+0x3e8] ;  /* 0x0003e80001277983 */ /* 0x000ea80000300800 */
[----:B------:R-:W4:Y:S04]  /*13350*/  LDL.LU R36, [R1+0x3f0] ;  /* 0x0003f00001247983 */ /* 0x000f280000300800 */
[----:B------:R0:W-:Y:S04]  /*13360*/  STL [R1+0x150], R5 ;  /* 0x0001500501007387 */ /* 0x0001e80000100800 */
[----:B------:R-:W5:Y:S04]  /*13370*/  LDL.LU R56, [R1+0x3f4] ;  /* 0x0003f40001387983 */ /* 0x000f680000300800 */
[----:B------:R-:W3:Y:S01]  /*13380*/  LDL.LU R38, [R1+0x3ec] ;  /* 0x0003ec0001267983 */ /* 0x000ee20000300800 */
[----:B------:R-:W-:Y:S01]  /*13390*/  IABS R11, R41 ;  /* 0x00000029000b7213 */ /* 0x000fe20000000000 */
[----:B------:R-:W-:Y:S01]  /*133a0*/  IMAD.HI.U32 R8, R4, R12, RZ ;  /* 0x0000000c04087227 */ /* 0x000fe200078e00ff */
[----:B------:R-:W-:Y:S01]  /*133b0*/  ISETP.GE.AND P4, PT, R52, RZ, PT ;  /* 0x000000ff3400720c */ /* 0x000fe20003f86270 */
[----:B------:R-:W3:Y:S02]  /*133c0*/  LDL.LU R53, [R1+0x3f8] ;  /* 0x0003f80001357983 */ /* 0x000ee40000300800 */
[----:B------:R-:W-:-:S04]  /*133d0*/  IMAD.HI.U32 R9, R4, R11, RZ ;  /* 0x0000000b04097227 */ /* 0x000fc800078e00ff */
[----:B------:R-:W-:-:S04]  /*133e0*/  IMAD.MOV R9, RZ, RZ, -R9 ;  /* 0x000000ffff097224 */ /* 0x000fc800078e0a09 */
[----:B------:R-:W-:-:S05]  /*133f0*/  IMAD R11, R0, R9, R11 ;  /* 0x00000009000b7224 */ /* 0x000fca00078e020b */
[----:B------:R-:W-:Y:S01]  /*13400*/  ISETP.GT.U32.AND P1, PT, R0, R11, PT ;  /* 0x0000000b0000720c */ /* 0x000fe20003f24070 */
[----:B------:R-:W-:-:S12]  /*13410*/  IMAD.MOV R8, RZ, RZ, -R8 ;  /* 0x000000ffff087224 */ /* 0x000fd800078e0a08 */
[----:B------:R-:W-:-:S05]  /*13420*/  @!P1 IMAD.IADD R11, R11, 0x1, -R0 ;  /* 0x000000010b0b9824 */ /* 0x000fca00078e0a00 */
[C---:B------:R-:W-:Y:S01]  /*13430*/  ISETP.GT.U32.AND P1, PT, R0.reuse, R11, PT ;  /* 0x0000000b0000720c */ /* 0x040fe20003f24070 */
[----:B------:R-:W-:Y:S02]  /*13440*/  IMAD R12, R0, R8, R12 ;  /* 0x00000008000c7224 */ /* 0x000fe400078e020c */
[----:B------:R-:W-:-:S04]  /*13450*/  IMAD.MOV.U32 R8, RZ, RZ, R2 ;  /* 0x000000ffff087224 */ /* 0x000fc800078e0002 */
[----:B------:R-:W-:-:S05]  /*13460*/  @!P4 IMAD.MOV R8, RZ, RZ, -R8 ;  /* 0x000000ffff08c224 */ /* 0x000fca00078e0a08 */
[----:B------:R-:W-:Y:S01]  /*13470*/  STL [R1+0x14c], R8 ;  /* 0x00014c0801007387 */ /* 0x000fe20000100800 */
[----:B------:R-:W-:Y:S01]  /*13480*/  @!P1 IMAD.IADD R11, R11, 0x1, -R0 ;  /* 0x000000010b0b9824 */ /* 0x000fe200078e0a00 */
[----:B------:R-:W-:Y:S01]  /*13490*/  ISETP.GT.U32.AND P5, PT, R0, R12, PT ;  /* 0x0000000c0000720c */ /* 0x000fe20003fa4070 */
[----:B0-----:R-:W-:-:S04]  /*134a0*/  IMAD.HI.U32 R5, R4, R10, RZ ;  /* 0x0000000a04057227 */ /* 0x001fc800078e00ff */
[----:B------:R-:W-:Y:S02]  /*134b0*/  IMAD.MOV R5, RZ, RZ, -R5 ;  /* 0x000000ffff057224 */ /* 0x000fe400078e0a05 */
[----:B------:R-:W-:-:S06]  /*134c0*/  IMAD.HI.U32 R6, R4, R7, RZ ;  /* 0x0000000704067227 */ /* 0x000fcc00078e00ff */
[----:B------:R-:W-:-:S05]  /*134d0*/  @!P5 IMAD.IADD R12, R12, 0x1, -R0 ;  /* 0x000000010c0cd824 */ /* 0x000fca00078e0a00 */
[C---:B------:R-:W-:Y:S01]  /*134e0*/  ISETP.GT.U32.AND P5, PT, R0.reuse, R12, PT ;  /* 0x0000000c0000720c */ /* 0x040fe20003fa4070 */
[----:B------:R-:W-:Y:S01]  /*134f0*/  IMAD R10, R0, R5, R10 ;  /* 0x00000005000a7224 */ /* 0x000fe200078e020a */
[----:B------:R-:W-:Y:S01]  /*13500*/  ISETP.GE.AND P0, PT, R41, RZ, PT ;  /* 0x000000ff2900720c */ /* 0x000fe20003f06270 */
[----:B------:R-:W-:-:S03]  /*13510*/  IMAD.MOV R6, RZ, RZ, -R6 ;  /* 0x000000ffff067224 */ /* 0x000fc600078e0a06 */
[C---:B------:R-:W-:Y:S01]  /*13520*/  ISETP.GT.U32.AND P4, PT, R0.reuse, R10, PT ;  /* 0x0000000a0000720c */ /* 0x040fe20003f84070 */
[----:B------:R-:W-:Y:S02]  /*13530*/  IMAD R7, R0, R6, R7 ;  /* 0x0000000600077224 */ /* 0x000fe400078e0207 */
[----:B------:R-:W-:-:S04]  /*13540*/  IMAD.MOV.U32 R15, RZ, RZ, R11 ;  /* 0x000000ffff0f7224 */ /* 0x000fc800078e000b */
[----:B------:R-:W-:Y:S01]  /*13550*/  @!P5 IMAD.IADD R12, R12, 0x1, -R0 ;  /* 0x000000010c0cd824 */ /* 0x000fe200078e0a00 */
[----:B------:R-:W-:Y:S01]  /*13560*/  ISETP.GT.U32.AND P5, PT, R0, R7, PT ;  /* 0x000000070000720c */ /* 0x000fe20003fa4070 */
[----:B------:R-:W-:Y:S02]  /*13570*/  @!P0 IMAD.MOV R15, RZ, RZ, -R15 ;  /* 0x000000ffff0f8224 */ /* 0x000fe400078e0a0f */
[----:B------:R-:W-:Y:S02]  /*13580*/  @!P3 IMAD.MOV R12, RZ, RZ, -R12 ;  /* 0x000000ffff0cb224 */ /* 0x000fe400078e0a0c */
[----:B------:R-:W-:-:S08]  /*13590*/  @!P4 IMAD.IADD R10, R10, 0x1, -R0 ;  /* 0x000000010a0ac824 */ /* 0x000fd000078e0a00 */
[----:B------:R-:W-:Y:S01]  /*135a0*/  @!P5 IMAD.IADD R7, R7, 0x1, -R0 ;  /* 0x000000010707d824 */ /* 0x000fe200078e0a00 */
[----:B------:R-:W-:-:S13]  /*135b0*/  ISETP.GT.U32.AND P5, PT, R0, R10, PT ;  /* 0x0000000a0000720c */ /* 0x000fda0003fa4070 */
[----:B------:R-:W-:-:S04]  /*135c0*/  @!P5 IMAD.IADD R10, R10, 0x1, -R0 ;  /* 0x000000010a0ad824 */ /* 0x000fc800078e0a00 */
[----:B------:R-:W-:Y:S01]  /*135d0*/  @!P6 IMAD.MOV R10, RZ, RZ, -R10 ;  /* 0x000000ffff0ae224 */ /* 0x000fe200078e0a0a */
[----:B--2---:R-:W-:Y:S02]  /*135e0*/  IABS R2, R39 ;  /* 0x0000002700027213 */ /* 0x004fe40000000000 */
[----:B------:R-:W-:Y:S02]  /*135f0*/  ISETP.GE.AND P1, PT, R39, RZ, PT ;  /* 0x000000ff2700720c */ /* 0x000fe40003f26270 */
[----:B------:R-:W2:Y:S04]  /*13600*/  LDL.LU R39, [R1+0x3fc] ;  /* 0x0003fc0001277983 */ /* 0x000ea80000300800 */
[----:B------:R-:W2:Y:S04]  /*13610*/  LDL.LU R55, [R1+0x400] ;  /* 0x0004000001377983 */ /* 0x000ea80000300800 */
[----:B------:R-:W-:Y:S04]  /*13620*/  STL [R1+0x148], R15 ;  /* 0x0001480f01007387 */ /* 0x000fe80000100800 */
[----:B------:R0:W-:Y:S04]  /*13630*/  STL [R1+0x144], R12 ;  /* 0x0001440c01007387 */ /* 0x0001e80000100800 */
[----:B------:R-:W2:Y:S01]  /*13640*/  LDL.LU R54, [R1+0x404] ;  /* 0x0004040001367983 */ /* 0x000ea20000300800 */
[----:B---3--:R-:W-:-:S02]  /*13650*/  IABS R6, R38 ;  /* 0x0000002600067213 */ /* 0x008fc40000000000 */
[----:B------:R-:W-:Y:S02]  /*13660*/  ISETP.GE.AND P5, PT, R38, RZ, PT ;  /* 0x000000ff2600720c */ /* 0x000fe40003fa6270 */
[----:B------:R-:W3:Y:S01]  /*13670*/  LDL.LU R38, [R1+0x408] ;  /* 0x0004080001267983 */ /* 0x000ee20000300800 */
[----:B------:R-:W-:-:S04]  /*13680*/  IMAD.HI.U32 R13, R4, R2, RZ ;  /* 0x00000002040d7227 */ /* 0x000fc800078e00ff */
[----:B------:R-:W-:-:S04]  /*13690*/  IMAD.MOV R13, RZ, RZ, -R13 ;  /* 0x000000ffff0d7224 */ /* 0x000fc800078e0a0d */
[----:B------:R-:W-:-:S05]  /*136a0*/  IMAD R2, R0, R13, R2 ;  /* 0x0000000d00027224 */ /* 0x000fca00078e0202 */
[----:B------:R-:W-:Y:S01]  /*136b0*/  ISETP.GT.U32.AND P3, PT, R0, R2, PT ;  /* 0x000000020000720c */ /* 0x000fe20003f64070 */
[----:B------:R-:W-:Y:S01]  /*136c0*/  STL [R1+0x140], R10 ;  /* 0x0001400a01007387 */ /* 0x000fe20000100800 */
[----:B----4-:R-:W-:-:S11]  /*136d0*/  IABS R9, R36 ;  /* 0x0000002400097213 */ /* 0x010fd60000000000 */
[----:B------:R-:W-:Y:S01]  /*136e0*/  @!P3 IMAD.IADD R2, R2, 0x1, -R0 ;  /* 0x000000010202b824 */ /* 0x000fe200078e0a00 */
[----:B------:R-:W-:Y:S02]  /*136f0*/  ISETP.GE.AND P3, PT, R36, RZ, PT ;  /* 0x000000ff2400720c */ /* 0x000fe40003f66270 */
[----:B------:R-:W4:Y:S01]  /*13700*/  LDL.LU R36, [R1+0x40c] ;  /* 0x00040c0001247983 */ /* 0x000f220000300800 */
[----:B------:R-:W-:Y:S01]  /*13710*/  IABS R41, R57 ;  /* 0x0000003900297213 */ /* 0x000fe20000000000 */
[----:B------:R-:W-:Y:S01]  /*13720*/  IMAD.HI.U32 R14, R4, R6, RZ ;  /* 0x00000006040e7227 */ /* 0x000fe200078e00ff */
[----:B------:R-:W-:Y:S01]  /*13730*/  ISETP.GT.U32.AND P0, PT, R0, R7, PT ;  /* 0x000000070000720c */ /* 0x000fe20003f04070 */
[----:B------:R-:W3:Y:S02]  /*13740*/  LDL.LU R52, [R1+0x410] ;  /* 0x0004100001347983 */ /* 0x000ee40000300800 */
[----:B------:R-:W-:-:S04]  /*13750*/  IMAD.HI.U32 R5, R4, R41, RZ ;  /* 0x0000002904057227 */ /* 0x000fc800078e00ff */
[----:B------:R-:W-:-:S04]  /*13760*/  IMAD.MOV R5, RZ, RZ, -R5 ;  /* 0x000000ffff057224 */ /* 0x000fc800078e0a05 */
[----:B------:R-:W-:-:S05]  /*13770*/  IMAD R41, R0, R5, R41 ;  /* 0x0000000500297224 */ /* 0x000fca00078e0229 */
[----:B------:R-:W-:Y:S01]  /*13780*/  ISETP.GT.U32.AND P4, PT, R0, R41, PT ;  /* 0x000000290000720c */ /* 0x000fe20003f84070 */
[----:B------:R-:W-:Y:S02]  /*13790*/  IMAD.MOV R14, RZ, RZ, -R14 ;  /* 0x000000ffff0e7224 */ /* 0x000fe400078e0a0e */
[----:B------:R-:W-:-:S10]  /*137a0*/  IMAD.HI.U32 R13, R4, R9, RZ ;  /* 0x00000009040d7227 */ /* 0x000fd400078e00ff */
[----:B------:R-:W-:Y:S02]  /*137b0*/  @!P4 IMAD.IADD R41, R41, 0x1, -R0 ;  /* 0x000000012929c824 */ /* 0x000fe400078e0a00 */
[----:B------:R-:W-:-:S03]  /*137c0*/  IMAD R6, R0, R14, R6 ;  /* 0x0000000e00067224 */ /* 0x000fc600078e0206 */
[C---:B------:R-:W-:Y:S01]  /*137d0*/  ISETP.GT.U32.AND P4, PT, R0.reuse, R41, PT ;  /* 0x000000290000720c */ /* 0x040fe20003f84070 */
[----:B------:R-:W-:Y:S01]  /*137e0*/  IMAD.MOV R13, RZ, RZ, -R13 ;  /* 0x000000ffff0d7224 */ /* 0x000fe200078e0a0d */
[----:B------:R-:W-:Y:S01]  /*137f0*/  IABS R5, R53 ;  /* 0x0000003500057213 */ /* 0x000fe20000000000 */
[----:B------:R-:W-:Y:S01]  /*13800*/  @!P0 IMAD.IADD R7, R7, 0x1, -R0 ;  /* 0x0000000107078824 */ /* 0x000fe200078e0a00 */
[C---:B------:R-:W-:Y:S01]  /*13810*/  ISETP.GT.U32.AND P0, PT, R0.reuse, R6, PT ;  /* 0x000000060000720c */ /* 0x040fe20003f04070 */
[----:B------:R-:W-:Y:S02]  /*13820*/  IMAD R9, R0, R13, R9 ;  /* 0x0000000d00097224 */ /* 0x000fe400078e0209 */
[----:B0-----:R-:W-:Y:S01]  /*13830*/  IMAD.HI.U32 R12, R4, R5, RZ ;  /* 0x00000005040c7227 */ /* 0x001fe200078e00ff */
[----:B-----5:R-:W-:Y:S02]  /*13840*/  IABS R8, R56 ;  /* 0x0000003800087213 */ /* 0x020fe40000000000 */
[----:B------:R-:W-:Y:S01]  /*13850*/  ISETP.GT.U32.AND P6, PT, R0, R2, PT ;  /* 0x000000020000720c */ /* 0x000fe20003fc4070 */
[----:B------:R-:W-:-:S02]  /*13860*/  IMAD.MOV R12, RZ, RZ, -R12 ;  /* 0x000000ffff0c7224 */ /* 0x000fc400078e0a0c */
[----:B------:R-:W-:Y:S01]  /*13870*/  @!P4 IMAD.IADD R41, R41, 0x1, -R0 ;  /* 0x000000012929c824 */ /* 0x000fe200078e0a00 */
[----:B------:R-:W-:Y:S01]  /*13880*/  ISETP.GT.U32.AND P4, PT, R0, R9, PT ;  /* 0x000000090000720c */ /* 0x000fe20003f84070 */
[----:B------:R-:W-:-:S04]  /*13890*/  IMAD.HI.U32 R11, R4, R8, RZ ;  /* 0x00000008040b7227 */ /* 0x000fc800078e00ff */
[----:B------:R-:W-:Y:S02]  /*138a0*/  IMAD R5, R0, R12, R5 ;  /* 0x0000000c00057224 */ /* 0x000fe400078e0205 */
[----:B------:R-:W-:Y:S02]  /*138b0*/  @!P0 IMAD.IADD R6, R6, 0x1, -R0 ;  /* 0x0000000106068824 */ /* 0x000fe400078e0a00 */
[----:B------:R-:W-:Y:S02]  /*138c0*/  IMAD.MOV.U32 R12, RZ, RZ, R7 ;  /* 0x000000ffff0c7224 */ /* 0x000fe400078e0007 */
[----:B------:R-:W-:Y:S02]  /*138d0*/  IMAD.MOV R11, RZ, RZ, -R11 ;  /* 0x000000ffff0b7224 */ /* 0x000fe400078e0a0b */
[----:B------:R-:W-:Y:S01]  /*138e0*/  @!P2 IMAD.MOV R12, RZ, RZ, -R12 ;  /* 0x000000ffff0ca224 */ /* 0x000fe200078e0a0c */
[C---:B------:R-:W-:Y:S01]  /*138f0*/  ISETP.GT.U32.AND P2, PT, R0.reuse, R6, PT ;  /* 0x000000060000720c */ /* 0x040fe20003f44070 */
[----:B------:R-:W-:-:S02]  /*13900*/  IMAD R8, R0, R11, R8 ;  /* 0x0000000b00087224 */ /* 0x000fc400078e0208 */
[--C-:B------:R-:W-:Y:S02]  /*13910*/  @!P4 IMAD.IADD R9, R9, 0x1, -R0.reuse ;  /* 0x000000010909c824 */ /* 0x100fe400078e0a00 */
[----:B------:R-:W-:Y:S01]  /*13920*/  @!P6 IMAD.IADD R2, R2, 0x1, -R0 ;  /* 0x000000010202e824 */ /* 0x000fe200078e0a00 */
[----:B------:R0:W-:Y:S01]  /*13930*/  STL [R1+0x250], R12 ;  /* 0x0002500c01007387 */ /* 0x0001e20000100800 */
[C---:B------:R-:W-:Y:S02]  /*13940*/  ISETP.GT.U32.AND P6, PT, R0.reuse, R8, PT ;  /* 0x000000080000720c */ /* 0x040fe40003fc4070 */
[----:B------:R-:W-:Y:S01]  /*13950*/  ISETP.GT.U32.AND P4, PT, R0, R9, PT ;  /* 0x000000090000720c */ /* 0x000fe20003f84070 */
[----:B0-----:R-:W-:-:S03]  /*13960*/  IMAD.MOV.U32 R12, RZ, RZ, R2 ;  /* 0x000000ffff0c7224 */ /* 0x001fc600078e0002 */
[----:B------:R-:W-:Y:S02]  /*13970*/  @!P2 IMAD.IADD R6, R6, 0x1, -R0 ;  /* 0x000000010606a824 */ /* 0x000fe400078e0a00 */
[----:B------:R-:W-:Y:S01]  /*13980*/  @!P1 IMAD.MOV R12, RZ, RZ, -R12 ;  /* 0x000000ffff0c9224 */ /* 0x000fe200078e0a0c */
[----:B------:R-:W-:Y:S01]  /*13990*/  ISETP.GT.U32.AND P1, PT, R0, R5, PT ;  /* 0x000000050000720c */ /* 0x000fe20003f24070 */
[----:B------:R-:W-:-:S05]  /*139a0*/  IMAD.MOV.U32 R15, RZ, RZ, R6 ;  /* 0x000000ffff0f7224 */ /* 0x000fca00078e0006 */
[--C-:B------:R-:W-:Y:S02]  /*139b0*/  @!P4 IMAD.IADD R9, R9, 0x1, -R0.reuse ;  /* 0x000000010909c824 */ /* 0x100fe400078e0a00 */
[--C-:B------:R-:W-:Y:S02]  /*139c0*/  @!P6 IMAD.IADD R8, R8, 0x1, -R0.reuse ;  /* 0x000000010808e824 */ /* 0x100fe400078e0a00 */
[----:B------:R-:W-:Y:S01]  /*139d0*/  @!P5 IMAD.MOV R15, RZ, RZ, -R15 ;  /* 0x000000ffff0fd224 */ /* 0x000fe200078e0a0f */
[----:B------:R-:W-:Y:S01]  /*139e0*/  ISETP.GE.AND P0, PT, R57, RZ, PT ;  /* 0x000000ff3900720c */ /* 0x000fe20003f06270 */
[----:B------:R-:W-:Y:S01]  /*139f0*/  STL [R1+0x13c], R12 ;  /* 0x00013c0c01007387 */ /* 0x000fe20000100800 */
[----:B------:R-:W-:Y:S01]  /*13a00*/  ISETP.GE.AND P2, PT, R53, RZ, PT ;  /* 0x000000ff3500720c */ /* 0x000fe20003f46270 */
[----:B------:R-:W-:Y:S01]  /*13a10*/  @!P1 IMAD.IADD R5, R5, 0x1, -R0 ;  /* 0x0000000105059824 */ /* 0x000fe200078e0a00 */
[----:B------:R-:W-:Y:S01]  /*13a20*/  ISETP.GT.U32.AND P1, PT, R0, R8, PT ;  /* 0x000000080000720c */ /* 0x000fe20003f24070 */
[----:B------:R-:W-:Y:S04]  /*13a30*/  STL [R1+0x138], R15 ;  /* 0x0001380f01007387 */ /* 0x000fe80000100800 */
[----:B------:R-:W5:Y:S01]  /*13a40*/  LDL.LU R53, [R1+0x414] ;  /* 0x0004140001357983 */ /* 0x000f620000300800 */
[----:B------:R-:W-:-:S03]  /*13a50*/  @!P3 IMAD.MOV R9, RZ, RZ, -R9 ;  /* 0x000000ffff09b224 */ /* 0x000fc600078e0a09 */
[----:B------:R-:W-:Y:S01]  /*13a60*/  @!P0 IMAD.MOV R41, RZ, RZ, -R41 ;  /* 0x000000ffff298224 */ /* 0x000fe200078e0a29 */
[----:B------:R-:W-:-:S03]  /*13a70*/  ISETP.GE.AND P0, PT, R56, RZ, PT ;  /* 0x000000ff3800720c */ /* 0x000fc60003f06270 */
[----:B------:R-:W-:-:S10]  /*13a80*/  @!P1 IMAD.IADD R8, R8, 0x1, -R0 ;  /* 0x0000000108089824 */ /* 0x000fd400078e0a00 */
[----:B------:R-:W-:Y:S01]  /*13a90*/  @!P0 IMAD.MOV R8, RZ, RZ, -R8 ;  /* 0x000000ffff088224 */ /* 0x000fe200078e0a08 */
[----:B--2---:R-:W-:Y:S02]  /*13aa0*/  IABS R10, R39 ;  /* 0x00000027000a7213 */ /* 0x004fe40000000000 */
[----:B------:R-:W-:-:S05]  /*13ab0*/  IABS R11, R55 ;  /* 0x00000037000b7213 */ /* 0x000fca0000000000 */
[----:B------:R-:W-:Y:S02]  /*13ac0*/  IMAD.MOV.U32 R7, RZ, RZ, R11 ;  /* 0x000000ffff077224 */ /* 0x000fe400078e000b */
[----:B------:R-:W-:-:S04]  /*13ad0*/  IMAD.HI.U32 R11, R4, R10, RZ ;  /* 0x0000000a040b7227 */ /* 0x000fc800078e00ff */
[----:B------:R-:W-:-:S04]  /*13ae0*/  IMAD.MOV R11, RZ, RZ, -R11 ;  /* 0x000000ffff0b7224 */ /* 0x000fc800078e0a0b */
[----:B------:R-:W-:-:S05]  /*13af0*/  IMAD R2, R0, R11, R10 ;  /* 0x0000000b00027224 */ /* 0x000fca00078e020a */
[----:B------:R-:W-:Y:S02]  /*13b00*/  ISETP.GT.U32.AND P4, PT, R0, R2, PT ;  /* 0x000000020000720c */ /* 0x000fe40003f84070 */
[----:B------:R-:W-:Y:S02]  /*13b10*/  ISETP.GE.AND P6, PT, R39, RZ, PT ;  /* 0x000000ff2700720c */ /* 0x000fe40003fc6270 */
[----:B------:R-:W2:Y:S01]  /*13b20*/  LDL.LU R39, [R1+0x438] ;  /* 0x0004380001277983 */ /* 0x000ea20000300800 */
[----:B------:R-:W-:Y:S01]  /*13b30*/  ISETP.GE.AND P1, PT, R55, RZ, PT ;  /* 0x000000ff3700720c */ /* 0x000fe20003f26270 */
[----:B------:R-:W-:-:S07]  /*13b40*/  IMAD.HI.U32 R10, R4, R7, RZ ;  /* 0x00000007040a7227 */ /* 0x000fce00078e00ff */
[----:B------:R-:W-:Y:S01]  /*13b50*/  @!P4 IMAD.IADD R2, R2, 0x1, -R0 ;  /* 0x000000010202c824 */ /* 0x000fe200078e0a00 */
[C---:B------:R-:W-:Y:S01]  /*13b60*/  ISETP.GT.U32.AND P4, PT, R0.reuse, R5, PT ;  /* 0x000000050000720c */ /* 0x040fe20003f84070 */
[----:B------:R-:W-:Y:S03]  /*13b70*/  STL [R1+0x134], R9 ;  /* 0x0001340901007387 */ /* 0x000fe60000100800 */
[----:B------:R-:W-:Y:S01]  /*13b80*/  ISETP.GT.U32.AND P5, PT, R0, R2, PT ;  /* 0x000000020000720c */ /* 0x000fe20003fa4070 */
[----:B------:R-:W2:Y:S01]  /*13b90*/  LDL.LU R55, [R1+0x43c] ;  /* 0x00043c0001377983 */ /* 0x000ea20000300800 */
[----:B------:R-:W-:Y:S01]  /*13ba0*/  IMAD.MOV R10, RZ, RZ, -R10 ;  /* 0x000000ffff0a7224 */ /* 0x000fe200078e0a0a */
[----:B------:R-:W-:-:S03]  /*13bb0*/  IABS R11, R54 ;  /* 0x00000036000b7213 */ /* 0x000fc60000000000 */
[----:B------:R-:W-:-:S03]  /*13bc0*/  IMAD R7, R0, R10, R7 ;  /* 0x0000000a00077224 */ /* 0x000fc600078e0207 */
[--C-:B------:R-:W-:Y:S02]  /*13bd0*/  @!P4 IMAD.IADD R5, R5, 0x1, -R0.reuse ;  /* 0x000000010505c824 */ /* 0x100fe400078e0a00 */
[----:B------:R-:W-:Y:S02]  /*13be0*/  ISETP.GT.U32.AND P3, PT, R0, R7, PT ;  /* 0x000000070000720c */ /* 0x000fe40003f64070 */
[----:B------:R-:W-:Y:S02]  /*13bf0*/  @!P2 IMAD.MOV R5, RZ, RZ, -R5 ;  /* 0x000000ffff05a224 */ /* 0x000fe400078e0a05 */
[----:B------:R-:W-:Y:S01]  /*13c00*/  @!P5 IMAD.IADD R2, R2, 0x1, -R0 ;  /* 0x000000010202d824 */ /* 0x000fe200078e0a00 */
[----:B------:R-:W-:Y:S01]  /*13c10*/  STL [R1+0x130], R8 ;  /* 0x0001300801007387 */ /* 0x000fe20000100800 */
[----:B------:R-:W-:-:S03]  /*13c20*/  IMAD.HI.U32 R6, R4, R11, RZ ;  /* 0x0000000b04067227 */ /* 0x000fc600078e00ff */
[----:B------:R0:W-:Y:S01]  /*13c30*/  STL [R1+0x12c], R5 ;  /* 0x00012c0501007387 */ /* 0x0001e20000100800 */
[----:B------:R-:W-:-:S04]  /*13c40*/  IMAD.MOV R6, RZ, RZ, -R6 ;  /* 0x000000ffff067224 */ /* 0x000fc800078e0a06 */
[----:B------:R-:W-:Y:S02]  /*13c50*/  IMAD R11, R0, R6, R11 ;  /* 0x00000006000b7224 */ /* 0x000fe400078e020b */
[----:B0-----:R-:W-:-:S04]  /*13c60*/  IMAD.MOV.U32 R5, RZ, RZ, R2 ;  /* 0x000000ffff057224 */ /* 0x001fc800078e0002 */
[----:B------:R-:W-:Y:S01]  /*13c70*/  @!P6 IMAD.MOV R5, RZ, RZ, -R5 ;  /* 0x000000ffff05e224 */ /* 0x000fe200078e0a05 */
[----:B------:R-:W-:Y:S01]  /*13c80*/  ISETP.GE.AND P5, PT, R54, RZ, PT ;  /* 0x000000ff3600720c */ /* 0x000fe20003fa6270 */
[--C-:B------:R-:W-:Y:S01]  /*13c90*/  @!P3 IMAD.IADD R7, R7, 0x1, -R0.reuse ;  /* 0x000000010707b824 */ /* 0x100fe200078e0a00 */
[----:B---3--:R-:W-:Y:S02]  /*13ca0*/  IABS R14, R38 ;  /* 0x00000026000e7213 */ /* 0x008fe40000000000 */
[----:B------:R0:W-:Y:S01]  /*13cb0*/  STL [R1+0x128], R5 ;  /* 0x0001280501007387 */ /* 0x0001e20000100800 */
[----:B------:R-:W-:Y:S02]  /*13cc0*/  ISETP.GT.U32.AND P4, PT, R0, R11, PT ;  /* 0x0000000b0000720c */ /* 0x000fe40003f84070 */
[----:B------:R-:W-:Y:S01]  /*13cd0*/  ISETP.GE.AND P3, PT, R38, RZ, PT ;  /* 0x000000ff2600720c */ /* 0x000fe20003f66270 */
[----:B------:R-:W3:Y:S04]  /*13ce0*/  LDL.LU R54, [R1+0x440] ;  /* 0x0004400001367983 */ /* 0x000ee80000300800 */
[----:B------:R-:W3:Y:S06]  /*13cf0*/  LDL.LU R38, [R1+0x444] ;  /* 0x0004440001267983 */ /* 0x000eec0000300800 */
[----:B------:R-:W-:-:S05]  /*13d00*/  @!P4 IMAD.IADD R11, R11, 0x1, -R0 ;  /* 0x000000010b0bc824 */ /* 0x000fca00078e0a00 */
[----:B------:R-:W-:Y:S02]  /*13d10*/  ISETP.GT.U32.AND P2, PT, R0, R11, PT ;  /* 0x0000000b0000720c */ /* 0x000fe40003f44070 */
[----:B----4-:R-:W-:-:S11]  /*13d20*/  IABS R13, R36 ;  /* 0x00000024000d7213 */ /* 0x010fd60000000000 */
[----:B------:R-:W-:Y:S01]  /*13d30*/  @!P2 IMAD.IADD R11, R11, 0x1, -R0 ;  /* 0x000000010b0ba824 */ /* 0x000fe200078e0a00 */
[----:B------:R-:W-:Y:S02]  /*13d40*/  ISETP.GE.AND P2, PT, R36, RZ, PT ;  /* 0x000000ff2400720c */ /* 0x000fe40003f46270 */
[----:B------:R-:W4:Y:S01]  /*13d50*/  LDL.LU R36, [R1+0x448] ;  /* 0x0004480001247983 */ /* 0x000f220000300800 */
[----:B------:R-:W-:-:S04]  /*13d60*/  IMAD.HI.U32 R10, R4, R14, RZ ;  /* 0x0000000e040a7227 */ /* 0x000fc800078e00ff */
[----:B------:R-:W-:-:S04]  /*13d70*/  IMAD.MOV R10, RZ, RZ, -R10 ;  /* 0x000000ffff0a7224 */ /* 0x000fc800078e0a0a */
[----:B------:R-:W-:Y:S02]  /*13d80*/  IMAD R14, R0, R10, R14 ;  /* 0x0000000a000e7224 */ /* 0x000fe400078e020e */
[----:B------:R-:W-:-:S03]  /*13d90*/  IMAD.HI.U32 R9, R4, R13, RZ ;  /* 0x0000000d04097227 */ /* 0x000fc600078e00ff */
[----:B------:R-:W-:Y:S01]  /*13da0*/  ISETP.GT.U32.AND P4, PT, R0, R14, PT ;  /* 0x0000000e0000720c */ /* 0x000fe20003f84070 */
[----:B------:R-:W-:Y:S01]  /*13db0*/  IMAD.MOV R9, RZ, RZ, -R9 ;  /* 0x000000ffff097224 */ /* 0x000fe200078e0a09 */
[----:B------:R-:W-:-:S03]  /*13dc0*/  IABS R12, R52 ;  /* 0x00000034000c7213 */ /* 0x000fc60000000000 */
[----:B------:R-:W-:Y:S02]  /*13dd0*/  IMAD R13, R0, R9, R13 ;  /* 0x00000009000d7224 */ /* 0x000fe400078e020d */
[----:B------:R-:W-:-:S03]  /*13de0*/  IMAD.HI.U32 R6, R4, R12, RZ ;  /* 0x0000000c04067227 */ /* 0x000fc600078e00ff */
[----:B------:R-:W-:Y:S01]  /*13df0*/  ISETP.GT.U32.AND P6, PT, R0, R13, PT ;  /* 0x0000000d0000720c */ /* 0x000fe20003fc4070 */
[----:B------:R-:W-:Y:S02]  /*13e00*/  IMAD.MOV R6, RZ, RZ, -R6 ;  /* 0x000000ffff067224 */ /* 0x000fe400078e0a06 */
[----:B------:R-:W-:Y:S02]  /*13e10*/  @!P4 IMAD.IADD R14, R14, 0x1, -R0 ;  /* 0x000000010e0ec824 */ /* 0x000fe400078e0a00 */
[----:B------:R-:W-:-:S03]  /*13e20*/  IMAD R12, R0, R6, R12 ;  /* 0x00000006000c7224 */ /* 0x000fc600078e020c */
[----:B------:R-:W-:Y:S02]  /*13e30*/  ISETP.GT.U32.AND P4, PT, R0, R14, PT ;  /* 0x0000000e0000720c */ /* 0x000fe40003f84070 */
[----:B-----5:R-:W-:-:S05]  /*13e40*/  IABS R9, R53 ;  /* 0x0000003500097213 */ /* 0x020fca0000000000 */
[----:B------:R-:W-:Y:S01]  /*13e50*/  IMAD.HI.U32 R6, R4, R9, RZ ;  /* 0x0000000904067227 */ /* 0x000fe200078e00ff */
[----:B------:R-:W-:-:S03]  /*13e60*/  ISETP.GT.U32.AND P0, PT, R0, R7, PT ;  /* 0x000000070000720c */ /* 0x000fc60003f04070 */
[----:B------:R-:W-:Y:S02]  /*13e70*/  IMAD.MOV R6, RZ, RZ, -R6 ;  /* 0x000000ffff067224 */ /* 0x000fe400078e0a06 */
[--C-:B------:R-:W-:Y:S02]  /*13e80*/  @!P6 IMAD.IADD R13, R13, 0x1, -R0.reuse ;  /* 0x000000010d0de824 */ /* 0x100fe400078e0a00 */
[----:B------:R-:W-:Y:S02]  /*13e90*/  IMAD R9, R0, R6, R9 ;  /* 0x0000000600097224 */ /* 0x000fe400078e0209 */
[--C-:B------:R-:W-:Y:S01]  /*13ea0*/  @!P4 IMAD.IADD R14, R14, 0x1, -R0.reuse ;  /* 0x000000010e0ec824 */ /* 0x100fe200078e0a00 */
[C---:B------:R-:W-:Y:S02]  /*13eb0*/  ISETP.GT.U32.AND P6, PT, R0.reuse, R13, PT ;  /* 0x0000000d0000720c */ /* 0x040fe40003fc4070 */
[C---:B------:R-:W-:Y:S01]  /*13ec0*/  ISETP.GT.U32.AND P4, PT, R0.reuse, R9, PT ;  /* 0x000000090000720c */ /* 0x040fe20003f84070 */
[----:B------:R-:W-:Y:S01]  /*13ed0*/  @!P0 IMAD.IADD R7, R7, 0x1, -R0 ;  /* 0x0000000107078824 */ /* 0x000fe200078e0a00 */
[----:B------:R-:W-:-:S09]  /*13ee0*/  ISETP.GT.U32.AND P0, PT, R0, R12, PT ;  /* 0x0000000c0000720c */ /* 0x000fd20003f04070 */
[--C-:B------:R-:W-:Y:S02]  /*13ef0*/  @!P6 IMAD.IADD R13, R13, 0x1, -R0.reuse ;  /* 0x000000010d0de824 */ /* 0x100fe400078e0a00 */
[--C-:B------:R-:W-:Y:S02]  /*13f00*/  @!P4 IMAD.IADD R9, R9, 0x1, -R0.reuse ;  /* 0x000000010909c824 */ /* 0x100fe400078e0a00 */
[----:B------:R-:W-:Y:S02]  /*13f10*/  @!P0 IMAD.IADD R12, R12, 0x1, -R0 ;  /* 0x000000010c0c8824 */ /* 0x000fe400078e0a00 */
[----:B------:R-:W-:Y:S01]  /*13f20*/  @!P1 IMAD.MOV R7, RZ, RZ, -R7 ;  /* 0x000000ffff079224 */ /* 0x000fe200078e0a07 */
[----:B------:R-:W-:Y:S02]  /*13f30*/  ISETP.GE.AND P0, PT, R52, RZ, PT ;  /* 0x000000ff3400720c */ /* 0x000fe40003f06270 */
[----:B------:R-:W-:Y:S02]  /*13f40*/  ISETP.GT.U32.AND P1, PT, R0, R12, PT ;  /* 0x0000000c0000720c */ /* 0x000fe40003f24070 */
[----:B------:R3:W-:Y:S04]  /*13f50*/  STL [R1+0x124], R7 ;  /* 0x0001240701007387 */ /* 0x0007e80000100800 */
[----:B------:R-:W5:Y:S01]  /*13f60*/  LDL.LU R52, [R1+0x44c] ;  /* 0x00044c0001347983 */ /* 0x000f620000300800 */
[----:B------:R-:W-:-:S02]  /*13f70*/  @!P3 IMAD.MOV R14, RZ, RZ, -R14 ;  /* 0x000000ffff0eb224 */ /* 0x000fc400078e0a0e */
[----:B------:R-:W-:-:S04]  /*13f80*/  IMAD.MOV.U32 R16, RZ, RZ, R11 ;  /* 0x000000ffff107224 */ /* 0x000fc800078e000b */
[----:B------:R-:W-:Y:S01]  /*13f90*/  @!P1 IMAD.IADD R12, R12, 0x1, -R0 ;  /* 0x000000010c0c9824 */ /* 0x000fe200078e0a00 */
[----:B------:R-:W-:Y:S01]  /*13fa0*/  ISETP.GE.AND P1, PT, R53, RZ, PT ;  /* 0x000000ff3500720c */ /* 0x000fe20003f26270 */
[----:B------:R-:W-:Y:S01]  /*13fb0*/  @!P5 IMAD.MOV R16, RZ, RZ, -R16 ;  /* 0x000000ffff10d224 */ /* 0x000fe200078e0a10 */
[----:B------:R-:W5:Y:S01]  /*13fc0*/  LDL.LU R53, [R1+0x450] ;  /* 0x0004500001357983 */ /* 0x000f620000300800 */
[----:B------:R-:W-:Y:S02]  /*13fd0*/  @!P2 IMAD.MOV R13, RZ, RZ, -R13 ;  /* 0x000000ffff0da224 */ /* 0x000fe400078e0a0d */
[----:B------:R-:W-:Y:S01]  /*13fe0*/  @!P0 IMAD.MOV R12, RZ, RZ, -R12 ;  /* 0x000000ffff0c8224 */ /* 0x000fe200078e0a0c */
[----:B--2---:R-:W-:-:S05]  /*13ff0*/  IABS R2, R39 ;  /* 0x0000002700027213 */ /* 0x004fca0000000000 */
[----:B0-----:R-:W-:-:S04]  /*14000*/  IMAD.HI.U32 R5, R4, R2, RZ ;  /* 0x0000000204057227 */ /* 0x001fc800078e00ff */
[----:B------:R-:W-:Y:S01]  /*14010*/  IMAD.MOV R5, RZ, RZ, -R5 ;  /* 0x000000ffff057224 */ /* 0x000fe200078e0a05 */
[----:B------:R-:W-:-:S03]  /*14020*/  IABS R10, R55 ;  /* 0x00000037000a7213 */ /* 0x000fc60000000000 */
[----:B------:R-:W-:Y:S02]  /*14030*/  IMAD R2, R0, R5, R2 ;  /* 0x0000000500027224 */ /* 0x000fe400078e0202 */
        /* <DEDUP_REMOVED lines=8> */
[----:B------:R-:W-:Y:S02]  /*140c0*/  ISETP.GT.U32.AND P4, PT, R0, R9, PT ;  /* 0x000000090000720c */ /* 0x000fe40003f84070 */
[----:B---3--:R-:W-:-:S05]  /*140d0*/  IABS R7, R38 ;  /* 0x0000002600077213 */ /* 0x008fca0000000000 */
[----:B------:R-:W-:-:S04]  /*140e0*/  IMAD.HI.U32 R5, R4, R7, RZ ;  /* 0x0000000704057227 */ /* 0x000fc800078e00ff */
[----:B------:R-:W-:Y:S01]  /*140f0*/  IMAD.MOV R5, RZ, RZ, -R5 ;  /* 0x000000ffff057224 */ /* 0x000fe200078e0a05 */
[----:B------:R-:W-:Y:S01]  /*14100*/  ISETP.GE.AND P6, PT, R39, RZ, PT ;  /* 0x000000ff2700720c */ /* 0x000fe20003fc6270 */
[--C-:B------:R-:W-:Y:S01]  /*14110*/  @!P4 IMAD.IADD R9, R9, 0x1, -R0.reuse ;  /* 0x000000010909c824 */ /* 0x100fe200078e0a00 */
[----:B------:R-:W2:Y:S01]  /*14120*/  LDL.LU R39, [R1+0x454] ;  /* 0x0004540001277983 */ /* 0x000ea20000300800 */
[----:B------:R-:W-:Y:S02]  /*14130*/  IMAD R7, R0, R5, R7 ;  /* 0x0000000500077224 */ /* 0x000fe400078e0207 */
[----:B------:R-:W-:Y:S01]  /*14140*/  @!P3 IMAD.IADD R2, R2, 0x1, -R0 ;  /* 0x000000010202b824 */ /* 0x000fe200078e0a00 */
[----:B------:R-:W-:Y:S02]  /*14150*/  STL [R1+0x120], R16 ;  /* 0x0001201001007387 */ /* 0x000fe40000100800 */
[----:B------:R-:W-:Y:S02]  /*14160*/  ISETP.GT.U32.AND P4, PT, R0, R7, PT ;  /* 0x000000070000720c */ /* 0x000fe40003f84070 */
[----:B------:R-:W-:Y:S04]  /*14170*/  STL [R1+0x11c], R14 ;  /* 0x00011c0e01007387 */ /* 0x000fe80000100800 */
[----:B------:R-:W-:Y:S04]  /*14180*/  STL [R1+0x118], R13 ;  /* 0x0001180d01007387 */ /* 0x000fe80000100800 */
[----:B------:R0:W-:Y:S01]  /*14190*/  STL [R1+0x114], R12 ;  /* 0x0001140c01007387 */ /* 0x0001e20000100800 */
[----:B------:R-:W-:-:S02]  /*141a0*/  @!P1 IMAD.MOV R9, RZ, RZ, -R9 ;  /* 0x000000ffff099224 */ /* 0x000fc400078e0a09 */
[----:B0-----:R-:W-:-:S04]  /*141b0*/  IMAD.MOV.U32 R12, RZ, RZ, R2 ;  /* 0x000000ffff0c7224 */ /* 0x001fc800078e0002 */
[----:B------:R-:W-:Y:S01]  /*141c0*/  @!P6 IMAD.MOV R12, RZ, RZ, -R12 ;  /* 0x000000ffff0ce224 */ /* 0x000fe200078e0a0c */
[----:B------:R0:W-:Y:S01]  /*141d0*/  STL [R1+0x110], R9 ;  /* 0x0001100901007387 */ /* 0x0001e20000100800 */
[----:B------:R-:W-:Y:S01]  /*141e0*/  @!P4 IMAD.IADD R7, R7, 0x1, -R0 ;  /* 0x000000010707c824 */ /* 0x000fe200078e0a00 */
[----:B----4-:R-:W-:Y:S02]  /*141f0*/  IABS R6, R36 ;  /* 0x0000002400067213 */ /* 0x010fe40000000000 */
[----:B------:R-:W-:Y:S01]  /*14200*/  ISETP.GE.AND P4, PT, R36, RZ, PT ;  /* 0x000000ff2400720c */ /* 0x000fe20003f86270 */
[----:B------:R-:W-:Y:S04]  /*14210*/  STL [R1+0x10c], R12 ;  /* 0x00010c0c01007387 */ /* 0x000fe80000100800 */
[----:B------:R-:W3:Y:S01]  /*14220*/  LDL.LU R36, [R1+0x458] ;  /* 0x0004580001247983 */ /* 0x000ee20000300800 */
[----:B------:R-:W-:-:S05]  /*14230*/  IABS R8, R54 ;  /* 0x0000003600087213 */ /* 0x000fca0000000000 */
[----:B------:R-:W-:-:S04]  /*14240*/  IMAD.HI.U32 R15, R4, R8, RZ ;  /* 0x00000008040f7227 */ /* 0x000fc800078e00ff */
[----:B------:R-:W-:-:S04]  /*14250*/  IMAD.MOV R15, RZ, RZ, -R15 ;  /* 0x000000ffff0f7224 */ /* 0x000fc800078e0a0f */
[C---:B------:R-:W-:Y:S01]  /*14260*/  IMAD R8, R0.reuse, R15, R8 ;  /* 0x0000000f00087224 */ /* 0x040fe200078e0208 */
[----:B------:R-:W-:Y:S01]  /*14270*/  ISETP.GT.U32.AND P5, PT, R0, R10, PT ;  /* 0x0000000a0000720c */ /* 0x000fe20003fa4070 */
[----:B------:R-:W-:-:S03]  /*14280*/  IMAD.HI.U32 R11, R4, R6, RZ ;  /* 0x00000006040b7227 */ /* 0x000fc600078e00ff */
[----:B------:R-:W-:Y:S01]  /*14290*/  ISETP.GT.U32.AND P2, PT, R0, R8, PT ;  /* 0x000000080000720c */ /* 0x000fe20003f44070 */
[----:B------:R-:W-:-:S04]  /*142a0*/  IMAD.MOV R11, RZ, RZ, -R11 ;  /* 0x000000ffff0b7224 */ /* 0x000fc800078e0a0b */
[----:B------:R-:W-:-:S04]  /*142b0*/  IMAD R6, R0, R11, R6 ;  /* 0x0000000b00067224 */ /* 0x000fc800078e0206 */
[----:B------:R-:W-:Y:S01]  /*142c0*/  @!P5 IMAD.IADD R10, R10, 0x1, -R0 ;  /* 0x000000010a0ad824 */ /* 0x000fe200078e0a00 */
[----:B------:R-:W-:-:S03]  /*142d0*/  ISETP.GT.U32.AND P5, PT, R0, R6, PT ;  /* 0x000000060000720c */ /* 0x000fc60003fa4070 */
[----:B------:R-:W-:Y:S01]  /*142e0*/  @!P2 IMAD.IADD R8, R8, 0x1, -R0 ;  /* 0x000000010808a824 */ /* 0x000fe200078e0a00 */
[----:B------:R-:W-:-:S04]  /*142f0*/  ISETP.GT.U32.AND P6, PT, R0, R7, PT ;  /* 0x000000070000720c */ /* 0x000fc80003fc4070 */
[----:B------:R-:W-:Y:S02]  /*14300*/  ISETP.GT.U32.AND P1, PT, R0, R8, PT ;  /* 0x000000080000720c */ /* 0x000fe40003f24070 */
[----:B------:R-:W-:Y:S02]  /*14310*/  ISETP.GE.AND P0, PT, R55, RZ, PT ;  /* 0x000000ff3700720c */ /* 0x000fe40003f06270 */
[----:B------:R-:W-:Y:S01]  /*14320*/  ISETP.GE.AND P3, PT, R54, RZ, PT ;  /* 0x000000ff3600720c */ /* 0x000fe20003f66270 */
[----:B------:R-:W-:Y:S01]  /*14330*/  @!P5 IMAD.IADD R6, R6, 0x1, -R0 ;  /* 0x000000010606d824 */ /* 0x000fe200078e0a00 */
[----:B------:R-:W-:Y:S02]  /*14340*/  ISETP.GE.AND P2, PT, R38, RZ, PT ;  /* 0x000000ff2600720c */ /* 0x000fe40003f46270 */
[----:B------:R-:W4:Y:S01]  /*14350*/  LDL.LU R38, [R1+0x460] ;  /* 0x0004600001267983 */ /* 0x000f220000300800 */
[----:B-----5:R-:W-:-:S05]  /*14360*/  IABS R5, R52 ;  /* 0x0000003400057213 */ /* 0x020fca0000000000 */
[----:B------:R-:W-:-:S04]  /*14370*/  IMAD.HI.U32 R11, R4, R5, RZ ;  /* 0x00000005040b7227 */ /* 0x000fc800078e00ff */
[----:B------:R-:W-:Y:S01]  /*14380*/  IMAD.MOV R11, RZ, RZ, -R11 ;  /* 0x000000ffff0b7224 */ /* 0x000fe200078e0a0b */
[----:B------:R-:W-:Y:S01]  /*14390*/  ISETP.GT.U32.AND P5, PT, R0, R6, PT ;  /* 0x000000060000720c */ /* 0x000fe20003fa4070 */
[--C-:B------:R-:W-:Y:S02]  /*143a0*/  @!P1 IMAD.IADD R8, R8, 0x1, -R0.reuse ;  /* 0x0000000108089824 */ /* 0x100fe400078e0a00 */
[C---:B------:R-:W-:Y:S02]  /*143b0*/  IMAD R5, R0.reuse, R11, R5 ;  /* 0x0000000b00057224 */ /* 0x040fe400078e0205 */
[----:B------:R-:W-:Y:S02]  /*143c0*/  @!P6 IMAD.IADD R7, R7, 0x1, -R0 ;  /* 0x000000010707e824 */ /* 0x000fe400078e0a00 */
[----:B------:R-:W-:Y:S01]  /*143d0*/  IMAD.MOV.U32 R11, RZ, RZ, R8 ;  /* 0x000000ffff0b7224 */ /* 0x000fe200078e0008 */
[----:B------:R-:W-:Y:S01]  /*143e0*/  ISETP.GT.U32.AND P1, PT, R0, R5, PT ;  /* 0x000000050000720c */ /* 0x000fe20003f24070 */
[----:B------:R-:W-:-:S02]  /*143f0*/  IMAD.MOV.U32 R8, RZ, RZ, R7 ;  /* 0x000000ffff087224 */ /* 0x000fc400078e0007 */
[----:B------:R-:W-:Y:S02]  /*14400*/  @!P0 IMAD.MOV R10, RZ, RZ, -R10 ;  /* 0x000000ffff0a8224 */ /* 0x000fe400078e0a0a */
[----:B------:R-:W-:Y:S02]  /*14410*/  @!P3 IMAD.MOV R11, RZ, RZ, -R11 ;  /* 0x000000ffff0bb224 */ /* 0x000fe400078e0a0b */
[----:B------:R-:W-:Y:S01]  /*14420*/  @!P2 IMAD.MOV R8, RZ, RZ, -R8 ;  /* 0x000000ffff08a224 */ /* 0x000fe200078e0a08 */
[----:B------:R-:W-:Y:S01]  /*14430*/  ISETP.GE.AND P0, PT, R52, RZ, PT ;  /* 0x000000ff3400720c */ /* 0x000fe20003f06270 */
[----:B------:R-:W-:Y:S01]  /*14440*/  STL [R1+0x108], R10 ;  /* 0x0001080a01007387 */ /* 0x000fe20000100800 */
[----:B------:R-:W-:-:S03]  /*14450*/  @!P5 IMAD.IADD R6, R6, 0x1, -R0 ;  /* 0x000000010606d824 */ /* 0x000fc600078e0a00 */
[----:B------:R-:W5:Y:S01]  /*14460*/  LDL.LU R52, [R1+0x45c] ;  /* 0x00045c0001347983 */ /* 0x000f620000300800 */
[----:B------:R-:W-:-:S03]  /*14470*/  @!P1 IMAD.IADD R5, R5, 0x1, -R0 ;  /* 0x0000000105059824 */ /* 0x000fc600078e0a00 */
[----:B------:R1:W-:Y:S04]  /*14480*/  STL [R1+0x104], R11 ;  /* 0x0001040b01007387 */ /* 0x0003e80000100800 */
[----:B------:R-:W-:Y:S01]  /*14490*/  STL [R1+0x100], R8 ;  /* 0x0001000801007387 */ /* 0x000fe20000100800 */
[----:B--2---:R-:W-:Y:S02]  /*144a0*/  IABS R15, R39 ;  /* 0x00000027000f7213 */ /* 0x004fe40000000000 */
[----:B------:R-:W-:Y:S02]  /*144b0*/  ISETP.GE.AND P5, PT, R39, RZ, PT ;  /* 0x000000ff2700720c */ /* 0x000fe40003fa6270 */
[----:B------:R-:W2:Y:S04]  /*144c0*/  LDL.LU R39, [R1+0x468] ;  /* 0x0004680001277983 */ /* 0x000ea80000300800 */
[----:B------:R-:W2:Y:S04]  /*144d0*/  LDL.LU R56, [R1+0x46c] ;  /* 0x00046c0001387983 */ /* 0x000ea80000300800 */
[----:B------:R-:W2:Y:S01]  /*144e0*/  LDL.LU R55, [R1+0x470] ;  /* 0x0004700001377983 */ /* 0x000ea20000300800 */
[----:B---3--:R-:W-:-:S02]  /*144f0*/  IABS R7, R36 ;  /* 0x0000002400077213 */ /* 0x008fc40000000000 */
[----:B------:R-:W-:Y:S02]  /*14500*/  ISETP.GE.AND P1, PT, R36, RZ, PT ;  /* 0x000000ff2400720c */ /* 0x000fe40003f26270 */
[----:B------:R-:W3:Y:S01]  /*14510*/  LDL.LU R36, [R1+0x464] ;  /* 0x0004640001247983 */ /* 0x000ee20000300800 */
[----:B0-----:R-:W-:-:S05]  /*14520*/  IABS R9, R53 ;  /* 0x0000003500097213 */ /* 0x001fca0000000000 */
[----:B------:R-:W-:-:S04]  /*14530*/  IMAD.HI.U32 R2, R4, R9, RZ ;  /* 0x0000000904027227 */ /* 0x000fc800078e00ff */
[----:B------:R-:W-:-:S04]  /*14540*/  IMAD.MOV R2, RZ, RZ, -R2 ;  /* 0x000000ffff027224 */ /* 0x000fc800078e0a02 */
[----:B------:R-:W-:-:S05]  /*14550*/  IMAD R9, R0, R2, R9 ;  /* 0x0000000200097224 */ /* 0x000fca00078e0209 */
[C---:B------:R-:W-:Y:S02]  /*14560*/  ISETP.GT.U32.AND P6, PT, R0.reuse, R9, PT ;  /* 0x000000090000720c */ /* 0x040fe40003fc4070 */
[----:B------:R-:W-:Y:S01]  /*14570*/  ISETP.GT.U32.AND P2, PT, R0, R5, PT ;  /* 0x000000050000720c */ /* 0x000fe20003f44070 */
[----:B-1----:R-:W-:Y:S01]  /*14580*/  IMAD.MOV.U32 R11, RZ, RZ, R6 ;  /* 0x000000ffff0b7224 */ /* 0x002fe200078e0006 */
[----:B------:R-:W-:-:S09]  /*14590*/  ISETP.GE.AND P3, PT, R53, RZ, PT ;  /* 0x000000ff3500720c */ /* 0x000fd20003f66270 */
[----:B------:R-:W-:-:S05]  /*145a0*/  @!P6 IMAD.IADD R9, R9, 0x1, -R0 ;  /* 0x000000010909e824 */ /* 0x000fca00078e0a00 */
[----:B------:R-:W-:Y:S01]  /*145b0*/  ISETP.GT.U32.AND P6, PT, R0, R9, PT ;  /* 0x000000090000720c */ /* 0x000fe20003fc4070 */
[----:B------:R-:W-:Y:S02]  /*145c0*/  @!P4 IMAD.MOV R11, RZ, RZ, -R11 ;  /* 0x000000ffff0bc224 */ /* 0x000fe400078e0a0b */
[----:B------:R-:W-:-:S03]  /*145d0*/  @!P2 IMAD.IADD R5, R5, 0x1, -R0 ;  /* 0x000000010505a824 */ /* 0x000fc600078e0a00 */
[----:B------:R0:W-:Y:S01]  /*145e0*/  STL [R1+0xfc], R11 ;  /* 0x0000fc0b01007387 */ /* 0x0001e20000100800 */
[----:B------:R-:W-:-:S06]  /*145f0*/  IMAD.HI.U32 R2, R4, R15, RZ ;  /* 0x0000000f04027227 */ /* 0x000fcc00078e00ff */
[----:B------:R-:W-:Y:S02]  /*14600*/  @!P6 IMAD.IADD R9, R9, 0x1, -R0 ;  /* 0x000000010909e824 */ /* 0x000fe400078e0a00 */
[----:B0-----:R-:W-:Y:S02]  /*14610*/  IMAD.MOV.U32 R11, RZ, RZ, R5 ;  /* 0x000000ffff0b7224 */ /* 0x001fe400078e0005 */
[----:B------:R-:W-:Y:S02]  /*14620*/  IMAD.MOV R2, RZ, RZ, -R2 ;  /* 0x000000ffff027224 */ /* 0x000fe400078e0a02 */
[----:B------:R-:W-:Y:S02]  /*14630*/  @!P0 IMAD.MOV R11, RZ, RZ, -R11 ;  /* 0x000000ffff0b8224 */ /* 0x000fe400078e0a0b */
[----:B------:R-:W-:Y:S01]  /*14640*/  @!P3 IMAD.MOV R9, RZ, RZ, -R9 ;  /* 0x000000ffff09b224 */ /* 0x000fe200078e0a09 */
[----:B----4-:R-:W-:Y:S01]  /*14650*/  ISETP.GE.AND P6, PT, R38, RZ, PT ;  /* 0x000000ff2600720c */ /* 0x010fe20003fc6270 */
[----:B------:R-:W-:Y:S01]  /*14660*/  IMAD R15, R0, R2, R15 ;  /* 0x00000002000f7224 */ /* 0x000fe200078e020f */
[----:B------:R-:W-:Y:S01]  /*14670*/  STL [R1+0xf8], R11 ;  /* 0x0000f80b01007387 */ /* 0x000fe20000100800 */
[----:B------:R-:W-:-:S03]  /*14680*/  IABS R2, R38 ;  /* 0x0000002600027213 */ /* 0x000fc60000000000 */
[----:B------:R0:W-:Y:S04]  /*14690*/  STL [R1+0xf4], R9 ;  /* 0x0000f40901007387 */ /* 0x0001e80000100800 */
[----:B------:R-:W4:Y:S01]  /*146a0*/  LDL.LU R38, [R1+0x474] ;  /* 0x0004740001267983 */ /* 0x000f220000300800 */
[----:B------:R-:W-:Y:S02]  /*146b0*/  ISETP.GT.U32.AND P4, PT, R0, R15, PT ;  /* 0x0000000f0000720c */ /* 0x000fe40003f84070 */
[----:B---3--:R-:W-:Y:S02]  /*146c0*/  ISETP.GE.AND P3, PT, R36, RZ, PT ;  /* 0x000000ff2400720c */ /* 0x008fe40003f66270 */
[----:B------:R-:W-:Y:S01]  /*146d0*/  IABS R14, R36 ;  /* 0x00000024000e7213 */ /* 0x000fe20000000000 */
[----:B------:R-:W-:-:S02]  /*146e0*/  IMAD.MOV.U32 R36, RZ, RZ, R34 ;  /* 0x000000ffff247224 */ /* 0x000fc400078e0022 */
[----:B------:R-:W3:Y:S04]  /*146f0*/  LDL.LU R34, [R1+0x478] ;  /* 0x0004780001227983 */ /* 0x000ee80000300800 */
[----:B------:R-:W3:Y:S02]  /*14700*/  LDL.LU R54, [R1+0x47c] ;  /* 0x00047c0001367983 */ /* 0x000ee40000300800 */
[----:B------:R-:W-:Y:S01]  /*14710*/  @!P4 IMAD.IADD R15, R15, 0x1, -R0 ;  /* 0x000000010f0fc824 */ /* 0x000fe200078e0a00 */
[----:B-----5:R-:W-:Y:S01]  /*14720*/  IABS R8, R52 ;  /* 0x0000003400087213 */ /* 0x020fe20000000000 */
[----:B------:R-:W-:Y:S01]  /*14730*/  IMAD.HI.U32 R10, R4, R7, RZ ;  /* 0x00000007040a7227 */ /* 0x000fe200078e00ff */
[----:B--2---:R-:W-:Y:S01]  /*14740*/  IABS R12, R39 ;  /* 0x00000027000c7213 */ /* 0x004fe20000000000 */
[----:B------:R-:W2:Y:S01]  /*14750*/  LDL.LU R53, [R1+0x480] ;  /* 0x0004800001357983 */ /* 0x000ea20000300800 */
[----:B------:R-:W-:Y:S01]  /*14760*/  ISETP.GT.U32.AND P4, PT, R0, R15, PT ;  /* 0x0000000f0000720c */ /* 0x000fe20003f84070 */
[----:B------:R-:W-:-:S04]  /*14770*/  IMAD.HI.U32 R6, R4, R8, RZ ;  /* 0x0000000804067227 */ /* 0x000fc800078e00ff */
[----:B------:R-:W-:Y:S02]  /*14780*/  IMAD.MOV R6, RZ, RZ, -R6 ;  /* 0x000000ffff067224 */ /* 0x000fe400078e0a06 */
[----:B------:R-:W-:Y:S02]  /*14790*/  IMAD.MOV R10, RZ, RZ, -R10 ;  /* 0x000000ffff0a7224 */ /* 0x000fe400078e0a0a */
[C---:B------:R-:W-:Y:S02]  /*147a0*/  IMAD R8, R0.reuse, R6, R8 ;  /* 0x0000000600087224 */ /* 0x040fe400078e0208 */
[C---:B------:R-:W-:Y:S02]  /*147b0*/  IMAD R7, R0.reuse, R10, R7 ;  /* 0x0000000a00077224 */ /* 0x040fe400078e0207 */
[----:B------:R-:W-:Y:S01]  /*147c0*/  @!P4 IMAD.IADD R15, R15, 0x1, -R0 ;  /* 0x000000010f0fc824 */ /* 0x000fe200078e0a00 */
[C---:B------:R-:W-:Y:S02]  /*147d0*/  ISETP.GT.U32.AND P4, PT, R0.reuse, R8, PT ;  /* 0x000000080000720c */ /* 0x040fe40003f84070 */
[----:B------:R-:W-:Y:S01]  /*147e0*/  ISETP.GT.U32.AND P0, PT, R0, R7, PT ;  /* 0x000000070000720c */ /* 0x000fe20003f04070 */
[----:B0-----:R-:W-:-:S10]  /*147f0*/  IMAD.HI.U32 R9, R4, R12, RZ ;  /* 0x0000000c04097227 */ /* 0x001fd400078e00ff */
[--C-:B------:R-:W-:Y:S02]  /*14800*/  @!P4 IMAD.IADD R8, R8, 0x1, -R0.reuse ;  /* 0x000000010808c824 */ /* 0x100fe400078e0a00 */
[----:B------:R-:W-:-:S03]  /*14810*/  @!P0 IMAD.IADD R7, R7, 0x1, -R0 ;  /* 0x0000000107078824 */ /* 0x000fc600078e0a00 */
[C---:B------:R-:W-:Y:S02]  /*14820*/  ISETP.GT.U32.AND P4, PT, R0.reuse, R8, PT ;  /* 0x000000080000720c */ /* 0x040fe40003f84070 */
[----:B------:R-:W-:Y:S01]  /*14830*/  ISETP.GT.U32.AND P0, PT, R0, R7, PT ;  /* 0x000000070000720c */ /* 0x000fe20003f04070 */
[----:B------:R-:W-:Y:S02]  /*14840*/  IMAD.MOV R9, RZ, RZ, -R9 ;  /* 0x000000ffff097224 */ /* 0x000fe400078e0a09 */
[----:B------:R-:W-:-:S04]  /*14850*/  IMAD.HI.U32 R5, R4, R2, RZ ;  /* 0x0000000204057227 */ /* 0x000fc800078e00ff */
[----:B------:R-:W-:Y:S02]  /*14860*/  IMAD R12, R0, R9, R12 ;  /* 0x00000009000c7224 */ /* 0x000fe400078e020c */
[----:B------:R-:W-:Y:S01]  /*14870*/  IMAD.MOV R5, RZ, RZ, -R5 ;  /* 0x000000ffff057224 */ /* 0x000fe200078e0a05 */
[----:B------:R-:W-:Y:S01]  /*14880*/  IABS R10, R55 ;  /* 0x00000037000a7213 */ /* 0x000fe20000000000 */
[----:B------:R-:W-:Y:S01]  /*14890*/  @!P4 IMAD.IADD R8, R8, 0x1, -R0 ;  /* 0x000000010808c824 */ /* 0x000fe200078e0a00 */
[C---:B------:R-:W-:Y:S01]  /*148a0*/  ISETP.GT.U32.AND P4, PT, R0.reuse, R12, PT ;  /* 0x0000000c0000720c */ /* 0x040fe20003f84070 */
[----:B------:R-:W-:Y:S02]  /*148b0*/  IMAD R2, R0, R5, R2 ;  /* 0x0000000500027224 */ /* 0x000fe400078e0202 */
[----:B------:R-:W-:Y:S02]  /*148c0*/  IMAD.MOV.U32 R16, RZ, RZ, R15 ;  /* 0x000000ffff107224 */ /* 0x000fe400078e000f */
[----:B------:R-:W-:Y:S01]  /*148d0*/  @!P0 IMAD.IADD R7, R7, 0x1, -R0 ;  /* 0x0000000107078824 */ /* 0x000fe200078e0a00 */
[----:B------:R-:W-:Y:S01]  /*148e0*/  ISETP.GE.AND P2, PT, R52, RZ, PT ;  /* 0x000000ff3400720c */ /* 0x000fe20003f46270 */
[----:B------:R-:W-:-:S04]  /*148f0*/  IMAD.HI.U32 R5, R4, R10, RZ ;  /* 0x0000000a04057227 */ /* 0x000fc800078e00ff */
[----:B------:R-:W-:Y:S01]  /*14900*/  @!P5 IMAD.MOV R16, RZ, RZ, -R16 ;  /* 0x000000ffff10d224 */ /* 0x000fe200078e0a10 */
[C---:B------:R-:W-:Y:S01]  /*14910*/  ISETP.GT.U32.AND P5, PT, R0.reuse, R2, PT ;  /* 0x000000020000720c */ /* 0x040fe20003fa4070 */
[----:B------:R-:W-:Y:S02]  /*14920*/  IMAD.MOV.U32 R15, RZ, RZ, R7 ;  /* 0x000000ffff0f7224 */ /* 0x000fe400078e0007 */
[----:B------:R-:W-:Y:S02]  /*14930*/  IMAD.MOV R5, RZ, RZ, -R5 ;  /* 0x000000ffff057224 */ /* 0x000fe400078e0a05 */
[----:B------:R-:W-:Y:S01]  /*14940*/  @!P1 IMAD.MOV R15, RZ, RZ, -R15 ;  /* 0x000000ffff0f9224 */ /* 0x000fe200078e0a0f */
[----:B------:R-:W-:Y:S01]  /*14950*/  STL [R1+0xd8], R16 ;  /* 0x0000d81001007387 */ /* 0x000fe20000100800 */
[----:B------:R-:W-:Y:S02]  /*14960*/  IMAD R10, R0, R5, R10 ;  /* 0x00000005000a7224 */ /* 0x000fe400078e020a */
[----:B------:R-:W-:Y:S01]  /*14970*/  @!P4 IMAD.IADD R12, R12, 0x1, -R0 ;  /* 0x000000010c0cc824 */ /* 0x000fe200078e0a00 */
[----:B------:R0:W-:Y:S01]  /*14980*/  STL [R1+0xb4], R15 ;  /* 0x0000b40f01007387 */ /* 0x0001e20000100800 */
[----:B------:R-:W-:-:S03]  /*14990*/  IMAD.MOV.U32 R18, RZ, RZ, R8 ;  /* 0x000000ffff127224 */ /* 0x000fc600078e0008 */
[----:B------:R-:W5:Y:S01]  /*149a0*/  LDL.LU R52, [R1+0x484] ;  /* 0x0004840001347983 */ /* 0x000f620000300800 */
[----:B------:R-:W-:Y:S01]  /*149b0*/  @!P2 IMAD.MOV R18, RZ, RZ, -R18 ;  /* 0x000000ffff12a224 */ /* 0x000fe200078e0a12 */
[----:B------:R-:W-:Y:S01]  /*149c0*/  ISETP.GT.U32.AND P2, PT, R0, R12, PT ;  /* 0x0000000c0000720c */ /* 0x000fe20003f44070 */
[----:B------:R-:W-:-:S05]  /*149d0*/  @!P5 IMAD.IADD R2, R2, 0x1, -R0 ;  /* 0x000000010202d824 */ /* 0x000fca00078e0a00 */
[----:B------:R-:W-:Y:S02]  /*149e0*/  ISETP.GT.U32.AND P5, PT, R0, R2, PT ;  /* 0x000000020000720c */ /* 0x000fe40003fa4070 */
[----:B------:R-:W-:-:S05]  /*149f0*/  IABS R11, R56 ;  /* 0x00000038000b7213 */ /* 0x000fca0000000000 */
[----:B------:R-:W-:Y:S02]  /*14a00*/  @!P2 IMAD.IADD R12, R12, 0x1, -R0 ;  /* 0x000000010c0ca824 */ /* 0x000fe400078e0a00 */
[----:B------:R-:W-:-:S04]  /*14a10*/  IMAD.HI.U32 R6, R4, R11, RZ ;  /* 0x0000000b04067227 */ /* 0x000fc800078e00ff */
[----:B------:R-:W-:Y:S02]  /*14a20*/  @!P5 IMAD.IADD R2, R2, 0x1, -R0 ;  /* 0x000000010202d824 */ /* 0x000fe400078e0a00 */
[----:B------:R-:W-:Y:S02]  /*14a30*/  IMAD.MOV R6, RZ, RZ, -R6 ;  /* 0x000000ffff067224 */ /* 0x000fe400078e0a06 */
[----:B------:R-:W-:Y:S01]  /*14a40*/  @!P6 IMAD.MOV R2, RZ, RZ, -R2 ;  /* 0x000000ffff02e224 */ /* 0x000fe200078e0a02 */
[----:B------:R-:W-:Y:S01]  /*14a50*/  ISETP.GE.AND P0, PT, R39, RZ, PT ;  /* 0x000000ff2700720c */ /* 0x000fe20003f06270 */
[----:B------:R-:W-:Y:S01]  /*14a60*/  IMAD R11, R0, R6, R11 ;  /* 0x00000006000b7224 */ /* 0x000fe200078e020b */
[----:B------:R-:W2:Y:S04]  /*14a70*/  LDL.LU R39, [R1+0x488] ;  /* 0x0004880001277983 */ /* 0x000ea80000300800 */
[----:B------:R-:W-:Y:S04]  /*14a80*/  STL [R1+0xb0], R18 ;  /* 0x0000b01201007387 */ /* 0x000fe80000100800 */
[----:B------:R-:W-:Y:S01]  /*14a90*/  STL [R1+0x9c], R2 ;  /* 0x00009c0201007387 */ /* 0x000fe20000100800 */
[----:B---3--:R-:W-:-:S05]  /*14aa0*/  IABS R5, R54 ;  /* 0x0000003600057213 */ /* 0x008fca0000000000 */
[----:B0-----:R-:W-:-:S04]  /*14ab0*/  IMAD.HI.U32 R15, R4, R5, RZ ;  /* 0x00000005040f7227 */ /* 0x001fc800078e00ff */
[----:B------:R-:W-:-:S04]  /*14ac0*/  IMAD.MOV R15, RZ, RZ, -R15 ;  /* 0x000000ffff0f7224 */ /* 0x000fc800078e0a0f */
[----:B------:R-:W-:-:S05]  /*14ad0*/  IMAD R5, R0, R15, R5 ;  /* 0x0000000f00057224 */ /* 0x000fca00078e0205 */
[----:B------:R-:W-:Y:S02]  /*14ae0*/  ISETP.GT.U32.AND P2, PT, R0, R5, PT ;  /* 0x000000050000720c */ /* 0x000fe40003f44070 */
[----:B------:R-:W-:-:S11]  /*14af0*/  IABS R6, R34 ;  /* 0x0000002200067213 */ /* 0x000fd60000000000 */
[----:B------:R-:W-:Y:S01]  /*14b00*/  @!P2 IMAD.IADD R5, R5, 0x1, -R0 ;  /* 0x000000010505a824 */ /* 0x000fe200078e0a00 */
[----:B------:R-:W-:Y:S02]  /*14b10*/  ISETP.GE.AND P2, PT, R34, RZ, PT ;  /* 0x000000ff2200720c */ /* 0x000fe40003f46270 */
[----:B------:R-:W3:Y:S01]  /*14b20*/  LDL.LU R34, [R1+0x48c] ;  /* 0x00048c0001227983 */ /* 0x000ee20000300800 */
[----:B------:R-:W-:-:S04]  /*14b30*/  IMAD.HI.U32 R13, R4, R14, RZ ;  /* 0x0000000e040d7227 */ /* 0x000fc800078e00ff */
[----:B------:R-:W-:-:S04]  /*14b40*/  IMAD.MOV R13, RZ, RZ, -R13 ;  /* 0x000000ffff0d7224 */ /* 0x000fc800078e0a0d */
[----:B------:R-:W-:Y:S01]  /*14b50*/  IMAD R14, R0, R13, R14 ;  /* 0x0000000d000e7224 */ /* 0x000fe200078e020e */
[----:B----4-:R-:W-:-:S04]  /*14b60*/  IABS R9, R38 ;  /* 0x0000002600097213 */ /* 0x010fc80000000000 */
[----:B------:R-:W-:Y:S01]  /*14b70*/  ISETP.GT.U32.AND P1, PT, R0, R14, PT ;  /* 0x0000000e0000720c */ /* 0x000fe20003f24070 */
[----:B------:R-:W-:Y:S01]  /*14b80*/  IMAD.HI.U32 R17, R4, R9, RZ ;  /* 0x0000000904117227 */ /* 0x000fe200078e00ff */
[----:B------:R-:W-:-:S03]  /*14b90*/  ISETP.GT.U32.AND P5, PT, R0, R11, PT ;  /* 0x0000000b0000720c */ /* 0x000fc60003fa4070 */
[----:B------:R-:W-:-:S04]  /*14ba0*/  IMAD.MOV R17, RZ, RZ, -R17 ;  /* 0x000000ffff117224 */ /* 0x000fc800078e0a11 */
[----:B------:R-:W-:-:S04]  /*14bb0*/  IMAD R9, R0, R17, R9 ;  /* 0x0000001100097224 */ /* 0x000fc800078e0209 */
[--C-:B------:R-:W-:Y:S01]  /*14bc0*/  @!P1 IMAD.IADD R14, R14, 0x1, -R0.reuse ;  /* 0x000000010e0e9824 */ /* 0x100fe200078e0a00 */
[C---:B------:R-:W-:Y:S02]  /*14bd0*/  ISETP.GT.U32.AND P1, PT, R0.reuse, R10, PT ;  /* 0x0000000a0000720c */ /* 0x040fe40003f24070 */
[C---:B------:R-:W-:Y:S01]  /*14be0*/  ISETP.GT.U32.AND P4, PT, R0.reuse, R9, PT ;  /* 0x000000090000720c */ /* 0x040fe20003f84070 */
[----:B------:R-:W-:Y:S01]  /*14bf0*/  @!P5 IMAD.IADD R11, R11, 0x1, -R0 ;  /* 0x000000010b0bd824 */ /* 0x000fe200078e0a00 */
[----:B------:R-:W-:Y:S01]  /*14c00*/  ISETP.GT.U32.AND P5, PT, R0, R14, PT ;  /* 0x0000000e0000720c */ /* 0x000fe20003fa4070 */
[----:B------:R-:W-:-:S04]  /*14c10*/  IMAD.HI.U32 R16, R4, R6, RZ ;  /* 0x0000000604107227 */ /* 0x000fc800078e00ff */
[----:B------:R-:W-:-:S04]  /*14c20*/  IMAD.MOV R16, RZ, RZ, -R16 ;  /* 0x000000ffff107224 */ /* 0x000fc800078e0a10 */
[--C-:B------:R-:W-:Y:S01]  /*14c30*/  @!P1 IMAD.IADD R10, R10, 0x1, -R0.reuse ;  /* 0x000000010a0a9824 */ /* 0x100fe200078e0a00 */
[C---:B------:R-:W-:Y:S01]  /*14c40*/  ISETP.GT.U32.AND P1, PT, R0.reuse, R11, PT ;  /* 0x0000000b0000720c */ /* 0x040fe20003f24070 */
[----:B------:R-:W-:Y:S02]  /*14c50*/  @!P4 IMAD.IADD R9, R9, 0x1, -R0 ;  /* 0x000000010909c824 */ /* 0x000fe400078e0a00 */
[----:B------:R-:W-:Y:S01]  /*14c60*/  IMAD R6, R0, R16, R6 ;  /* 0x0000001000067224 */ /* 0x000fe200078e0206 */
[----:B-----5:R-:W-:Y:S01]  /*14c70*/  IABS R8, R52 ;  /* 0x0000003400087213 */ /* 0x020fe20000000000 */
[----:B------:R-:W-:Y:S01]  /*14c80*/  @!P5 IMAD.IADD R14, R14, 0x1, -R0 ;  /* 0x000000010e0ed824 */ /* 0x000fe200078e0a00 */
[C---:B------:R-:W-:Y:S02]  /*14c90*/  ISETP.GT.U32.AND P6, PT, R0.reuse, R9, PT ;  /* 0x000000090000720c */ /* 0x040fe40003fc4070 */
[----:B------:R-:W-:Y:S01]  /*14ca0*/  ISETP.GT.U32.AND P5, PT, R0, R6, PT ;  /* 0x000000060000720c */ /* 0x000fe20003fa4070 */
[----:B------:R-:W-:-:S04]  /*14cb0*/  IMAD.HI.U32 R15, R4, R8, RZ ;  /* 0x00000008040f7227 */ /* 0x000fc800078e00ff */
[----:B------:R-:W-:Y:S01]  /*14cc0*/  @!P1 IMAD.IADD R11, R11, 0x1, -R0 ;  /* 0x000000010b0b9824 */ /* 0x000fe200078e0a00 */
[----:B------:R-:W-:Y:S01]  /*14cd0*/  ISETP.GE.AND P1, PT, R56, RZ, PT ;  /* 0x000000ff3800720c */ /* 0x000fe20003f26270 */
[----:B------:R-:W-:Y:S01]  /*14ce0*/  IMAD.MOV R15, RZ, RZ, -R15 ;  /* 0x000000ffff0f7224 */ /* 0x000fe200078e0a0f */
[----:B------:R-:W-:-:S03]  /*14cf0*/  ISETP.GT.U32.AND P4, PT, R0, R10, PT ;  /* 0x0000000a0000720c */ /* 0x000fc60003f84070 */
[----:B------:R-:W-:Y:S01]  /*14d00*/  @!P6 IMAD.IADD R9, R9, 0x1, -R0 ;  /* 0x000000010909e824 */ /* 0x000fe200078e0a00 */
[----:B------:R-:W-:Y:S01]  /*14d10*/  ISETP.GE.AND P6, PT, R55, RZ, PT ;  /* 0x000000ff3700720c */ /* 0x000fe20003fc6270 */
[----:B------:R-:W-:Y:S02]  /*14d20*/  IMAD R8, R0, R15, R8 ;  /* 0x0000000f00087224 */ /* 0x000fe400078e0208 */
[--C-:B------:R-:W-:Y:S01]  /*14d30*/  @!P5 IMAD.IADD R6, R6, 0x1, -R0.reuse ;  /* 0x000000010606d824 */ /* 0x100fe200078e0a00 */
[----:B------:R-:W-:Y:S02]  /*14d40*/  ISETP.GE.AND P5, PT, R38, RZ, PT ;  /* 0x000000ff2600720c */ /* 0x000fe40003fa6270 */
[----:B------:R-:W4:Y:S01]  /*14d50*/  LDL.LU R38, [R1+0x490] ;  /* 0x0004900001267983 */ /* 0x000f220000300800 */
[----:B------:R-:W-:Y:S01]  /*14d60*/  @!P1 IMAD.MOV R11, RZ, RZ, -R11 ;  /* 0x000000ffff0b9224 */ /* 0x000fe200078e0a0b */
[----:B------:R-:W-:Y:S01]  /*14d70*/  ISETP.GT.U32.AND P1, PT, R0, R8, PT ;  /* 0x000000080000720c */ /* 0x000fe20003f24070 */
[----:B------:R-:W-:-:S02]  /*14d80*/  @!P4 IMAD.IADD R10, R10, 0x1, -R0 ;  /* 0x000000010a0ac824 */ /* 0x000fc400078e0a00 */
[----:B------:R-:W-:Y:S02]  /*14d90*/  @!P3 IMAD.MOV R14, RZ, RZ, -R14 ;  /* 0x000000ffff0eb224 */ /* 0x000fe400078e0a0e */
[----:B------:R-:W-:Y:S02]  /*14da0*/  @!P0 IMAD.MOV R12, RZ, RZ, -R12 ;  /* 0x000000ffff0c8224 */ /* 0x000fe400078e0a0c */
[----:B------:R-:W-:Y:S01]  /*14db0*/  @!P6 IMAD.MOV R10, RZ, RZ, -R10 ;  /* 0x000000ffff0ae224 */ /* 0x000fe200078e0a0a */
[----:B------:R-:W-:Y:S01]  /*14dc0*/  STL [R1+0x98], R14 ;  /* 0x0000980e01007387 */ /* 0x000fe20000100800 */
[----:B------:R-:W-:-:S03]  /*14dd0*/  @!P5 IMAD.MOV R9, RZ, RZ, -R9 ;  /* 0x000000ffff09d224 */ /* 0x000fc600078e0a09 */
[----:B------:R-:W-:Y:S01]  /*14de0*/  STL [R1+0x94], R12 ;  /* 0x0000940c01007387 */ /* 0x000fe20000100800 */
[----:B------:R-:W-:-:S03]  /*14df0*/  @!P1 IMAD.IADD R8, R8, 0x1, -R0 ;  /* 0x0000000108089824 */ /* 0x000fc600078e0a00 */
[----:B------:R-:W-:Y:S04]  /*14e00*/  STL [R1+0x90], R11 ;  /* 0x0000900b01007387 */ /* 0x000fe80000100800 */
[----:B------:R3:W-:Y:S04]  /*14e10*/  STL [R1+0x8c], R10 ;  /* 0x00008c0a01007387 */ /* 0x0007e80000100800 */
[----:B------:R0:W-:Y:S01]  /*14e20*/  STL [R1+0x88], R9 ;  /* 0x0000880901007387 */ /* 0x0001e20000100800 */
[----:B---3--:R-:W-:Y:S02]  /*14e30*/  IABS R10, R34 ;  /* 0x00000022000a7213 */ /* 0x008fe40000000000 */
[----:B------:R-:W-:Y:S01]  /*14e40*/  ISETP.GE.AND P1, PT, R34, RZ, PT ;  /* 0x000000ff2200720c */ /* 0x000fe20003f26270 */
[----:B------:R-:W-:-:S02]  /*14e50*/  IMAD.MOV.U32 R34, RZ, RZ, R32 ;  /* 0x000000ffff227224 */ /* 0x000fc400078e0020 */
[----:B------:R-:W3:Y:S01]  /*14e60*/  LDL.LU R32, [R1+0x49c] ;  /* 0x00049c0001207983 */ /* 0x000ee20000300800 */
[----:B--2---:R-:W-:Y:S02]  /*14e70*/  IABS R7, R53 ;  /* 0x0000003500077213 */ /* 0x004fe40000000000 */
[----:B------:R-:W-:-:S03]  /*14e80*/  ISETP.GT.U32.AND P3, PT, R0, R6, PT ;  /* 0x000000060000720c */ /* 0x000fc60003f64070 */
[----:B------:R-:W-:-:S04]  /*14e90*/  IMAD.HI.U32 R13, R4, R7, RZ ;  /* 0x00000007040d7227 */ /* 0x000fc800078e00ff */
[----:B------:R-:W-:-:S04]  /*14ea0*/  IMAD.MOV R13, RZ, RZ, -R13 ;  /* 0x000000ffff0d7224 */ /* 0x000fc800078e0a0d */
[----:B------:R-:W-:Y:S01]  /*14eb0*/  IMAD R7, R0, R13, R7 ;  /* 0x0000000d00077224 */ /* 0x000fe200078e0207 */
[----:B------:R-:W-:Y:S01]  /*14ec0*/  IABS R2, R39 ;  /* 0x0000002700027213 */ /* 0x000fe20000000000 */
[----:B------:R-:W-:-:S03]  /*14ed0*/  @!P3 IMAD.IADD R6, R6, 0x1, -R0 ;  /* 0x000000010606b824 */ /* 0x000fc600078e0a00 */
[----:B------:R-:W-:Y:S01]  /*14ee0*/  ISETP.GT.U32.AND P4, PT, R0, R7, PT ;  /* 0x000000070000720c */ /* 0x000fe20003f84070 */
[----:B------:R-:W-:-:S04]  /*14ef0*/  IMAD.HI.U32 R13, R4, R2, RZ ;  /* 0x00000002040d7227 */ /* 0x000fc800078e00ff */
[----:B------:R-:W-:Y:S02]  /*14f00*/  IMAD.MOV.U32 R11, RZ, RZ, R6 ;  /* 0x000000ffff0b7224 */ /* 0x000fe400078e0006 */
[----:B------:R-:W-:Y:S02]  /*14f10*/  IMAD.MOV R13, RZ, RZ, -R13 ;  /* 0x000000ffff0d7224 */ /* 0x000fe400078e0a0d */
[----:B------:R-:W-:Y:S01]  /*14f20*/  @!P2 IMAD.MOV R11, RZ, RZ, -R11 ;  /* 0x000000ffff0ba224 */ /* 0x000fe200078e0a0b */
[----:B------:R-:W-:Y:S01]  /*14f30*/  ISETP.GT.U32.AND P2, PT, R0, R8, PT ;  /* 0x000000080000720c */ /* 0x000fe20003f44070 */
[----:B------:R-:W-:-:S04]  /*14f40*/  IMAD.HI.U32 R6, R4, R10, RZ ;  /* 0x0000000a04067227 */ /* 0x000fc800078e00ff */
[C---:B------:R-:W-:Y:S02]  /*14f50*/  IMAD R2, R0.reuse, R13, R2 ;  /* 0x0000000d00027224 */ /* 0x040fe400078e0202 */
[----:B------:R-:W-:Y:S01]  /*14f60*/  @!P4 IMAD.IADD R7, R7, 0x1, -R0 ;  /* 0x000000010707c824 */ /* 0x000fe200078e0a00 */
[----:B------:R-:W-:Y:S01]  /*14f70*/  ISETP.GT.U32.AND P4, PT, R0, R5, PT ;  /* 0x000000050000720c */ /* 0x000fe20003f84070 */
[----:B------:R-:W-:Y:S01]  /*14f80*/  IMAD.MOV R6, RZ, RZ, -R6 ;  /* 0x000000ffff067224 */ /* 0x000fe200078e0a06 */
[----:B------:R-:W-:Y:S02]  /*14f90*/  ISETP.GE.AND P6, PT, R54, RZ, PT ;  /* 0x000000ff3600720c */ /* 0x000fe40003fc6270 */
[C---:B------:R-:W-:Y:S01]  /*14fa0*/  ISETP.GT.U32.AND P3, PT, R0.reuse, R2, PT ;  /* 0x000000020000720c */ /* 0x040fe20003f64070 */
[----:B------:R-:W-:Y:S02]  /*14fb0*/  IMAD R10, R0, R6, R10 ;  /* 0x00000006000a7224 */ /* 0x000fe400078e020a */
[----:B------:R-:W-:-:S03]  /*14fc0*/  @!P2 IMAD.IADD R8, R8, 0x1, -R0 ;  /* 0x000000010808a824 */ /* 0x000fc600078e0a00 */
[----:B------:R-:W-:-:S03]  /*14fd0*/  ISETP.GT.U32.AND P2, PT, R0, R10, PT ;  /* 0x0000000a0000720c */ /* 0x000fc60003f44070 */
[--C-:B------:R-:W-:Y:S01]  /*14fe0*/  @!P4 IMAD.IADD R5, R5, 0x1, -R0.reuse ;  /* 0x000000010505c824 */ /* 0x100fe200078e0a00 */
[----:B------:R-:W-:Y:S02]  /*14ff0*/  ISETP.GE.AND P4, PT, R52, RZ, PT ;  /* 0x000000ff3400720c */ /* 0x000fe40003f86270 */
[----:B------:R-:W-:Y:S01]  /*15000*/  ISETP.GT.U32.AND P0, PT, R0, R7, PT ;  /* 0x000000070000720c */ /* 0x000fe20003f04070 */
[--C-:B------:R-:W-:Y:S02]  /*15010*/  @!P3 IMAD.IADD R2, R2, 0x1, -R0.reuse ;  /* 0x000000010202b824 */ /* 0x100fe400078e0a00 */
[----:B------:R-:W-:Y:S01]  /*15020*/  @!P6 IMAD.MOV R5, RZ, RZ, -R5 ;  /* 0x000000ffff05e224 */ /* 0x000fe200078e0a05 */
[----:B------:R-:W-:Y:S01]  /*15030*/  ISETP.GE.AND P5, PT, R53, RZ, PT ;  /* 0x000000ff3500720c */ /* 0x000fe20003fa6270 */
[----:B------:R-:W-:Y:S01]  /*15040*/  STL [R1+0x84], R11 ;  /* 0x0000840b01007387 */ /* 0x000fe20000100800 */
[----:B------:R-:W-:Y:S02]  /*15050*/  ISETP.GT.U32.AND P3, PT, R0, R2, PT ;  /* 0x000000020000720c */ /* 0x000fe40003f64070 */
[----:B----4-:R-:W-:Y:S01]  /*15060*/  IABS R13, R38 ;  /* 0x00000026000d7213 */ /* 0x010fe20000000000 */
[----:B------:R1:W-:Y:S01]  /*15070*/  STL [R1+0x80], R5 ;  /* 0x0000800501007387 */ /* 0x0003e20000100800 */
[----:B0-----:R-:W-:Y:S01]  /*15080*/  IABS R9, R36 ;  /* 0x0000002400097213 */ /* 0x001fe20000000000 */
[----:B------:R-:W-:-:S02]  /*15090*/  @!P2 IMAD.IADD R10, R10, 0x1, -R0 ;  /* 0x000000010a0aa824 */ /* 0x000fc400078e0a00 */
[----:B------:R-:W-:Y:S02]  /*150a0*/  @!P4 IMAD.MOV R8, RZ, RZ, -R8 ;  /* 0x000000ffff08c224 */ /* 0x000fe400078e0a08 */
[----:B-1----:R-:W-:Y:S01]  /*150b0*/  IMAD.HI.U32 R5, R4, R13, RZ ;  /* 0x0000000d04057227 */ /* 0x002fe200078e00ff */
[----:B------:R-:W-:-:S03]  /*150c0*/  ISETP.GT.U32.AND P4, PT, R0, R10, PT ;  /* 0x0000000a0000720c */ /* 0x000fc60003f84070 */
[----:B------:R-:W-:Y:S02]  /*150d0*/  IMAD.MOV R5, RZ, RZ, -R5 ;  /* 0x000000ffff057224 */ /* 0x000fe400078e0a05 */
[----:B------:R-:W-:Y:S02]  /*150e0*/  @!P0 IMAD.IADD R7, R7, 0x1, -R0 ;  /* 0x0000000107078824 */ /* 0x000fe400078e0a00 */
[----:B------:R-:W-:Y:S01]  /*150f0*/  IMAD.HI.U32 R11, R4, R9, RZ ;  /* 0x00000009040b7227 */ /* 0x000fe200078e00ff */
[----:B------:R-:W-:-:S03]  /*15100*/  ISETP.GE.AND P0, PT, R39, RZ, PT ;  /* 0x000000ff2700720c */ /* 0x000fc60003f06270 */
[C---:B------:R-:W-:Y:S02]  /*15110*/  IMAD R13, R0.reuse, R5, R13 ;  /* 0x00000005000d7224 */ /* 0x040fe400078e020d */
[----:B------:R-:W-:Y:S02]  /*15120*/  @!P5 IMAD.MOV R7, RZ, RZ, -R7 ;  /* 0x000000ffff07d224 */ /* 0x000fe400078e0a07 */
[----:B------:R-:W-:Y:S01]  /*15130*/  IMAD.MOV R11, RZ, RZ, -R11 ;  /* 0x000000ffff0b7224 */ /* 0x000fe200078e0a0b */
[----:B------:R-:W-:Y:S01]  /*15140*/  ISETP.GT.U32.AND P2, PT, R0, R13, PT ;  /* 0x0000000d0000720c */ /* 0x000fe20003f44070 */
[----:B------:R-:W-:Y:S01]  /*15150*/  @!P3 IMAD.IADD R2, R2, 0x1, -R0 ;  /* 0x000000010202b824 */ /* 0x000fe200078e0a00 */
[----:B------:R-:W-:Y:S01]  /*15160*/  STL [R1+0x7c], R7 ;  /* 0x00007c0701007387 */ /* 0x000fe20000100800 */
[----:B------:R-:W-:-:S03]  /*15170*/  IMAD R9, R0, R11, R9 ;  /* 0x0000000b00097224 */ /* 0x000fc600078e0209 */
[----:B------:R0:W-:Y:S01]  /*15180*/  STL [R1+0x78], R8 ;  /* 0x0000780801007387 */ /* 0x0001e20000100800 */
[----:B------:R-:W-:Y:S02]  /*15190*/  @!P4 IMAD.IADD R10, R10, 0x1, -R0 ;  /* 0x000000010a0ac824 */ /* 0x000fe400078e0a00 */
[----:B0-----:R-:W-:Y:S01]  /*151a0*/  IMAD.MOV.U32 R8, RZ, RZ, R2 ;  /* 0x000000ffff087224 */ /* 0x001fe200078e0002 */
[----:B------:R-:W-:Y:S01]  /*151b0*/  IABS R7, R34 ;  /* 0x0000002200077213 */ /* 0x000fe20000000000 */
[----:B------:R-:W-:Y:S02]  /*151c0*/  IMAD.MOV.U32 R14, RZ, RZ, R10 ;  /* 0x000000ffff0e7224 */ /* 0x000fe400078e000a */
[----:B------:R-:W-:Y:S01]  /*151d0*/  @!P0 IMAD.MOV R8, RZ, RZ, -R8 ;  /* 0x000000ffff088224 */ /* 0x000fe200078e0a08 */
[----:B------:R-:W-:Y:S01]  /*151e0*/  ISETP.GT.U32.AND P0, PT, R0, R9, PT ;  /* 0x000000090000720c */ /* 0x000fe20003f04070 */
[----:B------:R-:W-:-:S04]  /*151f0*/  IMAD.HI.U32 R12, R4, R7, RZ ;  /* 0x00000007040c7227 */ /* 0x000fc800078e00ff */
[----:B------:R-:W-:Y:S02]  /*15200*/  @!P2 IMAD.IADD R13, R13, 0x1, -R0 ;  /* 0x000000010d0da824 */ /* 0x000fe400078e0a00 */
[----:B------:R-:W-:Y:S01]  /*15210*/  @!P1 IMAD.MOV R14, RZ, RZ, -R14 ;  /* 0x000000ffff0e9224 */ /* 0x000fe200078e0a0e */
[----:B------:R-:W-:Y:S01]  /*15220*/  IABS R6, R30 ;  /* 0x0000001e00067213 */ /* 0x000fe20000000000 */
[----:B------:R-:W-:Y:S01]  /*15230*/  IMAD.MOV R12, RZ, RZ, -R12 ;  /* 0x000000ffff0c7224 */ /* 0x000fe200078e0a0c */
[C---:B------:R-:W-:Y:S01]  /*15240*/  ISETP.GT.U32.AND P2, PT, R0.reuse, R13, PT ;  /* 0x0000000d0000720c */ /* 0x040fe20003f44070 */
[----:B------:R0:W-:Y:S02]  /*15250*/  STL [R1+0x74], R8 ;  /* 0x0000740801007387 */ /* 0x0001e40000100800 */
[----:B------:R-:W-:Y:S02]  /*15260*/  IMAD R7, R0, R12, R7 ;  /* 0x0000000c00077224 */ /* 0x000fe400078e0207 */
[----:B------:R-:W-:-:S02]  /*15270*/  @!P0 IMAD.IADD R9, R9, 0x1, -R0 ;  /* 0x0000000109098824 */ /* 0x000fc400078e0a00 */
[----:B------:R-:W-:Y:S01]  /*15280*/  IMAD.HI.U32 R2, R4, R6, RZ ;  /* 0x0000000604027227 */ /* 0x000fe200078e00ff */
[----:B------:R-:W-:Y:S02]  /*15290*/  ISETP.GE.AND P6, PT, R38, RZ, PT ;  /* 0x000000ff2600720c */ /* 0x000fe40003fc6270 */
[----:B0-----:R-:W-:Y:S02]  /*152a0*/  IABS R8, R28 ;  /* 0x0000001c00087213 */ /* 0x001fe40000000000 */
[C---:B------:R-:W-:Y:S02]  /*152b0*/  ISETP.GT.U32.AND P4, PT, R0.reuse, R7, PT ;  /* 0x000000070000720c */ /* 0x040fe40003f84070 */
[----:B------:R-:W-:Y:S01]  /*152c0*/  ISETP.GT.U32.AND P0, PT, R0, R9, PT ;  /* 0x000000090000720c */ /* 0x000fe20003f04070 */
[----:B------:R-:W-:Y:S01]  /*152d0*/  @!P2 IMAD.IADD R13, R13, 0x1, -R0 ;  /* 0x000000010d0da824 */ /* 0x000fe200078e0a00 */
[----:B------:R-:W-:Y:S01]  /*152e0*/  ISETP.GE.AND P5, PT, R36, RZ, PT ;  /* 0x000000ff2400720c */ /* 0x000fe20003fa6270 */
[----:B------:R0:W-:Y:S01]  /*152f0*/  STL [R1+0x70], R14 ;  /* 0x0000700e01007387 */ /* 0x0001e20000100800 */
[----:B------:R-:W-:Y:S01]  /*15300*/  IABS R10, R47 ;  /* 0x0000002f000a7213 */ /* 0x000fe20000000000 */
[----:B0-----:R-:W-:-:S06]  /*15310*/  IMAD.MOV.U32 R14, RZ, RZ, R13 ;  /* 0x000000ffff0e7224 */ /* 0x001fcc00078e000d */
[--C-:B------:R-:W-:Y:S02]  /*15320*/  @!P4 IMAD.IADD R7, R7, 0x1, -R0.reuse ;  /* 0x000000010707c824 */ /* 0x100fe400078e0a00 */
[----:B------:R-:W-:Y:S02]  /*15330*/  @!P0 IMAD.IADD R9, R9, 0x1, -R0 ;  /* 0x0000000109098824 */ /* 0x000fe400078e0a00 */
[----:B------:R-:W-:Y:S01]  /*15340*/  @!P6 IMAD.MOV R14, RZ, RZ, -R14 ;  /* 0x000000ffff0ee224 */ /* 0x000fe200078e0a0e */
[----:B------:R-:W-:Y:S01]  /*15350*/  ISETP.GT.U32.AND P4, PT, R0, R7, PT ;  /* 0x000000070000720c */ /* 0x000fe20003f84070 */
[----:B------:R-:W-:-:S03]  /*15360*/  @!P5 IMAD.MOV R9, RZ, RZ, -R9 ;  /* 0x000000ffff09d224 */ /* 0x000fc600078e0a09 */
[----:B------:R-:W-:Y:S04]  /*15370*/  STL [R1+0x6c], R14 ;  /* 0x00006c0e01007387 */ /* 0x000fe80000100800 */
[----:B------:R0:W-:Y:S01]  /*15380*/  STL [R1+0x68], R9 ;  /* 0x0000680901007387 */ /* 0x0001e20000100800 */
[----:B------:R-:W-:-:S04]  /*15390*/  ISETP.GE.AND P3, PT, R34, RZ, PT ;  /* 0x000000ff2200720c */ /* 0x000fc80003f66270 */
[----:B------:R-:W-:Y:S01]  /*153a0*/  @!P4 IMAD.IADD R7, R7, 0x1, -R0 ;  /* 0x000000010707c824 */ /* 0x000fe200078e0a00 */
[----:B------:R-:W-:-:S08]  /*153b0*/  ISETP.GE.AND P4, PT, R30, RZ, PT ;  /* 0x000000ff1e00720c */ /* 0x000fd00003f86270 */
[----:B------:R-:W-:Y:S01]  /*153c0*/  @!P3 IMAD.MOV R7, RZ, RZ, -R7 ;  /* 0x000000ffff07b224 */ /* 0x000fe200078e0a07 */
[----:B------:R-:W-:-:S04]  /*153d0*/  ISETP.GE.AND P3, PT, R27, RZ, PT ;  /* 0x000000ff1b00720c */ /* 0x000fc80003f66270 */
[----:B------:R-:W-:Y:S01]  /*153e0*/  STL [R1+0x64], R7 ;  /* 0x0000640701007387 */ /* 0x000fe20000100800 */
[----:B------:R-:W-:Y:S02]  /*153f0*/  IABS R15, R49 ;  /* 0x00000031000f7213 */ /* 0x000fe40000000000 */
[----:B---3--:R-:W-:-:S05]  /*15400*/  IABS R5, R32 ;  /* 0x0000002000057213 */ /* 0x008fca0000000000 */
[----:B------:R-:W-:-:S04]  /*15410*/  IMAD.HI.U32 R11, R4, R5, RZ ;  /* 0x00000005040b7227 */ /* 0x000fc800078e00ff */
[----:B------:R-:W-:-:S04]  /*15420*/  IMAD.MOV R11, RZ, RZ, -R11 ;  /* 0x000000ffff0b7224 */ /* 0x000fc800078e0a0b */
[----:B------:R-:W-:-:S05]  /*15430*/  IMAD R5, R0, R11, R5 ;  /* 0x0000000b00057224 */ /* 0x000fca00078e0205 */
[C---:B------:R-:W-:Y:S01]  /*15440*/  ISETP.GT.U32.AND P1, PT, R0.reuse, R5, PT ;  /* 0x000000050000720c */ /* 0x040fe20003f24070 */
[----:B------:R-:W-:Y:S02]  /*15450*/  IMAD.MOV R11, RZ, RZ, -R2 ;  /* 0x000000ffff0b7224 */ /* 0x000fe400078e0a02 */
[----:B------:R-:W-:Y:S02]  /*15460*/  IMAD.MOV.U32 R2, RZ, RZ, R8 ;  /* 0x000000ffff027224 */ /* 0x000fe400078e0008 */
[----:B------:R-:W-:Y:S02]  /*15470*/  IMAD R6, R0, R11, R6 ;  /* 0x0000000b00067224 */ /* 0x000fe400078e0206 */
[----:B------:R-:W-:-:S06]  /*15480*/  IMAD.HI.U32 R11, R4, R2, RZ ;  /* 0x00000002040b7227 */ /* 0x000fcc00078e00ff */
[----:B------:R-:W-:Y:S01]  /*15490*/  @!P1 IMAD.IADD R5, R5, 0x1, -R0 ;  /* 0x0000000105059824 */ /* 0x000fe200078e0a00 */
[----:B------:R-:W-:-:S04]  /*154a0*/  IABS R8, R27 ;  /* 0x0000001b00087213 */ /* 0x000fc80000000000 */
[C---:B------:R-:W-:Y:S01]  /*154b0*/  ISETP.GT.U32.AND P1, PT, R0.reuse, R5, PT ;  /* 0x000000050000720c */ /* 0x040fe20003f24070 */
[----:B------:R-:W-:Y:S01]  /*154c0*/  IMAD.MOV R11, RZ, RZ, -R11 ;  /* 0x000000ffff0b7224 */ /* 0x000fe200078e0a0b */
[----:B------:R-:W-:Y:S01]  /*154d0*/  ISETP.GT.U32.AND P2, PT, R0, R6, PT ;  /* 0x000000060000720c */ /* 0x000fe20003f44070 */
[----:B------:R-:W-:Y:S01]  /*154e0*/  IMAD.HI.U32 R12, R4, R8, RZ ;  /* 0x00000008040c7227 */ /* 0x000fe200078e00ff */
[----:B------:R-:W-:-:S03]  /*154f0*/  ISETP.GE.AND P6, PT, R32, RZ, PT ;  /* 0x000000ff2000720c */ /* 0x000fc60003fc6270 */
[----:B------:R-:W-:Y:S02]  /*15500*/  IMAD R2, R0, R11, R2 ;  /* 0x0000000b00027224 */ /* 0x000fe400078e0202 */
[----:B------:R-:W-:-:S04]  /*15510*/  IMAD.HI.U32 R11, R4, R10, RZ ;  /* 0x0000000a040b7227 */ /* 0x000fc800078e00ff */
[----:B------:R-:W-:Y:S02]  /*15520*/  IMAD.MOV R12, RZ, RZ, -R12 ;  /* 0x000000ffff0c7224 */ /* 0x000fe400078e0a0c */
[----:B------:R-:W-:Y:S02]  /*15530*/  IMAD.MOV R11, RZ, RZ, -R11 ;  /* 0x000000ffff0b7224 */ /* 0x000fe400078e0a0b */
[----:B------:R-:W-:Y:S01]  /*15540*/  @!P1 IMAD.IADD R5, R5, 0x1, -R0 ;  /* 0x0000000105059824 */ /* 0x000fe200078e0a00 */
[C---:B------:R-:W-:Y:S01]  /*15550*/  ISETP.GT.U32.AND P0, PT, R0.reuse, R2, PT ;  /* 0x000000020000720c */ /* 0x040fe20003f04070 */
[----:B------:R-:W-:Y:S02]  /*15560*/  IMAD R8, R0, R12, R8 ;  /* 0x0000000c00087224 */ /* 0x000fe400078e0208 */
[----:B------:R-:W-:Y:S02]  /*15570*/  @!P2 IMAD.IADD R6, R6, 0x1, -R0 ;  /* 0x000000010606a824 */ /* 0x000fe400078e0a00 */
[----:B------:R-:W-:-:S02]  /*15580*/  IMAD R10, R0, R11, R10 ;  /* 0x0000000b000a7224 */ /* 0x000fc400078e020a */
[----:B0-----:R-:W-:Y:S01]  /*15590*/  IMAD.MOV.U32 R9, RZ, RZ, R5 ;  /* 0x000000ffff097224 */ /* 0x001fe200078e0005 */
[C---:B------:R-:W-:Y:S02]  /*155a0*/  ISETP.GT.U32.AND P1, PT, R0.reuse, R8, PT ;  /* 0x000000080000720c */ /* 0x040fe40003f24070 */
[C---:B------:R-:W-:Y:S01]  /*155b0*/  ISETP.GT.U32.AND P5, PT, R0.reuse, R6, PT ;  /* 0x000000060000720c */ /* 0x040fe20003fa4070 */
[----:B------:R-:W-:Y:S01]  /*155c0*/  @!P6 IMAD.MOV R9, RZ, RZ, -R9 ;  /* 0x000000ffff09e224 */ /* 0x000fe200078e0a09 */
[----:B------:R-:W-:Y:S01]  /*155d0*/  ISETP.GT.U32.AND P6, PT, R0, R10, PT ;  /* 0x0000000a0000720c */ /* 0x000fe20003fc4070 */
[----:B------:R-:W-:-:S05]  /*155e0*/  @!P0 IMAD.IADD R2, R2, 0x1, -R0 ;  /* 0x0000000102028824 */ /* 0x000fca00078e0a00 */
[----:B------:R-:W-:-:S03]  /*155f0*/  ISETP.GT.U32.AND P0, PT, R0, R2, PT ;  /* 0x000000020000720c */ /* 0x000fc60003f04070 */
[--C-:B------:R-:W-:Y:S02]  /*15600*/  @!P1 IMAD.IADD R8, R8, 0x1, -R0.reuse ;  /* 0x0000000108089824 */ /* 0x100fe400078e0a00 */
[--C-:B------:R-:W-:Y:S02]  /*15610*/  @!P5 IMAD.IADD R6, R6, 0x1, -R0.reuse ;  /* 0x000000010606d824 */ /* 0x100fe400078e0a00 */
[----:B------:R-:W-:Y:S01]  /*15620*/  @!P6 IMAD.IADD R10, R10, 0x1, -R0 ;  /* 0x000000010a0ae824 */ /* 0x000fe200078e0a00 */
[----:B------:R-:W-:Y:S01]  /*15630*/  ISETP.GT.U32.AND P6, PT, R0, R8, PT ;  /* 0x000000080000720c */ /* 0x000fe20003fc4070 */
[----:B------:R-:W-:Y:S01]  /*15640*/  @!P4 IMAD.MOV R6, RZ, RZ, -R6 ;  /* 0x000000ffff06c224 */ /* 0x000fe200078e0a06 */
[----:B------:R-:W-:Y:S02]  /*15650*/  ISETP.GE.AND P2, PT, R28, RZ, PT ;  /* 0x000000ff1c00720c */ /* 0x000fe40003f46270 */
[----:B------:R-:W-:Y:S02]  /*15660*/  ISETP.GT.U32.AND P4, PT, R0, R10, PT ;  /* 0x0000000a0000720c */ /* 0x000fe40003f84070 */
[----:B------:R-:W-:Y:S01]  /*15670*/  ISETP.GE.AND P5, PT, R47, RZ, PT ;  /* 0x000000ff2f00720c */ /* 0x000fe20003fa6270 */
[--C-:B------:R-:W-:Y:S01]  /*15680*/  @!P0 IMAD.IADD R2, R2, 0x1, -R0.reuse ;  /* 0x0000000102028824 */ /* 0x100fe200078e0a00 */
[----:B------:R-:W-:Y:S04]  /*15690*/  STL [R1+0x60], R9 ;  /* 0x0000600901007387 */ /* 0x000fe80000100800 */
[----:B------:R0:W-:Y:S01]  /*156a0*/  STL [R1+0x5c], R6 ;  /* 0x00005c0601007387 */ /* 0x0001e20000100800 */
[----:B------:R-:W-:-:S04]  /*156b0*/  @!P6 IMAD.IADD R8, R8, 0x1, -R0 ;  /* 0x000000010808e824 */ /* 0x000fc800078e0a00 */
[----:B------:R-:W-:Y:S02]  /*156c0*/  @!P4 IMAD.IADD R10, R10, 0x1, -R0 ;  /* 0x000000010a0ac824 */ /* 0x000fe400078e0a00 */
[----:B0-----:R-:W-:Y:S02]  /*156d0*/  IMAD.MOV.U32 R6, RZ, RZ, R2 ;  /* 0x000000ffff067224 */ /* 0x001fe400078e0002 */
[----:B------:R-:W-:Y:S02]  /*156e0*/  @!P3 IMAD.MOV R8, RZ, RZ, -R8 ;  /* 0x000000ffff08b224 */ /* 0x000fe400078e0a08 */
[----:B------:R-:W-:Y:S02]  /*156f0*/  @!P2 IMAD.MOV R6, RZ, RZ, -R6 ;  /* 0x000000ffff06a224 */ /* 0x000fe400078e0a06 */
[----:B------:R-:W-:Y:S01]  /*15700*/  @!P5 IMAD.MOV R10, RZ, RZ, -R10 ;  /* 0x000000ffff0ad224 */ /* 0x000fe200078e0a0a */
[----:B------:R-:W-:Y:S02]  /*15710*/  ISETP.GE.AND P5, PT, R49, RZ, PT ;  /* 0x000000ff3100720c */ /* 0x000fe40003fa6270 */
[----:B------:R0:W-:Y:S04]  /*15720*/  STL [R1+0x58], R6 ;  /* 0x0000580601007387 */ /* 0x0001e80000100800 */
[----:B------:R-:W-:Y:S04]  /*15730*/  STL [R1+0x845c], R8 ;  /* 0x00845c0801007387 */ /* 0x000fe80000100800 */
[----:B------:R-:W-:Y:S04]  /*15740*/  STL [R1+0x8460], R10 ;  /* 0x0084600a01007387 */ /* 0x000fe80000100800 */
[----:B------:R-:W2:Y:S01]  /*15750*/  LDL.LU R49, [R1+0x4cc] ;  /* 0x0004cc0001317983 */ /* 0x000ea20000300800 */
[----:B------:R-:W-:-:S02]  /*15760*/  IABS R12, R50 ;  /* 0x00000032000c7213 */ /* 0x000fc40000000000 */
[----:B------:R-:W-:Y:S02]  /*15770*/  ISETP.GE.AND P1, PT, R50, RZ, PT ;  /* 0x000000ff3200720c */ /* 0x000fe40003f26270 */
[----:B------:R-:W3:Y:S01]  /*15780*/  LDL.LU R50, [R1+0x4d4] ;  /* 0x0004d40001327983 */ /* 0x000ee20000300800 */
[----:B------:R-:W-:Y:S01]  /*15790*/  IABS R11, R24 ;  /* 0x00000018000b7213 */ /* 0x000fe20000000000 */
[----:B------:R-:W-:-:S04]  /*157a0*/  IMAD.HI.U32 R5, R4, R12, RZ ;  /* 0x0000000c04057227 */ /* 0x000fc800078e00ff */
[----:B------:R-:W-:-:S04]  /*157b0*/  IMAD.HI.U32 R7, R4, R11, RZ ;  /* 0x0000000b04077227 */ /* 0x000fc800078e00ff */
[----:B------:R-:W-:Y:S02]  /*157c0*/  IMAD.MOV R7, RZ, RZ, -R7 ;  /* 0x000000ffff077224 */ /* 0x000fe400078e0a07 */
[----:B------:R-:W-:Y:S02]  /*157d0*/  IMAD.MOV R5, RZ, RZ, -R5 ;  /* 0x000000ffff057224 */ /* 0x000fe400078e0a05 */
[C---:B------:R-:W-:Y:S02]  /*157e0*/  IMAD R11, R0.reuse, R7, R11 ;  /* 0x00000007000b7224 */ /* 0x040fe400078e020b */
[----:B------:R-:W-:-:S03]  /*157f0*/  IMAD R12, R0, R5, R12 ;  /* 0x00000005000c7224 */ /* 0x000fc600078e020c */
[C---:B------:R-:W-:Y:S02]  /*15800*/  ISETP.GT.U32.AND P2, PT, R0.reuse, R11, PT ;  /* 0x0000000b0000720c */ /* 0x040fe40003f44070 */
[----:B------:R-:W-:Y:S01]  /*15810*/  ISETP.GT.U32.AND P6, PT, R0, R12, PT ;  /* 0x0000000c0000720c */ /* 0x000fe20003fc4070 */
[----:B0-----:R-:W-:Y:S01]  /*15820*/  IMAD.HI.U32 R6, R4, R15, RZ ;  /* 0x0000000f04067227 */ /* 0x001fe200078e00ff */
[----:B------:R-:W-:Y:S02]  /*15830*/  IABS R16, R42 ;  /* 0x0000002a00107213 */ /* 0x000fe40000000000 */
[----:B------:R-:W-:-:S07]  /*15840*/  IABS R14, R45 ;  /* 0x0000002d000e7213 */ /* 0x000fce0000000000 */
[--C-:B------:R-:W-:Y:S02]  /*15850*/  @!P2 IMAD.IADD R11, R11, 0x1, -R0.reuse ;  /* 0x000000010b0ba824 */ /* 0x100fe400078e0a00 */
[----:B------:R-:W-:-:S03]  /*15860*/  @!P6 IMAD.IADD R12, R12, 0x1, -R0 ;  /* 0x000000010c0ce824 */ /* 0x000fc600078e0a00 */
[----:B------:R-:W-:Y:S01]  /*15870*/  ISETP.GT.U32.AND P3, PT, R0, R11, PT ;  /* 0x0000000b0000720c */ /* 0x000fe20003f64070 */
[----:B------:R-:W-:Y:S01]  /*15880*/  IMAD.HI.U32 R5, R4, R16, RZ ;  /* 0x0000001004057227 */ /* 0x000fe200078e00ff */
[----:B------:R-:W-:-:S03]  /*15890*/  ISETP.GT.U32.AND P6, PT, R0, R12, PT ;  /* 0x0000000c0000720c */ /* 0x000fc60003fc4070 */
[----:B------:R-:W-:Y:S02]  /*158a0*/  IMAD.MOV R6, RZ, RZ, -R6 ;  /* 0x000000ffff067224 */ /* 0x000fe400078e0a06 */
[----:B------:R-:W-:-:S04]  /*158b0*/  IMAD.HI.U32 R2, R4, R14, RZ ;  /* 0x0000000e04027227 */ /* 0x000fc800078e00ff */
[----:B------:R-:W-:Y:S02]  /*158c0*/  IMAD.MOV R5, RZ, RZ, -R5 ;  /* 0x000000ffff057224 */ /* 0x000fe400078e0a05 */
[C---:B------:R-:W-:Y:S02]  /*158d0*/  IMAD R15, R0.reuse, R6, R15 ;  /* 0x00000006000f7224 */ /* 0x040fe400078e020f */
[----:B------:R-:W-:Y:S02]  /*158e0*/  IMAD.MOV R2, RZ, RZ, -R2 ;  /* 0x000000ffff027224 */ /* 0x000fe400078e0a02 */
[C---:B------:R-:W-:Y:S02]  /*158f0*/  IMAD R16, R0.reuse, R5, R16 ;  /* 0x0000000500107224 */ /* 0x040fe400078e0210 */
[----:B------:R-:W-:Y:S01]  /*15900*/  @!P3 IMAD.IADD R11, R11, 0x1, -R0 ;  /* 0x000000010b0bb824 */ /* 0x000fe200078e0a00 */
[C---:B------:R-:W-:Y:S01]  /*15910*/  ISETP.GT.U32.AND P3, PT, R0.reuse, R15, PT ;  /* 0x0000000f0000720c */ /* 0x040fe20003f64070 */
[----:B------:R-:W-:-:S02]  /*15920*/  IMAD R14, R0, R2, R14 ;  /* 0x00000002000e7224 */ /* 0x000fc400078e020e */
[----:B------:R-:W-:Y:S01]  /*15930*/  @!P6 IMAD.IADD R12, R12, 0x1, -R0 ;  /* 0x000000010c0ce824 */ /* 0x000fe200078e0a00 */
[C---:B------:R-:W-:Y:S02]  /*15940*/  ISETP.GT.U32.AND P6, PT, R0.reuse, R16, PT ;  /* 0x000000100000720c */ /* 0x040fe40003fc4070 */
[----:B------:R-:W-:Y:S02]  /*15950*/  IABS R17, R25 ;  /* 0x0000001900117213 */ /* 0x000fe40000000000 */
[----:B------:R-:W-:-:S03]  /*15960*/  ISETP.GT.U32.AND P2, PT, R0, R14, PT ;  /* 0x0000000e0000720c */ /* 0x000fc60003f44070 */
[----:B------:R-:W-:Y:S01]  /*15970*/  IMAD.HI.U32 R2, R4, R17, RZ ;  /* 0x0000001104027227 */ /* 0x000fe200078e00ff */
[----:B------:R-:W-:Y:S02]  /*15980*/  ISETP.GE.AND P4, PT, R45, RZ, PT ;  /* 0x000000ff2d00720c */ /* 0x000fe40003f86270 */
[----:B------:R-:W-:Y:S01]  /*15990*/  IABS R20, R44 ;  /* 0x0000002c00147213 */ /* 0x000fe20000000000 */
[----:B------:R-:W-:Y:S01]  /*159a0*/  @!P3 IMAD.IADD R15, R15, 0x1, -R0 ;  /* 0x000000010f0fb824 */ /* 0x000fe200078e0a00 */
[----:B------:R-:W4:Y:S01]  /*159b0*/  LDL.LU R45, [R1+0x4d8] ;  /* 0x0004d800012d7983 */ /* 0x000f220000300800 */
[----:B------:R-:W-:Y:S01]  /*159c0*/  IMAD.MOV R2, RZ, RZ, -R2 ;  /* 0x000000ffff027224 */ /* 0x000fe200078e0a02 */
[----:B------:R-:W-:Y:S01]  /*159d0*/  ISETP.GE.AND P0, PT, R24, RZ, PT ;  /* 0x000000ff1800720c */ /* 0x000fe20003f06270 */
[----:B------:R-:W-:Y:S01]  /*159e0*/  @!P6 IMAD.IADD R16, R16, 0x1, -R0 ;  /* 0x000000011010e824 */ /* 0x000fe200078e0a00 */
[C---:B------:R-:W-:Y:S01]  /*159f0*/  ISETP.GT.U32.AND P6, PT, R0.reuse, R15, PT ;  /* 0x0000000f0000720c */ /* 0x040fe20003fc4070 */
[----:B------:R-:W-:-:S02]  /*15a00*/  IMAD R17, R0, R2, R17 ;  /* 0x0000000200117224 */ /* 0x000fc400078e0211 */
[----:B------:R-:W-:Y:S02]  /*15a10*/  @!P2 IMAD.IADD R14, R14, 0x1, -R0 ;  /* 0x000000010e0ea824 */ /* 0x000fe400078e0a00 */
[----:B------:R-:W-:-:S03]  /*15a20*/  IMAD.HI.U32 R2, R4, R20, RZ ;  /* 0x0000001404027227 */ /* 0x000fc600078e00ff */
[----:B------:R-:W-:Y:S01]  /*15a30*/  ISETP.GT.U32.AND P2, PT, R0, R14, PT ;  /* 0x0000000e0000720c */ /* 0x000fe20003f44070 */
[----:B------:R-:W-:-:S04]  /*15a40*/  IMAD.MOV R2, RZ, RZ, -R2 ;  /* 0x000000ffff027224 */ /* 0x000fc800078e0a02 */
[C---:B------:R-:W-:Y:S02]  /*15a50*/  IMAD R20, R0.reuse, R2, R20 ;  /* 0x0000000200147224 */ /* 0x040fe400078e0214 */
[----:B------:R-:W-:Y:S02]  /*15a60*/  @!P0 IMAD.MOV R11, RZ, RZ, -R11 ;  /* 0x000000ffff0b8224 */ /* 0x000fe400078e0a0b */
[----:B------:R-:W-:Y:S01]  /*15a70*/  @!P6 IMAD.IADD R15, R15, 0x1, -R0 ;  /* 0x000000010f0fe824 */ /* 0x000fe200078e0a00 */
[----:B------:R-:W-:Y:S01]  /*15a80*/  ISETP.GT.U32.AND P6, PT, R0, R20, PT ;  /* 0x000000140000720c */ /* 0x000fe20003fc4070 */
[----:B------:R-:W-:Y:S01]  /*15a90*/  @!P1 IMAD.MOV R12, RZ, RZ, -R12 ;  /* 0x000000ffff0c9224 */ /* 0x000fe200078e0a0c */
[----:B------:R-:W-:Y:S01]  /*15aa0*/  STL [R1+0x8464], R11 ;  /* 0x0084640b01007387 */ /* 0x000fe20000100800 */
[----:B------:R-:W-:Y:S01]  /*15ab0*/  @!P2 IMAD.IADD R14, R14, 0x1, -R0 ;  /* 0x000000010e0ea824 */ /* 0x000fe200078e0a00 */
[----:B------:R-:W-:Y:S02]  /*15ac0*/  ISETP.GE.AND P3, PT, R44, RZ, PT ;  /* 0x000000ff2c00720c */ /* 0x000fe40003f66270 */
[----:B------:R-:W-:Y:S01]  /*15ad0*/  STL [R1+0x8468], R12 ;  /* 0x0084680c01007387 */ /* 0x000fe20000100800 */
[----:B------:R-:W-:-:S03]  /*15ae0*/  @!P4 IMAD.MOV R14, RZ, RZ, -R14 ;  /* 0x000000ffff0ec224 */ /* 0x000fc600078e0a0e */
[----:B------:R-:W5:Y:S01]  /*15af0*/  LDL.LU R44, [R1+0x4dc] ;  /* 0x0004dc00012c7983 */ /* 0x000f620000300800 */
[----:B------:R-:W-:Y:S02]  /*15b00*/  ISETP.GE.AND P2, PT, R25, RZ, PT ;  /* 0x000000ff1900720c */ /* 0x000fe40003f46270 */
[----:B------:R-:W-:Y:S01]  /*15b10*/  @!P6 IMAD.IADD R20, R20, 0x1, -R0 ;  /* 0x000000011414e824 */ /* 0x000fe200078e0a00 */
[----:B------:R-:W-:Y:S01]  /*15b20*/  IABS R25, R51 ;  /* 0x0000003300197213 */ /* 0x000fe20000000000 */
[----:B------:R-:W-:Y:S01]  /*15b30*/  STL [R1+0x846c], R14 ;  /* 0x00846c0e01007387 */ /* 0x000fe20000100800 */
[----:B------:R-:W-:-:S03]  /*15b40*/  ISETP.GE.AND P6, PT, R51, RZ, PT ;  /* 0x000000ff3300720c */ /* 0x000fc60003fc6270 */
[----:B------:R-:W5:Y:S01]  /*15b50*/  LDL.LU R51, [R1+0x4e0] ;  /* 0x0004e00001337983 */ /* 0x000f620000300800 */
[C---:B------:R-:W-:Y:S02]  /*15b60*/  ISETP.GT.U32.AND P4, PT, R0.reuse, R16, PT ;  /* 0x000000100000720c */ /* 0x040fe40003f84070 */
[----:B------:R-:W-:-:S11]  /*15b70*/  ISETP.GT.U32.AND P1, PT, R0, R17, PT ;  /* 0x000000110000720c */ /* 0x000fd60003f24070 */
[--C-:B------:R-:W-:Y:S02]  /*15b80*/  @!P4 IMAD.IADD R16, R16, 0x1, -R0.reuse ;  /* 0x000000011010c824 */ /* 0x100fe400078e0a00 */
[----:B------:R-:W-:Y:S01]  /*15b90*/  @!P1 IMAD.IADD R17, R17, 0x1, -R0 ;  /* 0x0000000111119824 */ /* 0x000fe200078e0a00 */
[----:B------:R-:W-:-:S04]  /*15ba0*/  ISETP.GE.AND P0, PT, R42, RZ, PT ;  /* 0x000000ff2a00720c */ /* 0x000fc80003f06270 */
[----:B------:R-:W-:Y:S01]  /*15bb0*/  ISETP.GT.U32.AND P1, PT, R0, R17, PT ;  /* 0x000000110000720c */ /* 0x000fe20003f24070 */
[----:B------:R-:W-:-:S08]  /*15bc0*/  @!P5 IMAD.MOV R15, RZ, RZ, -R15 ;  /* 0x000000ffff0fd224 */ /* 0x000fd000078e0a0f */
[----:B------:R-:W-:-:S04]  /*15bd0*/  @!P0 IMAD.MOV R16, RZ, RZ, -R16 ;  /* 0x000000ffff108224 */ /* 0x000fc800078e0a10 */
[----:B------:R-:W-:-:S04]  /*15be0*/  @!P1 IMAD.IADD R17, R17, 0x1, -R0 ;  /* 0x0000000111119824 */ /* 0x000fc800078e0a00 */
[----:B------:R-:W-:Y:S01]  /*15bf0*/  @!P2 IMAD.MOV R17, RZ, RZ, -R17 ;  /* 0x000000ffff11a224 */ /* 0x000fe200078e0a11 */
[----:B--2---:R-:W-:-:S05]  /*15c00*/  IABS R22, R49 ;  /* 0x0000003100167213 */ /* 0x004fca0000000000 */
[----:B------:R-:W-:-:S04]  /*15c10*/  IMAD.HI.U32 R2, R4, R22, RZ ;  /* 0x0000001604027227 */ /* 0x000fc800078e00ff */
[----:B------:R-:W-:-:S04]  /*15c20*/  IMAD.MOV R2, RZ, RZ, -R2 ;  /* 0x000000ffff027224 */ /* 0x000fc800078e0a02 */
[----:B------:R-:W-:-:S05]  /*15c30*/  IMAD R22, R0, R2, R22 ;  /* 0x0000000200167224 */ /* 0x000fca00078e0216 */
[----:B------:R-:W-:Y:S02]  /*15c40*/  ISETP.GT.U32.AND P4, PT, R0, R22, PT ;  /* 0x000000160000720c */ /* 0x000fe40003f84070 */
[----:B------:R-:W-:Y:S02]  /*15c50*/  ISETP.GE.AND P1, PT, R49, RZ, PT ;  /* 0x000000ff3100720c */ /* 0x000fe40003f26270 */
[----:B------:R-:W2:Y:S09]  /*15c60*/  LDL.LU R49, [R1+0x4e4] ;  /* 0x0004e40001317983 */ /* 0x000eb20000300800 */
[----:B------:R-:W-:Y:S01]  /*15c70*/  @!P4 IMAD.IADD R22, R22, 0x1, -R0 ;  /* 0x000000011616c824 */ /* 0x000fe200078e0a00 */
[----:B------:R-:W-:Y:S01]  /*15c80*/  ISETP.GT.U32.AND P4, PT, R0, R20, PT ;  /* 0x000000140000720c */ /* 0x000fe20003f84070 */
[----:B------:R-:W-:Y:S01]  /*15c90*/  STL [R1+0x8470], R15 ;  /* 0x0084700f01007387 */ /* 0x000fe20000100800 */
[----:B---3--:R-:W-:-:S03]  /*15ca0*/  IABS R30, R50 ;  /* 0x00000032001e7213 */ /* 0x008fc60000000000 */
[----:B------:R-:W-:Y:S04]  /*15cb0*/  STL [R1+0x8474], R16 ;  /* 0x0084741001007387 */ /* 0x000fe80000100800 */
[----:B------:R-:W-:Y:S04]  /*15cc0*/  STL [R1+0x8478], R17 ;  /* 0x0084781101007387 */ /* 0x000fe80000100800 */
[----:B------:R-:W-:Y:S01]  /*15cd0*/  @!P4 IMAD.IADD R20, R20, 0x1, -R0 ;  /* 0x000000011414c824 */ /* 0x000fe200078e0a00 */
[----:B------:R-:W-:Y:S02]  /*15ce0*/  ISETP.GE.AND P4, PT, R50, RZ, PT ;  /* 0x000000ff3200720c */ /* 0x000fe40003f86270 */
[----:B------:R-:W3:Y:S04]  /*15cf0*/  LDL.LU R50, [R1+0x4e8] ;  /* 0x0004e80001327983 */ /* 0x000ee80000300800 */
[----:B------:R-:W3:Y:S01]  /*15d00*/  LDL.LU R24, [R1+0x4ec] ;  /* 0x0004ec0001187983 */ /* 0x000ee20000300800 */
[----:B------:R-:W-:Y:S01]  /*15d10*/  ISETP.GT.U32.AND P5, PT, R0, R22, PT ;  /* 0x000000160000720c */ /* 0x000fe20003fa4070 */
[----:B------:R-:W-:-:S04]  /*15d20*/  IMAD.HI.U32 R5, R4, R30, RZ ;  /* 0x0000001e04057227 */ /* 0x000fc800078e00ff */
[----:B------:R-:W-:Y:S01]  /*15d30*/  IMAD.HI.U32 R6, R4, R25, RZ ;  /* 0x0000001904067227 */ /* 0x000fe200078e00ff */
[----:B----4-:R-:W-:-:S05]  /*15d40*/  IABS R32, R45 ;  /* 0x0000002d00207213 */ /* 0x010fca0000000000 */
[----:B------:R-:W-:-:S04]  /*15d50*/  IMAD.HI.U32 R2, R4, R32, RZ ;  /* 0x0000002004027227 */ /* 0x000fc800078e00ff */
[----:B------:R-:W-:-:S04]  /*15d60*/  IMAD.MOV R2, RZ, RZ, -R2 ;  /* 0x000000ffff027224 */ /* 0x000fc800078e0a02 */
[----:B------:R-:W-:Y:S02]  /*15d70*/  IMAD R32, R0, R2, R32 ;  /* 0x0000000200207224 */ /* 0x000fe400078e0220 */
[----:B------:R-:W-:Y:S02]  /*15d80*/  @!P5 IMAD.IADD R22, R22, 0x1, -R0 ;  /* 0x000000011616d824 */ /* 0x000fe400078e0a00 */
[----:B------:R-:W-:Y:S01]  /*15d90*/  IMAD.MOV R5, RZ, RZ, -R5 ;  /* 0x000000ffff057224 */ /* 0x000fe200078e0a05 */
[C---:B------:R-:W-:Y:S01]  /*15da0*/  ISETP.GT.U32.AND P5, PT, R0.reuse, R32, PT ;  /* 0x000000200000720c */ /* 0x040fe20003fa4070 */
[----:B------:R-:W-:Y:S02]  /*15db0*/  IMAD.MOV R6, RZ, RZ, -R6 ;  /* 0x000000ffff067224 */ /* 0x000fe400078e0a06 */
[C---:B------:R-:W-:Y:S02]  /*15dc0*/  IMAD R30, R0.reuse, R5, R30 ;  /* 0x00000005001e7224 */ /* 0x040fe400078e021e */
[----:B------:R-:W-:-:S03]  /*15dd0*/  IMAD R25, R0, R6, R25 ;  /* 0x0000000600197224 */ /* 0x000fc600078e0219 */
[C---:B------:R-:W-:Y:S02]  /*15de0*/  ISETP.GT.U32.AND P2, PT, R0.reuse, R30, PT ;  /* 0x0000001e0000720c */ /* 0x040fe40003f44070 */
[----:B-----5:R-:W-:Y:S02]  /*15df0*/  IABS R34, R44 ;  /* 0x0000002c00227213 */ /* 0x020fe40000000000 */
[----:B------:R-:W-:-:S03]  /*15e00*/  ISETP.GT.U32.AND P0, PT, R0, R25, PT ;  /* 0x000000190000720c */ /* 0x000fc60003f04070 */
[----:B------:R-:W-:-:S04]  /*15e10*/  IMAD.HI.U32 R2, R4, R34, RZ ;  /* 0x0000002204027227 */ /* 0x000fc800078e00ff */
[----:B------:R-:W-:Y:S01]  /*15e20*/  @!P5 IMAD.IADD R32, R32, 0x1, -R0 ;  /* 0x000000012020d824 */ /* 0x000fe200078e0a00 */
[----:B------:R-:W-:Y:S01]  /*15e30*/  IABS R38, R51 ;  /* 0x0000003300267213 */ /* 0x000fe20000000000 */
[----:B------:R-:W-:-:S03]  /*15e40*/  IMAD.MOV R2, RZ, RZ, -R2 ;  /* 0x000000ffff027224 */ /* 0x000fc600078e0a02 */
[C---:B------:R-:W-:Y:S01]  /*15e50*/  ISETP.GT.U32.AND P5, PT, R0.reuse, R32, PT ;  /* 0x000000200000720c */ /* 0x040fe20003fa4070 */
[----:B------:R-:W-:Y:S02]  /*15e60*/  IMAD R34, R0, R2, R34 ;  /* 0x0000000200227224 */ /* 0x000fe400078e0222 */
[----:B------:R-:W-:-:S04]  /*15e70*/  IMAD.HI.U32 R2, R4, R38, RZ ;  /* 0x0000002604027227 */ /* 0x000fc800078e00ff */
[----:B------:R-:W-:Y:S02]  /*15e80*/  @!P2 IMAD.IADD R30, R30, 0x1, -R0 ;  /* 0x000000011e1ea824 */ /* 0x000fe400078e0a00 */
[----:B------:R-:W-:Y:S02]  /*15e90*/  IMAD.MOV R2, RZ, RZ, -R2 ;  /* 0x000000ffff027224 */ /* 0x000fe400078e0a02 */
[----:B------:R-:W-:Y:S02]  /*15ea0*/  @!P0 IMAD.IADD R25, R25, 0x1, -R0 ;  /* 0x0000000119198824 */ /* 0x000fe400078e0a00 */
[----:B------:R-:W-:Y:S01]  /*15eb0*/  @!P3 IMAD.MOV R20, RZ, RZ, -R20 ;  /* 0x000000ffff14b224 */ /* 0x000fe200078e0a14 */
[C---:B------:R-:W-:Y:S01]  /*15ec0*/  ISETP.GT.U32.AND P3, PT, R0.reuse, R30, PT ;  /* 0x0000001e0000720c */ /* 0x040fe20003f64070 */
[C---:B------:R-:W-:Y:S01]  /*15ed0*/  IMAD R38, R0.reuse, R2, R38 ;  /* 0x0000000200267224 */ /* 0x040fe200078e0226 */
[----:B------:R-:W-:Y:S01]  /*15ee0*/  ISETP.GT.U32.AND P2, PT, R0, R25, PT ;  /* 0x000000190000720c */ /* 0x000fe20003f44070 */
[----:B------:R-:W-:-:S03]  /*15ef0*/  @!P5 IMAD.IADD R32, R32, 0x1, -R0 ;  /* 0x000000012020d824 */ /* 0x000fc600078e0a00 */
[----:B------:R-:W-:Y:S01]  /*15f00*/  ISETP.GT.U32.AND P5, PT, R0, R38, PT ;  /* 0x000000260000720c */ /* 0x000fe20003fa4070 */
[----:B------:R-:W-:Y:S01]  /*15f10*/  @!P1 IMAD.MOV R22, RZ, RZ, -R22 ;  /* 0x000000ffff169224 */ /* 0x000fe200078e0a16 */
[----:B------:R-:W-:Y:S01]  /*15f20*/  STL [R1+0x847c], R20 ;  /* 0x00847c1401007387 */ /* 0x000fe20000100800 */
[----:B------:R-:W-:-:S03]  /*15f30*/  ISETP.GE.AND P0, PT, R45, RZ, PT ;  /* 0x000000ff2d00720c */ /* 0x000fc60003f06270 */
[----:B------:R-:W-:Y:S01]  /*15f40*/  STL [R1+0x8480], R22 ;  /* 0x0084801601007387 */ /* 0x000fe20000100800 */
[--C-:B------:R-:W-:Y:S01]  /*15f50*/  @!P3 IMAD.IADD R30, R30, 0x1, -R0.reuse ;  /* 0x000000011e1eb824 */ /* 0x100fe200078e0a00 */
[----:B------:R-:W-:Y:S01]  /*15f60*/  ISETP.GE.AND P3, PT, R51, RZ, PT ;  /* 0x000000ff3300720c */ /* 0x000fe20003f66270 */
[--C-:B------:R-:W-:Y:S01]  /*15f70*/  @!P2 IMAD.IADD R25, R25, 0x1, -R0.reuse ;  /* 0x000000011919a824 */ /* 0x100fe200078e0a00 */
[----:B------:R-:W-:Y:S01]  /*15f80*/  ISETP.GE.AND P2, PT, R44, RZ, PT ;  /* 0x000000ff2c00720c */ /* 0x000fe20003f46270 */
[----:B------:R-:W4:Y:S02]  /*15f90*/  LDL.LU R51, [R1+0x4f0] ;  /* 0x0004f00001337983 */ /* 0x000f240000300800 */
[----:B------:R-:W-:Y:S02]  /*15fa0*/  @!P5 IMAD.IADD R38, R38, 0x1, -R0 ;  /* 0x000000012626d824 */ /* 0x000fe400078e0a00 */
[----:B------:R-:W5:Y:S01]  /*15fb0*/  LDL.LU R44, [R1+0x4f4] ;  /* 0x0004f400012c7983 */ /* 0x000f620000300800 */
[C---:B------:R-:W-:Y:S01]  /*15fc0*/  ISETP.GT.U32.AND P1, PT, R0.reuse, R34, PT ;  /* 0x000000220000720c */ /* 0x040fe20003f24070 */
[----:B------:R-:W-:Y:S01]  /*15fd0*/  @!P6 IMAD.MOV R25, RZ, RZ, -R25 ;  /* 0x000000ffff19e224 */ /* 0x000fe200078e0a19 */
[----:B------:R-:W-:Y:S01]  /*15fe0*/  ISETP.GT.U32.AND P6, PT, R0, R38, PT ;  /* 0x000000260000720c */ /* 0x000fe20003fc4070 */
[----:B------:R-:W-:-:S02]  /*15ff0*/  @!P4 IMAD.MOV R30, RZ, RZ, -R30 ;  /* 0x000000ffff1ec224 */ /* 0x000fc400078e0a1e */
[----:B------:R-:W-:Y:S01]  /*16000*/  @!P0 IMAD.MOV R32, RZ, RZ, -R32 ;  /* 0x000000ffff208224 */ /* 0x000fe200078e0a20 */
[----:B------:R0:W-:Y:S04]  /*16010*/  STL [R1+0x8484], R25 ;  /* 0x0084841901007387 */ /* 0x0001e80000100800 */
[----:B------:R-:W-:Y:S03]  /*16020*/  STL [R1+0x8488], R30 ;  /* 0x0084881e01007387 */ /* 0x000fe60000100800 */
[--C-:B------:R-:W-:Y:S01]  /*16030*/  @!P1 IMAD.IADD R34, R34, 0x1, -R0.reuse ;  /* 0x0000000122229824 */ /* 0x100fe200078e0a00 */
[----:B------:R-:W-:Y:S01]  /*16040*/  STL [R1+0x848c], R32 ;  /* 0x00848c2001007387 */ /* 0x000fe20000100800 */
[----:B------:R-:W-:-:S03]  /*16050*/  @!P6 IMAD.IADD R38, R38, 0x1, -R0 ;  /* 0x000000012626e824 */ /* 0x000fc600078e0a00 */
[----:B------:R-:W5:Y:S01]  /*16060*/  LDL.LU R27, [R1+0x4f8] ;  /* 0x0004f800011b7983 */ /* 0x000f620000300800 */
[----:B--2---:R-:W-:Y:S02]  /*16070*/  IABS R42, R49 ;  /* 0x00000031002a7213 */ /* 0x004fe40000000000 */
[----:B------:R-:W-:Y:S02]  /*16080*/  ISETP.GE.AND P1, PT, R49, RZ, PT ;  /* 0x000000ff3100720c */ /* 0x000fe40003f26270 */
[----:B---3--:R-:W-:Y:S02]  /*16090*/  IABS R49, R24 ;  /* 0x0000001800317213 */ /* 0x008fe40000000000 */
[----:B------:R-:W-:Y:S02]  /*160a0*/  ISETP.GE.AND P6, PT, R24, RZ, PT ;  /* 0x000000ff1800720c */ /* 0x000fe40003fc6270 */
[----:B------:R-:W2:Y:S01]  /*160b0*/  LDL.LU R24, [R1+0x4fc] ;  /* 0x0004fc0001187983 */ /* 0x000ea20000300800 */
[----:B------:R-:W-:Y:S01]  /*160c0*/  IMAD.HI.U32 R2, R4, R42, RZ ;  /* 0x0000002a04027227 */ /* 0x000fe200078e00ff */
[----:B------:R-:W-:-:S03]  /*160d0*/  IABS R45, R50 ;  /* 0x00000032002d7213 */ /* 0x000fc60000000000 */
[----:B------:R-:W-:Y:S01]  /*160e0*/  IMAD.MOV R2, RZ, RZ, -R2 ;  /* 0x000000ffff027224 */ /* 0x000fe200078e0a02 */
[----:B------:R-:W-:-:S03]  /*160f0*/  ISETP.GT.U32.AND P5, PT, R0, R34, PT ;  /* 0x000000220000720c */ /* 0x000fc60003fa4070 */
[----:B------:R-:W-:Y:S02]  /*16100*/  IMAD R42, R0, R2, R42 ;  /* 0x00000002002a7224 */ /* 0x000fe400078e022a */
[----:B------:R-:W-:-:S04]  /*16110*/  IMAD.HI.U32 R2, R4, R45, RZ ;  /* 0x0000002d04027227 */ /* 0x000fc800078e00ff */
[----:B------:R-:W-:-:S04]  /*16120*/  IMAD.MOV R2, RZ, RZ, -R2 ;  /* 0x000000ffff027224 */ /* 0x000fc800078e0a02 */
[----:B------:R-:W-:Y:S02]  /*16130*/  IMAD R45, R0, R2, R45 ;  /* 0x00000002002d7224 */ /* 0x000fe400078e022d */
[----:B------:R-:W-:-:S03]  /*16140*/  @!P5 IMAD.IADD R34, R34, 0x1, -R0 ;  /* 0x000000012222d824 */ /* 0x000fc600078e0a00 */
[----:B------:R-:W-:Y:S01]  /*16150*/  ISETP.GT.U32.AND P5, PT, R0, R45, PT ;  /* 0x0000002d0000720c */ /* 0x000fe20003fa4070 */
[----:B------:R-:W-:Y:S01]  /*16160*/  IMAD.HI.U32 R2, R4, R49, RZ ;  /* 0x0000003104027227 */ /* 0x000fe200078e00ff */
[----:B------:R-:W-:-:S03]  /*16170*/  ISETP.GT.U32.AND P4, PT, R0, R42, PT ;  /* 0x0000002a0000720c */ /* 0x000fc60003f84070 */
[----:B------:R-:W-:Y:S02]  /*16180*/  IMAD.MOV R2, RZ, RZ, -R2 ;  /* 0x000000ffff027224 */ /* 0x000fe400078e0a02 */
[----:B------:R-:W-:Y:S02]  /*16190*/  @!P2 IMAD.MOV R34, RZ, RZ, -R34 ;  /* 0x000000ffff22a224 */ /* 0x000fe400078e0a22 */
[----:B------:R-:W-:-:S04]  /*161a0*/  IMAD R49, R0, R2, R49 ;  /* 0x0000000200317224 */ /* 0x000fc800078e0231 */
[----:B------:R-:W-:Y:S02]  /*161b0*/  @!P5 IMAD.IADD R45, R45, 0x1, -R0 ;  /* 0x000000012d2dd824 */ /* 0x000fe400078e0a00 */
[----:B------:R-:W-:-:S03]  /*161c0*/  @!P3 IMAD.MOV R38, RZ, RZ, -R38 ;  /* 0x000000ffff26b224 */ /* 0x000fc600078e0a26 */
[C---:B------:R-:W-:Y:S02]  /*161d0*/  ISETP.GT.U32.AND P2, PT, R0.reuse, R45, PT ;  /* 0x0000002d0000720c */ /* 0x040fe40003f44070 */
[----:B------:R-:W-:Y:S01]  /*161e0*/  ISETP.GT.U32.AND P3, PT, R0, R49, PT ;  /* 0x000000310000720c */ /* 0x000fe20003f64070 */
[--C-:B------:R-:W-:Y:S01]  /*161f0*/  @!P4 IMAD.IADD R42, R42, 0x1, -R0.reuse ;  /* 0x000000012a2ac824 */ /* 0x100fe200078e0a00 */
[----:B------:R-:W-:Y:S01]  /*16200*/  ISETP.GE.AND P0, PT, R50, RZ, PT ;  /* 0x000000ff3200720c */ /* 0x000fe20003f06270 */
[----:B------:R-:W-:Y:S03]  /*16210*/  STL [R1+0x8490], R34 ;  /* 0x0084902201007387 */ /* 0x000fe60000100800 */
[----:B------:R-:W-:Y:S01]  /*16220*/  ISETP.GT.U32.AND P5, PT, R0, R42, PT ;  /* 0x0000002a0000720c */ /* 0x000fe20003fa4070 */
[----:B------:R-:W-:Y:S04]  /*16230*/  STL [R1+0x8494], R38 ;  /* 0x0084942601007387 */ /* 0x000fe80000100800 */
[----:B------:R-:W-:-:S02]  /*16240*/  @!P2 IMAD.IADD R45, R45, 0x1, -R0 ;  /* 0x000000012d2da824 */ /* 0x000fc400078e0a00 */
[----:B------:R-:W-:-:S05]  /*16250*/  @!P3 IMAD.IADD R49, R49, 0x1, -R0 ;  /* 0x000000013131b824 */ /* 0x000fca00078e0a00 */
[----:B------:R-:W-:Y:S01]  /*16260*/  ISETP.GT.U32.AND P3, PT, R0, R49, PT ;  /* 0x000000310000720c */ /* 0x000fe20003f64070 */
[----:B------:R-:W-:Y:S02]  /*16270*/  @!P5 IMAD.IADD R42, R42, 0x1, -R0 ;  /* 0x000000012a2ad824 */ /* 0x000fe400078e0a00 */
[----:B------:R-:W-:Y:S02]  /*16280*/  @!P0 IMAD.MOV R45, RZ, RZ, -R45 ;  /* 0x000000ffff2d8224 */ /* 0x000fe400078e0a2d */
[----:B------:R-:W-:-:S08]  /*16290*/  @!P1 IMAD.MOV R42, RZ, RZ, -R42 ;  /* 0x000000ffff2a9224 */ /* 0x000fd000078e0a2a */
[----:B------:R-:W-:Y:S01]  /*162a0*/  @!P3 IMAD.IADD R49, R49, 0x1, -R0 ;  /* 0x000000013131b824 */ /* 0x000fe200078e0a00 */
[----:B----4-:R-:W-:Y:S02]  /*162b0*/  IABS R50, R51 ;  /* 0x0000003300327213 */ /* 0x010fe40000000000 */
[----:B------:R-:W-:Y:S02]  /*162c0*/  ISETP.GE.AND P4, PT, R51, RZ, PT ;  /* 0x000000ff3300720c */ /* 0x000fe40003f86270 */
[----:B-----5:R-:W-:Y:S02]  /*162d0*/  IABS R51, R44 ;  /* 0x0000002c00337213 */ /* 0x020fe40000000000 */
[----:B------:R-:W-:Y:S02]  /*162e0*/  ISETP.GE.AND P2, PT, R44, RZ, PT ;  /* 0x000000ff2c00720c */ /* 0x000fe40003f46270 */
[----:B------:R-:W3:Y:S04]  /*162f0*/  LDL.LU R44, [R1+0x500] ;  /* 0x00050000012c7983 */ /* 0x000ee80000300800 */
[----:B------:R-:W4:Y:S04]  /*16300*/  LDL.LU R47, [R1+0x504] ;  /* 0x00050400012f7983 */ /* 0x000f280000300800 */
[----:B------:R-:W-:Y:S04]  /*16310*/  STL [R1+0x8498], R42 ;  /* 0x0084982a01007387 */ /* 0x000fe80000100800 */
[----:B------:R1:W-:Y:S01]  /*16320*/  STL [R1+0x849c], R45 ;  /* 0x00849c2d01007387 */ /* 0x0003e20000100800 */
[----:B--2---:R-:W-:-:S02]  /*16330*/  IABS R54, R24 ;  /* 0x0000001800367213 */ /* 0x004fc40000000000 */
[----:B------:R-:W-:Y:S02]  /*16340*/  ISETP.GE.AND P3, PT, R24, RZ, PT ;  /* 0x000000ff1800720c */ /* 0x000fe40003f66270 */
[----:B------:R-:W2:Y:S01]  /*16350*/  LDL.LU R24, [R1+0x508] ;  /* 0x0005080001187983 */ /* 0x000ea20000300800 */
[----:B------:R-:W-:-:S04]  /*16360*/  IMAD.HI.U32 R2, R4, R50, RZ ;  /* 0x0000003204027227 */ /* 0x000fc800078e00ff */
[----:B------:R-:W-:-:S04]  /*16370*/  IMAD.MOV R2, RZ, RZ, -R2 ;  /* 0x000000ffff027224 */ /* 0x000fc800078e0a02 */
[----:B------:R-:W-:-:S05]  /*16380*/  IMAD R50, R0, R2, R50 ;  /* 0x0000000200327224 */ /* 0x000fca00078e0232 */
[----:B------:R-:W-:Y:S02]  /*16390*/  ISETP.GT.U32.AND P5, PT, R0, R50, PT ;  /* 0x000000320000720c */ /* 0x000fe40003fa4070 */
[----:B------:R-:W-:Y:S01]  /*163a0*/  IABS R52, R27 ;  /* 0x0000001b00347213 */ /* 0x000fe20000000000 */
[----:B------:R-:W-:-:S04]  /*163b0*/  IMAD.HI.U32 R2, R4, R51, RZ ;  /* 0x0000003304027227 */ /* 0x000fc800078e00ff */
[----:B------:R-:W-:-:S06]  /*163c0*/  IMAD.HI.U32 R5, R4, R52, RZ ;  /* 0x0000003404057227 */ /* 0x000fcc00078e00ff */
[----:B------:R-:W-:-:S05]  /*163d0*/  @!P5 IMAD.IADD R50, R50, 0x1, -R0 ;  /* 0x000000013232d824 */ /* 0x000fca00078e0a00 */
[C---:B------:R-:W-:Y:S01]  /*163e0*/  ISETP.GT.U32.AND P5, PT, R0.reuse, R50, PT ;  /* 0x000000320000720c */ /* 0x040fe20003fa4070 */
[----:B------:R-:W-:Y:S02]  /*163f0*/  IMAD.MOV R2, RZ, RZ, -R2 ;  /* 0x000000ffff027224 */ /* 0x000fe400078e0a02 */
[----:B------:R-:W-:Y:S02]  /*16400*/  IMAD.MOV R5, RZ, RZ, -R5 ;  /* 0x000000ffff057224 */ /* 0x000fe400078e0a05 */
[C---:B------:R-:W-:Y:S02]  /*16410*/  IMAD R51, R0.reuse, R2, R51 ;  /* 0x0000000200337224 */ /* 0x040fe400078e0233 */
[----:B------:R-:W-:-:S03]  /*16420*/  IMAD R52, R0, R5, R52 ;  /* 0x0000000500347224 */ /* 0x000fc600078e0234 */
[----:B------:R-:W-:-:S03]  /*16430*/  ISETP.GT.U32.AND P1, PT, R0, R51, PT ;  /* 0x000000330000720c */ /* 0x000fc60003f24070 */
[----:B------:R-:W-:Y:S01]  /*16440*/  @!P5 IMAD.IADD R50, R50, 0x1, -R0 ;  /* 0x000000013232d824 */ /* 0x000fe200078e0a00 */
[----:B------:R-:W-:Y:S01]  /*16450*/  ISETP.GT.U32.AND P5, PT, R0, R52, PT ;  /* 0x000000340000720c */ /* 0x000fe20003fa4070 */
[----:B------:R-:W-:-:S04]  /*16460*/  IMAD.HI.U32 R2, R4, R54, RZ ;  /* 0x0000003604027227 */ /* 0x000fc800078e00ff */
[----:B------:R-:W-:-:S04]  /*16470*/  @!P6 IMAD.MOV R49, RZ, RZ, -R49 ;  /* 0x000000ffff31e224 */ /* 0x000fc800078e0a31 */
[----:B------:R-:W-:-:S04]  /*16480*/  @!P1 IMAD.IADD R51, R51, 0x1, -R0 ;  /* 0x0000000133339824 */ /* 0x000fc800078e0a00 */
[----:B------:R-:W-:Y:S01]  /*16490*/  @!P5 IMAD.IADD R52, R52, 0x1, -R0 ;  /* 0x000000013434d824 */ /* 0x000fe200078e0a00 */
[C---:B------:R-:W-:Y:S01]  /*164a0*/  ISETP.GT.U32.AND P1, PT, R0.reuse, R51, PT ;  /* 0x000000330000720c */ /* 0x040fe20003f24070 */
[----:B------:R-:W-:Y:S01]  /*164b0*/  IMAD.MOV R2, RZ, RZ, -R2 ;  /* 0x000000ffff027224 */ /* 0x000fe200078e0a02 */
[----:B------:R-:W-:Y:S02]  /*164c0*/  STL [R1+0x84a0], R49 ;  /* 0x0084a03101007387 */ /* 0x000fe40000100800 */
[C---:B------:R-:W-:Y:S01]  /*164d0*/  ISETP.GT.U32.AND P5, PT, R0.reuse, R52, PT ;  /* 0x000000340000720c */ /* 0x040fe20003fa4070 */
[----:B------:R-:W-:Y:S01]  /*164e0*/  IMAD R54, R0, R2, R54 ;  /* 0x0000000200367224 */ /* 0x000fe200078e0236 */
[----:B------:R-:W-:Y:S01]  /*164f0*/  ISETP.GE.AND P0, PT, R27, RZ, PT ;  /* 0x000000ff1b00720c */ /* 0x000fe20003f06270 */
[----:B------:R-:W-:-:S03]  /*16500*/  @!P4 IMAD.MOV R50, RZ, RZ, -R50 ;  /* 0x000000ffff32c224 */ /* 0x000fc600078e0a32 */
[----:B------:R-:W-:-:S03]  /*16510*/  ISETP.GT.U32.AND P4, PT, R0, R54, PT ;  /* 0x000000360000720c */ /* 0x000fc60003f84070 */
[----:B------:R-:W-:-:S04]  /*16520*/  @!P1 IMAD.IADD R51, R51, 0x1, -R0 ;  /* 0x0000000133339824 */ /* 0x000fc800078e0a00 */
[----:B------:R-:W-:Y:S02]  /*16530*/  @!P5 IMAD.IADD R52, R52, 0x1, -R0 ;  /* 0x000000013434d824 */ /* 0x000fe400078e0a00 */
[----:B------:R-:W-:Y:S02]  /*16540*/  @!P2 IMAD.MOV R51, RZ, RZ, -R51 ;  /* 0x000000ffff33a224 */ /* 0x000fe400078e0a33 */
[----:B------:R-:W-:Y:S02]  /*16550*/  @!P0 IMAD.MOV R52, RZ, RZ, -R52 ;  /* 0x000000ffff348224 */ /* 0x000fe400078e0a34 */
[----:B------:R-:W-:Y:S01]  /*16560*/  @!P4 IMAD.IADD R54, R54, 0x1, -R0 ;  /* 0x000000013636c824 */ /* 0x000fe200078e0a00 */
[----:B---3--:R-:W-:Y:S02]  /*16570*/  IABS R55, R44 ;  /* 0x0000002c00377213 */ /* 0x008fe40000000000 */
[----:B------:R-:W-:Y:S02]  /*16580*/  ISETP.GE.AND P6, PT, R44, RZ, PT ;  /* 0x000000ff2c00720c */ /* 0x000fe40003fc6270 */
[----:B------:R-:W3:Y:S01]  /*16590*/  LDL.LU R44, [R1+0x50c] ;  /* 0x00050c00012c7983 */ /* 0x000ee20000300800 */
[----:B----4-:R-:W-:-:S03]  /*165a0*/  IABS R56, R47 ;  /* 0x0000002f00387213 */ /* 0x010fc60000000000 */
[----:B------:R-:W-:Y:S01]  /*165b0*/  STL [R1+0x84a4], R50 ;  /* 0x0084a43201007387 */ /* 0x000fe20000100800 */
[----:B------:R-:W-:-:S03]  /*165c0*/  ISETP.GE.AND P1, PT, R47, RZ, PT ;  /* 0x000000ff2f00720c */ /* 0x000fc60003f26270 */
[----:B------:R-:W4:Y:S04]  /*165d0*/  LDL.LU R27, [R1+0x510] ;  /* 0x00051000011b7983 */ /* 0x000f280000300800 */
[----:B------:R-:W-:Y:S04]  /*165e0*/  STL [R1+0x84a8], R51 ;  /* 0x0084a83301007387 */ /* 0x000fe80000100800 */
[----:B------:R-:W-:Y:S04]  /*165f0*/  STL [R1+0x84ac], R52 ;  /* 0x0084ac3401007387 */ /* 0x000fe80000100800 */
[----:B------:R-:W5:Y:S01]  /*16600*/  LDL.LU R47, [R1+0x514] ;  /* 0x00051400012f7983 */ /* 0x000f620000300800 */
[----:B--2---:R-:W-:-:S02]  /*16610*/  ISETP.GE.AND P4, PT, R24, RZ, PT ;  /* 0x000000ff1800720c */ /* 0x004fc40003f86270 */
[----:B------:R-:W-:Y:S02]  /*16620*/  IABS R57, R24 ;  /* 0x0000001800397213 */ /* 0x000fe40000000000 */
[----:B------:R-:W2:Y:S01]  /*16630*/  LDL.LU R24, [R1+0x518] ;  /* 0x0005180001187983 */ /* 0x000ea20000300800 */
[----:B------:R-:W-:Y:S01]  /*16640*/  IMAD.HI.U32 R2, R4, R55, RZ ;  /* 0x0000003704027227 */ /* 0x000fe200078e00ff */
[----:B------:R-:W-:Y:S02]  /*16650*/  ISETP.GT.U32.AND P2, PT, R0, R54, PT ;  /* 0x000000360000720c */ /* 0x000fe40003f44070 */
[----:B------:R-:W5:Y:S01]  /*16660*/  LDL.LU R59, [R1+0x51c] ;  /* 0x00051c00013b7983 */ /* 0x000f620000300800 */
[----:B------:R-:W-:-:S04]  /*16670*/  IMAD.MOV R2, RZ, RZ, -R2 ;  /* 0x000000ffff027224 */ /* 0x000fc800078e0a02 */
[----:B------:R-:W-:-:S05]  /*16680*/  IMAD R55, R0, R2, R55 ;  /* 0x0000000200377224 */ /* 0x000fca00078e0237 */
[----:B------:R-:W-:Y:S01]  /*16690*/  ISETP.GT.U32.AND P5, PT, R0, R55, PT ;  /* 0x000000370000720c */ /* 0x000fe20003fa4070 */
[----:B------:R-:W-:-:S04]  /*166a0*/  IMAD.HI.U32 R2, R4, R56, RZ ;  /* 0x0000003804027227 */ /* 0x000fc800078e00ff */
[----:B------:R-:W-:-:S08]  /*166b0*/  IMAD.MOV R2, RZ, RZ, -R2 ;  /* 0x000000ffff027224 */ /* 0x000fd000078e0a02 */
[----:B------:R-:W-:Y:S02]  /*166c0*/  @!P5 IMAD.IADD R55, R55, 0x1, -R0 ;  /* 0x000000013737d824 */ /* 0x000fe400078e0a00 */
[----:B------:R-:W-:Y:S02]  /*166d0*/  IMAD R56, R0, R2, R56 ;  /* 0x0000000200387224 */ /* 0x000fe400078e0238 */
[----:B------:R-:W-:Y:S01]  /*166e0*/  IMAD.HI.U32 R2, R4, R57, RZ ;  /* 0x0000003904027227 */ /* 0x000fe200078e00ff */
[----:B------:R-:W-:-:S03]  /*166f0*/  ISETP.GT.U32.AND P5, PT, R0, R55, PT ;  /* 0x000000370000720c */ /* 0x000fc60003fa4070 */
[----:B------:R-:W-:Y:S01]  /*16700*/  @!P2 IMAD.IADD R54, R54, 0x1, -R0 ;  /* 0x000000013636a824 */ /* 0x000fe200078e0a00 */
[----:B------:R-:W-:Y:S01]  /*16710*/  ISETP.GT.U32.AND P2, PT, R0, R56, PT ;  /* 0x000000380000720c */ /* 0x000fe20003f44070 */
[----:B------:R-:W-:-:S04]  /*16720*/  IMAD.MOV R2, RZ, RZ, -R2 ;  /* 0x000000ffff027224 */ /* 0x000fc800078e0a02 */
[----:B------:R-:W-:-:S04]  /*16730*/  IMAD R57, R0, R2, R57 ;  /* 0x0000000200397224 */ /* 0x000fc800078e0239 */
[----:B------:R-:W-:Y:S01]  /*16740*/  @!P5 IMAD.IADD R55, R55, 0x1, -R0 ;  /* 0x000000013737d824 */ /* 0x000fe200078e0a00 */
[----:B------:R-:W-:-:S03]  /*16750*/  ISETP.GT.U32.AND P5, PT, R0, R57, PT ;  /* 0x000000390000720c */ /* 0x000fc60003fa4070 */
[----:B------:R-:W-:-:S05]  /*16760*/  @!P2 IMAD.IADD R56, R56, 0x1, -R0 ;  /* 0x000000013838a824 */ /* 0x000fca00078e0a00 */
[----:B------:R-:W-:Y:S01]  /*16770*/  ISETP.GT.U32.AND P2, PT, R0, R56, PT ;  /* 0x000000380000720c */ /* 0x000fe20003f44070 */
[----:B------:R-:W-:-:S04]  /*16780*/  @!P3 IMAD.MOV R54, RZ, RZ, -R54 ;  /* 0x000000ffff36b224 */ /* 0x000fc800078e0a36 */
[----:B------:R-:W-:Y:S02]  /*16790*/  @!P5 IMAD.IADD R57, R57, 0x1, -R0 ;  /* 0x000000013939d824 */ /* 0x000fe400078e0a00 */
[----:B------:R-:W-:-:S03]  /*167a0*/  @!P6 IMAD.MOV R55, RZ, RZ, -R55 ;  /* 0x000000ffff37e224 */ /* 0x000fc600078e0a37 */
[----:B------:R-:W-:Y:S01]  /*167b0*/  ISETP.GT.U32.AND P5, PT, R0, R57, PT ;  /* 0x000000390000720c */ /* 0x000fe20003fa4070 */
[----:B------:R-:W-:Y:S02]  /*167c0*/  STL [R1+0x84b0], R54 ;  /* 0x0084b03601007387 */ /* 0x000fe40000100800 */
[----:B------:R-:W-:Y:S02]  /*167d0*/  @!P2 IMAD.IADD R56, R56, 0x1, -R0 ;  /* 0x000000013838a824 */ /* 0x000fe400078e0a00 */
[----:B------:R-:W-:Y:S04]  /*167e0*/  STL [R1+0x84b4], R55 ;  /* 0x0084b43701007387 */ /* 0x000fe80000100800 */
[----:B------:R-:W5:Y:S01]  /*167f0*/  LDL.LU R58, [R1+0x520] ;  /* 0x00052000013a7983 */ /* 0x000f620000300800 */
[----:B------:R-:W-:-:S03]  /*16800*/  @!P1 IMAD.MOV R56, RZ, RZ, -R56 ;  /* 0x000000ffff389224 */ /* 0x000fc600078e0a38 */
[----:B------:R-:W-:Y:S02]  /*16810*/  @!P5 IMAD.IADD R57, R57, 0x1, -R0 ;  /* 0x000000013939d824 */ /* 0x000fe400078e0a00 */
[----:B------:R-:W-:Y:S01]  /*16820*/  STL [R1+0x84b8], R56 ;  /* 0x0084b83801007387 */ /* 0x000fe20000100800 */
[----:B---3--:R-:W-:-:S05]  /*16830*/  IABS R28, R44 ;  /* 0x0000002c001c7213 */ /* 0x008fca0000000000 */
[----:B------:R-:W-:-:S04]  /*16840*/  IMAD.HI.U32 R5, R4, R28, RZ ;  /* 0x0000001c04057227 */ /* 0x000fc800078e00ff */
[----:B------:R-:W-:-:S04]  /*16850*/  IMAD.MOV R5, RZ, RZ, -R5 ;  /* 0x000000ffff057224 */ /* 0x000fc800078e0a05 */
[----:B------:R-:W-:Y:S01]  /*16860*/  IMAD R28, R0, R5, R28 ;  /* 0x00000005001c7224 */ /* 0x000fe200078e021c */
[----:B------:R-:W-:Y:S02]  /*16870*/  ISETP.GE.AND P0, PT, R44, RZ, PT ;  /* 0x000000ff2c00720c */ /* 0x000fe40003f06270 */
[----:B----4-:R-:W-:Y:S02]  /*16880*/  IABS R44, R27 ;  /* 0x0000001b002c7213 */ /* 0x010fe40000000000 */
[----:B------:R-:W-:Y:S02]  /*16890*/  ISETP.GT.U32.AND P2, PT, R0, R28, PT ;  /* 0x0000001c0000720c */ /* 0x000fe40003f44070 */
[----:B------:R-:W-:-:S11]  /*168a0*/  ISETP.GE.AND P3, PT, R27, RZ, PT ;  /* 0x000000ff1b00720c */ /* 0x000fd60003f66270 */
[----:B------:R-:W-:-:S05]  /*168b0*/  @!P2 IMAD.IADD R28, R28, 0x1, -R0 ;  /* 0x000000011c1ca824 */ /* 0x000fca00078e0a00 */
[----:B------:R-:W-:Y:S01]  /*168c0*/  ISETP.GT.U32.AND P2, PT, R0, R28, PT ;  /* 0x0000001c0000720c */ /* 0x000fe20003f44070 */
[----:B------:R-:W-:-:S12]  /*168d0*/  @!P4 IMAD.MOV R57, RZ, RZ, -R57 ;  /* 0x000000ffff39c224 */ /* 0x000fd800078e0a39 */
[----:B------:R-:W-:-:S04]  /*168e0*/  @!P2 IMAD.IADD R28, R28, 0x1, -R0 ;  /* 0x000000011c1ca824 */ /* 0x000fc800078e0a00 */
[----:B------:R-:W-:Y:S01]  /*168f0*/  @!P0 IMAD.MOV R28, RZ, RZ, -R28 ;  /* 0x000000ffff1c8224 */ /* 0x000fe200078e0a1c */
[----:B--2---:R-:W-:Y:S02]  /*16900*/  IABS R27, R24 ;  /* 0x00000018001b7213 */ /* 0x004fe40000000000 */
[----:B------:R-:W-:Y:S02]  /*16910*/  ISETP.GE.AND P5, PT, R24, RZ, PT ;  /* 0x000000ff1800720c */ /* 0x000fe40003fa6270 */
[----:B------:R-:W2:Y:S04]  /*16920*/  LDL.LU R24, [R1+0x524] ;  /* 0x0005240001187983 */ /* 0x000ea80000300800 */
[----:B------:R-:W3:Y:S04]  /*16930*/  LDL.LU R53, [R1+0x528] ;  /* 0x0005280001357983 */ /* 0x000ee80000300800 */
[----:B0-----:R-:W4:Y:S04]  /*16940*/  LDL.LU R25, [R1+0x52c] ;  /* 0x00052c0001197983 */ /* 0x001f280000300800 */
[----:B------:R-:W-:Y:S04]  /*16950*/  STL [R1+0x84bc], R57 ;  /* 0x0084bc3901007387 */ /* 0x000fe80000100800 */
[----:B------:R0:W-:Y:S04]  /*16960*/  STL [R1+0x84c0], R28 ;  /* 0x0084c01c01007387 */ /* 0x0001e80000100800 */
[----:B------:R-:W4:Y:S04]  /*16970*/  LDL.LU R22, [R1+0x530] ;  /* 0x0005300001167983 */ /* 0x000f280000300800 */
        /* <DEDUP_REMOVED lines=8> */
[----:B------:R-:W4:Y:S01]  /*16a00*/  LDL.LU R10, [R1+0x554] ;  /* 0x00055400010a7983 */ /* 0x000f220000300800 */
[----:B------:R-:W-:Y:S01]  /*16a10*/  IMAD.HI.U32 R2, R4, R44, RZ ;  /* 0x0000002c04027227 */ /* 0x000fe200078e00ff */
[----:B-----5:R-:W-:-:S02]  /*16a20*/  IABS R36, R47 ;  /* 0x0000002f00247213 */ /* 0x020fc40000000000 */
[----:B------:R-:W-:Y:S01]  /*16a30*/  IABS R39, R59 ;  /* 0x0000003b00277213 */ /* 0x000fe20000000000 */
[----:B------:R-:W-:Y:S01]  /*16a40*/  IMAD.MOV R2, RZ, RZ, -R2 ;  /* 0x000000ffff027224 */ /* 0x000fe200078e0a02 */
[----:B------:R-:W-:Y:S01]  /*16a50*/  ISETP.GE.AND P6, PT, R47, RZ, PT ;  /* 0x000000ff2f00720c */ /* 0x000fe20003fc6270 */
[----:B------:R-:W-:Y:S01]  /*16a60*/  IMAD.HI.U32 R6, R4, R36, RZ ;  /* 0x0000002404067227 */ /* 0x000fe200078e00ff */
[----:B------:R-:W-:Y:S01]  /*16a70*/  ISETP.GE.AND P0, PT, R59, RZ, PT ;  /* 0x000000ff3b00720c */ /* 0x000fe20003f06270 */
[----:B-1----:R-:W5:Y:S02]  /*16a80*/  LDL.LU R45, [R1+0x54] ;  /* 0x00005400012d7983 */ /* 0x002f640000300800 */
[----:B------:R-:W-:Y:S02]  /*16a90*/  IMAD R44, R0, R2, R44 ;  /* 0x00000002002c7224 */ /* 0x000fe400078e022c */
[----:B------:R-:W-:Y:S01]  /*16aa0*/  IMAD.HI.U32 R5, R4, R27, RZ ;  /* 0x0000001b04057227 */ /* 0x000fe200078e00ff */
[----:B------:R-:W-:Y:S01]  /*16ab0*/  IABS R47, R58 ;  /* 0x0000003a002f7213 */ /* 0x000fe20000000000 */
[----:B------:R-:W5:Y:S02]  /*16ac0*/  LDL.LU R42, [R1+0x50] ;  /* 0x00005000012a7983 */ /* 0x000f640000300800 */
[----:B------:R-:W-:Y:S01]  /*16ad0*/  IMAD.MOV R6, RZ, RZ, -R6 ;  /* 0x000000ffff067224 */ /* 0x000fe200078e0a06 */
[C---:B------:R-:W-:Y:S01]  /*16ae0*/  ISETP.GT.U32.AND P1, PT, R0.reuse, R44, PT ;  /* 0x0000002c0000720c */ /* 0x040fe20003f24070 */
[----:B------:R-:W-:Y:S01]  /*16af0*/  IMAD.MOV R5, RZ, RZ, -R5 ;  /* 0x000000ffff057224 */ /* 0x000fe200078e0a05 */
[----:B------:R-:W5:Y:S01]  /*16b00*/  LDL.LU R38, [R1+0x4c] ;  /* 0x00004c0001267983 */ /* 0x000f620000300800 */
[----:B------:R-:W-:-:S02]  /*16b10*/  IMAD R36, R0, R6, R36 ;  /* 0x0000000600247224 */ /* 0x000fc400078e0224 */
[C---:B------:R-:W-:Y:S01]  /*16b20*/  IMAD R27, R0.reuse, R5, R27 ;  /* 0x00000005001b7224 */ /* 0x040fe200078e021b */
[----:B------:R-:W5:Y:S02]  /*16b30*/  LDL.LU R34, [R1+0x48] ;  /* 0x0000480001227983 */ /* 0x000f640000300800 */
[C---:B------:R-:W-:Y:S02]  /*16b40*/  ISETP.GT.U32.AND P2, PT, R0.reuse, R36, PT ;  /* 0x000000240000720c */ /* 0x040fe40003f44070 */
[----:B------:R-:W-:Y:S01]  /*16b50*/  ISETP.GT.U32.AND P4, PT, R0, R27, PT ;  /* 0x0000001b0000720c */ /* 0x000fe20003f84070 */
[----:B------:R-:W-:-:S04]  /*16b60*/  IMAD.HI.U32 R2, R4, R39, RZ ;  /* 0x0000002704027227 */ /* 0x000fc800078e00ff */
[----:B------:R-:W-:Y:S02]  /*16b70*/  @!P1 IMAD.IADD R44, R44, 0x1, -R0 ;  /* 0x000000012c2c9824 */ /* 0x000fe400078e0a00 */
[----:B------:R-:W-:-:S03]  /*16b80*/  IMAD.MOV R2, RZ, RZ, -R2 ;  /* 0x000000ffff027224 */ /* 0x000fc600078e0a02 */
[----:B------:R-:W-:Y:S01]  /*16b90*/  ISETP.GT.U32.AND P1, PT, R0, R44, PT ;  /* 0x0000002c0000720c */ /* 0x000fe20003f24070 */
[--C-:B------:R-:W-:Y:S02]  /*16ba0*/  @!P2 IMAD.IADD R36, R36, 0x1, -R0.reuse ;  /* 0x000000012424a824 */ /* 0x100fe400078e0a00 */
[----:B------:R-:W-:Y:S02]  /*16bb0*/  @!P4 IMAD.IADD R27, R27, 0x1, -R0 ;  /* 0x000000011b1bc824 */ /* 0x000fe400078e0a00 */
[C---:B------:R-:W-:Y:S01]  /*16bc0*/  IMAD R39, R0.reuse, R2, R39 ;  /* 0x0000000200277224 */ /* 0x040fe200078e0227 */
[----:B------:R-:W-:Y:S01]  /*16bd0*/  ISETP.GT.U32.AND P4, PT, R0, R36, PT ;  /* 0x000000240000720c */ /* 0x000fe20003f84070 */
[----:B------:R-:W-:-:S04]  /*16be0*/  IMAD.HI.U32 R2, R4, R47, RZ ;  /* 0x0000002f04027227 */ /* 0x000fc800078e00ff */
[----:B------:R-:W-:Y:S02]  /*16bf0*/  IMAD.MOV R2, RZ, RZ, -R2 ;  /* 0x000000ffff027224 */ /* 0x000fe400078e0a02 */
[----:B------:R-:W-:Y:S01]  /*16c00*/  @!P1 IMAD.IADD R44, R44, 0x1, -R0 ;  /* 0x000000012c2c9824 */ /* 0x000fe200078e0a00 */
[C---:B------:R-:W-:Y:S01]  /*16c10*/  ISETP.GT.U32.AND P1, PT, R0.reuse, R39, PT ;  /* 0x000000270000720c */ /* 0x040fe20003f24070 */
[----:B------:R-:W-:-:S04]  /*16c20*/  IMAD R47, R0, R2, R47 ;  /* 0x00000002002f7224 */ /* 0x000fc800078e022f */
[----:B------:R-:W-:Y:S01]  /*16c30*/  @!P4 IMAD.IADD R36, R36, 0x1, -R0 ;  /* 0x000000012424c824 */ /* 0x000fe200078e0a00 */
[----:B------:R-:W-:-:S07]  /*16c40*/  ISETP.GT.U32.AND P4, PT, R0, R47, PT ;  /* 0x0000002f0000720c */ /* 0x000fce0003f84070 */
[----:B------:R-:W-:-:S05]  /*16c50*/  @!P1 IMAD.IADD R39, R39, 0x1, -R0 ;  /* 0x0000000127279824 */ /* 0x000fca00078e0a00 */
[C---:B------:R-:W-:Y:S01]  /*16c60*/  ISETP.GT.U32.AND P1, PT, R0.reuse, R39, PT ;  /* 0x000000270000720c */ /* 0x040fe20003f24070 */
[----:B------:R-:W-:Y:S02]  /*16c70*/  @!P4 IMAD.IADD R47, R47, 0x1, -R0 ;  /* 0x000000012f2fc824 */ /* 0x000fe400078e0a00 */
[----:B------:R-:W-:Y:S01]  /*16c80*/  @!P3 IMAD.MOV R44, RZ, RZ, -R44 ;  /* 0x000000ffff2cb224 */ /* 0x000fe200078e0a2c */
[----:B------:R-:W-:-:S09]  /*16c90*/  ISETP.GT.U32.AND P3, PT, R0, R27, PT ;  /* 0x0000001b0000720c */ /* 0x000fd20003f64070 */
[----:B------:R-:W-:-:S04]  /*16ca0*/  @!P1 IMAD.IADD R39, R39, 0x1, -R0 ;  /* 0x0000000127279824 */ /* 0x000fc800078e0a00 */
[----:B------:R-:W-:Y:S01]  /*16cb0*/  @!P3 IMAD.IADD R27, R27, 0x1, -R0 ;  /* 0x000000011b1bb824 */ /* 0x000fe200078e0a00 */
[----:B------:R-:W-:Y:S01]  /*16cc0*/  ISETP.GE.AND P2, PT, R58, RZ, PT ;  /* 0x000000ff3a00720c */ /* 0x000fe20003f46270 */
[----:B------:R-:W-:Y:S01]  /*16cd0*/  @!P6 IMAD.MOV R36, RZ, RZ, -R36 ;  /* 0x000000ffff24e224 */ /* 0x000fe200078e0a24 */
[----:B------:R-:W-:Y:S01]  /*16ce0*/  ISETP.GT.U32.AND P6, PT, R0, R47, PT ;  /* 0x0000002f0000720c */ /* 0x000fe20003fc4070 */
[----:B------:R-:W-:Y:S02]  /*16cf0*/  @!P0 IMAD.MOV R39, RZ, RZ, -R39 ;  /* 0x000000ffff278224 */ /* 0x000fe400078e0a27 */
[----:B------:R-:W-:-:S10]  /*16d00*/  @!P5 IMAD.MOV R27, RZ, RZ, -R27 ;  /* 0x000000ffff1bd224 */ /* 0x000fd400078e0a1b */
[----:B------:R-:W-:-:S04]  /*16d10*/  @!P6 IMAD.IADD R47, R47, 0x1, -R0 ;  /* 0x000000012f2fe824 */ /* 0x000fc800078e0a00 */
[----:B------:R-:W-:Y:S01]  /*16d20*/  @!P2 IMAD.MOV R47, RZ, RZ, -R47 ;  /* 0x000000ffff2fa224 */ /* 0x000fe200078e0a2f */
[----:B--2---:R-:W-:Y:S02]  /*16d30*/  IABS R9, R24 ;  /* 0x0000001800097213 */ /* 0x004fe40000000000 */
[----:B---3--:R-:W-:-:S03]  /*16d40*/  IABS R13, R53 ;  /* 0x00000035000d7213 */ /* 0x008fc60000000000 */
[----:B------:R-:W-:-:S04]  /*16d50*/  IMAD.HI.U32 R2, R4, R9, RZ ;  /* 0x0000000904027227 */ /* 0x000fc800078e00ff */
[----:B------:R-:W-:Y:S02]  /*16d60*/  IMAD.MOV R2, RZ, RZ, -R2 ;  /* 0x000000ffff027224 */ /* 0x000fe400078e0a02 */
[----:B------:R-:W-:-:S04]  /*16d70*/  IMAD.HI.U32 R5, R4, R13, RZ ;  /* 0x0000000d04057227 */ /* 0x000fc800078e00ff */
[----:B------:R-:W-:Y:S02]  /*16d80*/  IMAD R9, R0, R2, R9 ;  /* 0x0000000200097224 */ /* 0x000fe400078e0209 */
[----:B------:R-:W-:-:S04]  /*16d90*/  IMAD.MOV R2, RZ, RZ, -R5 ;  /* 0x000000ffff027224 */ /* 0x000fc800078e0a05 */
[----:B------:R-:W-:-:S05]  /*16da0*/  IMAD R13, R0, R2, R13 ;  /* 0x00000002000d7224 */ /* 0x000fca00078e020d */
[----:B------:R-:W-:Y:S02]  /*16db0*/  ISETP.GT.U32.AND P4, PT, R0, R13, PT ;  /* 0x0000000d0000720c */ /* 0x000fe40003f84070 */
[----:B----4-:R-:W-:Y:S02]  /*16dc0*/  IABS R18, R25 ;  /* 0x0000001900127213 */ /* 0x010fe40000000000 */
[----:B------:R-:W-:Y:S02]  /*16dd0*/  ISETP.GE.AND P1, PT, R24, RZ, PT ;  /* 0x000000ff1800720c */ /* 0x000fe40003f26270 */
[----:B------:R-:W-:Y:S01]  /*16de0*/  IABS R24, R22 ;  /* 0x0000001600187213 */ /* 0x000fe20000000000 */
[----:B------:R-:W-:-:S06]  /*16df0*/  IMAD.HI.U32 R2, R4, R18, RZ ;  /* 0x0000001204027227 */ /* 0x000fcc00078e00ff */
[----:B------:R-:W-:Y:S01]  /*16e00*/  @!P4 IMAD.IADD R13, R13, 0x1, -R0 ;  /* 0x000000010d0dc824 */ /* 0x000fe200078e0a00 */
[----:B------:R-:W-:Y:S01]  /*16e10*/  IABS R60, R20 ;  /* 0x00000014003c7213 */ /* 0x000fe20000000000 */
[----:B------:R-:W-:Y:S02]  /*16e20*/  IMAD.MOV R2, RZ, RZ, -R2 ;  /* 0x000000ffff027224 */ /* 0x000fe400078e0a02 */
[----:B------:R-:W-:Y:S01]  /*16e30*/  IMAD.HI.U32 R5, R4, R24, RZ ;  /* 0x0000001804057227 */ /* 0x000fe200078e00ff */
[----:B------:R-:W-:-:S03]  /*16e40*/  ISETP.GT.U32.AND P4, PT, R0, R13, PT ;  /* 0x0000000d0000720c */ /* 0x000fc60003f84070 */
[----:B------:R-:W-:Y:S02]  /*16e50*/  IMAD R18, R0, R2, R18 ;  /* 0x0000000200127224 */ /* 0x000fe400078e0212 */
[----:B------:R-:W-:Y:S02]  /*16e60*/  IMAD.MOV R5, RZ, RZ, -R5 ;  /* 0x000000ffff057224 */ /* 0x000fe400078e0a05 */
[----:B------:R-:W-:Y:S01]  /*16e70*/  IMAD.HI.U32 R2, R4, R60, RZ ;  /* 0x0000003c04027227 */ /* 0x000fe200078e00ff */
[----:B------:R-:W-:-:S03]  /*16e80*/  IABS R59, R17 ;  /* 0x00000011003b7213 */ /* 0x000fc60000000000 */
[C---:B------:R-:W-:Y:S02]  /*16e90*/  IMAD R24, R0.reuse, R5, R24 ;  /* 0x0000000500187224 */ /* 0x040fe400078e0218 */
[----:B------:R-:W-:Y:S02]  /*16ea0*/  IMAD.MOV R2, RZ, RZ, -R2 ;  /* 0x000000ffff027224 */ /* 0x000fe400078e0a02 */
[----:B------:R-:W-:Y:S01]  /*16eb0*/  @!P4 IMAD.IADD R13, R13, 0x1, -R0 ;  /* 0x000000010d0dc824 */ /* 0x000fe200078e0a00 */
[C---:B------:R-:W-:Y:S01]  /*16ec0*/  ISETP.GT.U32.AND P4, PT, R0.reuse, R24, PT ;  /* 0x000000180000720c */ /* 0x040fe20003f84070 */
[C---:B------:R-:W-:Y:S01]  /*16ed0*/  IMAD R60, R0.reuse, R2, R60 ;  /* 0x00000002003c7224 */ /* 0x040fe200078e023c */
[----:B------:R-:W-:Y:S01]  /*16ee0*/  ISETP.GT.U32.AND P3, PT, R0, R9, PT ;  /* 0x000000090000720c */ /* 0x000fe20003f64070 */
[----:B------:R-:W-:-:S04]  /*16ef0*/  IMAD.HI.U32 R2, R4, R59, RZ ;  /* 0x0000003b04027227 */ /* 0x000fc800078e00ff */
[----:B------:R-:W-:Y:S01]  /*16f00*/  IMAD.MOV R2, RZ, RZ, -R2 ;  /* 0x000000ffff027224 */ /* 0x000fe200078e0a02 */
[----:B------:R-:W-:-:S03]  /*16f10*/  IABS R58, R16 ;  /* 0x00000010003a7213 */ /* 0x000fc60000000000 */
[----:B------:R-:W-:Y:S02]  /*16f20*/  IMAD R59, R0, R2, R59 ;  /* 0x00000002003b7224 */ /* 0x000fe400078e023b */
[--C-:B------:R-:W-:Y:S02]  /*16f30*/  @!P4 IMAD.IADD R24, R24, 0x1, -R0.reuse ;  /* 0x000000011818c824 */ /* 0x100fe400078e0a00 */
[----:B------:R-:W-:Y:S01]  /*16f40*/  @!P3 IMAD.IADD R9, R9, 0x1, -R0 ;  /* 0x000000010909b824 */ /* 0x000fe200078e0a00 */
        /* <DEDUP_REMOVED lines=8> */
[----:B------:R-:W-:Y:S02]  /*16fd0*/  ISETP.GE.AND P3, PT, R53, RZ, PT ;  /* 0x000000ff3500720c */ /* 0x000fe40003f66270 */
[----:B------:R-:W-:Y:S02]  /*16fe0*/  IABS R53, R15 ;  /* 0x0000000f00357213 */ /* 0x000fe40000000000 */
[----:B------:R-:W-:Y:S02]  /*16ff0*/  ISETP.GT.U32.AND P6, PT, R0, R18, PT ;  /* 0x000000120000720c */ /* 0x000fe40003fc4070 */
[----:B------:R-:W-:Y:S01]  /*17000*/  IABS R6, R12 ;  /* 0x0000000c00067213 */ /* 0x000fe20000000000 */
[----:B------:R-:W-:Y:S01]  /*17010*/  IMAD.HI.U32 R5, R4, R53, RZ ;  /* 0x0000003504057227 */ /* 0x000fe200078e00ff */
[----:B------:R-:W-:-:S03]  /*17020*/  ISETP.GT.U32.AND P0, PT, R0, R24, PT ;  /* 0x000000180000720c */ /* 0x000fc60003f04070 */
[----:B------:R-:W-:Y:S02]  /*17030*/  @!P4 IMAD.IADD R58, R58, 0x1, -R0 ;  /* 0x000000013a3ac824 */ /* 0x000fe400078e0a00 */
[----:B0-----:R-:W-:-:S04]  /*17040*/  IMAD.HI.U32 R28, R4, R6, RZ ;  /* 0x00000006041c7227 */ /* 0x001fc800078e00ff */
[----:B------:R-:W-:Y:S01]  /*17050*/  IMAD.MOV R5, RZ, RZ, -R5 ;  /* 0x000000ffff057224 */ /* 0x000fe200078e0a05 */
[C---:B------:R-:W-:Y:S01]  /*17060*/  ISETP.GT.U32.AND P5, PT, R0.reuse, R58, PT ;  /* 0x0000003a0000720c */ /* 0x040fe20003fa4070 */
[----:B------:R-:W-:Y:S02]  /*17070*/  IMAD.MOV R28, RZ, RZ, -R28 ;  /* 0x000000ffff1c7224 */ /* 0x000fe400078e0a1c */
[----:B------:R-:W-:Y:S02]  /*17080*/  IMAD R53, R0, R5, R53 ;  /* 0x0000000500357224 */ /* 0x000fe400078e0235 */
[----:B------:R-:W-:Y:S01]  /*17090*/  @!P6 IMAD.IADD R18, R18, 0x1, -R0 ;  /* 0x000000011212e824 */ /* 0x000fe200078e0a00 */
[C---:B------:R-:W-:Y:S01]  /*170a0*/  ISETP.GT.U32.AND P6, PT, R0.reuse, R60, PT ;  /* 0x0000003c0000720c */ /* 0x040fe20003fc4070 */
[C---:B------:R-:W-:Y:S01]  /*170b0*/  IMAD R6, R0.reuse, R28, R6 ;  /* 0x0000001c00067224 */ /* 0x040fe200078e0206 */
[----:B------:R-:W-:Y:S01]  /*170c0*/  ISETP.GT.U32.AND P4, PT, R0, R53, PT ;  /* 0x000000350000720c */ /* 0x000fe20003f84070 */
[----:B------:R-:W-:Y:S01]  /*170d0*/  @!P0 IMAD.IADD R24, R24, 0x1, -R0 ;  /* 0x0000000118188824 */ /* 0x000fe200078e0a00 */
[----:B------:R-:W-:-:S02]  /*170e0*/  IABS R7, R14 ;  /* 0x0000000e00077213 */ /* 0x000fc40000000000 */
[----:B------:R-:W-:Y:S01]  /*170f0*/  ISETP.GT.U32.AND P0, PT, R0, R6, PT ;  /* 0x000000060000720c */ /* 0x000fe20003f04070 */
[----:B------:R-:W-:Y:S01]  /*17100*/  @!P5 IMAD.IADD R58, R58, 0x1, -R0 ;  /* 0x000000013a3ad824 */ /* 0x000fe200078e0a00 */
[----:B------:R-:W-:Y:S01]  /*17110*/  ISETP.GE.AND P5, PT, R22, RZ, PT ;  /* 0x000000ff1600720c */ /* 0x000fe20003fa6270 */
[----:B------:R-:W-:-:S04]  /*17120*/  IMAD.HI.U32 R2, R4, R7, RZ ;  /* 0x0000000704027227 */ /* 0x000fc800078e00ff */
[--C-:B------:R-:W-:Y:S01]  /*17130*/  @!P6 IMAD.IADD R60, R60, 0x1, -R0.reuse ;  /* 0x000000013c3ce824 */ /* 0x100fe200078e0a00 */
[----:B------:R-:W-:Y:S01]  /*17140*/  ISETP.GE.AND P6, PT, R25, RZ, PT ;  /* 0x000000ff1900720c */ /* 0x000fe20003fc6270 */
[----:B------:R-:W-:Y:S01]  /*17150*/  @!P4 IMAD.IADD R53, R53, 0x1, -R0 ;  /* 0x000000013535c824 */ /* 0x000fe200078e0a00 */
[----:B------:R-:W-:Y:S01]  /*17160*/  IABS R25, R11 ;  /* 0x0000000b00197213 */ /* 0x000fe20000000000 */
[----:B------:R-:W-:Y:S01]  /*17170*/  IMAD.MOV R2, RZ, RZ, -R2 ;  /* 0x000000ffff027224 */ /* 0x000fe200078e0a02 */
[----:B------:R-:W-:Y:S01]  /*17180*/  ISETP.GT.U32.AND P4, PT, R0, R18, PT ;  /* 0x000000120000720c */ /* 0x000fe20003f84070 */
[----:B------:R-:W-:Y:S02]  /*17190*/  @!P0 IMAD.IADD R6, R6, 0x1, -R0 ;  /* 0x0000000106068824 */ /* 0x000fe400078e0a00 */
[----:B------:R-:W-:Y:S01]  /*171a0*/  IMAD R7, R0, R2, R7 ;  /* 0x0000000200077224 */ /* 0x000fe200078e0207 */
[----:B------:R-:W-:Y:S01]  /*171b0*/  IABS R5, R8 ;  /* 0x0000000800057213 */ /* 0x000fe20000000000 */
[----:B------:R-:W-:-:S02]  /*171c0*/  IMAD.MOV.U32 R2, RZ, RZ, R25 ;  /* 0x000000ffff027224 */ /* 0x000fc400078e0019 */
[----:B------:R-:W-:Y:S01]  /*171d0*/  @!P5 IMAD.MOV R24, RZ, RZ, -R24 ;  /* 0x000000ffff18d224 */ /* 0x000fe200078e0a18 */
[----:B------:R-:W-:Y:S01]  /*171e0*/  ISETP.GT.U32.AND P5, PT, R0, R6, PT ;  /* 0x000000060000720c */ /* 0x000fe20003fa4070 */
[----:B------:R-:W-:Y:S01]  /*171f0*/  IMAD.HI.U32 R30, R4, R2, RZ ;  /* 0x00000002041e7227 */ /* 0x000fe200078e00ff */
[----:B------:R-:W-:Y:S02]  /*17200*/  IABS R25, R10 ;  /* 0x0000000a00197213 */ /* 0x000fe40000000000 */
[C---:B------:R-:W-:Y:S01]  /*17210*/  ISETP.GT.U32.AND P2, PT, R0.reuse, R60, PT ;  /* 0x0000003c0000720c */ /* 0x040fe20003f44070 */
[----:B------:R-:W-:Y:S01]  /*17220*/  @!P1 IMAD.MOV R9, RZ, RZ, -R9 ;  /* 0x000000ffff099224 */ /* 0x000fe200078e0a09 */
[----:B------:R-:W-:Y:S01]  /*17230*/  ISETP.GT.U32.AND P1, PT, R0, R59, PT ;  /* 0x0000003b0000720c */ /* 0x000fe20003f24070 */
[----:B------:R-:W-:-:S04]  /*17240*/  IMAD.HI.U32 R32, R4, R5, RZ ;  /* 0x0000000504207227 */ /* 0x000fc800078e00ff */
[----:B------:R-:W-:Y:S01]  /*17250*/  @!P3 IMAD.MOV R13, RZ, RZ, -R13 ;  /* 0x000000ffff0db224 */ /* 0x000fe200078e0a0d */
[----:B------:R-:W-:Y:S01]  /*17260*/  ISETP.GT.U32.AND P3, PT, R0, R53, PT ;  /* 0x000000350000720c */ /* 0x000fe20003f64070 */
[----:B------:R-:W-:Y:S02]  /*17270*/  IMAD.MOV R30, RZ, RZ, -R30 ;  /* 0x000000ffff1e7224 */ /* 0x000fe400078e0a1e */
[----:B------:R-:W-:Y:S01]  /*17280*/  @!P4 IMAD.IADD R18, R18, 0x1, -R0 ;  /* 0x000000011212c824 */ /* 0x000fe200078e0a00 */
[----:B------:R-:W-:Y:S01]  /*17290*/  ISETP.GT.U32.AND P4, PT, R0, R7, PT ;  /* 0x000000070000720c */ /* 0x000fe20003f84070 */
[----:B------:R-:W-:-:S04]  /*172a0*/  IMAD.HI.U32 R28, R4, R25, RZ ;  /* 0x00000019041c7227 */ /* 0x000fc800078e00ff */
[----:B------:R-:W-:Y:S02]  /*172b0*/  IMAD.MOV R32, RZ, RZ, -R32 ;  /* 0x000000ffff207224 */ /* 0x000fe400078e0a20 */
[C---:B------:R-:W-:Y:S02]  /*172c0*/  IMAD R4, R0.reuse, R30, R2 ;  /* 0x0000001e00047224 */ /* 0x040fe400078e0202 */
[----:B------:R-:W-:Y:S02]  /*172d0*/  IMAD.MOV R2, RZ, RZ, -R28 ;  /* 0x000000ffff027224 */ /* 0x000fe400078e0a1c */
[----:B------:R-:W-:Y:S01]  /*172e0*/  IMAD R5, R0, R32, R5 ;  /* 0x0000002000057224 */ /* 0x000fe200078e0205 */
[----:B------:R-:W-:Y:S01]  /*172f0*/  ISETP.GE.AND P0, PT, R17, RZ, PT ;  /* 0x000000ff1100720c */ /* 0x000fe20003f06270 */
[--C-:B------:R-:W-:Y:S01]  /*17300*/  @!P5 IMAD.IADD R6, R6, 0x1, -R0.reuse ;  /* 0x000000010606d824 */ /* 0x100fe200078e0a00 */
[----:B------:R-:W-:Y:S01]  /*17310*/  ISETP.GE.AND P5, PT, R8, RZ, PT ;  /* 0x000000ff0800720c */ /* 0x000fe20003fa6270 */
[----:B------:R-:W-:Y:S01]  /*17320*/  IMAD R2, R0, R2, R25 ;  /* 0x0000000200027224 */ /* 0x000fe200078e0219 */
[----:B------:R-:W0:Y:S01]  /*17330*/  S2R R8, SR_TID.X ;  /* 0x0000000000087919 */ /* 0x000e220000002100 */
[--C-:B------:R-:W-:Y:S01]  /*17340*/  @!P2 IMAD.IADD R60, R60, 0x1, -R0.reuse ;  /* 0x000000013c3ca824 */ /* 0x100fe200078e0a00 */
[C---:B------:R-:W-:Y:S01]  /*17350*/  ISETP.GT.U32.AND P2, PT, R0.reuse, R5, PT ;  /* 0x000000050000720c */ /* 0x040fe20003f44070 */
[--C-:B------:R-:W-:Y:S01]  /*17360*/  @!P1 IMAD.IADD R59, R59, 0x1, -R0.reuse ;  /* 0x000000013b3b9824 */ /* 0x100fe200078e0a00 */
[C---:B------:R-:W-:Y:S01]  /*17370*/  ISETP.GT.U32.AND P1, PT, R0.reuse, R4, PT ;  /* 0x000000040000720c */ /* 0x040fe20003f24070 */
[--C-:B------:R-:W-:Y:S01]  /*17380*/  @!P3 IMAD.IADD R53, R53, 0x1, -R0.reuse ;  /* 0x000000013535b824 */ /* 0x100fe200078e0a00 */
[----:B------:R-:W-:Y:S01]  /*17390*/  ISETP.GT.U32.AND P3, PT, R0, R2, PT ;  /* 0x000000020000720c */ /* 0x000fe20003f64070 */
[--C-:B------:R-:W-:Y:S01]  /*173a0*/  @!P4 IMAD.IADD R7, R7, 0x1, -R0.reuse ;  /* 0x000000010707c824 */ /* 0x100fe200078e0a00 */
[----:B------:R-:W-:Y:S01]  /*173b0*/  ISETP.GE.AND P4, PT, R20, RZ, PT ;  /* 0x000000ff1400720c */ /* 0x000fe20003f86270 */
[----:B------:R-:W1:Y:S01]  /*173c0*/  LDC R28, c[0x0][0x3ac] ;  /* 0x0000eb00ff1c7b82 */ /* 0x000e620000000800 */
[----:B------:R-:W-:Y:S01]  /*173d0*/  @!P0 IMAD.MOV R59, RZ, RZ, -R59 ;  /* 0x000000ffff3b8224 */ /* 0x000fe200078e0a3b */
[----:B------:R-:W2:Y:S04]  /*173e0*/  LDL.LU R32, [R1+0x44] ;  /* 0x0000440001207983 */ /* 0x000ea80000300800 */
[--C-:B------:R-:W-:Y:S01]  /*173f0*/  @!P2 IMAD.IADD R5, R5, 0x1, -R0.reuse ;  /* 0x000000010505a824 */ /* 0x100fe200078e0a00 */
[----:B------:R-:W3:Y:S01]  /*17400*/  LDL.LU R30, [R1+0x40] ;  /* 0x00004000011e7983 */ /* 0x000ee20000300800 */
[----:B------:R-:W-:-:S02]  /*17410*/  @!P1 IMAD.IADD R4, R4, 0x1, -R0 ;  /* 0x0000000104049824 */ /* 0x000fc400078e0a00 */
[----:B------:R-:W-:Y:S01]  /*17420*/  @!P3 IMAD.IADD R2, R2, 0x1, -R0 ;  /* 0x000000010202b824 */ /* 0x000fe200078e0a00 */
[C---:B------:R-:W-:Y:S01]  /*17430*/  ISETP.GT.U32.AND P3, PT, R0.reuse, R7, PT ;  /* 0x000000070000720c */ /* 0x040fe20003f64070 */
[----:B------:R-:W-:Y:S01]  /*17440*/  @!P4 IMAD.MOV R60, RZ, RZ, -R60 ;  /* 0x000000ffff3cc224 */ /* 0x000fe200078e0a3c */
[C---:B------:R-:W-:Y:S01]  /*17450*/  ISETP.GT.U32.AND P4, PT, R0.reuse, R5, PT ;  /* 0x000000050000720c */ /* 0x040fe20003f84070 */
[----:B------:R-:W4:Y:S01]  /*17460*/  LDL.LU R25, [R1+0x3c] ;  /* 0x00003c0001197983 */ /* 0x000f220000300800 */
[----:B------:R-:W-:-:S03]  /*17470*/  ISETP.GT.U32.AND P0, PT, R0, R4, PT ;  /* 0x000000040000720c */ /* 0x000fc60003f04070 */
[----:B------:R-:W4:Y:S01]  /*17480*/  LDL.LU R22, [R1+0x38] ;  /* 0x0000380001167983 */ /* 0x000f220000300800 */
[----:B------:R-:W-:Y:S01]  /*17490*/  ISETP.GE.AND P2, PT, R16, RZ, PT ;  /* 0x000000ff1000720c */ /* 0x000fe20003f46270 */
[----:B------:R-:W-:Y:S02]  /*174a0*/  @!P6 IMAD.MOV R18, RZ, RZ, -R18 ;  /* 0x000000ffff12e224 */ /* 0x000fe400078e0a12 */
[----:B------:R-:W4:Y:S01]  /*174b0*/  LDL.LU R20, [R1+0x34] ;  /* 0x0000340001147983 */ /* 0x000f220000300800 */
[----:B------:R-:W-:Y:S01]  /*174c0*/  ISETP.GE.AND P1, PT, R15, RZ, PT ;  /* 0x000000ff0f00720c */ /* 0x000fe20003f26270 */
[--C-:B------:R-:W-:Y:S02]  /*174d0*/  @!P3 IMAD.IADD R7, R7, 0x1, -R0.reuse ;  /* 0x000000010707b824 */ /* 0x100fe400078e0a00 */
[----:B------:R-:W4:Y:S01]  /*174e0*/  LDL.LU R17, [R1+0x1c] ;  /* 0x00001c0001117983 */ /* 0x000f220000300800 */
[----:B------:R-:W-:Y:S01]  /*174f0*/  ISETP.GE.AND P6, PT, R14, RZ, PT ;  /* 0x000000ff0e00720c */ /* 0x000fe20003fc6270 */
[--C-:B------:R-:W-:Y:S01]  /*17500*/  @!P4 IMAD.IADD R5, R5, 0x1, -R0.reuse ;  /* 0x000000010505c824 */ /* 0x100fe200078e0a00 */
[----:B0-----:R-:W-:Y:S01]  /*17510*/  LOP3.LUT R8, R8, 0x1f, RZ, 0xc0, !PT ;  /* 0x0000001f08087812 */ /* 0x001fe200078ec0ff */
[----:B------:R-:W4:Y:S01]  /*17520*/  LDL.LU R16, [R1+0x18] ;  /* 0x0000180001107983 */ /* 0x000f220000300800 */
[----:B------:R-:W-:Y:S01]  /*17530*/  ISETP.GE.AND P3, PT, R12, RZ, PT ;  /* 0x000000ff0c00720c */ /* 0x000fe20003f66270 */
[----:B------:R-:W-:-:S02]  /*17540*/  @!P0 IMAD.IADD R4, R4, 0x1, -R0 ;  /* 0x0000000104048824 */ /* 0x000fc400078e0a00 */
[----:B------:R-:W4:Y:S01]  /*17550*/  LDL.LU R15, [R1+0x14] ;  /* 0x00001400010f7983 */ /* 0x000f220000300800 */
[----:B------:R-:W-:-:S03]  /*17560*/  ISETP.GE.AND P4, PT, R11, RZ, PT ;  /* 0x000000ff0b00720c */ /* 0x000fc60003f86270 */
[----:B------:R-:W4:Y:S01]  /*17570*/  LDL.LU R14, [R1+0x10] ;  /* 0x00001000010e7983 */ /* 0x000f220000300800 */
[----:B------:R-:W-:-:S03]  /*17580*/  ISETP.GE.AND P0, PT, R10, RZ, PT ;  /* 0x000000ff0a00720c */ /* 0x000fc60003f06270 */
[----:B------:R-:W4:Y:S01]  /*17590*/  LDL.LU R12, [R1+0xc] ;  /* 0x00000c00010c7983 */ /* 0x000f220000300800 */
[----:B-1----:R-:W-:-:S03]  /*175a0*/  IMAD R49, R8, R28, RZ ;  /* 0x0000001c08317224 */ /* 0x002fc600078e02ff */
[----:B------:R-:W4:Y:S04]  /*175b0*/  LDL.LU R11, [R1+0x8] ;  /* 0x00000800010b7983 */ /* 0x000f280000300800 */
[----:B------:R-:W4:Y:S04]  /*175c0*/  LDL.LU R10, [R1+0x4] ;  /* 0x00000400010a7983 */ /* 0x000f280000300800 */
[----:B------:R-:W4:Y:S01]  /*175d0*/  LDL.LU R8, [R1] ;  /* 0x0000000001087983 */ /* 0x000f220000300800 */
[----:B------:R-:W-:Y:S01]  /*175e0*/  @!P2 IMAD.MOV R58, RZ, RZ, -R58 ;  /* 0x000000ffff3aa224 */ /* 0x000fe200078e0a3a */
[----:B------:R-:W-:-:S13]  /*175f0*/  ISETP.GT.U32.AND P2, PT, R0, R2, PT ;  /* 0x000000020000720c */ /* 0x000fda0003f44070 */
[----:B------:R-:W-:Y:S01]  /*17600*/  @!P2 IMAD.IADD R2, R2, 0x1, -R0 ;  /* 0x000000010202a824 */ /* 0x000fe200078e0a00 */
[----:B------:R-:W-:Y:S02]  /*17610*/  ISETP.NE.AND P2, PT, R3, RZ, PT ;  /* 0x000000ff0300720c */ /* 0x000fe40003f45270 */
[----:B------:R-:W-:Y:S01]  /*17620*/  LOP3.LUT R3, RZ, R3, RZ, 0x33, !PT ;  /* 0x00000003ff037212 */ /* 0x000fe200078e33ff */
[----:B------:R-:W-:-:S03]  /*17630*/  IMAD R0, R28, 0x20, R49 ;  /* 0x000000201c007824 */ /* 0x000fc600078e0231 */
[C---:B-----5:R-:W-:Y:S02]  /*17640*/  SEL R28, R3.reuse, R45, !P2 ;  /* 0x0000002d031c7207 */ /* 0x060fe40005000000 */
[C---:B------:R-:W-:Y:S02]  /*17650*/  SEL R42, R3.reuse, R42, !P2 ;  /* 0x0000002a032a7207 */ /* 0x040fe40005000000 */
[C---:B------:R-:W-:Y:S01]  /*17660*/  SEL R38, R3.reuse, R38, !P2 ;  /* 0x0000002603267207 */ /* 0x040fe20005000000 */
[----:B------:R0:W-:Y:S04]  /*17670*/  STL [R1+0xe8], R28 ;  /* 0x0000e81c01007387 */ /* 0x0001e80000100800 */
[----:B------:R-:W-:Y:S01]  /*17680*/  STL [R1+0xe4], R42 ;  /* 0x0000e42a01007387 */ /* 0x000fe20000100800 */
[----:B0-----:R-:W-:-:S03]  /*17690*/  SEL R28, R3, R34, !P2 ;  /* 0x00000022031c7207 */ /* 0x001fc60005000000 */
[----:B------:R-:W-:Y:S04]  /*176a0*/  STL [R1+0xe0], R38 ;  /* 0x0000e02601007387 */ /* 0x000fe80000100800 */
[----:B------:R4:W-:Y:S01]  /*176b0*/  STL [R1+0xdc], R28 ;  /* 0x0000dc1c01007387 */ /* 0x0009e20000100800 */
[C---:B--2---:R-:W-:Y:S02]  /*176c0*/  SEL R32, R3.reuse, R32, !P2 ;  /* 0x0000002003207207 */ /* 0x044fe40005000000 */
[----:B---3--:R-:W-:-:S03]  /*176d0*/  SEL R30, R3, R30, !P2 ;  /* 0x0000001e031e7207 */ /* 0x008fc60005000000 */
[----:B------:R-:W-:Y:S01]  /*176e0*/  STL [R1+0xd4], R32 ;  /* 0x0000d42001007387 */ /* 0x000fe20000100800 */
[----:B----4-:R-:W-:-:S03]  /*176f0*/  SEL R28, R3, R25, !P2 ;  /* 0x00000019031c7207 */ /* 0x010fc60005000000 */
[----:B------:R-:W-:Y:S01]  /*17700*/  STL [R1+0xd0], R30 ;  /* 0x0000d01e01007387 */ /* 0x000fe20000100800 */
[----:B------:R-:W-:-:S03]  /*17710*/  SEL R25, R3, R22, !P2 ;  /* 0x0000001603197207 */ /* 0x000fc60005000000 */
        /* <DEDUP_REMOVED lines=18> */
[----:B------:R0:W-:Y:S01]  /*17840*/  STL [R1+0xa0], R11 ;  /* 0x0000a00b01007387 */ /* 0x0001e20000100800 */
[----:B------:R-:W-:-:S03]  /*17850*/  SEL R8, R3, R61, !P2 ;  /* 0x0000003d03087207 */ /* 0x000fc60005000000 */
[----:B------:R1:W-:Y:S01]  /*17860*/  STL [R1+0x20], R10 ;  /* 0x0000200a01007387 */ /* 0x0003e20000100800 */
[----:B0-----:R-:W-:-:S03]  /*17870*/  SEL R11, R3, R19, !P2 ;  /* 0x00000013030b7207 */ /* 0x001fc60005000000 */
[----:B------:R0:W-:Y:S01]  /*17880*/  STL [R1+0x1c], R8 ;  /* 0x00001c0801007387 */ /* 0x0001e20000100800 */
[----:B-1----:R-:W-:-:S03]  /*17890*/  SEL R10, R3, R21, !P2 ;  /* 0x00000015030a7207 */ /* 0x002fc60005000000 */
[----:B------:R-:W-:Y:S04]  /*178a0*/  STL [R1+0x18], R11 ;  /* 0x0000180b01007387 */ /* 0x000fe80000100800 */
[----:B------:R-:W2:Y:S01]  /*178b0*/  LDL.LU R56, [R1+0xec] ;  /* 0x0000ec0001387983 */ /* 0x000ea20000300800 */
[----:B0-----:R-:W-:-:S03]  /*178c0*/  SEL R8, R3, R23, !P2 ;  /* 0x0000001703087207 */ /* 0x001fc60005000000 */
[----:B------:R0:W-:Y:S04]  /*178d0*/  STL [R1+0x14], R10 ;  /* 0x0000140a01007387 */ /* 0x0001e80000100800 */
[----:B------:R-:W3:Y:S04]  /*178e0*/  LDL.LU R55, [R1+0xf0] ;  /* 0x0000f00001377983 */ /* 0x000ee80000300800 */
[----:B------:R1:W-:Y:S04]  /*178f0*/  STL [R1+0x10], R8 ;  /* 0x0000100801007387 */ /* 0x0003e80000100800 */
[----:B------:R-:W4:Y:S04]  /*17900*/  LDL.LU R54, [R1+0x15c] ;  /* 0x00015c0001367983 */ /* 0x000f280000300800 */
[----:B------:R-:W5:Y:S04]  /*17910*/  LDL.LU R52, [R1+0x160] ;  /* 0x0001600001347983 */ /* 0x000f680000300800 */
        /* <DEDUP_REMOVED lines=10> */
[----:B0-----:R-:W5:Y:S04]  /*179c0*/  LDL.LU R10, [R1+0x210] ;  /* 0x00021000010a7983 */ /* 0x001f680000300800 */
        /* <DEDUP_REMOVED lines=8> */
[----:B-1----:R-:W5:Y:S01]  /*17a50*/  LDL.LU R8, [R1+0x2a4] ;  /* 0x0002a40001087983 */ /* 0x002f620000300800 */
[----:B------:R-:W-:-:S02]  /*17a60*/  SEL R23, R3, R43, !P2 ;  /* 0x0000002b03177207 */ /* 0x000fc40005000000 */
[C---:B------:R-:W-:Y:S02]  /*17a70*/  SEL R21, R3.reuse, R46, !P2 ;  /* 0x0000002e03157207 */ /* 0x040fe40005000000 */
[C---:B------:R-:W-:Y:S02]  /*17a80*/  SEL R19, R3.reuse, R48, !P2 ;  /* 0x0000003003137207 */ /* 0x040fe40005000000 */
[C---:B--2---:R-:W-:Y:S02]  /*17a90*/  SEL R43, R3.reuse, R56, !P2 ;  /* 0x00000038032b7207 */ /* 0x044fe40005000000 */
[----:B---3--:R-:W-:-:S03]  /*17aa0*/  SEL R28, R3, R55, !P2 ;  /* 0x00000037031c7207 */ /* 0x008fc60005000000 */
[----:B------:R5:W-:Y:S04]  /*17ab0*/  STL [R1+0xec], R43 ;  /* 0x0000ec2b01007387 */ /* 0x000be80000100800 */
[----:B------:R0:W-:Y:S01]  /*17ac0*/  STL [R1+0xf0], R28 ;  /* 0x0000f01c01007387 */ /* 0x0001e20000100800 */
[C---:B----4-:R-:W-:Y:S02]  /*17ad0*/  SEL R46, R3.reuse, R54, !P2 ;  /* 0x00000036032e7207 */ /* 0x050fe40005000000 */
[----:B-----5:R-:W-:-:S03]  /*17ae0*/  SEL R43, R3, R52, !P2 ;  /* 0x00000034032b7207 */ /* 0x020fc60005000000 */
[----:B------:R1:W-:Y:S01]  /*17af0*/  STL [R1+0x15c], R46 ;  /* 0x00015c2e01007387 */ /* 0x0003e20000100800 */
[----:B0-----:R-:W-:-:S03]  /*17b00*/  SEL R28, R3, R51, !P2 ;  /* 0x00000033031c7207 */ /* 0x001fc60005000000 */
[----:B------:R0:W-:Y:S04]  /*17b10*/  STL [R1+0x160], R43 ;  /* 0x0001602b01007387 */ /* 0x0001e80000100800 */
[----:B------:R2:W-:Y:S01]  /*17b20*/  STL [R1+0x164], R28 ;  /* 0x0001641c01007387 */ /* 0x0005e20000100800 */
[C---:B-1----:R-:W-:Y:S02]  /*17b30*/  SEL R46, R3.reuse, R50, !P2 ;  /* 0x00000032032e7207 */ /* 0x042fe40005000000 */
[----:B0-----:R-:W-:-:S03]  /*17b40*/  SEL R43, R3, R49, !P2 ;  /* 0x00000031032b7207 */ /* 0x001fc60005000000 */
[----:B------:R-:W-:Y:S01]  /*17b50*/  STL [R1+0x168], R46 ;  /* 0x0001682e01007387 */ /* 0x000fe20000100800 */
[----:B--2---:R-:W-:-:S03]  /*17b60*/  SEL R28, R3, R45, !P2 ;  /* 0x0000002d031c7207 */ /* 0x004fc60005000000 */
[----:B------:R-:W-:Y:S01]  /*17b70*/  STL [R1+0x16c], R43 ;  /* 0x00016c2b01007387 */ /* 0x000fe20000100800 */
[C---:B------:R-:W-:Y:S02]  /*17b80*/  SEL R42, R3.reuse, R42, !P2 ;  /* 0x0000002a032a7207 */ /* 0x040fe40005000000 */
[C---:B------:R-:W-:Y:S01]  /*17b90*/  SEL R38, R3.reuse, R38, !P2 ;  /* 0x0000002603267207 */ /* 0x040fe20005000000 */
[----:B------:R0:W-:Y:S04]  /*17ba0*/  STL [R1+0x170], R28 ;  /* 0x0001701c01007387 */ /* 0x0001e80000100800 */
[----:B------:R-:W-:Y:S01]  /*17bb0*/  STL [R1+0x178], R42 ;  /* 0x0001782a01007387 */ /* 0x000fe20000100800 */
[C---:B------:R-:W-:Y:S02]  /*17bc0*/  SEL R32, R3.reuse, R32, !P2 ;  /* 0x0000002003207207 */ /* 0x040fe40005000000 */
[----:B0-----:R-:W-:-:S02]  /*17bd0*/  SEL R28, R3, R34, !P2 ;  /* 0x00000022031c7207 */ /* 0x001fc40005000000 */
[C---:B------:R-:W-:Y:S01]  /*17be0*/  SEL R30, R3.reuse, R30, !P2 ;  /* 0x0000001e031e7207 */ /* 0x040fe20005000000 */
[----:B------:R-:W-:Y:S04]  /*17bf0*/  STL [R1+0x1bc], R38 ;  /* 0x0001bc2601007387 */ /* 0x000fe80000100800 */
[----:B------:R0:W-:Y:S04]  /*17c00*/  STL [R1+0x1c4], R28 ;  /* 0x0001c41c01007387 */ /* 0x0001e80000100800 */
[----:B------:R-:W-:Y:S01]  /*17c10*/  STL [R1+0x1cc], R32 ;  /* 0x0001cc2001007387 */ /* 0x000fe20000100800 */
[----:B------:R-:W-:-:S03]  /*17c20*/  SEL R22, R3, R22, !P2 ;  /* 0x0000001603167207 */ /* 0x000fc60005000000 */
[----:B------:R-:W-:Y:S01]  /*17c30*/  STL [R1+0x1fc], R30 ;  /* 0x0001fc1e01007387 */ /* 0x000fe20000100800 */
[C---:B0-----:R-:W-:Y:S02]  /*17c40*/  SEL R28, R3.reuse, R25, !P2 ;  /* 0x00000019031c7207 */ /* 0x041fe40005000000 */
[C---:B------:R-:W-:Y:S02]  /*17c50*/  SEL R25, R3.reuse, R10, !P2 ;  /* 0x0000000a03197207 */ /* 0x040fe40005000000 */
[----:B------:R-:W2:Y:S01]  /*17c60*/  LDL.LU R10, [R1+0x2b0] ;  /* 0x0002b000010a7983 */ /* 0x000ea20000300800 */
[C---:B------:R-:W-:Y:S02]  /*17c70*/  SEL R20, R3.reuse, R20, !P2 ;  /* 0x0000001403147207 */ /* 0x040fe40005000000 */
[C---:B------:R-:W-:Y:S01]  /*17c80*/  SEL R17, R3.reuse, R17, !P2 ;  /* 0x0000001103117207 */ /* 0x040fe20005000000 */
[----:B------:R0:W-:Y:S01]  /*17c90*/  STL [R1+0x204], R28 ;  /* 0x0002041c01007387 */ /* 0x0001e20000100800 */
[----:B------:R-:W-:-:S03]  /*17ca0*/  SEL R16, R3, R16, !P2 ;  /* 0x0000001003107207 */ /* 0x000fc60005000000 */
[----:B------:R1:W-:Y:S01]  /*17cb0*/  STL [R1+0x210], R25 ;  /* 0x0002101901007387 */ /* 0x0003e20000100800 */
[----:B------:R-:W-:-:S03]  /*17cc0*/  SEL R15, R3, R15, !P2 ;  /* 0x0000000f030f7207 */ /* 0x000fc60005000000 */
[----:B------:R-:W-:Y:S01]  /*17cd0*/  STL [R1+0x220], R22 ;  /* 0x0002201601007387 */ /* 0x000fe20000100800 */
[----:B------:R-:W-:-:S03]  /*17ce0*/  SEL R14, R3, R14, !P2 ;  /* 0x0000000e030e7207 */ /* 0x000fc60005000000 */
[----:B------:R-:W-:Y:S01]  /*17cf0*/  STL [R1+0x234], R20 ;  /* 0x0002341401007387 */ /* 0x000fe20000100800 */
[----:B------:R-:W-:-:S03]  /*17d00*/  SEL R12, R3, R12, !P2 ;  /* 0x0000000c030c7207 */ /* 0x000fc60005000000 */
[----:B------:R-:W-:Y:S01]  /*17d10*/  STL [R1+0x23c], R17 ;  /* 0x00023c1101007387 */ /* 0x000fe20000100800 */
[----:B------:R-:W-:-:S03]  /*17d20*/  SEL R11, R3, R11, !P2 ;  /* 0x0000000b030b7207 */ /* 0x000fc60005000000 */
[----:B------:R-:W-:Y:S04]  /*17d30*/  STL [R1+0x24c], R16 ;  /* 0x00024c1001007387 */ /* 0x000fe80000100800 */
[----:B------:R-:W-:Y:S01]  /*17d40*/  STL [R1+0x258], R15 ;  /* 0x0002580f01007387 */ /* 0x000fe20000100800 */
[----:B------:R-:W-:-:S03]  /*17d50*/  SEL R8, R3, R8, !P2 ;  /* 0x0000000803087207 */ /* 0x000fc60005000000 */
[----:B------:R-:W-:Y:S04]  /*17d60*/  STL [R1+0x288], R14 ;  /* 0x0002880e01007387 */ /* 0x000fe80000100800 */
[----:B------:R-:W-:Y:S04]  /*17d70*/  STL [R1+0x294], R12 ;  /* 0x0002940c01007387 */ /* 0x000fe80000100800 */
[----:B------:R-:W3:Y:S04]  /*17d80*/  LDL.LU R48, [R1+0x2c8] ;  /* 0x0002c80001307983 */ /* 0x000ee80000300800 */
[----:B------:R-:W-:Y:S04]  /*17d90*/  STL [R1+0x29c], R11 ;  /* 0x00029c0b01007387 */ /* 0x000fe80000100800 */
[----:B------:R-:W4:Y:S04]  /*17da0*/  LDL.LU R46, [R1+0x2d8] ;  /* 0x0002d800012e7983 */ /* 0x000f280000300800 */
[----:B------:R5:W-:Y:S04]  /*17db0*/  STL [R1+0x2a4], R8 ;  /* 0x0002a40801007387 */ /* 0x000be80000100800 */
[----:B------:R-:W4:Y:S04]  /*17dc0*/  LDL.LU R43, [R1+0x2e0] ;  /* 0x0002e000012b7983 */ /* 0x000f280000300800 */
[----:B------:R-:W4:Y:S04]  /*17dd0*/  LDL.LU R61, [R1+0x2e8] ;  /* 0x0002e800013d7983 */ /* 0x000f280000300800 */
[----:B0-----:R-:W4:Y:S04]  /*17de0*/  LDL.LU R28, [R1+0x2f4] ;  /* 0x0002f400011c7983 */ /* 0x001f280000300800 */
        /* <DEDUP_REMOVED lines=14> */
[----:B-1----:R-:W4:Y:S04]  /*17ed0*/  LDL.LU R25, [R1+0x340] ;  /* 0x0003400001197983 */ /* 0x002f280000300800 */
[----:B-----5:R-:W5:Y:S04]  /*17ee0*/  LDL.LU R8, [R1+0x33c] ;  /* 0x00033c0001087983 */ /* 0x020f680000300800 */
[----:B------:R-:W5:Y:S04]  /*17ef0*/  LDL.LU R22, [R1+0x334] ;  /* 0x0003340001167983 */ /* 0x000f680000300800 */
[----:B------:R-:W5:Y:S01]  /*17f00*/  LDL.LU R20, [R1+0x330] ;  /* 0x0003300001147983 */ /* 0x000f620000300800 */
[----:B--2---:R-:W-:-:S05]  /*17f10*/  SEL R10, R3, R10, !P2 ;  /* 0x0000000a030a7207 */ /* 0x004fca0005000000 */
[----:B------:R0:W-:Y:S04]  /*17f20*/  STL [R1+0x2b0], R10 ;  /* 0x0002b00a01007387 */ /* 0x0001e80000100800 */
[----:B------:R-:W2:Y:S04]  /*17f30*/  LDL.LU R17, [R1+0x328] ;  /* 0x0003280001117983 */ /* 0x000ea80000300800 */
[----:B------:R-:W2:Y:S04]  /*17f40*/  LDL.LU R16, [R1+0x324] ;  /* 0x0003240001107983 */ /* 0x000ea80000300800 */
[----:B------:R-:W2:Y:S04]  /*17f50*/  LDL.LU R15, [R1+0x31c] ;  /* 0x00031c00010f7983 */ /* 0x000ea80000300800 */
[----:B------:R-:W2:Y:S04]  /*17f60*/  LDL.LU R14, [R1+0x318] ;  /* 0x00031800010e7983 */ /* 0x000ea80000300800 */
[----:B------:R-:W2:Y:S04]  /*17f70*/  LDL.LU R12, [R1+0x304] ;  /* 0x00030400010c7983 */ /* 0x000ea80000300800 */
[----:B------:R-:W2:Y:S04]  /*17f80*/  LDL.LU R11, [R1+0x308] ;  /* 0x00030800010b7983 */ /* 0x000ea80000300800 */
[----:B0-----:R-:W2:Y:S01]  /*17f90*/  LDL.LU R10, [R1+0x310] ;  /* 0x00031000010a7983 */ /* 0x001ea20000300800 */
[----:B---3--:R-:W-:-:S05]  /*17fa0*/  SEL R48, R3, R48, !P2 ;  /* 0x0000003003307207 */ /* 0x008fca0005000000 */
[----:B------:R4:W-:Y:S02]  /*17fb0*/  STL [R1+0x2c8], R48 ;  /* 0x0002c83001007387 */ /* 0x0009e40000100800 */
[C---:B----4-:R-:W-:Y:S02]  /*17fc0*/  SEL R48, R3.reuse, R46, !P2 ;  /* 0x0000002e03307207 */ /* 0x050fe40005000000 */
[C---:B------:R-:W-:Y:S02]  /*17fd0*/  SEL R46, R3.reuse, R43, !P2 ;  /* 0x0000002b032e7207 */ /* 0x040fe40005000000 */
[C---:B------:R-:W-:Y:S01]  /*17fe0*/  SEL R43, R3.reuse, R61, !P2 ;  /* 0x0000003d032b7207 */ /* 0x040fe20005000000 */
[----:B------:R-:W-:Y:S01]  /*17ff0*/  STL [R1+0x2d8], R48 ;  /* 0x0002d83001007387 */ /* 0x000fe20000100800 */
[----:B------:R-:W-:-:S03]  /*18000*/  SEL R28, R3, R28, !P2 ;  /* 0x0000001c031c7207 */ /* 0x000fc60005000000 */
[----:B------:R0:W-:Y:S04]  /*18010*/  STL [R1+0x2e0], R46 ;  /* 0x0002e02e01007387 */ /* 0x0001e80000100800 */
[----:B------:R1:W-:Y:S04]  /*18020*/  STL [R1+0x2e8], R43 ;  /* 0x0002e82b01007387 */ /* 0x0003e80000100800 */
[----:B------:R3:W-:Y:S01]  /*18030*/  STL [R1+0x2f4], R28 ;  /* 0x0002f41c01007387 */ /* 0x0007e20000100800 */
[C---:B0-----:R-:W-:Y:S02]  /*18040*/  SEL R46, R3.reuse, R57, !P2 ;  /* 0x00000039032e7207 */ /* 0x041fe40005000000 */
[----:B-1----:R-:W-:-:S03]  /*18050*/  SEL R43, R3, R56, !P2 ;  /* 0x00000038032b7207 */ /* 0x002fc60005000000 */
[----:B------:R0:W-:Y:S01]  /*18060*/  STL [R1+0x30c], R46 ;  /* 0x00030c2e01007387 */ /* 0x0001e20000100800 */
[----:B---3--:R-:W-:-:S03]  /*18070*/  SEL R28, R3, R55, !P2 ;  /* 0x00000037031c7207 */ /* 0x008fc60005000000 */
        /* <DEDUP_REMOVED lines=10> */
[----:B------:R-:W-:Y:S01]  /*18120*/  STL [R1+0x40c], R46 ;  /* 0x00040c2e01007387 */ /* 0x000fe20000100800 */
[----:B---3--:R-:W-:-:S03]  /*18130*/  SEL R28, R3, R45, !P2 ;  /* 0x0000002d031c7207 */ /* 0x008fc60005000000 */
[----:B------:R-:W-:Y:S01]  /*18140*/  STL [R1+0x408], R43 ;  /* 0x0004082b01007387 */ /* 0x000fe20000100800 */
[C---:B------:R-:W-:Y:S02]  /*18150*/  SEL R42, R3.reuse, R42, !P2 ;  /* 0x0000002a032a7207 */ /* 0x040fe40005000000 */
[C---:B------:R-:W-:Y:S01]  /*18160*/  SEL R38, R3.reuse, R38, !P2 ;  /* 0x0000002603267207 */ /* 0x040fe20005000000 */
[----:B------:R0:W-:Y:S01]  /*18170*/  STL [R1+0x404], R28 ;  /* 0x0004041c01007387 */ /* 0x0001e20000100800 */
[C---:B------:R-:W-:Y:S02]  /*18180*/  SEL R32, R3.reuse, R32, !P2 ;  /* 0x0000002003207207 */ /* 0x040fe40005000000 */
[C---:B------:R-:W-:Y:S01]  /*18190*/  SEL R30, R3.reuse, R30, !P2 ;  /* 0x0000001e031e7207 */ /* 0x040fe20005000000 */
[----:B------:R-:W-:Y:S01]  /*181a0*/  STL [R1+0x400], R42 ;  /* 0x0004002a01007387 */ /* 0x000fe20000100800 */
[----:B0-----:R-:W-:-:S03]  /*181b0*/  SEL R28, R3, R34, !P2 ;  /* 0x00000022031c7207 */ /* 0x001fc60005000000 */
[----:B------:R-:W-:Y:S04]  /*181c0*/  STL [R1+0x3fc], R38 ;  /* 0x0003fc2601007387 */ /* 0x000fe80000100800 */
[----:B------:R0:W-:Y:S04]  /*181d0*/  STL [R1+0x3f8], R28 ;  /* 0x0003f81c01007387 */ /* 0x0001e80000100800 */
[----:B------:R-:W-:Y:S04]  /*181e0*/  STL [R1+0x3f4], R32 ;  /* 0x0003f42001007387 */ /* 0x000fe80000100800 */
[----:B------:R-:W-:Y:S01]  /*181f0*/  STL [R1+0x3f0], R30 ;  /* 0x0003f01e01007387 */ /* 0x000fe20000100800 */
[----:B0-----:R-:W-:-:S02]  /*18200*/  SEL R28, R3, R25, !P2 ;  /* 0x00000019031c7207 */ /* 0x001fc40005000000 */
[C---:B-----5:R-:W-:Y:S02]  /*18210*/  SEL R25, R3.reuse, R8, !P2 ;  /* 0x0000000803197207 */ /* 0x060fe40005000000 */
[----:B------:R-:W3:Y:S01]  /*18220*/  LDL.LU R8, [R1+0x300] ;  /* 0x0003000001087983 */ /* 0x000ee20000300800 */
[C---:B------:R-:W-:Y:S02]  /*18230*/  SEL R22, R3.reuse, R22, !P2 ;  /* 0x0000001603167207 */ /* 0x040fe40005000000 */
[C---:B------:R-:W-:Y:S01]  /*18240*/  SEL R20, R3.reuse, R20, !P2 ;  /* 0x0000001403147207 */ /* 0x040fe20005000000 */
[----:B------:R0:W-:Y:S04]  /*18250*/  STL [R1+0x3ec], R28 ;  /* 0x0003ec1c01007387 */ /* 0x0001e80000100800 */
[----:B------:R1:W-:Y:S04]  /*18260*/  STL [R1+0x3e8], R25 ;  /* 0x0003e81901007387 */ /* 0x0003e80000100800 */
[----:B------:R-:W-:Y:S04]  /*18270*/  STL [R1+0x3e4], R22 ;  /* 0x0003e41601007387 */ /* 0x000fe80000100800 */
[----:B------:R-:W-:Y:S01]  /*18280*/  STL [R1+0x3e0], R20 ;  /* 0x0003e01401007387 */ /* 0x000fe20000100800 */
[----:B--2---:R-:W-:-:S02]  /*18290*/  SEL R17, R3, R17, !P2 ;  /* 0x0000001103117207 */ /* 0x004fc40005000000 */
        /* <DEDUP_REMOVED lines=11> */
[----:B------:R-:W2:Y:S04]  /*18350*/  LDL.LU R48, [R1+0x2fc] ;  /* 0x0002fc0001307983 */ /* 0x000ea80000300800 */
        /* <DEDUP_REMOVED lines=24> */
[----:B---3--:R-:W-:-:S05]  /*184e0*/  SEL R8, R3, R8, !P2 ;  /* 0x0000000803087207 */ /* 0x008fca0005000000 */
[----:B------:R0:W-:Y:S04]  /*184f0*/  STL [R1+0x3c0], R8 ;  /* 0x0003c00801007387 */ /* 0x0001e80000100800 */
[----:B------:R-:W3:Y:S04]  /*18500*/  LDL.LU R17, [R1+0x278] ;  /* 0x0002780001117983 */ /* 0x000ee80000300800 */
[----:B------:R-:W3:Y:S04]  /*18510*/  LDL.LU R16, [R1+0x274] ;  /* 0x0002740001107983 */ /* 0x000ee80000300800 */
[----:B------:R-:W3:Y:S04]  /*18520*/  LDL.LU R15, [R1+0x270] ;  /* 0x00027000010f7983 */ /* 0x000ee80000300800 */
[----:B------:R-:W3:Y:S04]  /*18530*/  LDL.LU R14, [R1+0x26c] ;  /* 0x00026c00010e7983 */ /* 0x000ee80000300800 */
[----:B------:R-:W3:Y:S04]  /*18540*/  LDL.LU R12, [R1+0x268] ;  /* 0x00026800010c7983 */ /* 0x000ee80000300800 */
[----:B------:R-:W3:Y:S04]  /*18550*/  LDL.LU R11, [R1+0x264] ;  /* 0x00026400010b7983 */ /* 0x000ee80000300800 */
[----:B0-----:R-:W3:Y:S01]  /*18560*/  LDL.LU R8, [R1+0x260] ;  /* 0x0002600001087983 */ /* 0x001ee20000300800 */
[----:B--2---:R-:W-:-:S05]  /*18570*/  SEL R48, R3, R48, !P2 ;  /* 0x0000003003307207 */ /* 0x004fca0005000000 */
        /* <DEDUP_REMOVED lines=12> */
[----:B--2---:R-:W-:-:S03]  /*18640*/  SEL R28, R3, R55, !P2 ;  /* 0x00000037031c7207 */ /* 0x004fc60005000000 */
        /* <DEDUP_REMOVED lines=10> */
[----:B------:R-:W-:Y:S01]  /*186f0*/  STL [R1+0x390], R46 ;  /* 0x0003902e01007387 */ /* 0x000fe20000100800 */
[----:B--2---:R-:W-:-:S03]  /*18700*/  SEL R28, R3, R45, !P2 ;  /* 0x0000002d031c7207 */ /* 0x004fc60005000000 */
        /* <DEDUP_REMOVED lines=9> */
[----:B------:R0:W-:Y:S01]  /*187a0*/  STL [R1+0x37c], R28 ;  /* 0x00037c1c01007387 */ /* 0x0001e20000100800 */
[----:B-----5:R-:W-:-:S03]  /*187b0*/  SEL R22, R3, R22, !P2 ;  /* 0x0000001603167207 */ /* 0x020fc60005000000 */
[----:B------:R-:W-:Y:S01]  /*187c0*/  STL [R1+0x378], R32 ;  /* 0x0003782001007387 */ /* 0x000fe20000100800 */
[----:B------:R-:W-:-:S03]  /*187d0*/  SEL R20, R3, R20, !P2 ;  /* 0x0000001403147207 */ /* 0x000fc60005000000 */
[----:B------:R-:W-:Y:S01]  /*187e0*/  STL [R1+0x374], R30 ;  /* 0x0003741e01007387 */ /* 0x000fe20000100800 */
[C---:B0-----:R-:W-:Y:S02]  /*187f0*/  SEL R28, R3.reuse, R25, !P2 ;  /* 0x00000019031c7207 */ /* 0x041fe40005000000 */
[C---:B------:R-:W-:Y:S02]  /*18800*/  SEL R25, R3.reuse, R10, !P2 ;  /* 0x0000000a03197207 */ /* 0x040fe40005000000 */
[----:B------:R-:W2:Y:S04]  /*18810*/  LDL.LU R10, [R1+0x25c] ;  /* 0x00025c00010a7983 */ /* 0x000ea80000300800 */
[----:B------:R0:W-:Y:S04]  /*18820*/  STL [R1+0x370], R28 ;  /* 0x0003701c01007387 */ /* 0x0001e80000100800 */
[----:B------:R1:W-:Y:S04]  /*18830*/  STL [R1+0x36c], R25 ;  /* 0x00036c1901007387 */ /* 0x0003e80000100800 */
[----:B------:R-:W-:Y:S01]  /*18840*/  STL [R1+0x368], R22 ;  /* 0x0003681601007387 */ /* 0x000fe20000100800 */
[----:B---3--:R-:W-:-:S03]  /*18850*/  SEL R17, R3, R17, !P2 ;  /* 0x0000001103117207 */ /* 0x008fc60005000000 */
        /* <DEDUP_REMOVED lines=91> */
[----:B------:R4:W-:Y:S04]  /*18e10*/  STL [R1+0x2c4], R22 ;  /* 0x0002c41601007387 */ /* 0x0009e80000100800 */
[----:B------:R5:W-:Y:S01]  /*18e20*/  STL [R1+0x2c0], R20 ;  /* 0x0002c01401007387 */ /* 0x000be20000100800 */
[----:B--2---:R-:W-:-:S02]  /*18e30*/  SEL R17, R3, R17, !P2 ;  /* 0x0000001103117207 */ /* 0x004fc40005000000 */
[----:B------:R-:W-:-:S03]  /*18e40*/  SEL R16, R3, R16, !P2 ;  /* 0x0000001003107207 */ /* 0x000fc60005000000 */
[----:B------:R2:W-:Y:S01]  /*18e50*/  STL [R1+0x2bc], R17 ;  /* 0x0002bc1101007387 */ /* 0x0005e20000100800 */
        /* <DEDUP_REMOVED lines=9> */
[----:B------:R-:W3:Y:S04]  /*18ef0*/  LDL.LU R48, [R1+0x1ac] ;  /* 0x0001ac0001307983 */ /* 0x000ee80000300800 */
[----:B------:R0:W-:Y:S04]  /*18f00*/  STL [R1+0x2a0], R11 ;  /* 0x0002a00b01007387 */ /* 0x0001e80000100800 */
[----:B------:R-:W3:Y:S04]  /*18f10*/  LDL.LU R46, [R1+0x1a8] ;  /* 0x0001a800012e7983 */ /* 0x000ee80000300800 */
[----:B------:R0:W-:Y:S04]  /*18f20*/  STL [R1+0x298], R10 ;  /* 0x0002980a01007387 */ /* 0x0001e80000100800 */
[----:B------:R-:W3:Y:S04]  /*18f30*/  LDL.LU R43, [R1+0x1a4] ;  /* 0x0001a400012b7983 */ /* 0x000ee80000300800 */
[----:B------:R-:W3:Y:S04]  /*18f40*/  LDL.LU R61, [R1+0x1a0] ;  /* 0x0001a000013d7983 */ /* 0x000ee80000300800 */
[----:B0-----:R-:W3:Y:S04]  /*18f50*/  LDL.LU R28, [R1+0x19c] ;  /* 0x00019c00011c7983 */ /* 0x001ee80000300800 */
[----:B------:R-:W3:Y:S04]  /*18f60*/  LDL.LU R57, [R1+0x198] ;  /* 0x0001980001397983 */ /* 0x000ee80000300800 */
        /* <DEDUP_REMOVED lines=13> */
[----:B-1----:R-:W3:Y:S04]  /*19040*/  LDL.LU R25, [R1+0x144] ;  /* 0x0001440001197983 */ /* 0x002ee80000300800 */
[----:B----4-:R-:W4:Y:S04]  /*19050*/  LDL.LU R22, [R1+0x140] ;  /* 0x0001400001167983 */ /* 0x010f280000300800 */
[----:B-----5:R-:W5:Y:S04]  /*19060*/  LDL.LU R20, [R1+0x13c] ;  /* 0x00013c0001147983 */ /* 0x020f680000300800 */
[----:B--2---:R-:W2:Y:S01]  /*19070*/  LDL.LU R17, [R1+0x138] ;  /* 0x0001380001117983 */ /* 0x004ea20000300800 */
        /* <DEDUP_REMOVED lines=9> */
[----:B------:R-:W-:-:S05]  /*19110*/  SEL R48, R3, R48, !P2 ;  /* 0x0000003003307207 */ /* 0x000fca0005000000 */
[----:B------:R0:W-:Y:S02]  /*19120*/  STL [R1+0x28c], R48 ;  /* 0x00028c3001007387 */ /* 0x0001e40000100800 */
[C---:B0-----:R-:W-:Y:S02]  /*19130*/  SEL R48, R3.reuse, R46, !P2 ;  /* 0x0000002e03307207 */ /* 0x041fe40005000000 */
        /* <DEDUP_REMOVED lines=10> */
[----:B------:R-:W-:-:S03]  /*191e0*/  SEL R28, R3, R55, !P2 ;  /* 0x00000037031c7207 */ /* 0x000fc60005000000 */
        /* <DEDUP_REMOVED lines=10> */
[----:B------:R-:W-:Y:S01]  /*19290*/  STL [R1+0x25c], R46 ;  /* 0x00025c2e01007387 */ /* 0x000fe20000100800 */
[----:B------:R-:W-:-:S03]  /*192a0*/  SEL R28, R3, R45, !P2 ;  /* 0x0000002d031c7207 */ /* 0x000fc60005000000 */
[----:B------:R-:W-:Y:S01]  /*192b0*/  STL [R1+0x254], R43 ;  /* 0x0002542b01007387 */ /* 0x000fe20000100800 */
[C---:B------:R-:W-:Y:S02]  /*192c0*/  SEL R42, R3.reuse, R42, !P2 ;  /* 0x0000002a032a7207 */ /* 0x040fe40005000000 */
[C---:B------:R-:W-:Y:S01]  /*192d0*/  SEL R38, R3.reuse, R38, !P2 ;  /* 0x0000002603267207 */ /* 0x040fe20005000000 */
[----:B------:R0:W-:Y:S01]  /*192e0*/  STL [R1+0x248], R28 ;  /* 0x0002481c01007387 */ /* 0x0001e20000100800 */
[----:B------:R-:W-:-:S03]  /*192f0*/  SEL R32, R3, R32, !P2 ;  /* 0x0000002003207207 */ /* 0x000fc60005000000 */
[----:B------:R-:W-:Y:S01]  /*19300*/  STL [R1+0x244], R42 ;  /* 0x0002442a01007387 */ /* 0x000fe20000100800 */
[C---:B------:R-:W-:Y:S02]  /*19310*/  SEL R30, R3.reuse, R30, !P2 ;  /* 0x0000001e031e7207 */ /* 0x040fe40005000000 */
[C---:B0-----:R-:W-:Y:S01]  /*19320*/  SEL R28, R3.reuse, R34, !P2 ;  /* 0x00000022031c7207 */ /* 0x041fe20005000000 */
[----:B------:R-:W-:Y:S04]  /*19330*/  STL [R1+0x240], R38 ;  /* 0x0002402601007387 */ /* 0x000fe80000100800 */
[----:B------:R0:W-:Y:S01]  /*19340*/  STL [R1+0x238], R28 ;  /* 0x0002381c01007387 */ /* 0x0001e20000100800 */
[C---:B-----5:R-:W-:Y:S02]  /*19350*/  SEL R20, R3.reuse, R20, !P2 ;  /* 0x0000001403147207 */ /* 0x060fe40005000000 */
[C---:B--2---:R-:W-:Y:S01]  /*19360*/  SEL R17, R3.reuse, R17, !P2 ;  /* 0x0000001103117207 */ /* 0x044fe20005000000 */
[----:B------:R-:W-:Y:S01]  /*19370*/  STL [R1+0x230], R32 ;  /* 0x0002302001007387 */ /* 0x000fe20000100800 */
[----:B0-----:R-:W-:-:S02]  /*19380*/  SEL R28, R3, R25, !P2 ;  /* 0x00000019031c7207 */ /* 0x001fc40005000000 */
[C---:B----4-:R-:W-:Y:S02]  /*19390*/  SEL R25, R3.reuse, R22, !P2 ;  /* 0x0000001603197207 */ /* 0x050fe40005000000 */
[C---:B------:R-:W-:Y:S01]  /*193a0*/  SEL R22, R3.reuse, R41, !P2 ;  /* 0x0000002903167207 */ /* 0x040fe20005000000 */
[----:B------:R-:W-:Y:S04]  /*193b0*/  STL [R1+0x22c], R30 ;  /* 0x00022c1e01007387 */ /* 0x000fe80000100800 */
[----:B------:R0:W-:Y:S04]  /*193c0*/  STL [R1+0x228], R28 ;  /* 0x0002281c01007387 */ /* 0x0001e80000100800 */
[----:B------:R1:W-:Y:S04]  /*193d0*/  STL [R1+0x224], R25 ;  /* 0x0002241901007387 */ /* 0x0003e80000100800 */
[----:B------:R2:W-:Y:S01]  /*193e0*/  STL [R1+0x21c], R22 ;  /* 0x00021c1601007387 */ /* 0x0005e20000100800 */
[----:B---3--:R-:W-:-:S03]  /*193f0*/  SEL R16, R3, R16, !P2 ;  /* 0x0000001003107207 */ /* 0x008fc60005000000 */
        /* <DEDUP_REMOVED lines=12> */
[----:B------:R1:W-:Y:S04]  /*194c0*/  STL [R1+0x1f4], R11 ;  /* 0x0001f40b01007387 */ /* 0x0003e80000100800 */
[----:B0-----:R-:W5:Y:S04]  /*194d0*/  LDL.LU R28, [R1+0x118] ;  /* 0x00011800011c7983 */ /* 0x001f680000300800 */
[----:B------:R0:W-:Y:S04]  /*194e0*/  STL [R1+0x1f0], R10 ;  /* 0x0001f00a01007387 */ /* 0x0001e80000100800 */
[----:B------:R-:W5:Y:S04]  /*194f0*/  LDL.LU R57, [R1+0x114] ;  /* 0x0001140001397983 */ /* 0x000f680000300800 */
[----:B------:R0:W-:Y:S04]  /*19500*/  STL [R1+0x1ec], R8 ;  /* 0x0001ec0801007387 */ /* 0x0001e80000100800 */
        /* <DEDUP_REMOVED lines=13> */
[----:B-1----:R-:W5:Y:S04]  /*195e0*/  LDL.LU R25, [R1+0x94] ;  /* 0x0000940001197983 */ /* 0x002f680000300800 */
[----:B--2---:R-:W2:Y:S04]  /*195f0*/  LDL.LU R22, [R1+0x90] ;  /* 0x0000900001167983 */ /* 0x004ea80000300800 */
[----:B---3--:R-:W3:Y:S04]  /*19600*/  LDL.LU R20, [R1+0x8c] ;  /* 0x00008c0001147983 */ /* 0x008ee80000300800 */
[----:B----4-:R-:W4:Y:S04]  /*19610*/  LDL.LU R17, [R1+0x88] ;  /* 0x0000880001117983 */ /* 0x010f280000300800 */
[----:B-----5:R-:W5:Y:S04]  /*19620*/  LDL.LU R16, [R1+0x84] ;  /* 0x0000840001107983 */ /* 0x020f680000300800 */
[----:B------:R-:W2:Y:S04]  /*19630*/  LDL.LU R15, [R1+0x80] ;  /* 0x00008000010f7983 */ /* 0x000ea80000300800 */
[----:B------:R-:W2:Y:S04]  /*19640*/  LDL.LU R14, [R1+0x7c] ;  /* 0x00007c00010e7983 */ /* 0x000ea80000300800 */
[----:B------:R-:W2:Y:S04]  /*19650*/  LDL.LU R12, [R1+0x78] ;  /* 0x00007800010c7983 */ /* 0x000ea80000300800 */
[----:B------:R-:W2:Y:S04]  /*19660*/  LDL.LU R11, [R1+0x74] ;  /* 0x00007400010b7983 */ /* 0x000ea80000300800 */
[----:B0-----:R-:W2:Y:S04]  /*19670*/  LDL.LU R10, [R1+0x70] ;  /* 0x00007000010a7983 */ /* 0x001ea80000300800 */
[----:B------:R-:W2:Y:S04]  /*19680*/  LDL.LU R8, [R1+0x6c] ;  /* 0x00006c0001087983 */ /* 0x000ea80000300800 */
[----:B------:R-:W2:Y:S04]  /*19690*/  LDL.LU R41, [R1+0x68] ;  /* 0x0000680001297983 */ /* 0x000ea80000300800 */
[----:B------:R-:W2:Y:S04]  /*196a0*/  LDL.LU R48, [R1+0x64] ;  /* 0x0000640001307983 */ /* 0x000ea80000300800 */
[----:B------:R-:W2:Y:S04]  /*196b0*/  LDL.LU R46, [R1+0x60] ;  /* 0x00006000012e7983 */ /* 0x000ea80000300800 */
[----:B------:R-:W2:Y:S04]  /*196c0*/  LDL.LU R43, [R1+0x5c] ;  /* 0x00005c00012b7983 */ /* 0x000ea80000300800 */
[----:B------:R-:W2:Y:S01]  /*196d0*/  LDL.LU R61, [R1+0x58] ;  /* 0x00005800013d7983 */ /* 0x000ea20000300800 */
[----:B------:R-:W-:-:S05]  /*196e0*/  SEL R28, R3, R28, !P2 ;  /* 0x0000001c031c7207 */ /* 0x000fca0005000000 */
[----:B------:R0:W-:Y:S01]  /*196f0*/  STL [R1+0x1e8], R28 ;  /* 0x0001e81c01007387 */ /* 0x0001e20000100800 */
[----:B------:R-:W-:-:S03]  /*19700*/  SEL R57, R3, R57, !P2 ;  /* 0x0000003903397207 */ /* 0x000fc60005000000 */
[----:B0-----:R-:W5:Y:S01]  /*19710*/  LDL.LU R28, [R1+0x84c0] ;  /* 0x0084c000011c7983 */ /* 0x001f620000300800 */
[----:B------:R-:W-:-:S03]  /*19720*/  SEL R56, R3, R56, !P2 ;  /* 0x0000003803387207 */ /* 0x000fc60005000000 */
[----:B------:R0:W-:Y:S01]  /*19730*/  STL [R1+0x1e4], R57 ;  /* 0x0001e43901007387 */ /* 0x0001e20000100800 */
[C---:B------:R-:W-:Y:S02]  /*19740*/  SEL R55, R3.reuse, R55, !P2 ;  /* 0x0000003703377207 */ /* 0x040fe40005000000 */
[C---:B------:R-:W-:Y:S01]  /*19750*/  SEL R54, R3.reuse, R54, !P2 ;  /* 0x0000003603367207 */ /* 0x040fe20005000000 */
[----:B0-----:R-:W5:Y:S01]  /*19760*/  LDL.LU R57, [R1+0x84bc] ;  /* 0x0084bc0001397983 */ /* 0x001f620000300800 */
[----:B------:R-:W-:-:S03]  /*19770*/  SEL R52, R3, R52, !P2 ;  /* 0x0000003403347207 */ /* 0x000fc60005000000 */
[----:B------:R0:W-:Y:S01]  /*19780*/  STL [R1+0x1e0], R56 ;  /* 0x0001e03801007387 */ /* 0x0001e20000100800 */
[C---:B------:R-:W-:Y:S02]  /*19790*/  SEL R51, R3.reuse, R51, !P2 ;  /* 0x0000003303337207 */ /* 0x040fe40005000000 */
[C---:B------:R-:W-:Y:S01]  /*197a0*/  SEL R50, R3.reuse, R50, !P2 ;  /* 0x0000003203327207 */ /* 0x040fe20005000000 */
[----:B0-----:R-:W5:Y:S04]  /*197b0*/  LDL.LU R56, [R1+0x84b8] ;  /* 0x0084b80001387983 */ /* 0x001f680000300800 */
[----:B------:R0:W-:Y:S01]  /*197c0*/  STL [R1+0x1dc], R55 ;  /* 0x0001dc3701007387 */ /* 0x0001e20000100800 */
[C---:B------:R-:W-:Y:S02]  /*197d0*/  SEL R49, R3.reuse, R49, !P2 ;  /* 0x0000003103317207 */ /* 0x040fe40005000000 */
[C---:B------:R-:W-:Y:S01]  /*197e0*/  SEL R45, R3.reuse, R45, !P2 ;  /* 0x0000002d032d7207 */ /* 0x040fe20005000000 */
[----:B0-----:R-:W5:Y:S04]  /*197f0*/  LDL.LU R55, [R1+0x84b4] ;  /* 0x0084b40001377983 */ /* 0x001f680000300800 */
[----:B------:R0:W-:Y:S01]  /*19800*/  STL [R1+0x1d8], R54 ;  /* 0x0001d83601007387 */ /* 0x0001e20000100800 */
[----:B------:R-:W-:-:S03]  /*19810*/  SEL R42, R3, R42, !P2 ;  /* 0x0000002a032a7207 */ /* 0x000fc60005000000 */
        /* <DEDUP_REMOVED lines=17> */
[----:B--2---:R-:W-:-:S03]  /*19930*/  SEL R22, R3, R22, !P2 ;  /* 0x0000001603167207 */ /* 0x004fc60005000000 */
[----:B0-----:R-:W2:Y:S04]  /*19940*/  LDL.LU R42, [R1+0x8498] ;  /* 0x00849800012a7983 */ /* 0x001ea80000300800 */
[----:B------:R0:W-:Y:S01]  /*19950*/  STL [R1+0x1b0], R38 ;  /* 0x0001b02601007387 */ /* 0x0001e20000100800 */
[----:B---3--:R-:W-:-:S03]  /*19960*/  SEL R20, R3, R20, !P2 ;  /* 0x0000001403147207 */ /* 0x008fc60005000000 */
[----:B0-----:R-:W3:Y:S04]  /*19970*/  LDL.LU R38, [R1+0x8494] ;  /* 0x0084940001267983 */ /* 0x001ee80000300800 */
[----:B------:R0:W-:Y:S01]  /*19980*/  STL [R1+0x1ac], R34 ;  /* 0x0001ac2201007387 */ /* 0x0001e20000100800 */
[----:B----4-:R-:W-:-:S03]  /*19990*/  SEL R17, R3, R17, !P2 ;  /* 0x0000001103117207 */ /* 0x010fc60005000000 */
[----:B0-----:R-:W4:Y:S04]  /*199a0*/  LDL.LU R34, [R1+0x8490] ;  /* 0x0084900001227983 */ /* 0x001f280000300800 */
[----:B------:R0:W-:Y:S01]  /*199b0*/  STL [R1+0x1a8], R32 ;  /* 0x0001a82001007387 */ /* 0x0001e20000100800 */
[----:B-----5:R-:W-:-:S03]  /*199c0*/  SEL R16, R3, R16, !P2 ;  /* 0x0000001003107207 */ /* 0x020fc60005000000 */
[----:B0-----:R-:W5:Y:S04]  /*199d0*/  LDL.LU R32, [R1+0x848c] ;  /* 0x00848c0001207983 */ /* 0x001f680000300800 */
[----:B------:R0:W-:Y:S01]  /*199e0*/  STL [R1+0x1a4], R30 ;  /* 0x0001a41e01007387 */ /* 0x0001e20000100800 */
[----:B------:R-:W-:-:S03]  /*199f0*/  SEL R15, R3, R15, !P2 ;  /* 0x0000000f030f7207 */ /* 0x000fc60005000000 */
[----:B0-----:R-:W2:Y:S04]  /*19a00*/  LDL.LU R30, [R1+0x8488] ;  /* 0x00848800011e7983 */ /* 0x001ea80000300800 */
        /* <DEDUP_REMOVED lines=15> */
[----:B------:R0:W-:Y:S04]  /*19b00*/  STL [R1+0x18c], R15 ;  /* 0x00018c0f01007387 */ /* 0x0001e80000100800 */
        /* <DEDUP_REMOVED lines=10> */
[----:B0-----:R-:W3:Y:S01]  /*19bb0*/  LDL.LU R8, [R1+0x845c] ;  /* 0x00845c0001087983 */ /* 0x001ee20000300800 */
[----:B------:R-:W-:-:S05]  /*19bc0*/  SEL R41, R3, R41, !P2 ;  /* 0x0000002903297207 */ /* 0x000fca0005000000 */
[----:B------:R0:W-:Y:S02]  /*19bd0*/  STL [R1+0xd8], R41 ;  /* 0x0000d82901007387 */ /* 0x0001e40000100800 */
[C---:B0-----:R-:W-:Y:S02]  /*19be0*/  SEL R41, R3.reuse, R48, !P2 ;  /* 0x0000003003297207 */ /* 0x041fe40005000000 */
[----:B------:R-:W-:-:S03]  /*19bf0*/  SEL R48, R3, R46, !P2 ;  /* 0x0000002e03307207 */ /* 0x000fc60005000000 */
[----:B------:R0:W-:Y:S01]  /*19c00*/  STL [R1+0xb4], R41 ;  /* 0x0000b42901007387 */ /* 0x0001e20000100800 */
[----:B------:R-:W-:-:S03]  /*19c10*/  SEL R46, R3, R61, !P2 ;  /* 0x0000003d032e7207 */ /* 0x000fc60005000000 */
[----:B------:R-:W-:Y:S01]  /*19c20*/  STL [R1+0xb0], R48 ;  /* 0x0000b03001007387 */ /* 0x000fe20000100800 */
[----:B0-----:R-:W-:-:S05]  /*19c30*/  SEL R41, R3, R43, !P2 ;  /* 0x0000002b03297207 */ /* 0x001fca0005000000 */
[----:B------:R2:W-:Y:S04]  /*19c40*/  STL [R1+0x9c], R41 ;  /* 0x00009c2901007387 */ /* 0x0005e80000100800 */
[----:B------:R-:W-:Y:S01]  /*19c50*/  STL [R1+0x98], R46 ;  /* 0x0000982e01007387 */ /* 0x000fe20000100800 */
[C---:B------:R-:W-:Y:S02]  /*19c60*/  SEL R9, R3.reuse, R9, !P2 ;  /* 0x0000000903097207 */ /* 0x040fe40005000000 */
[C---:B--2---:R-:W-:Y:S02]  /*19c70*/  SEL R41, R3.reuse, R10, !P2 ;  /* 0x0000000a03297207 */ /* 0x044fe40005000000 */
[C---:B------:R-:W-:Y:S02]  /*19c80*/  SEL R10, R3.reuse, R12, !P2 ;  /* 0x0000000c030a7207 */ /* 0x040fe40005000000 */
[----:B---3--:R-:W-:-:S02]  /*19c90*/  SEL R43, R3, R8, !P2 ;  /* 0x00000008032b7207 */ /* 0x008fc40005000000 */
[----:B------:R-:W-:-:S03]  /*19ca0*/  SEL R8, R3, R11, !P2 ;  /* 0x0000000b03087207 */ /* 0x000fc60005000000 */
[----:B------:R0:W-:Y:S01]  /*19cb0*/  STL [R1+0x94], R43 ;  /* 0x0000942b01007387 */ /* 0x0001e20000100800 */
[----:B------:R-:W-:-:S03]  /*19cc0*/  SEL R11, R3, R14, !P2 ;  /* 0x0000000e030b7207 */ /* 0x000fc60005000000 */
[----:B------:R-:W-:Y:S04]  /*19cd0*/  STL [R1+0x90], R41 ;  /* 0x0000902901007387 */ /* 0x000fe80000100800 */
[----:B------:R1:W-:Y:S01]  /*19ce0*/  STL [R1+0x8c], R8 ;  /* 0x00008c0801007387 */ /* 0x0003e20000100800 */
[----:B------:R-:W-:Y:S01]  /*19cf0*/  @!P6 IMAD.MOV R7, RZ, RZ, -R7 ;  /* 0x000000ffff07e224 */ /* 0x000fe200078e0a07 */
[----:B0-----:R-:W0:Y:S02]  /*19d00*/  LDC R43, c[0x0][0x3ac] ;  /* 0x0000eb00ff2b7b82 */ /* 0x001e240000000800 */
[----:B------:R2:W-:Y:S01]  /*19d10*/  STL [R1+0x88], R10 ;  /* 0x0000880a01007387 */ /* 0x0005e20000100800 */
[----:B-1----:R-:W-:-:S03]  /*19d20*/  SEL R8, R3, R15, !P2 ;  /* 0x0000000f03087207 */ /* 0x002fc60005000000 */
[----:B------:R1:W-:Y:S01]  /*19d30*/  STL [R1+0x84], R11 ;  /* 0x0000840b01007387 */ /* 0x0003e20000100800 */
[----:B--2---:R-:W-:-:S03]  /*19d40*/  SEL R10, R3, R16, !P2 ;  /* 0x00000010030a7207 */ /* 0x004fc60005000000 */
[----:B------:R2:W-:Y:S04]  /*19d50*/  STL [R1+0x80], R8 ;  /* 0x0000800801007387 */ /* 0x0005e80000100800 */
[----:B------:R3:W-:Y:S01]  /*19d60*/  STL [R1+0x7c], R10 ;  /* 0x00007c0a01007387 */ /* 0x0007e20000100800 */
[C---:B-1----:R-:W-:Y:S02]  /*19d70*/  SEL R11, R3.reuse, R17, !P2 ;  /* 0x00000011030b7207 */ /* 0x042fe40005000000 */
[----:B--2---:R-:W-:-:S03]  /*19d80*/  SEL R8, R3, R20, !P2 ;  /* 0x0000001403087207 */ /* 0x004fc60005000000 */
[----:B------:R1:W-:Y:S01]  /*19d90*/  STL [R1+0x78], R11 ;  /* 0x0000780b01007387 */ /* 0x0003e20000100800 */
[----:B---3--:R-:W-:-:S03]  /*19da0*/  SEL R10, R3, R22, !P2 ;  /* 0x00000016030a7207 */ /* 0x008fc60005000000 */
[----:B------:R2:W-:Y:S04]  /*19db0*/  STL [R1+0x74], R8 ;  /* 0x0000740801007387 */ /* 0x0005e80000100800 */
[----:B------:R5:W-:Y:S01]  /*19dc0*/  STL [R1+0x70], R10 ;  /* 0x0000700a01007387 */ /* 0x000be20000100800 */
[C---:B-1----:R-:W-:Y:S02]  /*19dd0*/  SEL R11, R3.reuse, R25, !P2 ;  /* 0x00000019030b7207 */ /* 0x042fe40005000000 */
[----:B--2---:R-:W-:-:S03]  /*19de0*/  SEL R8, R3, R30, !P2 ;  /* 0x0000001e03087207 */ /* 0x004fc60005000000 */
[----:B------:R4:W-:Y:S01]  /*19df0*/  STL [R1+0x6c], R11 ;  /* 0x00006c0b01007387 */ /* 0x0009e20000100800 */
[----:B-----5:R-:W-:-:S03]  /*19e00*/  SEL R10, R3, R32, !P2 ;  /* 0x00000020030a7207 */ /* 0x020fc60005000000 */
[----:B------:R1:W-:Y:S04]  /*19e10*/  STL [R1+0x68], R8 ;  /* 0x0000680801007387 */ /* 0x0003e80000100800 */
[----:B------:R2:W-:Y:S01]  /*19e20*/  STL [R1+0x64], R10 ;  /* 0x0000640a01007387 */ /* 0x0005e20000100800 */
[C---:B----4-:R-:W-:Y:S02]  /*19e30*/  SEL R11, R3.reuse, R34, !P2 ;  /* 0x00000022030b7207 */ /* 0x050fe40005000000 */
        /* <DEDUP_REMOVED lines=31> */
[----:B------:R-:W-:Y:S01]  /*1a030*/  STL [R1+0x24], R11 ;  /* 0x0000240b01007387 */ /* 0x000fe20000100800 */
[----:B---3--:R-:W-:-:S03]  /*1a040*/  SEL R10, R3, R47, !P2 ;  /* 0x0000002f030a7207 */ /* 0x008fc60005000000 */
[----:B------:R1:W-:Y:S04]  /*1a050*/  STL [R1+0xc], R8 ;  /* 0x00000c0801007387 */ /* 0x0003e80000100800 */
[----:B------:R-:W-:Y:S04]  /*1a060*/  STL [R1+0x8], R10 ;  /* 0x0000080a01007387 */ /* 0x000fe80000100800 */
[----:B------:R-:W2:Y:S04]  /*1a070*/  LDL.LU R15, [R1+0x250] ;  /* 0x00025000010f7983 */ /* 0x000ea80000300800 */
[----:B------:R-:W-:Y:S04]  /*1a080*/  STL [R1+0x4], R9 ;  /* 0x0000040901007387 */ /* 0x000fe80000100800 */
[----:B------:R-:W3:Y:S01]  /*1a090*/  LDL.LU R48, [R1+0x434] ;  /* 0x0004340001307983 */ /* 0x000ee20000300800 */
[----:B-1----:R-:W-:-:S05]  /*1a0a0*/  SEL R8, R3, R13, !P2 ;  /* 0x0000000d03087207 */ /* 0x002fca0005000000 */
[----:B------:R1:W-:Y:S04]  /*1a0b0*/  STL [R1], R8 ;  /* 0x0000000801007387 */ /* 0x0003e80000100800 */
[----:B------:R-:W4:Y:S04]  /*1a0c0*/  LDL.LU R14, [R1+0x430] ;  /* 0x00043000010e7983 */ /* 0x000f280000300800 */
[----:B------:R-:W5:Y:S04]  /*1a0d0*/  LDL.LU R12, [R1+0x42c] ;  /* 0x00042c00010c7983 */ /* 0x000f680000300800 */
[----:B------:R-:W5:Y:S04]  /*1a0e0*/  LDL.LU R11, [R1+0x428] ;  /* 0x00042800010b7983 */ /* 0x000f680000300800 */
[----:B-1----:R-:W5:Y:S04]  /*1a0f0*/  LDL.LU R8, [R1+0x424] ;  /* 0x0004240001087983 */ /* 0x002f680000300800 */
[----:B------:R-:W5:Y:S04]  /*1a100*/  LDL.LU R10, [R1+0x420] ;  /* 0x00042000010a7983 */ /* 0x000f680000300800 */
[----:B------:R-:W5:Y:S04]  /*1a110*/  LDL.LU R41, [R1+0x41c] ;  /* 0x00041c0001297983 */ /* 0x000f680000300800 */
[----:B------:R-:W5:Y:S01]  /*1a120*/  LDL.LU R46, [R1+0x418] ;  /* 0x00041800012e7983 */ /* 0x000f620000300800 */
[C---:B------:R-:W-:Y:S01]  /*1a130*/  SEL R50, R3.reuse, R7, !P2 ;  /* 0x0000000703327207 */ /* 0x040fe20005000000 */
[----:B------:R-:W-:Y:S01]  /*1a140*/  @!P1 IMAD.MOV R53, RZ, RZ, -R53 ;  /* 0x000000ffff359224 */ /* 0x000fe200078e0a35 */
        /* <DEDUP_REMOVED lines=9> */
[----:B------:R-:W-:Y:S01]  /*1a1e0*/  STL [R1+0x841c], R61 ;  /* 0x00841c3d01007387 */ /* 0x000fe20000100800 */
[----:B------:R-:W-:Y:S01]  /*1a1f0*/  SEL R53, R3, R53, !P2 ;  /* 0x0000003503357207 */ /* 0x000fe20005000000 */
[----:B0-----:R-:W-:Y:S01]  /*1a200*/  IMAD R47, R43, 0x20, R0 ;  /* 0x000000202b2f7824 */ /* 0x001fe200078e0200 */
[C---:B------:R-:W-:Y:S01]  /*1a210*/  SEL R51, R3.reuse, R6, !P2 ;  /* 0x0000000603337207 */ /* 0x040fe20005000000 */
[----:B------:R-:W-:Y:S01]  /*1a220*/  STL [R1+0x8420], R57 ;  /* 0x0084203901007387 */ /* 0x000fe20000100800 */
[----:B------:R-:W-:-:S02]  /*1a230*/  SEL R26, R3, R26, !P2 ;  /* 0x0000001a031a7207 */ /* 0x000fc40005000000 */
[C---:B------:R-:W-:Y:S01]  /*1a240*/  SEL R29, R3.reuse, R29, !P2 ;  /* 0x0000001d031d7207 */ /* 0x040fe20005000000 */
[----:B------:R-:W-:Y:S01]  /*1a250*/  STL [R1+0x8424], R60 ;  /* 0x0084243c01007387 */ /* 0x000fe20000100800 */
[C---:B------:R-:W-:Y:S02]  /*1a260*/  SEL R31, R3.reuse, R31, !P2 ;  /* 0x0000001f031f7207 */ /* 0x040fe40005000000 */
[C---:B------:R-:W-:Y:S01]  /*1a270*/  SEL R33, R3.reuse, R33, !P2 ;  /* 0x0000002103217207 */ /* 0x040fe20005000000 */
[----:B------:R-:W-:Y:S01]  /*1a280*/  STL [R1+0x8428], R59 ;  /* 0x0084283b01007387 */ /* 0x000fe20000100800 */
[C---:B------:R-:W-:Y:S02]  /*1a290*/  SEL R35, R3.reuse, R35, !P2 ;  /* 0x0000002303237207 */ /* 0x040fe40005000000 */
[C---:B------:R-:W-:Y:S01]  /*1a2a0*/  SEL R37, R3.reuse, R37, !P2 ;  /* 0x0000002503257207 */ /* 0x040fe20005000000 */
[----:B------:R-:W-:Y:S01]  /*1a2b0*/  STL [R1+0x842c], R58 ;  /* 0x00842c3a01007387 */ /* 0x000fe20000100800 */
[----:B------:R-:W-:-:S02]  /*1a2c0*/  SEL R40, R3, R40, !P2 ;  /* 0x0000002803287207 */ /* 0x000fc40005000000 */
[C---:B------:R-:W-:Y:S02]  /*1a2d0*/  SEL R52, R3.reuse, R5, !P2 ;  /* 0x0000000503347207 */ /* 0x040fe40005000000 */
[C---:B------:R-:W-:Y:S02]  /*1a2e0*/  SEL R54, R3.reuse, R4, !P2 ;  /* 0x0000000403367207 */ /* 0x040fe40005000000 */
[----:B------:R-:W-:Y:S01]  /*1a2f0*/  SEL R55, R3, R2, !P2 ;  /* 0x0000000203377207 */ /* 0x000fe20005000000 */
[----:B------:R-:W-:Y:S01]  /*1a300*/  STL [R1+0x8430], R53 ;  /* 0x0084303501007387 */ /* 0x000fe20000100800 */
[----:B------:R-:W-:-:S03]  /*1a310*/  IADD3 R44, P1, PT, R0, UR26, RZ ;  /* 0x0000001a002c7c10 */ /* 0x000fc6000ff3e0ff */
[----:B------:R-:W-:Y:S04]  /*1a320*/  STL [R1+0x8434], R50 ;  /* 0x0084343201007387 */ /* 0x000fe80000100800 */
[----:B------:R-:W-:Y:S04]  /*1a330*/  STL [R1+0x8438], R51 ;  /* 0x0084383301007387 */ /* 0x000fe80000100800 */
[----:B------:R-:W-:Y:S04]  /*1a340*/  STL [R1+0x843c], R52 ;  /* 0x00843c3401007387 */ /* 0x000fe80000100800 */
[----:B------:R-:W-:Y:S04]  /*1a350*/  STL [R1+0x8440], R54 ;  /* 0x0084403601007387 */ /* 0x000fe80000100800 */
[----:B------:R-:W-:Y:S01]  /*1a360*/  STL [R1+0x8444], R55 ;  /* 0x0084443701007387 */ /* 0x000fe20000100800 */
[----:B---3--:R-:W-:-:S02]  /*1a370*/  IMAD R7, R48, UR66, RZ ;  /* 0x0000004230077c24 */ /* 0x008fc4000f8e02ff */
[----:B------:R-:W0:Y:S01]  /*1a380*/  S2R R48, SR_TID.X ;  /* 0x0000000000307919 */ /* 0x000e220000002100 */
[----:B--2---:R-:W-:-:S05]  /*1a390*/  SEL R56, R3, R15, !P2 ;  /* 0x0000000f03387207 */ /* 0x004fca0005000000 */
[----:B------:R-:W-:Y:S01]  /*1a3a0*/  STL [R1+0x8448], R56 ;  /* 0x0084483801007387 */ /* 0x000fe20000100800 */
[----:B----4-:R-:W-:Y:S02]  /*1a3b0*/  IMAD R9, R14, UR66, RZ ;  /* 0x000000420e097c24 */ /* 0x010fe4000f8e02ff */
[----:B-----5:R-:W-:Y:S01]  /*1a3c0*/  IMAD R5, R12, UR66, RZ ;  /* 0x000000420c057c24 */ /* 0x020fe2000f8e02ff */
[----:B0-----:R-:W-:Y:S01]  /*1a3d0*/  LOP3.LUT R48, R48, 0x1f, RZ, 0xc0, !PT ;  /* 0x0000001f30307812 */ /* 0x001fe200078ec0ff */
[----:B------:R-:W-:-:S04]  /*1a3e0*/  IMAD R3, R46, UR66, RZ ;  /* 0x000000422e037c24 */ /* 0x000fc8000f8e02ff */
[----:B------:R-:W-:Y:S02]  /*1a3f0*/  IMAD R48, R48, R43, RZ ;  /* 0x0000002b30307224 */ /* 0x000fe400078e02ff */
[----:B------:R-:W-:Y:S01]  /*1a400*/  IMAD R46, R43, 0x20, R47 ;  /* 0x000000202b2e7824 */ /* 0x000fe200078e022f */
[----:B------:R-:W-:Y:S02]  /*1a410*/  IADD3 R43, P2, PT, R47, UR26, RZ ;  /* 0x0000001a2f2b7c10 */ /* 0x000fe4000ff5e0ff */
[----:B------:R-:W-:Y:S02]  /*1a420*/  IADD3 R45, P0, PT, R48, UR26, RZ ;  /* 0x0000001a302d7c10 */ /* 0x000fe4000ff1e0ff */
[----:B------:R-:W-:Y:S01]  /*1a430*/  IADD3 R42, P3, PT, R46, UR26, RZ ;  /* 0x0000001a2e2a7c10 */ /* 0x000fe2000ff7e0ff */
[----:B------:R-:W-:Y:S01]  /*1a440*/  IMAD R4, R11, UR66, RZ ;  /* 0x000000420b047c24 */ /* 0x000fe2000f8e02ff */
[----:B------:R-:W-:Y:S01]  /*1a450*/  LEA.HI.X.SX32 R49, R48, UR27, 0x1, P0 ;  /* 0x0000001b30317c11 */ /* 0x000fe200080f0eff */
[----:B------:R-:W-:Y:S01]  /*1a460*/  STL [R1+0x83a8], R45 ;  /* 0x0083a82d01007387 */ /* 0x000fe20000100800 */
[----:B------:R-:W-:Y:S01]  /*1a470*/  LEA.HI.X.SX32 R48, R0, UR27, 0x1, P1 ;  /* 0x0000001b00307c11 */ /* 0x000fe200088f0eff */
[----:B------:R-:W-:Y:S01]  /*1a480*/  IMAD R2, R10, UR66, RZ ;  /* 0x000000420a027c24 */ /* 0x000fe2000f8e02ff */
[----:B------:R-:W-:Y:S01]  /*1a490*/  LEA.HI.X.SX32 R47, R47, UR27, 0x1, P2 ;  /* 0x0000001b2f2f7c11 */ /* 0x000fe200090f0eff */
[----:B------:R-:W-:Y:S01]  /*1a4a0*/  STL [R1+0x83ac], R44 ;  /* 0x0083ac2c01007387 */ /* 0x000fe20000100800 */
[----:B------:R-:W-:Y:S01]  /*1a4b0*/  LEA.HI.X.SX32 R46, R46, UR27, 0x1, P3 ;  /* 0x0000001b2e2e7c11 */ /* 0x000fe200098f0eff */
[----:B------:R-:W-:Y:S01]  /*1a4c0*/  IMAD R8, R8, UR66, RZ ;  /* 0x0000004208087c24 */ /* 0x000fe2000f8e02ff */
[----:B------:R-:W-:Y:S01]  /*1a4d0*/  IADD3 R0, P4, PT, R7, UR24, RZ ;  /* 0x0000001807007c10 */ /* 0x000fe2000ff9e0ff */
[----:B------:R-:W-:Y:S01]  /*1a4e0*/  STL [R1+0x83b0], R43 ;  /* 0x0083b02b01007387 */ /* 0x000fe20000100800 */
[----:B------:R-:W-:Y:S01]  /*1a4f0*/  IADD3 R11, P5, PT, R9, UR24, RZ ;  /* 0x00000018090b7c10 */ /* 0x000fe2000ffbe0ff */
[----:B------:R-:W-:Y:S01]  /*1a500*/  IMAD R6, R41, UR66, RZ ;  /* 0x0000004229067c24 */ /* 0x000fe2000f8e02ff */
[----:B------:R-:W-:Y:S01]  /*1a510*/  IADD3 R10, P3, PT, R5, UR24, RZ ;  /* 0x00000018050a7c10 */ /* 0x000fe2000ff7e0ff */
[----:B------:R-:W-:Y:S01]  /*1a520*/  STL [R1+0x83b4], R42 ;  /* 0x0083b42a01007387 */ /* 0x000fe20000100800 */
[----:B------:R-:W-:-:S02]  /*1a530*/  UIMAD UR51, UR51, 0x6e, URZ ;  /* 0x0000006e333378a4 */ /* 0x000fc4000f8e02ff */
[----:B------:R-:W-:Y:S01]  /*1a540*/  UIMAD UR53, UR53, 0x6d, URZ ;  /* 0x0000006d353578a4 */ /* 0x000fe2000f8e02ff */
[----:B------:R-:W-:Y:S01]  /*1a550*/  STL [R1+0x839c], R49 ;  /* 0x00839c3101007387 */ /* 0x000fe20000100800 */
[----:B------:R-:W-:Y:S02]  /*1a560*/  UIMAD UR55, UR55, 0x6c, URZ ;  /* 0x0000006c373778a4 */ /* 0x000fe4000f8e02ff */
[----:B------:R-:W-:Y:S01]  /*1a570*/  UIMAD UR57, UR57, 0x6b, URZ ;  /* 0x0000006b393978a4 */ /* 0x000fe2000f8e02ff */
[----:B------:R-:W-:Y:S01]  /*1a580*/  STL [R1+0x83a0], R48 ;  /* 0x0083a03001007387 */ /* 0x000fe20000100800 */
[----:B------:R-:W-:Y:S02]  /*1a590*/  UIMAD UR59, UR59, 0x6a, URZ ;  /* 0x0000006a3b3b78a4 */ /* 0x000fe4000f8e02ff */
[----:B------:R-:W-:Y:S01]  /*1a5a0*/  UIMAD UR61, UR61, 0x69, URZ ;  /* 0x000000693d3d78a4 */ /* 0x000fe2000f8e02ff */
[----:B------:R-:W-:Y:S01]  /*1a5b0*/  STL [R1+0x83a4], R47 ;  /* 0x0083a42f01007387 */ /* 0x000fe20000100800 */
[----:B------:R-:W-:-:S02]  /*1a5c0*/  UIMAD UR63, UR63, 0x68, URZ ;  /* 0x000000683f3f78a4 */ /* 0x000fc4000f8e02ff */
[----:B------:R-:W-:Y:S01]  /*1a5d0*/  UIMAD UR65, UR65, 0x67, URZ ;  /* 0x00000067414178a4 */ /* 0x000fe2000f8e02ff */
[----:B------:R-:W-:Y:S01]  /*1a5e0*/  STL [R1+0x83b8], R46 ;  /* 0x0083b82e01007387 */ /* 0x000fe20000100800 */
[----:B------:R-:W-:Y:S02]  /*1a5f0*/  UIMAD UR67, UR67, 0x66, URZ ;  /* 0x00000066434378a4 */ /* 0x000fe4000f8e02ff */
[----:B------:R-:W-:Y:S01]  /*1a600*/  UIMAD UR69, UR69, 0x65, URZ ;  /* 0x00000065454578a4 */ /* 0x000fe2000f8e02ff */
[----:B------:R0:W-:Y:S01]  /*1a610*/  STL [R1+0x39b0], R0 ;  /* 0x0039b00001007387 */ /* 0x0001e20000100800 */
[----:B------:R-:W-:Y:S02]  /*1a620*/  UIMAD UR70, UR70, 0x64, URZ ;  /* 0x00000064464678a4 */ /* 0x000fe4000f8e02ff */
[----:B------:R-:W-:Y:S01]  /*1a630*/  UIMAD UR72, UR72, 0x63, URZ ;  /* 0x00000063484878a4 */ /* 0x000fe2000f8e02ff */
[----:B------:R1:W-:Y:S01]  /*1a640*/  STL [R1+0x39b4], R11 ;  /* 0x0039b40b01007387 */ /* 0x0003e20000100800 */
[----:B------:R-:W-:-:S02]  /*1a650*/  UIMAD UR73, UR73, 0x62, URZ ;  /* 0x00000062494978a4 */ /* 0x000fc4000f8e02ff */
[----:B------:R-:W-:Y:S02]  /*1a660*/  UIMAD UR75, UR75, 0x61, URZ ;  /* 0x000000614b4b78a4 */ /* 0x000fe4000f8e02ff */
[----:B------:R-:W-:Y:S01]  /*1a670*/  UIMAD UR16, UR16, 0x60, URZ ;  /* 0x00000060101078a4 */ /* 0x000fe2000f8e02ff */
[----:B0-----:R-:W-:Y:S01]  /*1a680*/  IADD3 R0, P2, PT, R4, UR24, RZ ;  /* 0x0000001804007c10 */ /* 0x001fe2000ff5e0ff */
[----:B------:R0:W-:Y:S01]  /*1a690*/  STL [R1+0x39b8], R10 ;  /* 0x0039b80a01007387 */ /* 0x0001e20000100800 */
[----:B------:R-:W-:Y:S01]  /*1a6a0*/  UIMAD UR17, UR17, 0x5f, URZ ;  /* 0x0000005f111178a4 */ /* 0x000fe2000f8e02ff */
[----:B-1----:R-:W-:Y:S02]  /*1a6b0*/  IADD3 R11, P1, PT, R8, UR24, RZ ;  /* 0x00000018080b7c10 */ /* 0x002fe4000ff3e0ff */
[----:B------:R1:W-:Y:S01]  /*1a6c0*/  STL [R1+0x39bc], R0 ;  /* 0x0039bc0001007387 */ /* 0x0003e20000100800 */
[----:B------:R-:W-:Y:S02]  /*1a6d0*/  UIMAD UR18, UR18, 0x5e, URZ ;  /* 0x0000005e121278a4 */ /* 0x000fe4000f8e02ff */
[----:B------:R-:W-:-:S02]  /*1a6e0*/  UIMAD UR19, UR19, 0x5d, URZ ;  /* 0x0000005d131378a4 */ /* 0x000fc4000f8e02ff */
[----:B------:R-:W-:Y:S01]  /*1a6f0*/  UIMAD UR20, UR20, 0x5c, URZ ;  /* 0x0000005c141478a4 */ /* 0x000fe2000f8e02ff */
[----:B0-----:R-:W-:Y:S01]  /*1a700*/  IADD3 R10, P0, PT, R2, UR24, RZ ;  /* 0x00000018020a7c10 */ /* 0x001fe2000ff1e0ff */
[----:B------:R-:W-:Y:S01]  /*1a710*/  STL [R1+0x39c0], R11 ;  /* 0x0039c00b01007387 */ /* 0x000fe20000100800 */
[----:B------:R-:W-:Y:S01]  /*1a720*/  UIMAD UR21, UR21, 0x5b, URZ ;  /* 0x0000005b151578a4 */ /* 0x000fe2000f8e02ff */
[----:B-1----:R-:W-:Y:S02]  /*1a730*/  LEA.HI.X.SX32 R0, R7, UR25, 0x1, P4 ;  /* 0x0000001907007c11 */ /* 0x002fe4000a0f0eff */
[----:B------:R-:W-:Y:S01]  /*1a740*/  STL [R1+0x39c4], R10 ;  /* 0x0039c40a01007387 */ /* 0x000fe20000100800 */
[----:B------:R-:W-:Y:S01]  /*1a750*/  IADD3 R7, P4, PT, R6, UR24, RZ ;  /* 0x0000001806077c10 */ /* 0x000fe2000ff9e0ff */
[----:B------:R-:W-:Y:S02]  /*1a760*/  UIMAD UR22, UR22, 0x5a, URZ ;  /* 0x0000005a161678a4 */ /* 0x000fe4000f8e02ff */
[----:B------:R-:W2:Y:S01]  /*1a770*/  LDL.LU R18, [R1+0xe8] ;  /* 0x0000e80001127983 */ /* 0x000ea20000300800 */
[----:B------:R-:W-:-:S02]  /*1a780*/  UIMAD UR23, UR23, 0x59, URZ ;  /* 0x00000059171778a4 */ /* 0x000fc4000f8e02ff */
[----:B------:R-:W-:Y:S01]  /*1a790*/  UIMAD UR28, UR28, 0x58, URZ ;  /* 0x000000581c1c78a4 */ /* 0x000fe2000f8e02ff */
[----:B------:R0:W-:Y:S01]  /*1a7a0*/  STL [R1+0x39a8], R0 ;  /* 0x0039a80001007387 */ /* 0x0001e20000100800 */
[----:B------:R-:W-:Y:S02]  /*1a7b0*/  UIMAD UR29, UR29, 0x57, URZ ;  /* 0x000000571d1d78a4 */ /* 0x000fe4000f8e02ff */
[----:B------:R-:W-:Y:S01]  /*1a7c0*/  UIMAD UR30, UR30, 0x56, URZ ;  /* 0x000000561e1e78a4 */ /* 0x000fe2000f8e02ff */
[----:B------:R-:W-:Y:S01]  /*1a7d0*/  STL [R1+0x39ac], R7 ;  /* 0x0039ac0701007387 */ /* 0x000fe20000100800 */
[----:B------:R-:W-:Y:S02]  /*1a7e0*/  UIMAD UR31, UR31, 0x55, URZ ;  /* 0x000000551f1f78a4 */ /* 0x000fe4000f8e02ff */
[----:B------:R-:W-:Y:S01]  /*1a7f0*/  UIMAD UR32, UR32, 0x54, URZ ;  /* 0x00000054202078a4 */ /* 0x000fe2000f8e02ff */
[----:B------:R-:W3:Y:S01]  /*1a800*/  LDL.LU R13, [R1+0xe4] ;  /* 0x0000e400010d7983 */ /* 0x000ee20000300800 */
[----:B------:R-:W-:Y:S01]  /*1a810*/  UIMAD UR33, UR33, 0x53, URZ ;  /* 0x00000053212178a4 */ /* 0x000fe2000f8e02ff */
[----:B0-----:R-:W-:Y:S01]  /*1a820*/  LEA.HI.X.SX32 R0, R9, UR25, 0x1, P5 ;  /* 0x0000001909007c11 */ /* 0x001fe2000a8f0eff */
[----:B------:R-:W-:Y:S01]  /*1a830*/  UIMAD UR34, UR34, 0x52, URZ ;  /* 0x00000052222278a4 */ /* 0x000fe2000f8e02ff */
[----:B------:R-:W4:Y:S01]  /*1a840*/  LDL.LU R39, [R1+0xe0] ;  /* 0x0000e00001277983 */ /* 0x000f220000300800 */
[----:B------:R-:W-:-:S02]  /*1a850*/  UIMAD UR35, UR35, 0x51, URZ ;  /* 0x00000051232378a4 */ /* 0x000fc4000f8e02ff */
[----:B------:R-:W-:Y:S01]  /*1a860*/  UIMAD UR36, UR36, 0x50, URZ ;  /* 0x00000050242478a4 */ /* 0x000fe2000f8e02ff */
[----:B------:R0:W-:Y:S01]  /*1a870*/  STL [R1+0x39a0], R0 ;  /* 0x0039a00001007387 */ /* 0x0001e20000100800 */
[----:B------:R-:W-:Y:S02]  /*1a880*/  UIMAD UR37, UR37, 0x4f, URZ ;  /* 0x0000004f252578a4 */ /* 0x000fe4000f8e02ff */
[----:B------:R-:W-:Y:S01]  /*1a890*/  UIMAD UR38, UR38, 0x4e, URZ ;  /* 0x0000004e262678a4 */ /* 0x000fe2000f8e02ff */
[----:B------:R-:W5:Y:S01]  /*1a8a0*/  LDL.LU R27, [R1+0xdc] ;  /* 0x0000dc00011b7983 */ /* 0x000f620000300800 */
[----:B------:R-:W-:Y:S02]  /*1a8b0*/  UIMAD UR39, UR39, 0x4d, URZ ;  /* 0x0000004d272778a4 */ /* 0x000fe4000f8e02ff */
[----:B------:R-:W-:Y:S01]  /*1a8c0*/  UIMAD UR40, UR40, 0x4c, URZ ;  /* 0x0000004c282878a4 */ /* 0x000fe2000f8e02ff */
[----:B------:R-:W5:Y:S01]  /*1a8d0*/  LDL.LU R36, [R1+0xd4] ;  /* 0x0000d40001247983 */ /* 0x000f620000300800 */
[----:B------:R-:W-:-:S02]  /*1a8e0*/  UIMAD UR41, UR41, 0x4b, URZ ;  /* 0x0000004b292978a4 */ /* 0x000fc4000f8e02ff */
[----:B------:R-:W-:Y:S01]  /*1a8f0*/  UIMAD UR42, UR42, 0x4a, URZ ;  /* 0x0000004a2a2a78a4 */ /* 0x000fe2000f8e02ff */
[----:B------:R-:W5:Y:S01]  /*1a900*/  LDL.LU R28, [R1+0xd0] ;  /* 0x0000d000011c7983 */ /* 0x000f620000300800 */
[----:B------:R-:W-:Y:S02]  /*1a910*/  UIMAD UR43, UR43, 0x49, URZ ;  /* 0x000000492b2b78a4 */ /* 0x000fe4000f8e02ff */
[----:B------:R-:W-:Y:S01]  /*1a920*/  UIMAD UR44, UR44, 0x48, URZ ;  /* 0x000000482c2c78a4 */ /* 0x000fe2000f8e02ff */
[----:B------:R-:W5:Y:S01]  /*1a930*/  LDL.LU R38, [R1+0xcc] ;  /* 0x0000cc0001267983 */ /* 0x000f620000300800 */
[----:B------:R-:W-:Y:S02]  /*1a940*/  UIMAD UR45, UR45, 0x47, URZ ;  /* 0x000000472d2d78a4 */ /* 0x000fe4000f8e02ff */
[----:B------:R-:W-:Y:S01]  /*1a950*/  UIMAD UR46, UR46, 0x46, URZ ;  /* 0x000000462e2e78a4 */ /* 0x000fe2000f8e02ff */
[----:B------:R-:W5:Y:S01]  /*1a960*/  LDL.LU R34, [R1+0xc8] ;  /* 0x0000c80001227983 */ /* 0x000f620000300800 */
[----:B0-----:R-:W-:Y:S01]  /*1a970*/  IADD3 R0, P5, PT, R3, UR24, RZ ;  /* 0x0000001803007c10 */ /* 0x001fe2000ffbe0ff */
[----:B------:R-:W-:-:S02]  /*1a980*/  UIMAD UR47, UR47, 0x45, URZ ;  /* 0x000000452f2f78a4 */ /* 0x000fc4000f8e02ff */
[----:B------:R-:W5:Y:S01]  /*1a990*/  LDL.LU R32, [R1+0xc4] ;  /* 0x0000c40001207983 */ /* 0x000f620000300800 */
[----:B------:R-:W-:Y:S01]  /*1a9a0*/  LEA.HI.X.SX32 R7, R5, UR25, 0x1, P3 ;  /* 0x0000001905077c11 */ /* 0x000fe200098f0eff */
[----:B------:R-:W-:Y:S02]  /*1a9b0*/  UIMAD UR48, UR48, 0x44, URZ ;  /* 0x00000044303078a4 */ /* 0x000fe4000f8e02ff */
[----:B------:R-:W5:Y:S01]  /*1a9c0*/  LDL.LU R12, [R1+0xc0] ;  /* 0x0000c000010c7983 */ /* 0x000f620000300800 */
[----:B------:R-:W-:Y:S02]  /*1a9d0*/  UIMAD UR7, UR7, 0x43, URZ ;  /* 0x00000043070778a4 */ /* 0x000fe4000f8e02ff */
[----:B------:R-:W-:Y:S01]  /*1a9e0*/  UIMAD UR8, UR8, 0x42, URZ ;  /* 0x00000042080878a4 */ /* 0x000fe2000f8e02ff */
[----:B------:R-:W5:Y:S01]  /*1a9f0*/  LDL.LU R30, [R1+0xbc] ;  /* 0x0000bc00011e7983 */ /* 0x000f620000300800 */
[----:B------:R-:W-:Y:S02]  /*1aa00*/  UIMAD UR9, UR9, 0x41, URZ ;  /* 0x00000041090978a4 */ /* 0x000fe4000f8e02ff */
[----:B------:R-:W-:Y:S01]  /*1aa10*/  USHF.L.U32 UR10, UR10, 0x6, URZ ;  /* 0x000000060a0a7899 */ /* 0x000fe200080006ff */
[----:B------:R-:W5:Y:S01]  /*1aa20*/  LDL.LU R25, [R1+0xb8] ;  /* 0x0000b80001197983 */ /* 0x000f620000300800 */
        /* <DEDUP_REMOVED lines=24> */
[----:B------:R-:W1:Y:S03]  /*1abb0*/  LDCU UR66, c[0x0][0x3a8] ;  /* 0x00007500ff4277ac */ /* 0x000e660008000800 */
[----:B------:R-:W5:Y:S01]  /*1abc0*/  LDL.LU R10, [R1+0x14] ;  /* 0x00001400010a7983 */ /* 0x000f620000300800 */
[----:B------:R-:W1:Y:S03]  /*1abd0*/  LDCU UR26, c[0x0][0x3a8] ;  /* 0x00007500ff1a77ac */ /* 0x000e660008000800 */
[----:B------:R-:W5:Y:S01]  /*1abe0*/  LDL.LU R41, [R1+0x10] ;  /* 0x0000100001297983 */ /* 0x000f620000300800 */
[----:B------:R-:W-:Y:S01]  /*1abf0*/  LEA.HI.X.SX32 R5, R4, UR25, 0x1, P2 ;  /* 0x0000001904057c11 */ /* 0x000fe200090f0eff */
[----:B------:R-:W1:Y:S01]  /*1ac00*/  LDCU UR27, c[0x0][0x3a8] ;  /* 0x00007500ff1b77ac */ /* 0x000e620008000800 */
[----:B0-----:R-:W-:Y:S01]  /*1ac10*/  LEA.HI.X.SX32 R0, R8, UR25, 0x1, P1 ;  /* 0x0000001908007c11 */ /* 0x001fe200088f0eff */
[----:B------:R-:W-:Y:S01]  /*1ac20*/  STL [R1+0x399c], R7 ;  /* 0x00399c0701007387 */ /* 0x000fe20000100800 */
[----:B------:R-:W-:Y:S01]  /*1ac30*/  LEA.HI.X.SX32 R4, R2, UR25, 0x1, P0 ;  /* 0x0000001902047c11 */ /* 0x000fe200080f0eff */
[----:B------:R-:W0:Y:S01]  /*1ac40*/  LDCU UR24, c[0x0][0x3a8] ;  /* 0x00007500ff1877ac */ /* 0x000e220008000800 */
[----:B------:R-:W-:Y:S01]  /*1ac50*/  LEA.HI.X.SX32 R2, R6, UR25, 0x1, P4 ;  /* 0x0000001906027c11 */ /* 0x000fe2000a0f0eff */
[----:B------:R-:W-:Y:S04]  /*1ac60*/  STL [R1+0x3998], R5 ;  /* 0x0039980501007387 */ /* 0x000fe80000100800 */
[----:B------:R1:W-:Y:S04]  /*1ac70*/  STL [R1+0x3994], R0 ;  /* 0x0039940001007387 */ /* 0x0003e80000100800 */
[----:B------:R-:W-:Y:S01]  /*1ac80*/  STL [R1+0x3990], R4 ;  /* 0x0039900401007387 */ /* 0x000fe20000100800 */
[----:B-1----:R-:W-:-:S03]  /*1ac90*/  LEA.HI.X.SX32 R0, R3, UR25, 0x1, P5 ;  /* 0x0000001903007c11 */ /* 0x002fc6000a8f0eff */
[----:B------:R4:W-:Y:S04]  /*1aca0*/  STL [R1+0x398c], R2 ;  /* 0x00398c0201007387 */ /* 0x0009e80000100800 */
[----:B------:R5:W-:Y:S01]  /*1acb0*/  STL [R1+0x3988], R0 ;  /* 0x0039880001007387 */ /* 0x000be20000100800 */
[----:B--2---:R-:W-:-:S05]  /*1acc0*/  IMAD R49, R18, UR77, RZ ;  /* 0x0000004d12317c24 */ /* 0x004fca000f8e02ff */
[----:B------:R-:W-:Y:S01]  /*1acd0*/  STL [R1+0x8414], R49 ;  /* 0x0084143101007387 */ /* 0x000fe20000100800 */
[----:B---3--:R-:W-:Y:S02]  /*1ace0*/  IMAD R3, R13, UR77, RZ ;  /* 0x0000004d0d037c24 */ /* 0x008fe4000f8e02ff */
[----:B----4-:R-:W-:-:S03]  /*1acf0*/  IMAD R2, R39, UR77, RZ ;  /* 0x0000004d27027c24 */ /* 0x010fc6000f8e02ff */
[----:B------:R1:W-:Y:S01]  /*1ad00*/  STL [R1+0x154], R3 ;  /* 0x0001540301007387 */ /* 0x0003e20000100800 */
[----:B-----5:R-:W-:-:S03]  /*1ad10*/  IMAD R0, R27, UR77, RZ ;  /* 0x0000004d1b007c24 */ /* 0x020fc6000f8e02ff */
[----:B------:R2:W-:Y:S01]  /*1ad20*/  STL [R1+0x150], R2 ;  /* 0x0001500201007387 */ /* 0x0005e20000100800 */
[----:B-1----:R-:W-:-:S03]  /*1ad30*/  IMAD R3, R36, UR77, RZ ;  /* 0x0000004d24037c24 */ /* 0x002fc6000f8e02ff */
[----:B------:R1:W-:Y:S04]  /*1ad40*/  STL [R1+0x14c], R0 ;  /* 0x00014c0001007387 */ /* 0x0003e80000100800 */
[----:B------:R3:W-:Y:S01]  /*1ad50*/  STL [R1+0x148], R3 ;  /* 0x0001480301007387 */ /* 0x0007e20000100800 */
[----:B--2---:R-:W-:Y:S02]  /*1ad60*/  IMAD R2, R28, UR77, RZ ;  /* 0x0000004d1c027c24 */ /* 0x004fe4000f8e02ff */
[----:B-1----:R-:W-:-:S03]  /*1ad70*/  IMAD R0, R38, UR77, RZ ;  /* 0x0000004d26007c24 */ /* 0x002fc6000f8e02ff */
[----:B------:R1:W-:Y:S01]  /*1ad80*/  STL [R1+0x144], R2 ;  /* 0x0001440201007387 */ /* 0x0003e20000100800 */
[----:B---3--:R-:W-:-:S03]  /*1ad90*/  IMAD R3, R34, UR77, RZ ;  /* 0x0000004d22037c24 */ /* 0x008fc6000f8e02ff */
[----:B------:R2:W-:Y:S04]  /*1ada0*/  STL [R1+0x140], R0 ;  /* 0x0001400001007387 */ /* 0x0005e80000100800 */
[----:B------:R3:W-:Y:S01]  /*1adb0*/  STL [R1+0x13c], R3 ;  /* 0x00013c0301007387 */ /* 0x0007e20000100800 */
[----:B-1----:R-:W-:Y:S02]  /*1adc0*/  IMAD R2, R32, UR77, RZ ;  /* 0x0000004d20027c24 */ /* 0x002fe4000f8e02ff */
[----:B--2---:R-:W-:Y:S02]  /*1add0*/  IMAD R0, R12, UR77, RZ ;  /* 0x0000004d0c007c24 */ /* 0x004fe4000f8e02ff */
[----:B------:R-:W2:Y:S01]  /*1ade0*/  LDL.LU R12, [R1+0xec] ;  /* 0x0000ec00010c7983 */ /* 0x000ea20000300800 */
[----:B---3--:R-:W-:-:S03]  /*1adf0*/  IMAD R3, R30, UR77, RZ ;  /* 0x0000004d1e037c24 */ /* 0x008fc6000f8e02ff */
[----:B------:R1:W-:Y:S04]  /*1ae00*/  STL [R1+0x138], R2 ;  /* 0x0001380201007387 */ /* 0x0003e80000100800 */
[----:B------:R3:W-:Y:S04]  /*1ae10*/  STL [R1+0x134], R0 ;  /* 0x0001340001007387 */ /* 0x0007e80000100800 */
[----:B------:R4:W-:Y:S01]  /*1ae20*/  STL [R1+0x130], R3 ;  /* 0x0001300301007387 */ /* 0x0009e20000100800 */
[----:B-1----:R-:W-:Y:S02]  /*1ae30*/  IMAD R2, R22, UR77, RZ ;  /* 0x0000004d16027c24 */ /* 0x002fe4000f8e02ff */
[----:B---3--:R-:W-:-:S02]  /*1ae40*/  IMAD R0, R25, UR77, RZ ;  /* 0x0000004d19007c24 */ /* 0x008fc4000f8e02ff */
[----:B----4-:R-:W-:-:S03]  /*1ae50*/  IMAD R3, R20, UR77, RZ ;  /* 0x0000004d14037c24 */ /* 0x010fc6000f8e02ff */
[----:B------:R1:W-:Y:S04]  /*1ae60*/  STL [R1+0x12c], R0 ;  /* 0x00012c0001007387 */ /* 0x0003e80000100800 */
[----:B------:R3:W-:Y:S04]  /*1ae70*/  STL [R1+0x128], R2 ;  /* 0x0001280201007387 */ /* 0x0007e80000100800 */
[----:B------:R4:W-:Y:S01]  /*1ae80*/  STL [R1+0x124], R3 ;  /* 0x0001240301007387 */ /* 0x0009e20000100800 */
[----:B-1----:R-:W-:Y:S02]  /*1ae90*/  IMAD R0, R17, UR77, RZ ;  /* 0x0000004d11007c24 */ /* 0x002fe4000f8e02ff */
[----:B---3--:R-:W-:-:S03]  /*1aea0*/  IMAD R2, R16, UR77, RZ ;  /* 0x0000004d10027c24 */ /* 0x008fc6000f8e02ff */
[----:B------:R1:W-:Y:S01]  /*1aeb0*/  STL [R1+0x120], R0 ;  /* 0x0001200001007387 */ /* 0x0003e20000100800 */
[----:B----4-:R-:W-:-:S03]  /*1aec0*/  IMAD R3, R15, UR77, RZ ;  /* 0x0000004d0f037c24 */ /* 0x010fc6000f8e02ff */
        /* <DEDUP_REMOVED lines=13> */
[----:B------:R4:W-:Y:S04]  /*1afa0*/  STL [R1+0x100], R3 ;  /* 0x0001000301007387 */ /* 0x0009e80000100800 */
[----:B------:R-:W5:Y:S01]  /*1afb0*/  LDL.LU R41, [R1+0xf0] ;  /* 0x0000f00001297983 */ /* 0x000f620000300800 */
[----:B-1----:R-:W-:Y:S02]  /*1afc0*/  IMAD R0, R31, UR77, RZ ;  /* 0x0000004d1f007c24 */ /* 0x002fe4000f8e02ff */
[----:B---3--:R-:W-:-:S03]  /*1afd0*/  IMAD R2, R33, UR77, RZ ;  /* 0x0000004d21027c24 */ /* 0x008fc6000f8e02ff */
[----:B------:R1:W-:Y:S01]  /*1afe0*/  STL [R1+0xfc], R0 ;  /* 0x0000fc0001007387 */ /* 0x0003e20000100800 */
[----:B----4-:R-:W-:-:S03]  /*1aff0*/  IMAD R3, R40, UR77, RZ ;  /* 0x0000004d28037c24 */ /* 0x010fc6000f8e02ff */
[----:B------:R3:W-:Y:S01]  /*1b000*/  STL [R1+0xf8], R2 ;  /* 0x0000f80201007387 */ /* 0x0007e20000100800 */
[----:B------:R-:W-:-:S03]  /*1b010*/  IMAD R4, R23, UR77, RZ ;  /* 0x0000004d17047c24 */ /* 0x000fc6000f8e02ff */
[----:B------:R-:W4:Y:S01]  /*1b020*/  LDL.LU R60, [R1+0x15c] ;  /* 0x00015c00013c7983 */ /* 0x000f220000300800 */
[----:B-1----:R-:W-:-:S03]  /*1b030*/  IMAD R0, R35, UR77, RZ ;  /* 0x0000004d23007c24 */ /* 0x002fc6000f8e02ff */
[----:B------:R-:W4:Y:S01]  /*1b040*/  LDL.LU R10, [R1+0x160] ;  /* 0x00016000010a7983 */ /* 0x000f220000300800 */
[----:B---3--:R-:W-:-:S03]  /*1b050*/  IMAD R2, R37, UR77, RZ ;  /* 0x0000004d25027c24 */ /* 0x008fc6000f8e02ff */
[----:B------:R-:W-:Y:S01]  /*1b060*/  STL [R1+0xf4], R0 ;  /* 0x0000f40001007387 */ /* 0x000fe20000100800 */
[----:B------:R-:W-:Y:S02]  /*1b070*/  IMAD R5, R21, UR77, RZ ;  /* 0x0000004d15057c24 */ /* 0x000fe4000f8e02ff */
[----:B------:R-:W-:Y:S01]  /*1b080*/  IMAD R6, R19, UR77, RZ ;  /* 0x0000004d13067c24 */ /* 0x000fe2000f8e02ff */
[----:B------:R-:W3:Y:S04]  /*1b090*/  LDL.LU R11, [R1+0x164] ;  /* 0x00016400010b7983 */ /* 0x000ee80000300800 */
[----:B------:R-:W-:Y:S04]  /*1b0a0*/  STL [R1+0x8400], R2 ;  /* 0x0084000201007387 */ /* 0x000fe80000100800 */
[----:B------:R1:W-:Y:S04]  /*1b0b0*/  STL [R1+0x8404], R3 ;  /* 0x0084040301007387 */ /* 0x0003e80000100800 */
[----:B------:R0:W-:Y:S04]  /*1b0c0*/  STL [R1+0x8408], R4 ;  /* 0x0084080401007387 */ /* 0x0001e80000100800 */
[----:B------:R-:W-:Y:S04]  /*1b0d0*/  STL [R1+0x840c], R5 ;  /* 0x00840c0501007387 */ /* 0x000fe80000100800 */
[----:B------:R-:W-:Y:S01]  /*1b0e0*/  STL [R1+0x8410], R6 ;  /* 0x0084100601007387 */ /* 0x000fe20000100800 */
[----:B--2---:R-:W-:-:S03]  /*1b0f0*/  IMAD R7, R12, UR77, RZ ;  /* 0x0000004d0c077c24 */ /* 0x004fc6000f8e02ff */
[----:B------:R-:W2:Y:S04]  /*1b100*/  LDL.LU R12, [R1+0x168] ;  /* 0x00016800010c7983 */ /* 0x000ea80000300800 */
        /* <DEDUP_REMOVED lines=13> */
[----:B------:R-:W-:Y:S04]  /*1b1e0*/  STL [R1+0x8418], R7 ;  /* 0x0084180701007387 */ /* 0x000fe80000100800 */
[----:B------:R-:W2:Y:S04]  /*1b1f0*/  LDL.LU R39, [R1+0x258] ;  /* 0x0002580001277983 */ /* 0x000ea80000300800 */
[----:B------:R-:W2:Y:S04]  /*1b200*/  LDL.LU R27, [R1+0x288] ;  /* 0x00028800011b7983 */ /* 0x000ea80000300800 */
[----:B------:R-:W2:Y:S04]  /*1b210*/  LDL.LU R28, [R1+0x294] ;  /* 0x00029400011c7983 */ /* 0x000ea80000300800 */
[----:B------:R-:W2:Y:S04]  /*1b220*/  LDL.LU R36, [R1+0x29c] ;  /* 0x00029c0001247983 */ /* 0x000ea80000300800 */
[----:B------:R-:W2:Y:S01]  /*1b230*/  LDL.LU R30, [R1+0x2a4] ;  /* 0x0002a400011e7983 */ /* 0x000ea20000300800 */
[----:B-----5:R-:W-:-:S03]  /*1b240*/  IMAD R8, R41, UR77, RZ ;  /* 0x0000004d29087c24 */ /* 0x020fc6000f8e02ff */
[----:B------:R-:W5:Y:S04]  /*1b250*/  LDL.LU R38, [R1+0x2b0] ;  /* 0x0002b00001267983 */ /* 0x000f680000300800 */
[----:B------:R-:W5:Y:S04]  /*1b260*/  LDL.LU R32, [R1+0x2c8] ;  /* 0x0002c80001207983 */ /* 0x000f680000300800 */
[----:B------:R-:W5:Y:S01]  /*1b270*/  LDL.LU R41, [R1+0x2d8] ;  /* 0x0002d80001297983 */ /* 0x000f620000300800 */
[----:B----4-:R-:W-:-:S03]  /*1b280*/  IMAD R9, R60, UR77, RZ ;  /* 0x0000004d3c097c24 */ /* 0x010fc6000f8e02ff */
[----:B------:R-:W-:Y:S01]  /*1b290*/  STL [R1+0x844c], R8 ;  /* 0x00844c0801007387 */ /* 0x000fe20000100800 */
[----:B------:R-:W-:-:S03]  /*1b2a0*/  IMAD R10, R10, UR77, RZ ;  /* 0x0000004d0a0a7c24 */ /* 0x000fc6000f8e02ff */
[----:B------:R-:W-:Y:S01]  /*1b2b0*/  STL [R1+0x8450], R9 ;  /* 0x0084500901007387 */ /* 0x000fe20000100800 */
[----:B---3--:R-:W-:-:S03]  /*1b2c0*/  IMAD R11, R11, UR77, RZ ;  /* 0x0000004d0b0b7c24 */ /* 0x008fc6000f8e02ff */
[----:B------:R-:W-:Y:S04]  /*1b2d0*/  STL [R1+0x8454], R10 ;  /* 0x0084540a01007387 */ /* 0x000fe80000100800 */
[----:B------:R-:W-:Y:S01]  /*1b2e0*/  STL [R1+0x8458], R11 ;  /* 0x0084580b01007387 */ /* 0x000fe20000100800 */
[----:B--2---:R-:W-:Y:S02]  /*1b2f0*/  IMAD R21, R24, UR77, RZ ;  /* 0x0000004d18157c24 */ /* 0x004fe4000f8e02ff */
[----:B------:R-:W-:Y:S02]  /*1b300*/  IMAD R24, R34, UR77, RZ ;  /* 0x0000004d22187c24 */ /* 0x000fe4000f8e02ff */
[----:B------:R-:W2:Y:S04]  /*1b310*/  LDL.LU R34, [R1+0x2e0] ;  /* 0x0002e00001227983 */ /* 0x000ea80000300800 */
[----:B------:R-:W3:Y:S01]  /*1b320*/  LDL.LU R60, [R1+0x2e8] ;  /* 0x0002e800013c7983 */ /* 0x000ee20000300800 */
[----:B------:R-:W-:-:S02]  /*1b330*/  IMAD R26, R39, UR77, RZ ;  /* 0x0000004d271a7c24 */ /* 0x000fc4000f8e02ff */
[----:B------:R-:W-:Y:S02]  /*1b340*/  IMAD R29, R36, UR77, RZ ;  /* 0x0000004d241d7c24 */ /* 0x000fe4000f8e02ff */
[----:B------:R-:W4:Y:S04]  /*1b350*/  LDL.LU R36, [R1+0x2f4] ;  /* 0x0002f40001247983 */ /* 0x000f280000300800 */
[----:B------:R-:W2:Y:S01]  /*1b360*/  LDL.LU R37, [R1+0x30c] ;  /* 0x00030c0001257983 */ /* 0x000ea20000300800 */
[----:B-----5:R-:W-:-:S03]  /*1b370*/  IMAD R31, R38, UR77, RZ ;  /* 0x0000004d261f7c24 */ /* 0x020fc6000f8e02ff */
[----:B------:R-:W5:Y:S04]  /*1b380*/  LDL.LU R38, [R1+0x314] ;  /* 0x0003140001267983 */ /* 0x000f680000300800 */
[----:B------:R-:W2:Y:S01]  /*1b390*/  LDL.LU R39, [R1+0x320] ;  /* 0x0003200001277983 */ /* 0x000ea20000300800 */
[----:B------:R-:W-:-:S03]  /*1b3a0*/  IMAD R33, R41, UR77, RZ ;  /* 0x0000004d29217c24 */ /* 0x000fc6000f8e02ff */
[----:B------:R-:W2:Y:S04]  /*1b3b0*/  LDL.LU R40, [R1+0x32c] ;  /* 0x00032c0001287983 */ /* 0x000ea80000300800 */
[----:B------:R-:W2:Y:S04]  /*1b3c0*/  LDL.LU R41, [R1+0x34c] ;  /* 0x00034c0001297983 */ /* 0x000ea80000300800 */
[----:B-1----:R-:W2:Y:S04]  /*1b3d0*/  LDL.LU R3, [R1+0x410] ;  /* 0x0004100001037983 */ /* 0x002ea80000300800 */
[----:B------:R-:W4:Y:S04]  /*1b3e0*/  LDL.LU R2, [R1+0x40c] ;  /* 0x00040c0001027983 */ /* 0x000f280000300800 */
[----:B------:R-:W0:Y:S04]  /*1b3f0*/  LDL.LU R49, [R1+0x408] ;  /* 0x0004080001317983 */ /* 0x000e280000300800 */
[----:B------:R-:W5:Y:S04]  /*1b400*/  LDL.LU R46, [R1+0x404] ;  /* 0x00040400012e7983 */ /* 0x000f680000300800 */
[----:B------:R-:W5:Y:S04]  /*1b410*/  LDL.LU R47, [R1+0x400] ;  /* 0x00040000012f7983 */ /* 0x000f680000300800 */
[----:B------:R-:W5:Y:S04]  /*1b420*/  LDL.LU R48, [R1+0x3fc] ;  /* 0x0003fc0001307983 */ /* 0x000f680000300800 */
[----:B------:R-:W5:Y:S04]  /*1b430*/  LDL.LU R0, [R1+0x3f8] ;  /* 0x0003f80001007983 */ /* 0x000f680000300800 */
[----:B------:R-:W5:Y:S04]  /*1b440*/  LDL.LU R42, [R1+0x3f4] ;  /* 0x0003f400012a7983 */ /* 0x000f680000300800 */
[----:B------:R-:W5:Y:S04]  /*1b450*/  LDL.LU R43, [R1+0x3f0] ;  /* 0x0003f000012b7983 */ /* 0x000f680000300800 */
[----:B------:R-:W5:Y:S04]  /*1b460*/  LDL.LU R44, [R1+0x3ec] ;  /* 0x0003ec00012c7983 */ /* 0x000f680000300800 */
[----:B------:R-:W5:Y:S01]  /*1b470*/  LDL.LU R45, [R1+0x3e8] ;  /* 0x0003e800012d7983 */ /* 0x000f620000300800 */
[----:B------:R-:W-:-:S03]  /*1b480*/  IMAD R19, R57, UR77, RZ ;  /* 0x0000004d39137c24 */ /* 0x000fc6000f8e02ff */
[----:B------:R-:W5:Y:S04]  /*1b490*/  LDL.LU R56, [R1+0x3e4] ;  /* 0x0003e40001387983 */ /* 0x000f680000300800 */
[----:B------:R-:W5:Y:S04]  /*1b4a0*/  LDL.LU R55, [R1+0x3e0] ;  /* 0x0003e00001377983 */ /* 0x000f680000300800 */
[----:B------:R-:W5:Y:S01]  /*1b4b0*/  LDL.LU R57, [R1+0x3dc] ;  /* 0x0003dc0001397983 */ /* 0x000f620000300800 */
[----:B------:R-:W-:-:S03]  /*1b4c0*/  IMAD R23, R61, UR77, RZ ;  /* 0x0000004d3d177c24 */ /* 0x000fc6000f8e02ff */
        /* <DEDUP_REMOVED lines=8> */
[----:B---3--:R-:W-:-:S03]  /*1b550*/  IMAD R35, R60, UR77, RZ ;  /* 0x0000004d3c237c24 */ /* 0x008fc6000f8e02ff */
[----:B------:R-:W3:Y:S01]  /*1b560*/  LDL.LU R60, [R1+0x3b8] ;  /* 0x0003b800013c7983 */ /* 0x000ee20000300800 */
[----:B--2---:R-:W-:Y:S02]  /*1b570*/  IMAD R3, R3, UR77, RZ ;  /* 0x0000004d03037c24 */ /* 0x004fe4000f8e02ff */
[----:B----4-:R-:W-:-:S03]  /*1b580*/  IMAD R2, R2, UR77, RZ ;  /* 0x0000004d02027c24 */ /* 0x010fc6000f8e02ff */
[----:B------:R5:W-:Y:S01]  /*1b590*/  STL [R1+0x160], R3 ;  /* 0x0001600301007387 */ /* 0x000be20000100800 */
[----:B0-----:R-:W-:-:S03]  /*1b5a0*/  IMAD R4, R49, UR77, RZ ;  /* 0x0000004d31047c24 */ /* 0x001fc6000f8e02ff */
[----:B------:R0:W-:Y:S01]  /*1b5b0*/  STL [R1+0x168], R2 ;  /* 0x0001680201007387 */ /* 0x0001e20000100800 */
[----:B-----5:R-:W-:-:S03]  /*1b5c0*/  IMAD R3, R46, UR77, RZ ;  /* 0x0000004d2e037c24 */ /* 0x020fc6000f8e02ff */
[----:B------:R1:W-:Y:S01]  /*1b5d0*/  STL [R1+0x170], R4 ;  /* 0x0001700401007387 */ /* 0x0003e20000100800 */
[----:B0-----:R-:W-:-:S03]  /*1b5e0*/  IMAD R2, R47, UR77, RZ ;  /* 0x0000004d2f027c24 */ /* 0x001fc6000f8e02ff */
[----:B------:R0:W-:Y:S04]  /*1b5f0*/  STL [R1+0x178], R3 ;  /* 0x0001780301007387 */ /* 0x0001e80000100800 */
[----:B------:R2:W-:Y:S01]  /*1b600*/  STL [R1+0x1bc], R2 ;  /* 0x0001bc0201007387 */ /* 0x0005e20000100800 */
[----:B-1----:R-:W-:Y:S02]  /*1b610*/  IMAD R4, R48, UR77, RZ ;  /* 0x0000004d30047c24 */ /* 0x002fe4000f8e02ff */
[----:B0-----:R-:W-:-:S03]  /*1b620*/  IMAD R3, R0, UR77, RZ ;  /* 0x0000004d00037c24 */ /* 0x001fc6000f8e02ff */
[----:B------:R-:W-:Y:S01]  /*1b630*/  STL [R1+0x1c4], R4 ;  /* 0x0001c40401007387 */ /* 0x000fe20000100800 */
[----:B--2---:R-:W-:-:S03]  /*1b640*/  IMAD R2, R42, UR77, RZ ;  /* 0x0000004d2a027c24 */ /* 0x004fc6000f8e02ff */
[----:B------:R0:W-:Y:S01]  /*1b650*/  STL [R1+0x1cc], R3 ;  /* 0x0001cc0301007387 */ /* 0x0001e20000100800 */
[----:B------:R-:W-:-:S03]  /*1b660*/  IMAD R0, R43, UR77, RZ ;  /* 0x0000004d2b007c24 */ /* 0x000fc6000f8e02ff */
[----:B------:R1:W-:Y:S01]  /*1b670*/  STL [R1+0x1fc], R2 ;  /* 0x0001fc0201007387 */ /* 0x0003e20000100800 */
[----:B0-----:R-:W-:-:S03]  /*1b680*/  IMAD R3, R44, UR77, RZ ;  /* 0x0000004d2c037c24 */ /* 0x001fc6000f8e02ff */
[----:B------:R0:W-:Y:S01]  /*1b690*/  STL [R1+0x204], R0 ;  /* 0x0002040001007387 */ /* 0x0001e20000100800 */
[----:B-1----:R-:W-:-:S03]  /*1b6a0*/  IMAD R2, R45, UR77, RZ ;  /* 0x0000004d2d027c24 */ /* 0x002fc6000f8e02ff */
[----:B------:R1:W-:Y:S04]  /*1b6b0*/  STL [R1+0x210], R3 ;  /* 0x0002100301007387 */ /* 0x0003e80000100800 */
[----:B------:R2:W-:Y:S01]  /*1b6c0*/  STL [R1+0x220], R2 ;  /* 0x0002200201007387 */ /* 0x0005e20000100800 */
[----:B0-----:R-:W-:Y:S02]  /*1b6d0*/  IMAD R0, R56, UR77, RZ ;  /* 0x0000004d38007c24 */ /* 0x001fe4000f8e02ff */
[----:B-1----:R-:W-:-:S03]  /*1b6e0*/  IMAD R3, R55, UR77, RZ ;  /* 0x0000004d37037c24 */ /* 0x002fc6000f8e02ff */
[----:B------:R0:W-:Y:S01]  /*1b6f0*/  STL [R1+0x234], R0 ;  /* 0x0002340001007387 */ /* 0x0001e20000100800 */
[----:B--2---:R-:W-:-:S03]  /*1b700*/  IMAD R2, R57, UR77, RZ ;  /* 0x0000004d39027c24 */ /* 0x004fc6000f8e02ff */
[----:B------:R1:W-:Y:S04]  /*1b710*/  STL [R1+0x23c], R3 ;  /* 0x00023c0301007387 */ /* 0x0003e80000100800 */
[----:B------:R-:W2:Y:S01]  /*1b720*/  LDL.LU R57, [R1+0x3b4] ;  /* 0x0003b40001397983 */ /* 0x000ea20000300800 */
[----:B0-----:R-:W-:-:S03]  /*1b730*/  IMAD R0, R61, UR77, RZ ;  /* 0x0000004d3d007c24 */ /* 0x001fc6000f8e02ff */
[----:B------:R0:W-:Y:S04]  /*1b740*/  STL [R1+0x24c], R2 ;  /* 0x00024c0201007387 */ /* 0x0001e80000100800 */
[----:B------:R-:W4:Y:S01]  /*1b750*/  LDL.LU R61, [R1+0x3b0] ;  /* 0x0003b000013d7983 */ /* 0x000f220000300800 */
[----:B-1----:R-:W-:-:S03]  /*1b760*/  IMAD R3, R51, UR77, RZ ;  /* 0x0000004d33037c24 */ /* 0x002fc6000f8e02ff */
[----:B------:R1:W-:Y:S01]  /*1b770*/  STL [R1+0x250], R0 ;  /* 0x0002500001007387 */ /* 0x0003e20000100800 */
[----:B0-----:R-:W-:-:S05]  /*1b780*/  IMAD R2, R54, UR77, RZ ;  /* 0x0000004d36027c24 */ /* 0x001fca000f8e02ff */
[----:B------:R0:W-:Y:S01]  /*1b790*/  STL [R1+0x258], R2 ;  /* 0x0002580201007387 */ /* 0x0001e20000100800 */
[----:B-1----:R-:W-:-:S05]  /*1b7a0*/  IMAD R0, R52, UR77, RZ ;  /* 0x0000004d34007c24 */ /* 0x002fca000f8e02ff */
[----:B------:R1:W-:Y:S01]  /*1b7b0*/  STL [R1+0x288], R0 ;  /* 0x0002880001007387 */ /* 0x0003e20000100800 */
[----:B0-----:R-:W-:-:S03]  /*1b7c0*/  IMAD R2, R50, UR77, RZ ;  /* 0x0000004d32027c24 */ /* 0x001fc6000f8e02ff */
[----:B------:R0:W-:Y:S01]  /*1b7d0*/  STL [R1+0x294], R3 ;  /* 0x0002940301007387 */ /* 0x0001e20000100800 */
[----:B-1----:R-:W-:-:S03]  /*1b7e0*/  IMAD R0, R53, UR77, RZ ;  /* 0x0000004d35007c24 */ /* 0x002fc6000f8e02ff */
[----:B------:R1:W-:Y:S01]  /*1b7f0*/  STL [R1+0x29c], R2 ;  /* 0x00029c0201007387 */ /* 0x0003e20000100800 */
[----:B0-----:R-:W-:-:S03]  /*1b800*/  IMAD R3, R58, UR77, RZ ;  /* 0x0000004d3a037c24 */ /* 0x001fc6000f8e02ff */
[----:B------:R3:W-:Y:S01]  /*1b810*/  STL [R1+0x2a4], R0 ;  /* 0x0002a40001007387 */ /* 0x0007e20000100800 */
[----:B-1----:R-:W-:-:S03]  /*1b820*/  IMAD R2, R59, UR77, RZ ;  /* 0x0000004d3b027c24 */ /* 0x002fc6000f8e02ff */
[----:B------:R0:W-:Y:S04]  /*1b830*/  STL [R1+0x2b0], R3 ;  /* 0x0002b00301007387 */ /* 0x0001e80000100800 */
[----:B------:R-:W5:Y:S04]  /*1b840*/  LDL.LU R9, [R1+0x3ac] ;  /* 0x0003ac0001097983 */ /* 0x000f680000300800 */
[----:B------:R1:W-:Y:S04]  /*1b850*/  STL [R1+0x2c8], R2 ;  /* 0x0002c80201007387 */ /* 0x0003e80000100800 */
[----:B------:R-:W5:Y:S01]  /*1b860*/  LDL.LU R8, [R1+0x3a8] ;  /* 0x0003a80001087983 */ /* 0x000f620000300800 */
[----:B---3--:R-:W-:-:S05]  /*1b870*/  IMAD R0, R60, UR77, RZ ;  /* 0x0000004d3c007c24 */ /* 0x008fca000f8e02ff */
[----:B------:R3:W-:Y:S04]  /*1b880*/  STL [R1+0x2d8], R0 ;  /* 0x0002d80001007387 */ /* 0x0007e80000100800 */
[----:B------:R-:W5:Y:S04]  /*1b890*/  LDL.LU R7, [R1+0x3a4] ;  /* 0x0003a40001077983 */ /* 0x000f680000300800 */
[----:B------:R-:W5:Y:S04]  /*1b8a0*/  LDL.LU R6, [R1+0x3a0] ;  /* 0x0003a00001067983 */ /* 0x000f680000300800 */
[----:B------:R-:W5:Y:S04]  /*1b8b0*/  LDL.LU R5, [R1+0x39c] ;  /* 0x00039c0001057983 */ /* 0x000f680000300800 */
[----:B------:R-:W5:Y:S04]  /*1b8c0*/  LDL.LU R4, [R1+0x398] ;  /* 0x0003980001047983 */ /* 0x000f680000300800 */
[----:B0-----:R-:W5:Y:S04]  /*1b8d0*/  LDL.LU R3, [R1+0x394] ;  /* 0x0003940001037983 */ /* 0x001f680000300800 */
[----:B-1----:R-:W5:Y:S04]  /*1b8e0*/  LDL.LU R2, [R1+0x390] ;  /* 0x0003900001027983 */ /* 0x002f680000300800 */
[----:B------:R-:W5:Y:S04]  /*1b8f0*/  LDL.LU R49, [R1+0x38c] ;  /* 0x00038c0001317983 */ /* 0x000f680000300800 */
[----:B------:R-:W5:Y:S04]  /*1b900*/  LDL.LU R46, [R1+0x388] ;  /* 0x00038800012e7983 */ /* 0x000f680000300800 */
[----:B------:R-:W5:Y:S04]  /*1b910*/  LDL.LU R47, [R1+0x384] ;  /* 0x00038400012f7983 */ /* 0x000f680000300800 */
[----:B------:R-:W5:Y:S04]  /*1b920*/  LDL.LU R48, [R1+0x380] ;  /* 0x0003800001307983 */ /* 0x000f680000300800 */
[----:B---3--:R-:W3:Y:S04]  /*1b930*/  LDL.LU R0, [R1+0x37c] ;  /* 0x00037c0001007983 */ /* 0x008ee80000300800 */
        /* <DEDUP_REMOVED lines=8> */
[----:B------:R-:W3:Y:S01]  /*1b9c0*/  LDL.LU R54, [R1+0x358] ;  /* 0x0003580001367983 */ /* 0x000ee20000300800 */
[----:B--2---:R-:W-:-:S05]  /*1b9d0*/  IMAD R11, R57, UR77, RZ ;  /* 0x0000004d390b7c24 */ /* 0x004fca000f8e02ff */
[----:B------:R-:W-:Y:S01]  /*1b9e0*/  STL [R1+0x2e0], R11 ;  /* 0x0002e00b01007387 */ /* 0x000fe20000100800 */
[----:B----4-:R-:W-:-:S03]  /*1b9f0*/  IMAD R10, R61, UR77, RZ ;  /* 0x0000004d3d0a7c24 */ /* 0x010fc6000f8e02ff */
[----:B------:R-:W2:Y:S04]  /*1ba00*/  LDL.LU R52, [R1+0x354] ;  /* 0x0003540001347983 */ /* 0x000ea80000300800 */
[----:B------:R-:W-:Y:S04]  /*1ba10*/  STL [R1+0x2e8], R10 ;  /* 0x0002e80a01007387 */ /* 0x000fe80000100800 */
[----:B------:R-:W4:Y:S04]  /*1ba20*/  LDL.LU R51, [R1+0x350] ;  /* 0x0003500001337983 */ /* 0x000f280000300800 */
[----:B------:R-:W4:Y:S04]  /*1ba30*/  LDL.LU R50, [R1+0x348] ;  /* 0x0003480001327983 */ /* 0x000f280000300800 */
[----:B------:R-:W4:Y:S04]  /*1ba40*/  LDL.LU R53, [R1+0x344] ;  /* 0x0003440001357983 */ /* 0x000f280000300800 */
[----:B------:R-:W4:Y:S04]  /*1ba50*/  LDL.LU R58, [R1+0x340] ;  /* 0x00034000013a7983 */ /* 0x000f280000300800 */
[----:B------:R-:W4:Y:S04]  /*1ba60*/  LDL.LU R57, [R1+0x33c] ;  /* 0x00033c0001397983 */ /* 0x000f280000300800 */
[----:B------:R-:W4:Y:S01]  /*1ba70*/  LDL.LU R61, [R1+0x338] ;  /* 0x00033800013d7983 */ /* 0x000f220000300800 */
[----:B-----5:R-:W-:-:S02]  /*1ba80*/  IMAD R9, R9, UR77, RZ ;  /* 0x0000004d09097c24 */ /* 0x020fc4000f8e02ff */
[----:B------:R-:W-:-:S03]  /*1ba90*/  IMAD R8, R8, UR77, RZ ;  /* 0x0000004d08087c24 */ /* 0x000fc6000f8e02ff */
[----:B------:R-:W-:Y:S04]  /*1baa0*/  STL [R1+0x2f4], R9 ;  /* 0x0002f40901007387 */ /* 0x000fe80000100800 */
[----:B------:R-:W-:Y:S01]  /*1bab0*/  STL [R1+0x30c], R8 ;  /* 0x00030c0801007387 */ /* 0x000fe20000100800 */
[----:B------:R-:W-:Y:S02]  /*1bac0*/  IMAD R7, R7, UR77, RZ ;  /* 0x0000004d07077c24 */ /* 0x000fe4000f8e02ff */
[----:B------:R-:W-:-:S03]  /*1bad0*/  IMAD R6, R6, UR77, RZ ;  /* 0x0000004d06067c24 */ /* 0x000fc6000f8e02ff */
[----:B------:R-:W-:Y:S01]  /*1bae0*/  STL [R1+0x314], R7 ;  /* 0x0003140701007387 */ /* 0x000fe20000100800 */
[----:B------:R-:W-:-:S03]  /*1baf0*/  IMAD R5, R5, UR77, RZ ;  /* 0x0000004d05057c24 */ /* 0x000fc6000f8e02ff */
[----:B------:R-:W-:Y:S01]  /*1bb00*/  STL [R1+0x320], R6 ;  /* 0x0003200601007387 */ /* 0x000fe20000100800 */
[----:B------:R-:W-:-:S03]  /*1bb10*/  IMAD R4, R4, UR77, RZ ;  /* 0x0000004d04047c24 */ /* 0x000fc6000f8e02ff */
[----:B------:R-:W-:Y:S01]  /*1bb20*/  STL [R1+0x32c], R5 ;  /* 0x00032c0501007387 */ /* 0x000fe20000100800 */
[----:B------:R-:W-:-:S03]  /*1bb30*/  IMAD R3, R3, UR77, RZ ;  /* 0x0000004d03037c24 */ /* 0x000fc6000f8e02ff */
[----:B------:R0:W-:Y:S01]  /*1bb40*/  STL [R1+0x34c], R4 ;  /* 0x00034c0401007387 */ /* 0x0001e20000100800 */
[----:B------:R-:W-:-:S03]  /*1bb50*/  IMAD R2, R2, UR77, RZ ;  /* 0x0000004d02027c24 */ /* 0x000fc6000f8e02ff */
[----:B------:R1:W-:Y:S04]  /*1bb60*/  STL [R1+0x394], R3 ;  /* 0x0003940301007387 */ /* 0x0003e80000100800 */
[----:B------:R5:W-:Y:S01]  /*1bb70*/  STL [R1+0x390], R2 ;  /* 0x0003900201007387 */ /* 0x000be20000100800 */
[----:B0-----:R-:W-:Y:S02]  /*1bb80*/  IMAD R4, R49, UR77, RZ ;  /* 0x0000004d31047c24 */ /* 0x001fe4000f8e02ff */
[----:B-1----:R-:W-:-:S03]  /*1bb90*/  IMAD R3, R46, UR77, RZ ;  /* 0x0000004d2e037c24 */ /* 0x002fc6000f8e02ff */
[----:B------:R0:W-:Y:S01]  /*1bba0*/  STL [R1+0x38c], R4 ;  /* 0x00038c0401007387 */ /* 0x0001e20000100800 */
[----:B-----5:R-:W-:-:S03]  /*1bbb0*/  IMAD R2, R47, UR77, RZ ;  /* 0x0000004d2f027c24 */ /* 0x020fc6000f8e02ff */
[----:B------:R3:W-:Y:S04]  /*1bbc0*/  STL [R1+0x388], R3 ;  /* 0x0003880301007387 */ /* 0x0007e80000100800 */
[----:B------:R1:W-:Y:S01]  /*1bbd0*/  STL [R1+0x384], R2 ;  /* 0x0003840201007387 */ /* 0x0003e20000100800 */
[----:B0-----:R-:W-:Y:S02]  /*1bbe0*/  IMAD R4, R48, UR77, RZ ;  /* 0x0000004d30047c24 */ /* 0x001fe4000f8e02ff */
[----:B---3--:R-:W-:-:S03]  /*1bbf0*/  IMAD R3, R0, UR77, RZ ;  /* 0x0000004d00037c24 */ /* 0x008fc6000f8e02ff */
[----:B------:R-:W-:Y:S01]  /*1bc00*/  STL [R1+0x380], R4 ;  /* 0x0003800401007387 */ /* 0x000fe20000100800 */
[----:B------:R-:W-:Y:S02]  /*1bc10*/  IMAD R0, R43, UR77, RZ ;  /* 0x0000004d2b007c24 */ /* 0x000fe4000f8e02ff */
[----:B-1----:R-:W-:Y:S01]  /*1bc20*/  IMAD R2, R42, UR77, RZ ;  /* 0x0000004d2a027c24 */ /* 0x002fe2000f8e02ff */
[----:B------:R0:W-:Y:S04]  /*1bc30*/  STL [R1+0x37c], R3 ;  /* 0x00037c0301007387 */ /* 0x0001e80000100800 */
        /* <DEDUP_REMOVED lines=8> */
[----:B------:R1:W-:Y:S01]  /*1bcc0*/  STL [R1+0x368], R0 ;  /* 0x0003680001007387 */ /* 0x0003e20000100800 */
[----:B0-----:R-:W-:-:S03]  /*1bcd0*/  IMAD R2, R59, UR77, RZ ;  /* 0x0000004d3b027c24 */ /* 0x001fc6000f8e02ff */
[----:B------:R-:W-:Y:S01]  /*1bce0*/  STL [R1+0x364], R3 ;  /* 0x0003640301007387 */ /* 0x000fe20000100800 */
[----:B-1----:R-:W-:-:S03]  /*1bcf0*/  IMAD R0, R60, UR77, RZ ;  /* 0x0000004d3c007c24 */ /* 0x002fc6000f8e02ff */
[----:B------:R-:W3:Y:S04]  /*1bd00*/  LDL.LU R59, [R1+0x334] ;  /* 0x00033400013b7983 */ /* 0x000ee80000300800 */
[----:B------:R0:W-:Y:S04]  /*1bd10*/  STL [R1+0x360], R2 ;  /* 0x0003600201007387 */ /* 0x0001e80000100800 */
[----:B------:R-:W5:Y:S04]  /*1bd20*/  LDL.LU R60, [R1+0x330] ;  /* 0x00033000013c7983 */ /* 0x000f680000300800 */
[----:B------:R2:W-:Y:S01]  /*1bd30*/  STL [R1+0x35c], R0 ;  /* 0x00035c0001007387 */ /* 0x0005e20000100800 */
[----:B0-----:R-:W-:-:S05]  /*1bd40*/  IMAD R2, R54, UR77, RZ ;  /* 0x0000004d36027c24 */ /* 0x001fca000f8e02ff */
[----:B------:R0:W-:Y:S01]  /*1bd50*/  STL [R1+0x358], R2 ;  /* 0x0003580201007387 */ /* 0x0001e20000100800 */
[----:B--2---:R-:W-:-:S05]  /*1bd60*/  IMAD R0, R52, UR77, RZ ;  /* 0x0000004d34007c24 */ /* 0x004fca000f8e02ff */
[----:B------:R1:W-:Y:S01]  /*1bd70*/  STL [R1+0x354], R0 ;  /* 0x0003540001007387 */ /* 0x0003e20000100800 */
[----:B----4-:R-:W-:Y:S02]  /*1bd80*/  IMAD R3, R51, UR77, RZ ;  /* 0x0000004d33037c24 */ /* 0x010fe4000f8e02ff */
        /* <DEDUP_REMOVED lines=8> */
[----:B------:R-:W2:Y:S01]  /*1be10*/  LDL.LU R9, [R1+0x328] ;  /* 0x0003280001097983 */ /* 0x000ea20000300800 */
[----:B0-----:R-:W-:-:S03]  /*1be20*/  IMAD R0, R61, UR77, RZ ;  /* 0x0000004d3d007c24 */ /* 0x001fc6000f8e02ff */
[----:B------:R0:W-:Y:S04]  /*1be30*/  STL [R1+0x33c], R2 ;  /* 0x00033c0201007387 */ /* 0x0001e80000100800 */
[----:B------:R-:W4:Y:S04]  /*1be40*/  LDL.LU R8, [R1+0x324] ;  /* 0x0003240001087983 */ /* 0x000f280000300800 */
[----:B------:R0:W-:Y:S04]  /*1be50*/  STL [R1+0x338], R0 ;  /* 0x0003380001007387 */ /* 0x0001e80000100800 */
[----:B------:R-:W4:Y:S04]  /*1be60*/  LDL.LU R7, [R1+0x31c] ;  /* 0x00031c0001077983 */ /* 0x000f280000300800 */
[----:B------:R-:W4:Y:S04]  /*1be70*/  LDL.LU R6, [R1+0x318] ;  /* 0x0003180001067983 */ /* 0x000f280000300800 */
[----:B------:R-:W4:Y:S04]  /*1be80*/  LDL.LU R5, [R1+0x310] ;  /* 0x0003100001057983 */ /* 0x000f280000300800 */
[----:B------:R-:W4:Y:S04]  /*1be90*/  LDL.LU R4, [R1+0x308] ;  /* 0x0003080001047983 */ /* 0x000f280000300800 */
[----:B-1----:R-:W4:Y:S04]  /*1bea0*/  LDL.LU R3, [R1+0x304] ;  /* 0x0003040001037983 */ /* 0x002f280000300800 */
        /* <DEDUP_REMOVED lines=15> */
[----:B---3--:R-:W-:-:S05]  /*1bfa0*/  IMAD R11, R59, UR77, RZ ;  /* 0x0000004d3b0b7c24 */ /* 0x008fca000f8e02ff */
[----:B------:R-:W-:Y:S01]  /*1bfb0*/  STL [R1+0x334], R11 ;  /* 0x0003340b01007387 */ /* 0x000fe20000100800 */
[----:B-----5:R-:W-:-:S03]  /*1bfc0*/  IMAD R10, R60, UR77, RZ ;  /* 0x0000004d3c0a7c24 */ /* 0x020fc6000f8e02ff */
[----:B------:R-:W3:Y:S04]  /*1bfd0*/  LDL.LU R52, [R1+0x2ac] ;  /* 0x0002ac0001347983 */ /* 0x000ee80000300800 */
[----:B------:R-:W-:Y:S04]  /*1bfe0*/  STL [R1+0x330], R10 ;  /* 0x0003300a01007387 */ /* 0x000fe80000100800 */
[----:B------:R-:W5:Y:S04]  /*1bff0*/  LDL.LU R51, [R1+0x2a8] ;  /* 0x0002a80001337983 */ /* 0x000f680000300800 */
[----:B------:R-:W5:Y:S04]  /*1c000*/  LDL.LU R50, [R1+0x2a0] ;  /* 0x0002a00001327983 */ /* 0x000f680000300800 */
[----:B------:R-:W5:Y:S04]  /*1c010*/  LDL.LU R53, [R1+0x298] ;  /* 0x0002980001357983 */ /* 0x000f680000300800 */
[----:B------:R-:W5:Y:S04]  /*1c020*/  LDL.LU R58, [R1+0x290] ;  /* 0x00029000013a7983 */ /* 0x000f680000300800 */
[----:B------:R-:W5:Y:S04]  /*1c030*/  LDL.LU R59, [R1+0x28c] ;  /* 0x00028c00013b7983 */ /* 0x000f680000300800 */
[----:B------:R-:W5:Y:S01]  /*1c040*/  LDL.LU R60, [R1+0x284] ;  /* 0x00028400013c7983 */ /* 0x000f620000300800 */
[----:B--2---:R-:W-:-:S02]  /*1c050*/  IMAD R9, R9, UR77, RZ ;  /* 0x0000004d09097c24 */ /* 0x004fc4000f8e02ff */
[----:B----4-:R-:W-:-:S03]  /*1c060*/  IMAD R8, R8, UR77, RZ ;  /* 0x0000004d08087c24 */ /* 0x010fc6000f8e02ff */
[----:B------:R-:W-:Y:S01]  /*1c070*/  STL [R1+0x328], R9 ;  /* 0x0003280901007387 */ /* 0x000fe20000100800 */
[----:B------:R-:W-:-:S03]  /*1c080*/  IMAD R7, R7, UR77, RZ ;  /* 0x0000004d07077c24 */ /* 0x000fc6000f8e02ff */
        /* <DEDUP_REMOVED lines=15> */
[----:B--2---:R-:W-:-:S03]  /*1c180*/  IMAD R2, R47, UR77, RZ ;  /* 0x0000004d2f027c24 */ /* 0x004fc6000f8e02ff */
[----:B------:R1:W-:Y:S04]  /*1c190*/  STL [R1+0x2f8], R3 ;  /* 0x0002f80301007387 */ /* 0x0003e80000100800 */
[----:B------:R2:W-:Y:S01]  /*1c1a0*/  STL [R1+0x2f0], R2 ;  /* 0x0002f00201007387 */ /* 0x0005e20000100800 */
[----:B0-----:R-:W-:Y:S02]  /*1c1b0*/  IMAD R4, R48, UR77, RZ ;  /* 0x0000004d30047c24 */ /* 0x001fe4000f8e02ff */
[----:B-1----:R-:W-:-:S03]  /*1c1c0*/  IMAD R3, R0, UR77, RZ ;  /* 0x0000004d00037c24 */ /* 0x002fc6000f8e02ff */
        /* <DEDUP_REMOVED lines=14> */
[----:B------:R-:W-:Y:S04]  /*1c2b0*/  STL [R1+0x2c0], R3 ;  /* 0x0002c00301007387 */ /* 0x000fe80000100800 */
[----:B------:R-:W2:Y:S01]  /*1c2c0*/  LDL.LU R57, [R1+0x280] ;  /* 0x0002800001397983 */ /* 0x000ea20000300800 */
[----:B0-----:R-:W-:-:S03]  /*1c2d0*/  IMAD R0, R61, UR77, RZ ;  /* 0x0000004d3d007c24 */ /* 0x001fc6000f8e02ff */
[----:B------:R0:W-:Y:S04]  /*1c2e0*/  STL [R1+0x2bc], R2 ;  /* 0x0002bc0201007387 */ /* 0x0001e80000100800 */
[----:B------:R-:W4:Y:S04]  /*1c2f0*/  LDL.LU R61, [R1+0x27c] ;  /* 0x00027c00013d7983 */ /* 0x000f280000300800 */
[----:B------:R3:W-:Y:S01]  /*1c300*/  STL [R1+0x2b8], R0 ;  /* 0x0002b80001007387 */ /* 0x0007e20000100800 */
[----:B0-----:R-:W-:-:S05]  /*1c310*/  IMAD R2, R54, UR77, RZ ;  /* 0x0000004d36027c24 */ /* 0x001fca000f8e02ff */
[----:B------:R0:W-:Y:S01]  /*1c320*/  STL [R1+0x2b4], R2 ;  /* 0x0002b40201007387 */ /* 0x0001e20000100800 */
[----:B---3--:R-:W-:-:S05]  /*1c330*/  IMAD R0, R52, UR77, RZ ;  /* 0x0000004d34007c24 */ /* 0x008fca000f8e02ff */
[----:B------:R1:W-:Y:S01]  /*1c340*/  STL [R1+0x2ac], R0 ;  /* 0x0002ac0001007387 */ /* 0x0003e20000100800 */
[----:B-----5:R-:W-:Y:S02]  /*1c350*/  IMAD R3, R51, UR77, RZ ;  /* 0x0000004d33037c24 */ /* 0x020fe4000f8e02ff */
        /* <DEDUP_REMOVED lines=8> */
[----:B------:R-:W3:Y:S01]  /*1c3e0*/  LDL.LU R9, [R1+0x278] ;  /* 0x0002780001097983 */ /* 0x000ee20000300800 */
[----:B0-----:R-:W-:-:S03]  /*1c3f0*/  IMAD R0, R60, UR77, RZ ;  /* 0x0000004d3c007c24 */ /* 0x001fc6000f8e02ff */
[----:B------:R0:W-:Y:S04]  /*1c400*/  STL [R1+0x3b8], R2 ;  /* 0x0003b80201007387 */ /* 0x0001e80000100800 */
[----:B------:R-:W5:Y:S04]  /*1c410*/  LDL.LU R8, [R1+0x274] ;  /* 0x0002740001087983 */ /* 0x000f680000300800 */
[----:B------:R0:W-:Y:S04]  /*1c420*/  STL [R1+0x3c0], R0 ;  /* 0x0003c00001007387 */ /* 0x0001e80000100800 */
[----:B------:R-:W5:Y:S04]  /*1c430*/  LDL.LU R7, [R1+0x270] ;  /* 0x0002700001077983 */ /* 0x000f680000300800 */
[----:B------:R-:W5:Y:S04]  /*1c440*/  LDL.LU R6, [R1+0x26c] ;  /* 0x00026c0001067983 */ /* 0x000f680000300800 */
[----:B------:R-:W5:Y:S04]  /*1c450*/  LDL.LU R5, [R1+0x268] ;  /* 0x0002680001057983 */ /* 0x000f680000300800 */
[----:B------:R-:W5:Y:S04]  /*1c460*/  LDL.LU R4, [R1+0x264] ;  /* 0x0002640001047983 */ /* 0x000f680000300800 */
[----:B-1----:R-:W5:Y:S04]  /*1c470*/  LDL.LU R3, [R1+0x260] ;  /* 0x0002600001037983 */ /* 0x002f680000300800 */
        /* <DEDUP_REMOVED lines=15> */
[----:B--2---:R-:W-:-:S05]  /*1c570*/  IMAD R11, R57, UR77, RZ ;  /* 0x0000004d390b7c24 */ /* 0x004fca000f8e02ff */
[----:B------:R3:W-:Y:S01]  /*1c580*/  STL [R1+0x3c8], R11 ;  /* 0x0003c80b01007387 */ /* 0x0007e20000100800 */
[----:B----4-:R-:W-:-:S03]  /*1c590*/  IMAD R10, R61, UR77, RZ ;  /* 0x0000004d3d0a7c24 */ /* 0x010fc6000f8e02ff */
[----:B------:R-:W2:Y:S04]  /*1c5a0*/  LDL.LU R50, [R1+0x200] ;  /* 0x0002000001327983 */ /* 0x000ea80000300800 */
[----:B------:R5:W-:Y:S04]  /*1c5b0*/  STL [R1+0x3d0], R10 ;  /* 0x0003d00a01007387 */ /* 0x000be80000100800 */
[----:B------:R-:W4:Y:S04]  /*1c5c0*/  LDL.LU R53, [R1+0x1f8] ;  /* 0x0001f80001357983 */ /* 0x000f280000300800 */
[----:B------:R-:W4:Y:S04]  /*1c5d0*/  LDL.LU R58, [R1+0x1f4] ;  /* 0x0001f400013a7983 */ /* 0x000f280000300800 */
[----:B------:R-:W4:Y:S04]  /*1c5e0*/  LDL.LU R59, [R1+0x1f0] ;  /* 0x0001f000013b7983 */ /* 0x000f280000300800 */
[----:B------:R-:W4:Y:S04]  /*1c5f0*/  LDL.LU R60, [R1+0x1ec] ;  /* 0x0001ec00013c7983 */ /* 0x000f280000300800 */
[----:B------:R-:W4:Y:S04]  /*1c600*/  LDL.LU R57, [R1+0x1e8] ;  /* 0x0001e80001397983 */ /* 0x000f280000300800 */
[----:B------:R-:W4:Y:S01]  /*1c610*/  LDL.LU R61, [R1+0x1e4] ;  /* 0x0001e400013d7983 */ /* 0x000f220000300800 */
[----:B---3--:R-:W-:-:S02]  /*1c620*/  IMAD R11, R9, UR77, RZ ;  /* 0x0000004d090b7c24 */ /* 0x008fc4000f8e02ff */
[----:B-----5:R-:W-:-:S03]  /*1c630*/  IMAD R10, R8, UR77, RZ ;  /* 0x0000004d080a7c24 */ /* 0x020fc6000f8e02ff */
        /* <DEDUP_REMOVED lines=20> */
[----:B------:R-:W-:Y:S01]  /*1c780*/  STL [R1+0x424], R4 ;  /* 0x0004240401007387 */ /* 0x000fe20000100800 */
[----:B---3--:R-:W-:-:S03]  /*1c790*/  IMAD R2, R0, UR77, RZ ;  /* 0x0000004d00027c24 */ /* 0x008fc6000f8e02ff */
[----:B------:R0:W-:Y:S01]  /*1c7a0*/  STL [R1+0x428], R3 ;  /* 0x0004280301007387 */ /* 0x0001e20000100800 */
[----:B------:R-:W-:-:S03]  /*1c7b0*/  IMAD R0, R42, UR77, RZ ;  /* 0x0000004d2a007c24 */ /* 0x000fc6000f8e02ff */
[----:B------:R1:W-:Y:S01]  /*1c7c0*/  STL [R1+0x430], R2 ;  /* 0x0004300201007387 */ /* 0x0003e20000100800 */
[----:B0-----:R-:W-:-:S03]  /*1c7d0*/  IMAD R3, R43, UR77, RZ ;  /* 0x0000004d2b037c24 */ /* 0x001fc6000f8e02ff */
[----:B------:R0:W-:Y:S01]  /*1c7e0*/  STL [R1+0x438], R0 ;  /* 0x0004380001007387 */ /* 0x0001e20000100800 */
[----:B-1----:R-:W-:-:S03]  /*1c7f0*/  IMAD R2, R44, UR77, RZ ;  /* 0x0000004d2c027c24 */ /* 0x002fc6000f8e02ff */
[----:B------:R1:W-:Y:S01]  /*1c800*/  STL [R1+0x440], R3 ;  /* 0x0004400301007387 */ /* 0x0003e20000100800 */
[----:B------:R-:W-:Y:S02]  /*1c810*/  IMAD R48, R56, UR77, RZ ;  /* 0x0000004d38307c24 */ /* 0x000fe4000f8e02ff */
[----:B0-----:R-:W-:Y:S01]  /*1c820*/  IMAD R0, R45, UR77, RZ ;  /* 0x0000004d2d007c24 */ /* 0x001fe2000f8e02ff */
[----:B------:R0:W-:Y:S01]  /*1c830*/  STL [R1+0x448], R2 ;  /* 0x0004480201007387 */ /* 0x0001e20000100800 */
[----:B-1----:R-:W-:-:S03]  /*1c840*/  IMAD R3, R55, UR77, RZ ;  /* 0x0000004d37037c24 */ /* 0x002fc6000f8e02ff */
[----:B------:R1:W-:Y:S01]  /*1c850*/  STL [R1+0x44c], R0 ;  /* 0x00044c0001007387 */ /* 0x0003e20000100800 */
[----:B0-----:R-:W-:-:S03]  /*1c860*/  IMAD R2, R54, UR77, RZ ;  /* 0x0000004d36027c24 */ /* 0x001fc6000f8e02ff */
[----:B------:R-:W-:Y:S01]  /*1c870*/  STL [R1+0x458], R3 ;  /* 0x0004580301007387 */ /* 0x000fe20000100800 */
[----:B-1----:R-:W-:-:S03]  /*1c880*/  IMAD R0, R52, UR77, RZ ;  /* 0x0000004d34007c24 */ /* 0x002fc6000f8e02ff */
[----:B------:R-:W-:Y:S04]  /*1c890*/  STL [R1+0x6dc], R48 ;  /* 0x0006dc3001007387 */ /* 0x000fe80000100800 */
[----:B------:R0:W-:Y:S04]  /*1c8a0*/  STL [R1+0x460], R2 ;  /* 0x0004600201007387 */ /* 0x0001e80000100800 */
[----:B------:R-:W-:Y:S04]  /*1c8b0*/  STL [R1+0x83bc], R48 ;  /* 0x0083bc3001007387 */ /* 0x000fe80000100800 */
[----:B------:R2:W-:Y:S01]  /*1c8c0*/  STL [R1+0x468], R0 ;  /* 0x0004680001007387 */ /* 0x0005e20000100800 */
[----:B0-----:R-:W-:-:S05]  /*1c8d0*/  IMAD R2, R51, UR77, RZ ;  /* 0x0000004d33027c24 */ /* 0x001fca000f8e02ff */
[----:B------:R0:W-:Y:S01]  /*1c8e0*/  STL [R1+0x46c], R2 ;  /* 0x00046c0201007387 */ /* 0x0001e20000100800 */
[----:B--2---:R-:W-:Y:S02]  /*1c8f0*/  IMAD R0, R50, UR77, RZ ;  /* 0x0000004d32007c24 */ /* 0x004fe4000f8e02ff */
[----:B----4-:R-:W-:-:S03]  /*1c900*/  IMAD R3, R53, UR77, RZ ;  /* 0x0000004d35037c24 */ /* 0x010fc6000f8e02ff */
[----:B------:R1:W-:Y:S01]  /*1c910*/  STL [R1+0x474], R0 ;  /* 0x0004740001007387 */ /* 0x0003e20000100800 */
[----:B0-----:R-:W-:-:S03]  /*1c920*/  IMAD R2, R58, UR77, RZ ;  /* 0x0000004d3a027c24 */ /* 0x001fc6000f8e02ff */
[----:B------:R0:W-:Y:S01]  /*1c930*/  STL [R1+0x47c], R3 ;  /* 0x00047c0301007387 */ /* 0x0001e20000100800 */
[----:B-1----:R-:W-:-:S03]  /*1c940*/  IMAD R0, R59, UR77, RZ ;  /* 0x0000004d3b007c24 */ /* 0x002fc6000f8e02ff */
[----:B------:R1:W-:Y:S01]  /*1c950*/  STL [R1+0x484], R2 ;  /* 0x0004840201007387 */ /* 0x0003e20000100800 */
[----:B0-----:R-:W-:-:S03]  /*1c960*/  IMAD R3, R60, UR77, RZ ;  /* 0x0000004d3c037c24 */ /* 0x001fc6000f8e02ff */
[----:B------:R0:W-:Y:S04]  /*1c970*/  STL [R1+0x48c], R0 ;  /* 0x00048c0001007387 */ /* 0x0001e80000100800 */
[----:B------:R2:W-:Y:S01]  /*1c980*/  STL [R1+0x490], R3 ;  /* 0x0004900301007387 */ /* 0x0005e20000100800 */
[----:B-1----:R-:W-:-:S03]  /*1c990*/  IMAD R2, R57, UR77, RZ ;  /* 0x0000004d39027c24 */ /* 0x002fc6000f8e02ff */
[----:B------:R-:W3:Y:S01]  /*1c9a0*/  LDL.LU R48, [R1+0x1e0] ;  /* 0x0001e00001307983 */ /* 0x000ee20000300800 */
[----:B0-----:R-:W-:-:S03]  /*1c9b0*/  IMAD R0, R61, UR77, RZ ;  /* 0x0000004d3d007c24 */ /* 0x001fc6000f8e02ff */
[----:B------:R0:W-:Y:S04]  /*1c9c0*/  STL [R1+0x498], R2 ;  /* 0x0004980201007387 */ /* 0x0001e80000100800 */
[----:B------:R-:W4:Y:S04]  /*1c9d0*/  LDL.LU R11, [R1+0x1dc] ;  /* 0x0001dc00010b7983 */ /* 0x000f280000300800 */
        /* <DEDUP_REMOVED lines=8> */
[----:B--2---:R-:W2:Y:S04]  /*1ca60*/  LDL.LU R3, [R1+0x1b0] ;  /* 0x0001b00001037983 */ /* 0x004ea80000300800 */
[----:B0-----:R-:W2:Y:S04]  /*1ca70*/  LDL.LU R2, [R1+0x1ac] ;  /* 0x0001ac0001027983 */ /* 0x001ea80000300800 */
[----:B------:R-:W2:Y:S04]  /*1ca80*/  LDL.LU R49, [R1+0x1a8] ;  /* 0x0001a80001317983 */ /* 0x000ea80000300800 */
[----:B------:R-:W2:Y:S04]  /*1ca90*/  LDL.LU R46, [R1+0x1a4] ;  /* 0x0001a400012e7983 */ /* 0x000ea80000300800 */
[----:B------:R-:W2:Y:S04]  /*1caa0*/  LDL.LU R47, [R1+0x1a0] ;  /* 0x0001a000012f7983 */ /* 0x000ea80000300800 */
[----:B-1----:R-:W2:Y:S04]  /*1cab0*/  LDL.LU R0, [R1+0x19c] ;  /* 0x00019c0001007983 */ /* 0x002ea80000300800 */
        /* <DEDUP_REMOVED lines=15> */
[----:B------:R-:W2:Y:S01]  /*1cbb0*/  LDL.LU R61, [R1+0x90] ;  /* 0x00009000013d7983 */ /* 0x000ea20000300800 */
[----:B---3--:R-:W-:-:S05]  /*1cbc0*/  IMAD R48, R48, UR77, RZ ;  /* 0x0000004d30307c24 */ /* 0x008fca000f8e02ff */
[----:B------:R4:W-:Y:S02]  /*1cbd0*/  STL [R1+0x4a8], R48 ;  /* 0x0004a83001007387 */ /* 0x0009e40000100800 */
[----:B----4-:R-:W-:Y:S02]  /*1cbe0*/  IMAD R48, R11, UR77, RZ ;  /* 0x0000004d0b307c24 */ /* 0x010fe4000f8e02ff */
[----:B-----5:R-:W-:Y:S02]  /*1cbf0*/  IMAD R11, R10, UR77, RZ ;  /* 0x0000004d0a0b7c24 */ /* 0x020fe4000f8e02ff */
[----:B------:R-:W-:Y:S01]  /*1cc00*/  IMAD R10, R9, UR77, RZ ;  /* 0x0000004d090a7c24 */ /* 0x000fe2000f8e02ff */
        /* <DEDUP_REMOVED lines=11> */
[----:B--2---:R-:W-:-:S03]  /*1ccc0*/  IMAD R4, R3, UR77, RZ ;  /* 0x0000004d03047c24 */ /* 0x004fc6000f8e02ff */
[----:B------:R-:W-:Y:S01]  /*1ccd0*/  STL [R1+0x4dc], R6 ;  /* 0x0004dc0601007387 */ /* 0x000fe20000100800 */
[----:B------:R-:W-:-:S03]  /*1cce0*/  IMAD R3, R2, UR77, RZ ;  /* 0x0000004d02037c24 */ /* 0x000fc6000f8e02ff */
[----:B------:R-:W-:Y:S01]  /*1ccf0*/  STL [R1+0x4e0], R5 ;  /* 0x0004e00501007387 */ /* 0x000fe20000100800 */
[----:B------:R-:W-:-:S03]  /*1cd00*/  IMAD R2, R49, UR77, RZ ;  /* 0x0000004d31027c24 */ /* 0x000fc6000f8e02ff */
[----:B------:R0:W-:Y:S04]  /*1cd10*/  STL [R1+0x4e8], R4 ;  /* 0x0004e80401007387 */ /* 0x0001e80000100800 */
        /* <DEDUP_REMOVED lines=40> */
[----:B------:R-:W3:Y:S04]  /*1cfa0*/  LDL.LU R10, [R1+0x88] ;  /* 0x00008800010a7983 */ /* 0x000ee80000300800 */
        /* <DEDUP_REMOVED lines=25> */
[----:B----4-:R-:W4:Y:S04]  /*1d140*/  LDL.LU R0, [R1+0x24] ;  /* 0x0000240001007983 */ /* 0x010f280000300800 */
[----:B------:R-:W4:Y:S04]  /*1d150*/  LDL.LU R42, [R1+0xc] ;  /* 0x00000c00012a7983 */ /* 0x000f280000300800 */
[----:B------:R-:W4:Y:S04]  /*1d160*/  LDL.LU R43, [R1+0x8] ;  /* 0x00000800012b7983 */ /* 0x000f280000300800 */
[----:B------:R-:W4:Y:S04]  /*1d170*/  LDL.LU R44, [R1+0x4] ;  /* 0x00000400012c7983 */ /* 0x000f280000300800 */
[----:B------:R-:W4:Y:S01]  /*1d180*/  LDL.LU R45, [R1] ;  /* 0x00000000012d7983 */ /* 0x000f220000300800 */
[----:B--2---:R-:W-:-:S05]  /*1d190*/  IMAD R11, R11, UR77, RZ ;  /* 0x0000004d0b0b7c24 */ /* 0x004fca000f8e02ff */
[----:B------:R0:W-:Y:S01]  /*1d1a0*/  STL [R1+0x588], R11 ;  /* 0x0005880b01007387 */ /* 0x0001e20000100800 */
[----:B---3--:R-:W-:-:S03]  /*1d1b0*/  IMAD R10, R10, UR77, RZ ;  /* 0x0000004d0a0a7c24 */ /* 0x008fc6000f8e02ff */
[----:B0-----:R-:W2:Y:S01]  /*1d1c0*/  LDL.LU R11, [R1+0x8458] ;  /* 0x00845800010b7983 */ /* 0x001ea20000300800 */
[----:B-----5:R-:W-:-:S03]  /*1d1d0*/  IMAD R9, R9, UR77, RZ ;  /* 0x0000004d09097c24 */ /* 0x020fc6000f8e02ff */
[----:B------:R0:W-:Y:S01]  /*1d1e0*/  STL [R1+0x590], R10 ;  /* 0x0005900a01007387 */ /* 0x0001e20000100800 */
[----:B------:R-:W-:Y:S02]  /*1d1f0*/  IMAD R8, R8, UR77, RZ ;  /* 0x0000004d08087c24 */ /* 0x000fe4000f8e02ff */
[----:B------:R-:W-:Y:S01]  /*1d200*/  IMAD R56, R56, UR77, RZ ;  /* 0x0000004d38387c24 */ /* 0x000fe2000f8e02ff */
[----:B0-----:R-:W3:Y:S01]  /*1d210*/  LDL.LU R10, [R1+0x8454] ;  /* 0x00845400010a7983 */ /* 0x001ee20000300800 */
[----:B------:R-:W-:-:S03]  /*1d220*/  IMAD R55, R55, UR77, RZ ;  /* 0x0000004d37377c24 */ /* 0x000fc6000f8e02ff */
[----:B------:R0:W-:Y:S01]  /*1d230*/  STL [R1+0x598], R9 ;  /* 0x0005980901007387 */ /* 0x0001e20000100800 */
[----:B------:R-:W-:Y:S02]  /*1d240*/  IMAD R54, R54, UR77, RZ ;  /* 0x0000004d36367c24 */ /* 0x000fe4000f8e02ff */
[----:B------:R-:W-:Y:S01]  /*1d250*/  IMAD R52, R52, UR77, RZ ;  /* 0x0000004d34347c24 */ /* 0x000fe2000f8e02ff */
[----:B0-----:R-:W5:Y:S04]  /*1d260*/  LDL.LU R9, [R1+0x8450] ;  /* 0x0084500001097983 */ /* 0x001f680000300800 */
[----:B------:R0:W-:Y:S01]  /*1d270*/  STL [R1+0x59c], R8 ;  /* 0x00059c0801007387 */ /* 0x0001e20000100800 */
[----:B------:R-:W-:Y:S02]  /*1d280*/  IMAD R51, R51, UR77, RZ ;  /* 0x0000004d33337c24 */ /* 0x000fe4000f8e02ff */
[----:B------:R-:W-:Y:S01]  /*1d290*/  IMAD R50, R50, UR77, RZ ;  /* 0x0000004d32327c24 */ /* 0x000fe2000f8e02ff */
[----:B0-----:R-:W2:Y:S04]  /*1d2a0*/  LDL.LU R8, [R1+0x844c] ;  /* 0x00844c0001087983 */ /* 0x001ea80000300800 */
[----:B------:R0:W-:Y:S01]  /*1d2b0*/  STL [R1+0x5a4], R56 ;  /* 0x0005a43801007387 */ /* 0x0001e20000100800 */
[----:B------:R-:W-:-:S03]  /*1d2c0*/  IMAD R53, R53, UR77, RZ ;  /* 0x0000004d35357c24 */ /* 0x000fc6000f8e02ff */
        /* <DEDUP_REMOVED lines=12> */
[----:B0-----:R-:W3:Y:S04]  /*1d390*/  LDL.LU R51, [R1+0x8438] ;  /* 0x0084380001337983 */ /* 0x001ee80000300800 */
[----:B------:R0:W-:Y:S01]  /*1d3a0*/  STL [R1+0x5c8], R50 ;  /* 0x0005c83201007387 */ /* 0x0001e20000100800 */
[----:B------:R-:W-:-:S03]  /*1d3b0*/  IMAD R61, R61, UR77, RZ ;  /* 0x0000004d3d3d7c24 */ /* 0x000fc6000f8e02ff */
[----:B0-----:R-:W3:Y:S04]  /*1d3c0*/  LDL.LU R50, [R1+0x8434] ;  /* 0x0084340001327983 */ /* 0x001ee80000300800 */
[----:B------:R0:W-:Y:S04]  /*1d3d0*/  STL [R1+0x5d0], R53 ;  /* 0x0005d03501007387 */ /* 0x0001e80000100800 */
[----:B0-----:R-:W3:Y:S04]  /*1d3e0*/  LDL.LU R53, [R1+0x8430] ;  /* 0x0084300001357983 */ /* 0x001ee80000300800 */
[----:B------:R0:W-:Y:S04]  /*1d3f0*/  STL [R1+0x5d8], R58 ;  /* 0x0005d83a01007387 */ /* 0x0001e80000100800 */
[----:B0-----:R-:W3:Y:S04]  /*1d400*/  LDL.LU R58, [R1+0x842c] ;  /* 0x00842c00013a7983 */ /* 0x001ee80000300800 */
[----:B------:R0:W-:Y:S04]  /*1d410*/  STL [R1+0x5e0], R59 ;  /* 0x0005e03b01007387 */ /* 0x0001e80000100800 */
[----:B0-----:R-:W5:Y:S04]  /*1d420*/  LDL.LU R59, [R1+0x8428] ;  /* 0x00842800013b7983 */ /* 0x001f680000300800 */
[----:B------:R0:W-:Y:S04]  /*1d430*/  STL [R1+0x5e8], R60 ;  /* 0x0005e83c01007387 */ /* 0x0001e80000100800 */
[----:B0-----:R-:W5:Y:S04]  /*1d440*/  LDL.LU R60, [R1+0x8424] ;  /* 0x00842400013c7983 */ /* 0x001f680000300800 */
[----:B------:R0:W-:Y:S04]  /*1d450*/  STL [R1+0x5ec], R57 ;  /* 0x0005ec3901007387 */ /* 0x0001e80000100800 */
[----:B0-----:R-:W5:Y:S04]  /*1d460*/  LDL.LU R57, [R1+0x8420] ;  /* 0x0084200001397983 */ /* 0x001f680000300800 */
[----:B------:R0:W-:Y:S04]  /*1d470*/  STL [R1+0x5f4], R61 ;  /* 0x0005f43d01007387 */ /* 0x0001e80000100800 */
[----:B0-----:R-:W5:Y:S01]  /*1d480*/  LDL.LU R61, [R1+0x841c] ;  /* 0x00841c00013d7983 */ /* 0x001f620000300800 */
[----:B------:R-:W-:-:S05]  /*1d490*/  IMAD R48, R48, UR77, RZ ;  /* 0x0000004d30307c24 */ /* 0x000fca000f8e02ff */
[----:B------:R0:W-:Y:S02]  /*1d4a0*/  STL [R1+0x5fc], R48 ;  /* 0x0005fc3001007387 */ /* 0x0001e40000100800 */
[----:B0-----:R-:W-:Y:S02]  /*1d4b0*/  IMAD R48, R7, UR77, RZ ;  /* 0x0000004d07307c24 */ /* 0x001fe4000f8e02ff */
[----:B------:R-:W-:Y:S02]  /*1d4c0*/  IMAD R7, R6, UR77, RZ ;  /* 0x0000004d06077c24 */ /* 0x000fe4000f8e02ff */
[----:B------:R-:W-:Y:S02]  /*1d4d0*/  IMAD R6, R5, UR77, RZ ;  /* 0x0000004d05067c24 */ /* 0x000fe4000f8e02ff */
[----:B------:R-:W-:Y:S01]  /*1d4e0*/  IMAD R5, R4, UR77, RZ ;  /* 0x0000004d04057c24 */ /* 0x000fe2000f8e02ff */
[----:B------:R-:W-:Y:S01]  /*1d4f0*/  STL [R1+0x604], R48 ;  /* 0x0006043001007387 */ /* 0x000fe20000100800 */
[----:B------:R-:W-:-:S02]  /*1d500*/  IMAD R4, R3, UR77, RZ ;  /* 0x0000004d03047c24 */ /* 0x000fc4000f8e02ff */
[----:B------:R-:W-:Y:S01]  /*1d510*/  IMAD R3, R2, UR77, RZ ;  /* 0x0000004d02037c24 */ /* 0x000fe2000f8e02ff */
[----:B------:R-:W-:Y:S01]  /*1d520*/  STL [R1+0x60c], R7 ;  /* 0x00060c0701007387 */ /* 0x000fe20000100800 */
[----:B------:R-:W-:-:S03]  /*1d530*/  IMAD R2, R49, UR77, RZ ;  /* 0x0000004d31027c24 */ /* 0x000fc6000f8e02ff */
[----:B------:R-:W-:Y:S04]  /*1d540*/  STL [R1+0x610], R6 ;  /* 0x0006100601007387 */ /* 0x000fe80000100800 */
[----:B------:R-:W-:Y:S04]  /*1d550*/  STL [R1+0x618], R5 ;  /* 0x0006180501007387 */ /* 0x000fe80000100800 */
[----:B------:R0:W-:Y:S04]  /*1d560*/  STL [R1+0x620], R4 ;  /* 0x0006200401007387 */ /* 0x0001e80000100800 */
[----:B------:R1:W-:Y:S04]  /*1d570*/  STL [R1+0x628], R3 ;  /* 0x0006280301007387 */ /* 0x0003e80000100800 */
[----:B------:R4:W-:Y:S01]  /*1d580*/  STL [R1+0x630], R2 ;  /* 0x0006300201007387 */ /* 0x0009e20000100800 */
[----:B0-----:R-:W-:-:S02]  /*1d590*/  IMAD R4, R46, UR77, RZ ;  /* 0x0000004d2e047c24 */ /* 0x001fc4000f8e02ff */
[----:B-1----:R-:W-:-:S03]  /*1d5a0*/  IMAD R3, R47, UR77, RZ ;  /* 0x0000004d2f037c24 */ /* 0x002fc6000f8e02ff */
[----:B------:R-:W-:Y:S01]  /*1d5b0*/  STL [R1+0x634], R4 ;  /* 0x0006340401007387 */ /* 0x000fe20000100800 */
[----:B----4-:R-:W-:Y:S02]  /*1d5c0*/  IMAD R2, R0, UR77, RZ ;  /* 0x0000004d00027c24 */ /* 0x010fe4000f8e02ff */
[----:B------:R-:W-:Y:S01]  /*1d5d0*/  IMAD R0, R42, UR77, RZ ;  /* 0x0000004d2a007c24 */ /* 0x000fe2000f8e02ff */
[----:B------:R0:W-:Y:S04]  /*1d5e0*/  STL [R1+0x63c], R3 ;  /* 0x00063c0301007387 */ /* 0x0001e80000100800 */
[----:B------:R1:W-:Y:S04]  /*1d5f0*/  STL [R1+0x644], R2 ;  /* 0x0006440201007387 */ /* 0x0003e80000100800 */
[----:B------:R4:W-:Y:S01]  /*1d600*/  STL [R1+0x64c], R0 ;  /* 0x00064c0001007387 */ /* 0x0009e20000100800 */
[----:B0-----:R-:W-:-:S02]  /*1d610*/  IMAD R3, R43, UR77, RZ ;  /* 0x0000004d2b037c24 */ /* 0x001fc4000f8e02ff */
[----:B-1----:R-:W-:-:S03]  /*1d620*/  IMAD R2, R44, UR77, RZ ;  /* 0x0000004d2c027c24 */ /* 0x002fc6000f8e02ff */
[----:B------:R-:W-:Y:S01]  /*1d630*/  STL [R1+0x654], R3 ;  /* 0x0006540301007387 */ /* 0x000fe20000100800 */
[----:B----4-:R-:W-:-:S03]  /*1d640*/  IMAD R0, R45, UR77, RZ ;  /* 0x0000004d2d007c24 */ /* 0x010fc6000f8e02ff */
[----:B------:R-:W-:Y:S04]  /*1d650*/  STL [R1+0x658], R2 ;  /* 0x0006580201007387 */ /* 0x000fe80000100800 */
[----:B------:R0:W-:Y:S01]  /*1d660*/  STL [R1+0x660], R0 ;  /* 0x0006600001007387 */ /* 0x0001e20000100800 */
[----:B--2---:R-:W-:Y:S02]  /*1d670*/  IMAD R44, R52, UR77, RZ ;  /* 0x0000004d342c7c24 */ /* 0x004fe4000f8e02ff */
[----:B---3--:R-:W-:Y:S02]  /*1d680*/  IMAD R46, R58, UR77, RZ ;  /* 0x0000004d3a2e7c24 */ /* 0x008fe4000f8e02ff */
[----:B-----5:R-:W-:Y:S02]  /*1d690*/  IMAD R48, R59, UR77, RZ ;  /* 0x0000004d3b307c24 */ /* 0x020fe4000f8e02ff */
[----:B0-----:R-:W-:-:S02]  /*1d6a0*/  IMAD R0, R60, UR77, RZ ;  /* 0x0000004d3c007c24 */ /* 0x001fc4000f8e02ff */
[----:B------:R-:W-:Y:S02]  /*1d6b0*/  IMAD R2, R57, UR77, RZ ;  /* 0x0000004d39027c24 */ /* 0x000fe4000f8e02ff */
[----:B------:R-:W-:-:S05]  /*1d6c0*/  IMAD R3, R61, UR77, RZ ;  /* 0x0000004d3d037c24 */ /* 0x000fca000f8e02ff */
[----:B------:R-:W-:Y:S04]  /*1d6d0*/  STL [R1+0x668], R3 ;  /* 0x0006680301007387 */ /* 0x000fe80000100800 */
[----:B------:R-:W-:Y:S04]  /*1d6e0*/  STL [R1+0x670], R2 ;  /* 0x0006700201007387 */ /* 0x000fe80000100800 */
[----:B------:R0:W-:Y:S04]  /*1d6f0*/  STL [R1+0x678], R0 ;  /* 0x0006780001007387 */ /* 0x0001e80000100800 */
[----:B------:R-:W2:Y:S01]  /*1d700*/  LDL R58, [R1+0x39bc] ;  /* 0x0039bc00013a7983 */ /* 0x000ea20000100800 */
[----:B0-----:R-:W-:-:S03]  /*1d710*/  IMAD R0, R53, UR77, RZ ;  /* 0x0000004d35007c24 */ /* 0x001fc6000f8e02ff */
[----:B------:R-:W3:Y:S04]  /*1d720*/  LDL R53, [R1+0x39c0] ;  /* 0x0039c00001357983 */ /* 0x000ee80000100800 */
[----:B------:R-:W-:Y:S04]  /*1d730*/  STL [R1+0x6b8], R0 ;  /* 0x0006b80001007387 */ /* 0x000fe80000100800 */
[----:B------:R-:W4:Y:S04]  /*1d740*/  LDL R59, [R1+0x39b8] ;  /* 0x0039b800013b7983 */ /* 0x000f280000100800 */
[----:B------:R-:W5:Y:S04]  /*1d750*/  LDL R60, [R1+0x39b4] ;  /* 0x0039b400013c7983 */ /* 0x000f680000100800 */
[----:B------:R-:W2:Y:S04]  /*1d760*/  LDL R57, [R1+0x3988] ;  /* 0x0039880001397983 */ /* 0x000ea80000100800 */
        /* <DEDUP_REMOVED lines=8> */
[----:B------:R-:W-:Y:S04]  /*1d7f0*/  STL [R1+0x680], R48 ;  /* 0x0006803001007387 */ /* 0x000fe80000100800 */
[----:B------:R0:W-:Y:S04]  /*1d800*/  STL [R1+0x83c0], R48 ;  /* 0x0083c03001007387 */ /* 0x0001e80000100800 */
[----:B0-----:R-:W2:Y:S04]  /*1d810*/  LDL R48, [R1+0x39c4] ;  /* 0x0039c40001307983 */ /* 0x001ea80000100800 */
[----:B------:R-:W-:Y:S04]  /*1d820*/  STL [R1+0x684], R46 ;  /* 0x0006842e01007387 */ /* 0x000fe80000100800 */
[----:B------:R0:W-:Y:S04]  /*1d830*/  STL [R1+0x83c4], R46 ;  /* 0x0083c42e01007387 */ /* 0x0001e80000100800 */
[----:B------:R-:W4:Y:S04]  /*1d840*/  LDL R52, [R1+0x39a4] ;  /* 0x0039a40001347983 */ /* 0x000f280000100800 */
[----:B0-----:R-:W5:Y:S01]  /*1d850*/  LDL R46, [R1+0x39ac] ;  /* 0x0039ac00012e7983 */ /* 0x001f620000100800 */
[----:B------:R-:W-:-:S02]  /*1d860*/  IMAD R42, R50, UR77, RZ ;  /* 0x0000004d322a7c24 */ /* 0x000fc4000f8e02ff */
[----:B------:R-:W-:Y:S01]  /*1d870*/  IMAD R43, R51, UR77, RZ ;  /* 0x0000004d332b7c24 */ /* 0x000fe2000f8e02ff */
[----:B------:R-:W-:Y:S01]  /*1d880*/  UIMAD UR25, UR76, 0x7f, URZ ;  /* 0x0000007f4c1978a4 */ /* 0x000fe2000f8e02ff */
[----:B------:R-:W-:Y:S01]  /*1d890*/  IMAD R0, R56, UR77, RZ ;  /* 0x0000004d38007c24 */ /* 0x000fe2000f8e02ff */
[----:B------:R-:W-:Y:S01]  /*1d8a0*/  STL [R1+0x68c], R42 ;  /* 0x00068c2a01007387 */ /* 0x000fe20000100800 */
[----:B------:R-:W-:-:S03]  /*1d8b0*/  IMAD R45, R54, UR77, RZ ;  /* 0x0000004d362d7c24 */ /* 0x000fc6000f8e02ff */
[----:B------:R-:W-:Y:S01]  /*1d8c0*/  STL [R1+0x83c8], R42 ;  /* 0x0083c82a01007387 */ /* 0x000fe20000100800 */
[----:B------:R-:W-:-:S03]  /*1d8d0*/  IMAD R47, R55, UR77, RZ ;  /* 0x0000004d372f7c24 */ /* 0x000fc6000f8e02ff */
[----:B------:R-:W-:Y:S04]  /*1d8e0*/  STL [R1+0x694], R43 ;  /* 0x0006942b01007387 */ /* 0x000fe80000100800 */
[----:B------:R3:W-:Y:S04]  /*1d8f0*/  STL [R1+0x83cc], R43 ;  /* 0x0083cc2b01007387 */ /* 0x0007e80000100800 */
[----:B------:R-:W-:Y:S04]  /*1d900*/  STL [R1+0x69c], R44 ;  /* 0x00069c2c01007387 */ /* 0x000fe80000100800 */
[----:B------:R-:W-:Y:S04]  /*1d910*/  STL [R1+0x83d0], R44 ;  /* 0x0083d02c01007387 */ /* 0x000fe80000100800 */
[----:B------:R4:W-:Y:S04]  /*1d920*/  STL [R1+0x3f8], R0 ;  /* 0x0003f80001007387 */ /* 0x0009e80000100800 */
[----:B------:R-:W-:Y:S04]  /*1d930*/  STL [R1+0x6a0], R45 ;  /* 0x0006a02d01007387 */ /* 0x000fe80000100800 */
[----:B------:R-:W-:Y:S04]  /*1d940*/  STL [R1+0x83d4], R45 ;  /* 0x0083d42d01007387 */ /* 0x000fe80000100800 */
[----:B------:R-:W-:Y:S04]  /*1d950*/  STL [R1+0x6a8], R47 ;  /* 0x0006a82f01007387 */ /* 0x000fe80000100800 */
[----:B------:R-:W-:Y:S01]  /*1d960*/  STL [R1+0x83d8], R47 ;  /* 0x0083d82f01007387 */ /* 0x000fe20000100800 */
[----:B------:R-:W-:-:S02]  /*1d970*/  IMAD R12, R12, UR77, RZ ;  /* 0x0000004d0c0c7c24 */ /* 0x000fc4000f8e02ff */
[----:B------:R-:W-:Y:S02]  /*1d980*/  IMAD R13, R13, UR77, RZ ;  /* 0x0000004d0d0d7c24 */ /* 0x000fe4000f8e02ff */
[----:B------:R-:W-:Y:S02]  /*1d990*/  IMAD R14, R14, UR77, RZ ;  /* 0x0000004d0e0e7c24 */ /* 0x000fe4000f8e02ff */
[----:B------:R-:W-:Y:S02]  /*1d9a0*/  IMAD R15, R15, UR77, RZ ;  /* 0x0000004d0f0f7c24 */ /* 0x000fe4000f8e02ff */
[----:B------:R-:W-:Y:S02]  /*1d9b0*/  IMAD R16, R16, UR77, RZ ;  /* 0x0000004d10107c24 */ /* 0x000fe4000f8e02ff */
[----:B------:R-:W-:Y:S02]  /*1d9c0*/  IMAD R17, R17, UR77, RZ ;  /* 0x0000004d11117c24 */ /* 0x000fe4000f8e02ff */
        /* <DEDUP_REMOVED lines=14> */
[----:B------:R-:W-:Y:S01]  /*1dab0*/  IMAD R41, R41, UR77, RZ ;  /* 0x0000004d29297c24 */ /* 0x000fe2000f8e02ff */
[----:B------:R-:W-:Y:S02]  /*1dac0*/  USHF.R.S32.HI UR77, URZ, 0x1f, UR25 ;  /* 0x0000001fff4d7899 */ /* 0x000fe40008011419 */
[----:B---3--:R-:W-:Y:S02]  /*1dad0*/  IADD3 R43, P3, PT, R53, UR25, RZ ;  /* 0x00000019352b7c10 */ /* 0x008fe4000ff7e0ff */
[----:B--2---:R-:W-:Y:S02]  /*1dae0*/  IADD3 R42, P4, PT, R48, UR25, RZ ;  /* 0x00000019302a7c10 */ /* 0x004fe4000ff9e0ff */
[----:B----4-:R-:W-:-:S05]  /*1daf0*/  IADD3 R0, P6, PT, R52, UR25, RZ ;  /* 0x0000001934007c10 */ /* 0x010fca000ffde0ff */
[----:B------:R5:W-:Y:S02]  /*1db00*/  STL [R1+0x6c68], R0 ;  /* 0x006c680001007387 */ /* 0x000be40000100800 */
[----:B-----5:R-:W-:-:S05]  /*1db10*/  IADD3 R0, P5, PT, R46, UR25, RZ ;  /* 0x000000192e007c10 */ /* 0x020fca000ffbe0ff */
[----:B------:R0:W-:Y:S04]  /*1db20*/  STL [R1+0x6c70], R0 ;  /* 0x006c700001007387 */ /* 0x0001e80000100800 */
[----:B------:R1:W-:Y:S01]  /*1db30*/  STL [R1+0x6c78], R42 ;  /* 0x006c782a01007387 */ /* 0x0003e20000100800 */
[----:B0-----:R-:W-:-:S03]  /*1db40*/  IADD3 R0, P2, PT, R58, UR25, RZ ;  /* 0x000000193a007c10 */ /* 0x001fc6000ff5e0ff */
[----:B------:R0:W-:Y:S01]  /*1db50*/  STL [R1+0x6c80], R43 ;  /* 0x006c802b01007387 */ /* 0x0001e20000100800 */
[----:B-1----:R-:W-:-:S03]  /*1db60*/  IADD3 R42, P1, PT, R59, UR25, RZ ;  /* 0x000000193b2a7c10 */ /* 0x002fc6000ff3e0ff */
[----:B------:R1:W-:Y:S01]  /*1db70*/  STL [R1+0x6c88], R0 ;  /* 0x006c880001007387 */ /* 0x0003e20000100800 */
[----:B0-----:R-:W-:-:S03]  /*1db80*/  IADD3 R43, P0, PT, R60, UR25, RZ ;  /* 0x000000193c2b7c10 */ /* 0x001fc6000ff1e0ff */
[----:B------:R0:W-:Y:S01]  /*1db90*/  STL [R1+0x6c90], R42 ;  /* 0x006c902a01007387 */ /* 0x0001e20000100800 */
[----:B-1----:R-:W-:-:S03]  /*1dba0*/  IADD3.X R0, PT, PT, R57, UR77, RZ, P6, !PT ;  /* 0x0000004d39007c10 */ /* 0x002fc6000b7fe4ff */
[----:B------:R1:W-:Y:S04]  /*1dbb0*/  STL [R1+0x6c98], R43 ;  /* 0x006c982b01007387 */ /* 0x0003e80000100800 */
[----:B------:R2:W-:Y:S01]  /*1dbc0*/  STL [R1+0x6c64], R0 ;  /* 0x006c640001007387 */ /* 0x0005e20000100800 */
[----:B0-----:R-:W-:Y:S02]  /*1dbd0*/  IADD3 R42, P6, PT, R61, UR25, RZ ;  /* 0x000000193d2a7c10 */ /* 0x001fe4000ffde0ff */
[----:B-1----:R-:W-:Y:S02]  /*1dbe0*/  IADD3.X R43, PT, PT, R4, UR77, RZ, P4, !PT ;  /* 0x0000004d042b7c10 */ /* 0x002fe4000a7fe4ff */
[----:B--2---:R-:W-:Y:S01]  /*1dbf0*/  IADD3.X R0, PT, PT, R5, UR77, RZ, P5, !PT ;  /* 0x0000004d05007c10 */ /* 0x004fe2000affe4ff */
[----:B------:R0:W-:Y:S04]  /*1dc00*/  STL [R1+0x6ca0], R42 ;  /* 0x006ca02a01007387 */ /* 0x0001e80000100800 */
[----:B------:R1:W-:Y:S01]  /*1dc10*/  STL [R1+0x6c6c], R0 ;  /* 0x006c6c0001007387 */ /* 0x0003e20000100800 */
[----:B0-----:R-:W-:-:S03]  /*1dc20*/  IADD3.X R42, PT, PT, R3, UR77, RZ, P3, !PT ;  /* 0x0000004d032a7c10 */ /* 0x001fc60009ffe4ff */
[----:B------:R0:W-:Y:S01]  /*1dc30*/  STL [R1+0x6c74], R43 ;  /* 0x006c742b01007387 */ /* 0x0001e20000100800 */
[----:B-1----:R-:W-:-:S03]  /*1dc40*/  IADD3.X R0, PT, PT, R2, UR77, RZ, P2, !PT ;  /* 0x0000004d02007c10 */ /* 0x002fc600097fe4ff */
[----:B------:R1:W-:Y:S01]  /*1dc50*/  STL [R1+0x6c7c], R42 ;  /* 0x006c7c2a01007387 */ /* 0x0003e20000100800 */
[----:B------:R-:W-:-:S03]  /*1dc60*/  UIMAD UR25, UR76, 0x7e, URZ ;  /* 0x0000007e4c1978a4 */ /* 0x000fc6000f8e02ff */
[----:B------:R2:W-:Y:S01]  /*1dc70*/  STL [R1+0x6c84], R0 ;  /* 0x006c840001007387 */ /* 0x0005e20000100800 */
[----:B0-----:R-:W-:Y:S02]  /*1dc80*/  IADD3.X R43, PT, PT, R7, UR77, RZ, P1, !PT ;  /* 0x0000004d072b7c10 */ /* 0x001fe40008ffe4ff */
[----:B-1----:R-:W-:-:S03]  /*1dc90*/  IADD3.X R42, PT, PT, R49, UR77, RZ, P0, !PT ;  /* 0x0000004d312a7c10 */ /* 0x002fc600087fe4ff */
[----:B------:R0:W-:Y:S01]  /*1dca0*/  STL [R1+0x6c8c], R43 ;  /* 0x006c8c2b01007387 */ /* 0x0001e20000100800 */
[----:B--2---:R-:W-:-:S03]  /*1dcb0*/  IADD3.X R0, PT, PT, R6, UR77, RZ, P6, !PT ;  /* 0x0000004d06007c10 */ /* 0x004fc6000b7fe4ff */
[----:B------:R1:W-:Y:S04]  /*1dcc0*/  STL [R1+0x6c94], R42 ;  /* 0x006c942a01007387 */ /* 0x0003e80000100800 */
[----:B------:R2:W-:Y:S01]  /*1dcd0*/  STL [R1+0x6c9c], R0 ;  /* 0x006c9c0001007387 */ /* 0x0005e20000100800 */
[----:B0-----:R-:W-:Y:S01]  /*1dce0*/  IADD3 R43, P6, PT, R52, UR25, RZ ;  /* 0x00000019342b7c10 */ /* 0x001fe2000ffde0ff */
[----:B------:R-:W-:Y:S02]  /*1dcf0*/  USHF.R.S32.HI UR77, URZ, 0x1f, UR25 ;  /* 0x0000001fff4d7899 */ /* 0x000fe40008011419 */
[----:B-1----:R-:W-:Y:S02]  /*1dd00*/  IADD3 R42, P4, PT, R48, UR25, RZ ;  /* 0x00000019302a7c10 */ /* 0x002fe4000ff9e0ff */
[----:B--2---:R-:W-:Y:S01]  /*1dd10*/  IADD3 R0, P5, PT, R46, UR25, RZ ;  /* 0x000000192e007c10 */ /* 0x004fe2000ffbe0ff */
[----:B------:R0:W-:Y:S04]  /*1dd20*/  STL [R1+0x6ca8], R43 ;  /* 0x006ca82b01007387 */ /* 0x0001e80000100800 */
[----:B------:R1:W-:Y:S01]  /*1dd30*/  STL [R1+0x6cb0], R0 ;  /* 0x006cb00001007387 */ /* 0x0003e20000100800 */
[----:B0-----:R-:W-:-:S03]  /*1dd40*/  IADD3 R43, P3, PT, R53, UR25, RZ ;  /* 0x00000019352b7c10 */ /* 0x001fc6000ff7e0ff */
[----:B------:R0:W-:Y:S01]  /*1dd50*/  STL [R1+0x6cb8], R42 ;  /* 0x006cb82a01007387 */ /* 0x0001e20000100800 */
[----:B-1----:R-:W-:-:S03]  /*1dd60*/  IADD3 R0, P2, PT, R58, UR25, RZ ;  /* 0x000000193a007c10 */ /* 0x002fc6000ff5e0ff */
[----:B------:R1:W-:Y:S04]  /*1dd70*/  STL [R1+0x6cc0], R43 ;  /* 0x006cc02b01007387 */ /* 0x0003e80000100800 */
[----:B------:R2:W-:Y:S01]  /*1dd80*/  STL [R1+0x6cc8], R0 ;  /* 0x006cc80001007387 */ /* 0x0005e20000100800 */
[----:B0-----:R-:W-:Y:S02]  /*1dd90*/  IADD3 R42, P1, PT, R59, UR25, RZ ;  /* 0x000000193b2a7c10 */ /* 0x001fe4000ff3e0ff */
[----:B-1----:R-:W-:-:S03]  /*1dda0*/  IADD3 R43, P0, PT, R60, UR25, RZ ;  /* 0x000000193c2b7c10 */ /* 0x002fc6000ff1e0ff */
[----:B------:R0:W-:Y:S01]  /*1ddb0*/  STL [R1+0x6cd0], R42 ;  /* 0x006cd02a01007387 */ /* 0x0001e20000100800 */
[----:B--2---:R-:W-:-:S03]  /*1ddc0*/  IADD3.X R0, PT, PT, R57, UR77, RZ, P6, !PT ;  /* 0x0000004d39007c10 */ /* 0x004fc6000b7fe4ff */
        /* <DEDUP_REMOVED lines=483> */
[----:B------:R-:W-:Y:S01]  /*1fc00*/  UIMAD UR25, UR76, 0x6f, URZ ;  /* 0x0000006f4c1978a4 */ /* 0x000fe2000f8e02ff */
[----:B0-----:R-:W-:-:S02]  /*1fc10*/  IADD3.X R42, PT, PT, R3, UR77, RZ, P3, !PT ;  /* 0x0000004d032a7c10 */ /* 0x001fc40009ffe4ff */
[----:B------:R0:W-:Y:S01]  /*1fc20*/  STL [R1+0x7034], R43 ;  /* 0x0070342b01007387 */ /* 0x0001e20000100800 */
[----:B-1----:R-:W-:-:S03]  /*1fc30*/  IADD3.X R0, PT, PT, R2, UR77, RZ, P2, !PT ;  /* 0x0000004d02007c10 */ /* 0x002fc600097fe4ff */
[----:B------:R1:W-:Y:S04]  /*1fc40*/  STL [R1+0x703c], R42 ;  /* 0x00703c2a01007387 */ /* 0x0003e80000100800 */
[----:B------:R2:W-:Y:S01]  /*1fc50*/  STL [R1+0x7044], R0 ;  /* 0x0070440001007387 */ /* 0x0005e20000100800 */
[----:B0-----:R-:W-:Y:S02]  /*1fc60*/  IADD3.X R43, PT, PT, R7, UR77, RZ, P1, !PT ;  /* 0x0000004d072b7c10 */ /* 0x001fe40008ffe4ff */
[----:B-1----:R-:W-:-:S03]  /*1fc70*/  IADD3.X R42, PT, PT, R49, UR77, RZ, P0, !PT ;  /* 0x0000004d312a7c10 */ /* 0x002fc600087fe4ff */
[----:B------:R0:W-:Y:S01]  /*1fc80*/  STL [R1+0x704c], R43 ;  /* 0x00704c2b01007387 */ /* 0x0001e20000100800 */
[----:B--2---:R-:W-:-:S03]  /*1fc90*/  IADD3.X R0, PT, PT, R6, UR77, RZ, P6, !PT ;  /* 0x0000004d06007c10 */ /* 0x004fc6000b7fe4ff */
[----:B------:R1:W-:Y:S04]  /*1fca0*/  STL [R1+0x7054], R42 ;  /* 0x0070542a01007387 */ /* 0x0003e80000100800 */
[----:B------:R2:W-:Y:S01]  /*1fcb0*/  STL [R1+0x705c], R0 ;  /* 0x00705c0001007387 */ /* 0x0005e20000100800 */
[----:B0-----:R-:W-:Y:S02]  /*1fcc0*/  IADD3 R43, P6, PT, R52, UR25, RZ ;  /* 0x00000019342b7c10 */ /* 0x001fe4000ffde0ff */
[----:B-1----:R-:W-:-:S03]  /*1fcd0*/  IADD3 R42, P5, PT, R46, UR25, RZ ;  /* 0x000000192e2a7c10 */ /* 0x002fc6000ffbe0ff */
[----:B------:R0:W-:Y:S01]  /*1fce0*/  STL [R1+0x7068], R43 ;  /* 0x0070682b01007387 */ /* 0x0001e20000100800 */
[----:B--2---:R-:W-:-:S03]  /*1fcf0*/  IADD3 R0, P4, PT, R48, UR25, RZ ;  /* 0x0000001930007c10 */ /* 0x004fc6000ff9e0ff */
[----:B------:R1:W-:Y:S01]  /*1fd00*/  STL [R1+0x7070], R42 ;  /* 0x0070702a01007387 */ /* 0x0003e20000100800 */
[----:B------:R-:W-:-:S03]  /*1fd10*/  USHF.R.S32.HI UR77, URZ, 0x1f, UR25 ;  /* 0x0000001fff4d7899 */ /* 0x000fc60008011419 */
[----:B------:R2:W-:Y:S01]  /*1fd20*/  STL [R1+0x7078], R0 ;  /* 0x0070780001007387 */ /* 0x0005e20000100800 */
[----:B0-----:R-:W-:Y:S02]  /*1fd30*/  IADD3 R43, P3, PT, R53, UR25, RZ ;  /* 0x00000019352b7c10 */ /* 0x001fe4000ff7e0ff */
[----:B-1----:R-:W-:-:S03]  /*1fd40*/  IADD3 R42, P2, PT, R58, UR25, RZ ;  /* 0x000000193a2a7c10 */ /* 0x002fc6000ff5e0ff */
[----:B------:R0:W-:Y:S01]  /*1fd50*/  STL [R1+0x7080], R43 ;  /* 0x0070802b01007387 */ /* 0x0001e20000100800 */
[----:B--2---:R-:W-:-:S03]  /*1fd60*/  IADD3 R0, P1, PT, R59, UR25, RZ ;  /* 0x000000193b007c10 */ /* 0x004fc6000ff3e0ff */
[----:B------:R1:W-:Y:S04]  /*1fd70*/  STL [R1+0x7088], R42 ;  /* 0x0070882a01007387 */ /* 0x0003e80000100800 */
[----:B------:R2:W-:Y:S01]  /*1fd80*/  STL [R1+0x7090], R0 ;  /* 0x0070900001007387 */ /* 0x0005e20000100800 */
[----:B0-----:R-:W-:Y:S02]  /*1fd90*/  IADD3 R43, P0, PT, R60, UR25, RZ ;  /* 0x000000193c2b7c10 */ /* 0x001fe4000ff1e0ff */
[----:B-1----:R-:W-:-:S03]  /*1fda0*/  IADD3.X R42, PT, PT, R57, UR77, RZ, P6, !PT ;  /* 0x0000004d392a7c10 */ /* 0x002fc6000b7fe4ff */
[----:B------:R0:W-:Y:S01]  /*1fdb0*/  STL [R1+0x7098], R43 ;  /* 0x0070982b01007387 */ /* 0x0001e20000100800 */
[----:B--2---:R-:W-:-:S03]  /*1fdc0*/  IADD3 R0, P6, PT, R61, UR25, RZ ;  /* 0x000000193d007c10 */ /* 0x004fc6000ffde0ff */
[----:B------:R-:W-:Y:S01]  /*1fdd0*/  STL [R1+0x7064], R42 ;  /* 0x0070642a01007387 */ /* 0x000fe20000100800 */
[----:B------:R-:W-:Y:S02]  /*1fde0*/  UIMAD UR66, UR66, 0x2f, URZ ;  /* 0x0000002f424278a4 */ /* 0x000fe4000f8e02ff */
[----:B------:R-:W-:Y:S01]  /*1fdf0*/  UIMAD UR26, UR26, 0x2e, URZ ;  /* 0x0000002e1a1a78a4 */ /* 0x000fe2000f8e02ff */
[----:B------:R1:W-:Y:S01]  /*1fe00*/  STL [R1+0x70a0], R0 ;  /* 0x0070a00001007387 */ /* 0x0003e20000100800 */
[----:B------:R-:W-:Y:S01]  /*1fe10*/  UIMAD UR27, UR27, 0x2d, URZ ;  /* 0x0000002d1b1b78a4 */ /* 0x000fe2000f8e02ff */
[----:B0-----:R-:W-:Y:S01]  /*1fe20*/  IADD3.X R43, PT, PT, R4, UR77, RZ, P4, !PT ;  /* 0x0000004d042b7c10 */ /* 0x001fe2000a7fe4ff */
[----:B------:R-:W-:Y:S01]  /*1fe30*/  UIMAD UR24, UR24, 0x2c, URZ ;  /* 0x0000002c181878a4 */ /* 0x000fe2000f8e02ff */
[----:B------:R-:W0:Y:S01]  /*1fe40*/  S2R R51, SR_TID.X ;  /* 0x0000000000337919 */ /* 0x000e220000002100 */
[----:B------:R-:W2:Y:S01]  /*1fe50*/  LDCU UR25, c[0x0][0x3a8] ;  /* 0x00007500ff1977ac */ /* 0x000ea20008000800 */
[----:B-1----:R-:W-:-:S02]  /*1fe60*/  IADD3.X R0, PT, PT, R5, UR77, RZ, P5, !PT ;  /* 0x0000004d05007c10 */ /* 0x002fc4000affe4ff */
[----:B------:R-:W-:-:S03]  /*1fe70*/  IADD3.X R42, PT, PT, R3, UR77, RZ, P3, !PT ;  /* 0x0000004d032a7c10 */ /* 0x000fc60009ffe4ff */
[----:B------:R1:W-:Y:S04]  /*1fe80*/  STL [R1+0x706c], R0 ;  /* 0x00706c0001007387 */ /* 0x0003e80000100800 */
[----:B------:R3:W-:Y:S01]  /*1fe90*/  STL [R1+0x7074], R43 ;  /* 0x0070742b01007387 */ /* 0x0007e20000100800 */
[----:B-1----:R-:W-:-:S03]  /*1fea0*/  IADD3.X R0, PT, PT, R2, UR77, RZ, P2, !PT ;  /* 0x0000004d02007c10 */ /* 0x002fc600097fe4ff */
[----:B------:R1:W-:Y:S01]  /*1feb0*/  STL [R1+0x707c], R42 ;  /* 0x00707c2a01007387 */ /* 0x0003e20000100800 */
[----:B---3--:R-:W-:-:S03]  /*1fec0*/  IADD3.X R43, PT, PT, R7, UR77, RZ, P1, !PT ;  /* 0x0000004d072b7c10 */ /* 0x008fc60008ffe4ff */
[----:B------:R3:W-:Y:S01]  /*1fed0*/  STL [R1+0x7084], R0 ;  /* 0x0070840001007387 */ /* 0x0007e20000100800 */
[----:B-1----:R-:W-:-:S03]  /*1fee0*/  IADD3.X R42, PT, PT, R49, UR77, RZ, P0, !PT ;  /* 0x0000004d312a7c10 */ /* 0x002fc600087fe4ff */
[----:B------:R1:W-:Y:S01]  /*1fef0*/  STL [R1+0x708c], R43 ;  /* 0x00708c2b01007387 */ /* 0x0003e20000100800 */
[----:B---3--:R-:W-:-:S03]  /*1ff00*/  IADD3.X R0, PT, PT, R6, UR77, RZ, P6, !PT ;  /* 0x0000004d06007c10 */ /* 0x008fc6000b7fe4ff */
[----:B------:R3:W-:Y:S04]  /*1ff10*/  STL [R1+0x7094], R42 ;  /* 0x0070942a01007387 */ /* 0x0007e80000100800 */
[----:B------:R4:W-:Y:S01]  /*1ff20*/  STL [R1+0x709c], R0 ;  /* 0x00709c0001007387 */ /* 0x0009e20000100800 */
[----:B-1----:R-:W-:Y:S02]  /*1ff30*/  IADD3 R43, P6, PT, R52, UR51, RZ ;  /* 0x00000033342b7c10 */ /* 0x002fe4000ffde0ff */
[----:B---3--:R-:W-:-:S03]  /*1ff40*/  IADD3 R42, P5, PT, R46, UR51, RZ ;  /* 0x000000332e2a7c10 */ /* 0x008fc6000ffbe0ff */
[----:B------:R1:W-:Y:S01]  /*1ff50*/  STL [R1+0x70a8], R43 ;  /* 0x0070a82b01007387 */ /* 0x0003e20000100800 */
[----:B----4-:R-:W-:-:S03]  /*1ff60*/  IADD3 R0, P4, PT, R48, UR51, RZ ;  /* 0x0000003330007c10 */ /* 0x010fc6000ff9e0ff */
[----:B------:R3:W-:Y:S01]  /*1ff70*/  STL [R1+0x70b0], R42 ;  /* 0x0070b02a01007387 */ /* 0x0007e20000100800 */
[----:B------:R-:W-:-:S03]  /*1ff80*/  USHF.R.S32.HI UR77, URZ, 0x1f, UR51 ;  /* 0x0000001fff4d7899 */ /* 0x000fc60008011433 */
[----:B------:R4:W-:Y:S01]  /*1ff90*/  STL [R1+0x70b8], R0 ;  /* 0x0070b80001007387 */ /* 0x0009e20000100800 */
[----:B-1----:R-:W-:Y:S02]  /*1ffa0*/  IADD3 R43, P3, PT, R53, UR51, RZ ;  /* 0x00000033352b7c10 */ /* 0x002fe4000ff7e0ff */
[----:B---3--:R-:W-:-:S03]  /*1ffb0*/  IADD3 R42, P2, PT, R58, UR51, RZ ;  /* 0x000000333a2a7c10 */ /* 0x008fc6000ff5e0ff */
[----:B------:R1:W-:Y:S01]  /*1ffc0*/  STL [R1+0x70c0], R43 ;  /* 0x0070c02b01007387 */ /* 0x0003e20000100800 */
[----:B----4-:R-:W-:-:S03]  /*1ffd0*/  IADD3 R0, P1, PT, R59, UR51, RZ ;  /* 0x000000333b007c10 */ /* 0x010fc6000ff3e0ff */
[----:B------:R3:W-:Y:S04]  /*1ffe0*/  STL [R1+0x70c8], R42 ;  /* 0x0070c82a01007387 */ /* 0x0007e80000100800 */
[----:B------:R4:W-:Y:S01]  /*1fff0*/  STL [R1+0x70d0], R0 ;  /* 0x0070d00001007387 */ /* 0x0009e20000100800 */
[----:B-1----:R-:W-:Y:S02]  /*20000*/  IADD3 R43, P0, PT, R60, UR51, RZ ;  /* 0x000000333c2b7c10 */ /* 0x002fe4000ff1e0ff */
[----:B---3--:R-:W-:-:S03]  /*20010*/  IADD3.X R42, PT, PT, R57, UR77, RZ, P6, !PT ;  /* 0x0000004d392a7c10 */ /* 0x008fc6000b7fe4ff */
[----:B------:R1:W-:Y:S01]  /*20020*/  STL [R1+0x70d8], R43 ;  /* 0x0070d82b01007387 */ /* 0x0003e20000100800 */
[----:B----4-:R-:W-:-:S03]  /*20030*/  IADD3 R0, P6, PT, R61, UR51, RZ ;  /* 0x000000333d007c10 */ /* 0x010fc6000ffde0ff */
[----:B------:R-:W-:Y:S01]  /*20040*/  STL [R1+0x70a4], R42 ;  /* 0x0070a42a01007387 */ /* 0x000fe20000100800 */
[----:B0-----:R-:W-:Y:S01]  /*20050*/  LOP3.LUT R50, R51, 0x3, RZ, 0xc0, !PT ;  /* 0x0000000333327812 */ /* 0x001fe200078ec0ff */
[----:B--2---:R-:W-:Y:S02]  /*20060*/  UIMAD UR25, UR25, 0x2b, URZ ;  /* 0x0000002b191978a4 */ /* 0x004fe4000f8e02ff */
[----:B------:R0:W-:Y:S01]  /*20070*/  STL [R1+0x70e0], R0 ;  /* 0x0070e00001007387 */ /* 0x0001e20000100800 */
[----:B------:R-:W2:Y:S01]  /*20080*/  LDCU UR51, c[0x0][0x3a8] ;  /* 0x00007500ff3377ac */ /* 0x000ea20008000800 */
[----:B-1----:R-:W-:Y:S02]  /*20090*/  IADD3.X R43, PT, PT, R4, UR77, RZ, P4, !PT ;  /* 0x0000004d042b7c10 */ /* 0x002fe4000a7fe4ff */
[----:B0-----:R-:W-:Y:S02]  /*200a0*/  IADD3.X R0, PT, PT, R5, UR77, RZ, P5, !PT ;  /* 0x0000004d05007c10 */ /* 0x001fe4000affe4ff */
[----:B------:R-:W-:-:S03]  /*200b0*/  IADD3.X R42, PT, PT, R3, UR77, RZ, P3, !PT ;  /* 0x0000004d032a7c10 */ /* 0x000fc60009ffe4ff */
[----:B------:R0:W-:Y:S04]  /*200c0*/  STL [R1+0x70ac], R0 ;  /* 0x0070ac0001007387 */ /* 0x0001e80000100800 */
[----:B------:R1:W-:Y:S01]  /*200d0*/  STL [R1+0x70b4], R43 ;  /* 0x0070b42b01007387 */ /* 0x0003e20000100800 */
[----:B0-----:R-:W-:-:S03]  /*200e0*/  IADD3.X R0, PT, PT, R2, UR77, RZ, P2, !PT ;  /* 0x0000004d02007c10 */ /* 0x001fc600097fe4ff */
[----:B------:R0:W-:Y:S01]  /*200f0*/  STL [R1+0x70bc], R42 ;  /* 0x0070bc2a01007387 */ /* 0x0001e20000100800 */
[----:B-1----:R-:W-:-:S03]  /*20100*/  IADD3.X R43, PT, PT, R7, UR77, RZ, P1, !PT ;  /* 0x0000004d072b7c10 */ /* 0x002fc60008ffe4ff */
[----:B------:R1:W-:Y:S01]  /*20110*/  STL [R1+0x70c4], R0 ;  /* 0x0070c40001007387 */ /* 0x0003e20000100800 */
[----:B0-----:R-:W-:-:S03]  /*20120*/  IADD3.X R42, PT, PT, R49, UR77, RZ, P0, !PT ;  /* 0x0000004d312a7c10 */ /* 0x001fc600087fe4ff */
[----:B------:R0:W-:Y:S01]  /*20130*/  STL [R1+0x70cc], R43 ;  /* 0x0070cc2b01007387 */ /* 0x0001e20000100800 */
[----:B-1----:R-:W-:-:S03]  /*20140*/  IADD3.X R0, PT, PT, R6, UR77, RZ, P6, !PT ;  /* 0x0000004d06007c10 */ /* 0x002fc6000b7fe4ff */
[----:B------:R1:W-:Y:S04]  /*20150*/  STL [R1+0x70d4], R42 ;  /* 0x0070d42a01007387 */ /* 0x0003e80000100800 */
[----:B------:R3:W-:Y:S01]  /*20160*/  STL [R1+0x70dc], R0 ;  /* 0x0070dc0001007387 */ /* 0x0007e20000100800 */
[----:B0-----:R-:W-:Y:S02]  /*20170*/  IADD3 R43, P6, PT, R52, UR53, RZ ;  /* 0x00000035342b7c10 */ /* 0x001fe4000ffde0ff */
[----:B-1----:R-:W-:-:S03]  /*20180*/  IADD3 R42, P5, PT, R46, UR53, RZ ;  /* 0x000000352e2a7c10 */ /* 0x002fc6000ffbe0ff */
[----:B------:R0:W-:Y:S01]  /*20190*/  STL [R1+0x70e8], R43 ;  /* 0x0070e82b01007387 */ /* 0x0001e20000100800 */
[----:B---3--:R-:W-:-:S03]  /*201a0*/  IADD3 R0, P4, PT, R48, UR53, RZ ;  /* 0x0000003530007c10 */ /* 0x008fc6000ff9e0ff */
[----:B------:R1:W-:Y:S01]  /*201b0*/  STL [R1+0x70f0], R42 ;  /* 0x0070f02a01007387 */ /* 0x0003e20000100800 */
[----:B------:R-:W-:-:S03]  /*201c0*/  USHF.R.S32.HI UR77, URZ, 0x1f, UR53 ;  /* 0x0000001fff4d7899 */ /* 0x000fc60008011435 */
[----:B------:R3:W-:Y:S01]  /*201d0*/  STL [R1+0x70f8], R0 ;  /* 0x0070f80001007387 */ /* 0x0007e20000100800 */
[----:B0-----:R-:W-:Y:S02]  /*201e0*/  IADD3 R43, P3, PT, R53, UR53, RZ ;  /* 0x00000035352b7c10 */ /* 0x001fe4000ff7e0ff */
[----:B-1----:R-:W-:-:S03]  /*201f0*/  IADD3 R42, P2, PT, R58, UR53, RZ ;  /* 0x000000353a2a7c10 */ /* 0x002fc6000ff5e0ff */
[----:B------:R0:W-:Y:S01]  /*20200*/  STL [R1+0x7100], R43 ;  /* 0x0071002b01007387 */ /* 0x0001e20000100800 */
[----:B---3--:R-:W-:-:S03]  /*20210*/  IADD3 R0, P1, PT, R59, UR53, RZ ;  /* 0x000000353b007c10 */ /* 0x008fc6000ff3e0ff */
[----:B------:R1:W-:Y:S04]  /*20220*/  STL [R1+0x7108], R42 ;  /* 0x0071082a01007387 */ /* 0x0003e80000100800 */
[----:B------:R3:W-:Y:S01]  /*20230*/  STL [R1+0x7110], R0 ;  /* 0x0071100001007387 */ /* 0x0007e20000100800 */
[----:B0-----:R-:W-:Y:S02]  /*20240*/  IADD3 R43, P0, PT, R60, UR53, RZ ;  /* 0x000000353c2b7c10 */ /* 0x001fe4000ff1e0ff */
[----:B-1----:R-:W-:-:S03]  /*20250*/  IADD3.X R42, PT, PT, R57, UR77, RZ, P6, !PT ;  /* 0x0000004d392a7c10 */ /* 0x002fc6000b7fe4ff */
[----:B------:R0:W-:Y:S01]  /*20260*/  STL [R1+0x7118], R43 ;  /* 0x0071182b01007387 */ /* 0x0001e20000100800 */
[----:B---3--:R-:W-:-:S03]  /*20270*/  IADD3 R0, P6, PT, R61, UR53, RZ ;  /* 0x000000353d007c10 */ /* 0x008fc6000ffde0ff */
[----:B------:R-:W-:Y:S01]  /*20280*/  STL [R1+0x70e4], R42 ;  /* 0x0070e42a01007387 */ /* 0x000fe20000100800 */
[----:B------:R-:W-:Y:S01]  /*20290*/  IMAD R50, R50, 0x420, RZ ;  /* 0x0000042032327824 */ /* 0x000fe200078e02ff */
[----:B--2---:R-:W-:Y:S02]  /*202a0*/  UIMAD UR51, UR51, 0x2a, URZ ;  /* 0x0000002a333378a4 */ /* 0x004fe4000f8e02ff */
[----:B------:R1:W-:Y:S01]  /*202b0*/  STL [R1+0x7120], R0 ;  /* 0x0071200001007387 */ /* 0x0003e20000100800 */
[----:B------:R-:W2:Y:S01]  /*202c0*/  LDCU UR53, c[0x0][0x3a8] ;  /* 0x00007500ff3577ac */ /* 0x000ea20008000800 */
[----:B0-----:R-:W-:Y:S02]  /*202d0*/  IADD3.X R43, PT, PT, R4, UR77, RZ, P4, !PT ;  /* 0x0000004d042b7c10 */ /* 0x001fe4000a7fe4ff */
[----:B-1----:R-:W-:Y:S02]  /*202e0*/  IADD3.X R0, PT, PT, R5, UR77, RZ, P5, !PT ;  /* 0x0000004d05007c10 */ /* 0x002fe4000affe4ff */
        /* <DEDUP_REMOVED lines=30> */
[----:B--2---:R-:W-:Y:S01]  /*204d0*/  UIMAD UR53, UR53, 0x29, URZ ;  /* 0x00000029353578a4 */ /* 0x004fe2000f8e02ff */
[----:B------:R-:W1:Y:S02]  /*204e0*/  LDCU UR55, c[0x0][0x3a8] ;  /* 0x00007500ff3777ac */ /* 0x000e640008000800 */
[----:B------:R2:W-:Y:S01]  /*204f0*/  STL [R1+0x7160], R0 ;  /* 0x0071600001007387 */ /* 0x0005e20000100800 */
[----:B0-----:R-:W-:Y:S02]  /*20500*/  IADD3.X R43, PT, PT, R4, UR77, RZ, P4, !PT ;  /* 0x0000004d042b7c10 */ /* 0x001fe4000a7fe4ff */
[----:B--2---:R-:W-:Y:S02]  /*20510*/  IADD3.X R0, PT, PT, R5, UR77, RZ, P5, !PT ;  /* 0x0000004d05007c10 */ /* 0x004fe4000affe4ff */
[----:B------:R-:W-:-:S03]  /*20520*/  IADD3.X R42, PT, PT, R3, UR77, RZ, P3, !PT ;  /* 0x0000004d032a7c10 */ /* 0x000fc60009ffe4ff */
[----:B------:R0:W-:Y:S04]  /*20530*/  STL [R1+0x712c], R0 ;  /* 0x00712c0001007387 */ /* 0x0001e80000100800 */
[----:B------:R2:W-:Y:S01]  /*20540*/  STL [R1+0x7134], R43 ;  /* 0x0071342b01007387 */ /* 0x0005e20000100800 */
[----:B0-----:R-:W-:-:S03]  /*20550*/  IADD3.X R0, PT, PT, R2, UR77, RZ, P2, !PT ;  /* 0x0000004d02007c10 */ /* 0x001fc600097fe4ff */
[----:B------:R0:W-:Y:S01]  /*20560*/  STL [R1+0x713c], R42 ;  /* 0x00713c2a01007387 */ /* 0x0001e20000100800 */
[----:B--2---:R-:W-:-:S03]  /*20570*/  IADD3.X R43, PT, PT, R7, UR77, RZ, P1, !PT ;  /* 0x0000004d072b7c10 */ /* 0x004fc60008ffe4ff */
[----:B------:R2:W-:Y:S01]  /*20580*/  STL [R1+0x7144], R0 ;  /* 0x0071440001007387 */ /* 0x0005e20000100800 */
[----:B0-----:R-:W-:-:S03]  /*20590*/  IADD3.X R42, PT, PT, R49, UR77, RZ, P0, !PT ;  /* 0x0000004d312a7c10 */ /* 0x001fc600087fe4ff */
[----:B------:R0:W-:Y:S01]  /*205a0*/  STL [R1+0x714c], R43 ;  /* 0x00714c2b01007387 */ /* 0x0001e20000100800 */
[----:B--2---:R-:W-:-:S03]  /*205b0*/  IADD3.X R0, PT, PT, R6, UR77, RZ, P6, !PT ;  /* 0x0000004d06007c10 */ /* 0x004fc6000b7fe4ff */
[----:B------:R2:W-:Y:S04]  /*205c0*/  STL [R1+0x7154], R42 ;  /* 0x0071542a01007387 */ /* 0x0005e80000100800 */
[----:B------:R3:W-:Y:S01]  /*205d0*/  STL [R1+0x715c], R0 ;  /* 0x00715c0001007387 */ /* 0x0007e20000100800 */
[----:B0-----:R-:W-:Y:S02]  /*205e0*/  IADD3 R43, P6, PT, R52, UR57, RZ ;  /* 0x00000039342b7c10 */ /* 0x001fe4000ffde0ff */
[----:B--2---:R-:W-:-:S03]  /*205f0*/  IADD3 R42, P5, PT, R46, UR57, RZ ;  /* 0x000000392e2a7c10 */ /* 0x004fc6000ffbe0ff */
[----:B------:R0:W-:Y:S01]  /*20600*/  STL [R1+0x7168], R43 ;  /* 0x0071682b01007387 */ /* 0x0001e20000100800 */
[----:B---3--:R-:W-:-:S03]  /*20610*/  IADD3 R0, P4, PT, R48, UR57, RZ ;  /* 0x0000003930007c10 */ /* 0x008fc6000ff9e0ff */
[----:B------:R2:W-:Y:S01]  /*20620*/  STL [R1+0x7170], R42 ;  /* 0x0071702a01007387 */ /* 0x0005e20000100800 */
[----:B------:R-:W-:-:S03]  /*20630*/  USHF.R.S32.HI UR77, URZ, 0x1f, UR57 ;  /* 0x0000001fff4d7899 */ /* 0x000fc60008011439 */
[----:B------:R3:W-:Y:S01]  /*20640*/  STL [R1+0x7178], R0 ;  /* 0x0071780001007387 */ /* 0x0007e20000100800 */
[----:B0-----:R-:W-:Y:S02]  /*20650*/  IADD3 R43, P3, PT, R53, UR57, RZ ;  /* 0x00000039352b7c10 */ /* 0x001fe4000ff7e0ff */
[----:B--2---:R-:W-:-:S03]  /*20660*/  IADD3 R42, P2, PT, R58, UR57, RZ ;  /* 0x000000393a2a7c10 */ /* 0x004fc6000ff5e0ff */
[----:B------:R0:W-:Y:S01]  /*20670*/  STL [R1+0x7180], R43 ;  /* 0x0071802b01007387 */ /* 0x0001e20000100800 */
[----:B---3--:R-:W-:-:S03]  /*20680*/  IADD3 R0, P1, PT, R59, UR57, RZ ;  /* 0x000000393b007c10 */ /* 0x008fc6000ff3e0ff */
[----:B------:R2:W-:Y:S04]  /*20690*/  STL [R1+0x7188], R42 ;  /* 0x0071882a01007387 */ /* 0x0005e80000100800 */
[----:B------:R3:W-:Y:S01]  /*206a0*/  STL [R1+0x7190], R0 ;  /* 0x0071900001007387 */ /* 0x0007e20000100800 */
[----:B0-----:R-:W-:Y:S02]  /*206b0*/  IADD3 R43, P0, PT, R60, UR57, RZ ;  /* 0x000000393c2b7c10 */ /* 0x001fe4000ff1e0ff */
[----:B--2---:R-:W-:-:S03]  /*206c0*/  IADD3.X R42, PT, PT, R57, UR77, RZ, P6, !PT ;  /* 0x0000004d392a7c10 */ /* 0x004fc6000b7fe4ff */
[----:B------:R0:W-:Y:S01]  /*206d0*/  STL [R1+0x7198], R43 ;  /* 0x0071982b01007387 */ /* 0x0001e20000100800 */
[----:B---3--:R-:W-:-:S03]  /*206e0*/  IADD3 R0, P6, PT, R61, UR57, RZ ;  /* 0x000000393d007c10 */ /* 0x008fc6000ffde0ff */
[----:B------:R-:W-:Y:S01]  /*206f0*/  STL [R1+0x7164], R42 ;  /* 0x0071642a01007387 */ /* 0x000fe20000100800 */
[----:B-1----:R-:W-:Y:S01]  /*20700*/  UIMAD UR55, UR55, 0x28, URZ ;  /* 0x00000028373778a4 */ /* 0x002fe2000f8e02ff */
        /* <DEDUP_REMOVED lines=279> */
[----:B-1----:R-:W-:Y:S01]  /*21880*/  USHF.L.U32 UR70, UR70, 0x5, URZ ;  /* 0x0000000546467899 */ /* 0x002fe200080006ff */
        /* <DEDUP_REMOVED lines=69> */
[----:B------:R-:W2:Y:S03]  /*21ce0*/  LDCU UR75, c[0x0][0x3a8] ;  /* 0x00007500ff4b77ac */ /* 0x000ea60008000800 */
[----:B------:R3:W-:Y:S01]  /*21cf0*/  STL [R1+0x7420], R0 ;  /* 0x0074200001007387 */ /* 0x0007e20000100800 */
[----:B0-----:R-:W-:Y:S02]  /*21d00*/  IADD3.X R43, PT, PT, R4, UR77, RZ, P4, !PT ;  /* 0x0000004d042b7c10 */ /* 0x001fe4000a7fe4ff */
[----:B---3--:R-:W-:Y:S02]  /*21d10*/  IADD3.X R0, PT, PT, R5, UR77, RZ, P5, !PT ;  /* 0x0000004d05007c10 */ /* 0x008fe4000affe4ff */
[----:B------:R-:W-:-:S03]  /*21d20*/  IADD3.X R42, PT, PT, R3, UR77, RZ, P3, !PT ;  /* 0x0000004d032a7c10 */ /* 0x000fc60009ffe4ff */
[----:B------:R0:W-:Y:S04]  /*21d30*/  STL [R1+0x73ec], R0 ;  /* 0x0073ec0001007387 */ /* 0x0001e80000100800 */
[----:B------:R3:W-:Y:S01]  /*21d40*/  STL [R1+0x73f4], R43 ;  /* 0x0073f42b01007387 */ /* 0x0007e20000100800 */
[----:B0-----:R-:W-:-:S03]  /*21d50*/  IADD3.X R0, PT, PT, R2, UR77, RZ, P2, !PT ;  /* 0x0000004d02007c10 */ /* 0x001fc600097fe4ff */
[----:B------:R0:W-:Y:S01]  /*21d60*/  STL [R1+0x73fc], R42 ;  /* 0x0073fc2a01007387 */ /* 0x0001e20000100800 */
[----:B---3--:R-:W-:-:S03]  /*21d70*/  IADD3.X R43, PT, PT, R7, UR77, RZ, P1, !PT ;  /* 0x0000004d072b7c10 */ /* 0x008fc60008ffe4ff */
[----:B------:R3:W-:Y:S01]  /*21d80*/  STL [R1+0x7404], R0 ;  /* 0x0074040001007387 */ /* 0x0007e20000100800 */
[----:B0-----:R-:W-:-:S03]  /*21d90*/  IADD3.X R42, PT, PT, R49, UR77, RZ, P0, !PT ;  /* 0x0000004d312a7c10 */ /* 0x001fc600087fe4ff */
[----:B------:R0:W-:Y:S01]  /*21da0*/  STL [R1+0x740c], R43 ;  /* 0x00740c2b01007387 */ /* 0x0001e20000100800 */
[----:B---3--:R-:W-:-:S03]  /*21db0*/  IADD3.X R0, PT, PT, R6, UR77, RZ, P6, !PT ;  /* 0x0000004d06007c10 */ /* 0x008fc6000b7fe4ff */
[----:B------:R3:W-:Y:S04]  /*21dc0*/  STL [R1+0x7414], R42 ;  /* 0x0074142a01007387 */ /* 0x0007e80000100800 */
[----:B------:R4:W-:Y:S01]  /*21dd0*/  STL [R1+0x741c], R0 ;  /* 0x00741c0001007387 */ /* 0x0009e20000100800 */
[----:B0-----:R-:W-:Y:S02]  /*21de0*/  IADD3 R43, P6, PT, R52, UR16, RZ ;  /* 0x00000010342b7c10 */ /* 0x001fe4000ffde0ff */
[----:B---3--:R-:W-:-:S03]  /*21df0*/  IADD3 R42, P5, PT, R46, UR16, RZ ;  /* 0x000000102e2a7c10 */ /* 0x008fc6000ffbe0ff */
[----:B------:R0:W-:Y:S01]  /*21e00*/  STL [R1+0x7428], R43 ;  /* 0x0074282b01007387 */ /* 0x0001e20000100800 */
[----:B----4-:R-:W-:-:S03]  /*21e10*/  IADD3 R0, P4, PT, R48, UR16, RZ ;  /* 0x0000001030007c10 */ /* 0x010fc6000ff9e0ff */
[----:B------:R3:W-:Y:S01]  /*21e20*/  STL [R1+0x7430], R42 ;  /* 0x0074302a01007387 */ /* 0x0007e20000100800 */
[----:B------:R-:W-:-:S03]  /*21e30*/  USHF.R.S32.HI UR77, URZ, 0x1f, UR16 ;  /* 0x0000001fff4d7899 */ /* 0x000fc60008011410 */
[----:B------:R4:W-:Y:S01]  /*21e40*/  STL [R1+0x7438], R0 ;  /* 0x0074380001007387 */ /* 0x0009e20000100800 */
[----:B0-----:R-:W-:Y:S02]  /*21e50*/  IADD3 R43, P3, PT, R53, UR16, RZ ;  /* 0x00000010352b7c10 */ /* 0x001fe4000ff7e0ff */
[----:B---3--:R-:W-:-:S03]  /*21e60*/  IADD3 R42, P2, PT, R58, UR16, RZ ;  /* 0x000000103a2a7c10 */ /* 0x008fc6000ff5e0ff */
[----:B------:R0:W-:Y:S01]  /*21e70*/  STL [R1+0x7440], R43 ;  /* 0x0074402b01007387 */ /* 0x0001e20000100800 */
[----:B----4-:R-:W-:-:S03]  /*21e80*/  IADD3 R0, P1, PT, R59, UR16, RZ ;  /* 0x000000103b007c10 */ /* 0x010fc6000ff3e0ff */
[----:B------:R3:W-:Y:S04]  /*21e90*/  STL [R1+0x7448], R42 ;  /* 0x0074482a01007387 */ /* 0x0007e80000100800 */
[----:B------:R4:W-:Y:S01]  /*21ea0*/  STL [R1+0x7450], R0 ;  /* 0x0074500001007387 */ /* 0x0009e20000100800 */
[----:B0-----:R-:W-:Y:S02]  /*21eb0*/  IADD3 R43, P0, PT, R60, UR16, RZ ;  /* 0x000000103c2b7c10 */ /* 0x001fe4000ff1e0ff */
[----:B---3--:R-:W-:-:S03]  /*21ec0*/  IADD3.X R42, PT, PT, R57, UR77, RZ, P6, !PT ;  /* 0x0000004d392a7c10 */ /* 0x008fc6000b7fe4ff */
[----:B------:R0:W-:Y:S01]  /*21ed0*/  STL [R1+0x7458], R43 ;  /* 0x0074582b01007387 */ /* 0x0001e20000100800 */
[----:B----4-:R-:W-:-:S03]  /*21ee0*/  IADD3 R0, P6, PT, R61, UR16, RZ ;  /* 0x000000103d007c10 */ /* 0x010fc6000ffde0ff */
[----:B------:R-:W-:Y:S01]  /*21ef0*/  STL [R1+0x7424], R42 ;  /* 0x0074242a01007387 */ /* 0x000fe20000100800 */
[----:B------:R-:W3:Y:S03]  /*21f00*/  LDCU UR16, c[0x0][0x3a8] ;  /* 0x00007500ff1077ac */ /* 0x000ee60008000800 */
[----:B------:R4:W-:Y:S01]  /*21f10*/  STL [R1+0x7460], R0 ;  /* 0x0074600001007387 */ /* 0x0009e20000100800 */
[----:B0-----:R-:W-:Y:S02]  /*21f20*/  IADD3.X R43, PT, PT, R4, UR77, RZ, P4, !PT ;  /* 0x0000004d042b7c10 */ /* 0x001fe4000a7fe4ff */
[----:B----4-:R-:W-:Y:S02]  /*21f30*/  IADD3.X R0, PT, PT, R5, UR77, RZ, P5, !PT ;  /* 0x0000004d05007c10 */ /* 0x010fe4000affe4ff */
[----:B------:R-:W-:-:S03]  /*21f40*/  IADD3.X R42, PT, PT, R3, UR77, RZ, P3, !PT ;  /* 0x0000004d032a7c10 */ /* 0x000fc60009ffe4ff */
[----:B------:R0:W-:Y:S04]  /*21f50*/  STL [R1+0x742c], R0 ;  /* 0x00742c0001007387 */ /* 0x0001e80000100800 */
[----:B------:R4:W-:Y:S01]  /*21f60*/  STL [R1+0x7434], R43 ;  /* 0x0074342b01007387 */ /* 0x0009e20000100800 */
[----:B0-----:R-:W-:-:S03]  /*21f70*/  IADD3.X R0, PT, PT, R2, UR77, RZ, P2, !PT ;  /* 0x0000004d02007c10 */ /* 0x001fc600097fe4ff */
[----:B------:R0:W-:Y:S01]  /*21f80*/  STL [R1+0x743c], R42 ;  /* 0x00743c2a01007387 */ /* 0x0001e20000100800 */
[----:B----4-:R-:W-:-:S03]  /*21f90*/  IADD3.X R43, PT, PT, R7, UR77, RZ, P1, !PT ;  /* 0x0000004d072b7c10 */ /* 0x010fc60008ffe4ff */
[----:B------:R4:W-:Y:S01]  /*21fa0*/  STL [R1+0x7444], R0 ;  /* 0x0074440001007387 */ /* 0x0009e20000100800 */
[----:B0-----:R-:W-:-:S03]  /*21fb0*/  IADD3.X R42, PT, PT, R49, UR77, RZ, P0, !PT ;  /* 0x0000004d312a7c10 */ /* 0x001fc600087fe4ff */
[----:B------:R0:W-:Y:S01]  /*21fc0*/  STL [R1+0x744c], R43 ;  /* 0x00744c2b01007387 */ /* 0x0001e20000100800 */
[----:B----4-:R-:W-:-:S03]  /*21fd0*/  IADD3.X R0, PT, PT, R6, UR77, RZ, P6, !PT ;  /* 0x0000004d06007c10 */ /* 0x010fc6000b7fe4ff */
[----:B------:R4:W-:Y:S04]  /*21fe0*/  STL [R1+0x7454], R42 ;  /* 0x0074542a01007387 */ /* 0x0009e80000100800 */
[----:B------:R5:W-:Y:S01]  /*21ff0*/  STL [R1+0x745c], R0 ;  /* 0x00745c0001007387 */ /* 0x000be20000100800 */
[----:B0-----:R-:W-:Y:S02]  /*22000*/  IADD3 R43, P6, PT, R52, UR17, RZ ;  /* 0x00000011342b7c10 */ /* 0x001fe4000ffde0ff */
[----:B----4-:R-:W-:-:S03]  /*22010*/  IADD3 R42, P5, PT, R46, UR17, RZ ;  /* 0x000000112e2a7c10 */ /* 0x010fc6000ffbe0ff */
[----:B------:R0:W-:Y:S01]  /*22020*/  STL [R1+0x7468], R43 ;  /* 0x0074682b01007387 */ /* 0x0001e20000100800 */
[----:B-----5:R-:W-:-:S03]  /*22030*/  IADD3 R0, P4, PT, R48, UR17, RZ ;  /* 0x0000001130007c10 */ /* 0x020fc6000ff9e0ff */
[----:B------:R4:W-:Y:S01]  /*22040*/  STL [R1+0x7470], R42 ;  /* 0x0074702a01007387 */ /* 0x0009e20000100800 */
[----:B------:R-:W-:-:S03]  /*22050*/  USHF.R.S32.HI UR77, URZ, 0x1f, UR17 ;  /* 0x0000001fff4d7899 */ /* 0x000fc60008011411 */
[----:B------:R5:W-:Y:S01]  /*22060*/  STL [R1+0x7478], R0 ;  /* 0x0074780001007387 */ /* 0x000be20000100800 */
[----:B0-----:R-:W-:Y:S02]  /*22070*/  IADD3 R43, P3, PT, R53, UR17, RZ ;  /* 0x00000011352b7c10 */ /* 0x001fe4000ff7e0ff */
[----:B----4-:R-:W-:-:S03]  /*22080*/  IADD3 R42, P2, PT, R58, UR17, RZ ;  /* 0x000000113a2a7c10 */ /* 0x010fc6000ff5e0ff */
[----:B------:R0:W-:Y:S01]  /*22090*/  STL [R1+0x7480], R43 ;  /* 0x0074802b01007387 */ /* 0x0001e20000100800 */
[----:B-----5:R-:W-:-:S03]  /*220a0*/  IADD3 R0, P1, PT, R59, UR17, RZ ;  /* 0x000000113b007c10 */ /* 0x020fc6000ff3e0ff */
[----:B------:R4:W-:Y:S04]  /*220b0*/  STL [R1+0x7488], R42 ;  /* 0x0074882a01007387 */ /* 0x0009e80000100800 */
[----:B------:R5:W-:Y:S01]  /*220c0*/  STL [R1+0x7490], R0 ;  /* 0x0074900001007387 */ /* 0x000be20000100800 */
[----:B0-----:R-:W-:Y:S02]  /*220d0*/  IADD3 R43, P0, PT, R60, UR17, RZ ;  /* 0x000000113c2b7c10 */ /* 0x001fe4000ff1e0ff */
[----:B----4-:R-:W-:-:S03]  /*220e0*/  IADD3.X R42, PT, PT, R57, UR77, RZ, P6, !PT ;  /* 0x0000004d392a7c10 */ /* 0x010fc6000b7fe4ff */
[----:B------:R0:W-:Y:S01]  /*220f0*/  STL [R1+0x7498], R43 ;  /* 0x0074982b01007387 */ /* 0x0001e20000100800 */
[----:B-----5:R-:W-:-:S03]  /*22100*/  IADD3 R0, P6, PT, R61, UR17, RZ ;  /* 0x000000113d007c10 */ /* 0x020fc6000ffde0ff */
[----:B------:R-:W-:Y:S01]  /*22110*/  STL [R1+0x7464], R42 ;  /* 0x0074642a01007387 */ /* 0x000fe20000100800 */
[----:B------:R-:W4:Y:S03]  /*22120*/  LDCU UR17, c[0x0][0x3a8] ;  /* 0x00007500ff1177ac */ /* 0x000f260008000800 */
[----:B------:R5:W-:Y:S01]  /*22130*/  STL [R1+0x74a0], R0 ;  /* 0x0074a00001007387 */ /* 0x000be20000100800 */
[----:B0-----:R-:W-:Y:S02]  /*22140*/  IADD3.X R43, PT, PT, R4, UR77, RZ, P4, !PT ;  /* 0x0000004d042b7c10 */ /* 0x001fe4000a7fe4ff */
[----:B-----5:R-:W-:Y:S02]  /*22150*/  IADD3.X R0, PT, PT, R5, UR77, RZ, P5, !PT ;  /* 0x0000004d05007c10 */ /* 0x020fe4000affe4ff */
[----:B------:R-:W-:-:S03]  /*22160*/  IADD3.X R42, PT, PT, R3, UR77, RZ, P3, !PT ;  /* 0x0000004d032a7c10 */ /* 0x000fc60009ffe4ff */
[----:B------:R0:W-:Y:S04]  /*22170*/  STL [R1+0x746c], R0 ;  /* 0x00746c0001007387 */ /* 0x0001e80000100800 */
[----:B------:R5:W-:Y:S01]  /*22180*/  STL [R1+0x7474], R43 ;  /* 0x0074742b01007387 */ /* 0x000be20000100800 */
[----:B0-----:R-:W-:-:S03]  /*22190*/  IADD3.X R0, PT, PT, R2, UR77, RZ, P2, !PT ;  /* 0x0000004d02007c10 */ /* 0x001fc600097fe4ff */
[----:B------:R0:W-:Y:S01]  /*221a0*/  STL [R1+0x747c], R42 ;  /* 0x00747c2a01007387 */ /* 0x0001e20000100800 */
[----:B-----5:R-:W-:-:S03]  /*221b0*/  IADD3.X R43, PT, PT, R7, UR77, RZ, P1, !PT ;  /* 0x0000004d072b7c10 */ /* 0x020fc60008ffe4ff */
[----:B------:R5:W-:Y:S01]  /*221c0*/  STL [R1+0x7484], R0 ;  /* 0x0074840001007387 */ /* 0x000be20000100800 */
[----:B0-----:R-:W-:-:S03]  /*221d0*/  IADD3.X R42, PT, PT, R49, UR77, RZ, P0, !PT ;  /* 0x0000004d312a7c10 */ /* 0x001fc600087fe4ff */
[----:B------:R0:W-:Y:S01]  /*221e0*/  STL [R1+0x748c], R43 ;  /* 0x00748c2b01007387 */ /* 0x0001e20000100800 */
[----:B-----5:R-:W-:-:S03]  /*221f0*/  IADD3.X R0, PT, PT, R6, UR77, RZ, P6, !PT ;  /* 0x0000004d06007c10 */ /* 0x020fc6000b7fe4ff */
[----:B------:R5:W-:Y:S04]  /*22200*/  STL [R1+0x7494], R42 ;  /* 0x0074942a01007387 */ /* 0x000be80000100800 */
[----:B------:R1:W-:Y:S01]  /*22210*/  STL [R1+0x749c], R0 ;  /* 0x00749c0001007387 */ /* 0x0003e20000100800 */
[----:B0-----:R-:W-:Y:S02]  /*22220*/  IADD3 R43, P6, PT, R52, UR18, RZ ;  /* 0x00000012342b7c10 */ /* 0x001fe4000ffde0ff */
[----:B-----5:R-:W-:-:S03]  /*22230*/  IADD3 R42, P5, PT, R46, UR18, RZ ;  /* 0x000000122e2a7c10 */ /* 0x020fc6000ffbe0ff */
[----:B------:R0:W-:Y:S01]  /*22240*/  STL [R1+0x74a8], R43 ;  /* 0x0074a82b01007387 */ /* 0x0001e20000100800 */
[----:B-1----:R-:W-:-:S03]  /*22250*/  IADD3 R0, P4, PT, R48, UR18, RZ ;  /* 0x0000001230007c10 */ /* 0x002fc6000ff9e0ff */
[----:B------:R1:W-:Y:S01]  /*22260*/  STL [R1+0x74b0], R42 ;  /* 0x0074b02a01007387 */ /* 0x0003e20000100800 */
[----:B------:R-:W-:-:S03]  /*22270*/  USHF.R.S32.HI UR77, URZ, 0x1f, UR18 ;  /* 0x0000001fff4d7899 */ /* 0x000fc60008011412 */
[----:B------:R5:W-:Y:S01]  /*22280*/  STL [R1+0x74b8], R0 ;  /* 0x0074b80001007387 */ /* 0x000be20000100800 */
[----:B0-----:R-:W-:Y:S02]  /*22290*/  IADD3 R43, P3, PT, R53, UR18, RZ ;  /* 0x00000012352b7c10 */ /* 0x001fe4000ff7e0ff */
[----:B-1----:R-:W-:-:S03]  /*222a0*/  IADD3 R42, P2, PT, R58, UR18, RZ ;  /* 0x000000123a2a7c10 */ /* 0x002fc6000ff5e0ff */
[----:B------:R0:W-:Y:S01]  /*222b0*/  STL [R1+0x74c0], R43 ;  /* 0x0074c02b01007387 */ /* 0x0001e20000100800 */
[----:B-----5:R-:W-:-:S03]  /*222c0*/  IADD3 R0, P1, PT, R59, UR18, RZ ;  /* 0x000000123b007c10 */ /* 0x020fc6000ff3e0ff */
[----:B------:R1:W-:Y:S04]  /*222d0*/  STL [R1+0x74c8], R42 ;  /* 0x0074c82a01007387 */ /* 0x0003e80000100800 */
[----:B------:R5:W-:Y:S01]  /*222e0*/  STL [R1+0x74d0], R0 ;  /* 0x0074d00001007387 */ /* 0x000be20000100800 */
[----:B0-----:R-:W-:Y:S02]  /*222f0*/  IADD3 R43, P0, PT, R60, UR18, RZ ;  /* 0x000000123c2b7c10 */ /* 0x001fe4000ff1e0ff */
[----:B-1----:R-:W-:-:S03]  /*22300*/  IADD3.X R42, PT, PT, R57, UR77, RZ, P6, !PT ;  /* 0x0000004d392a7c10 */ /* 0x002fc6000b7fe4ff */
[----:B------:R0:W-:Y:S01]  /*22310*/  STL [R1+0x74d8], R43 ;  /* 0x0074d82b01007387 */ /* 0x0001e20000100800 */
[----:B-----5:R-:W-:-:S03]  /*22320*/  IADD3 R0, P6, PT, R61, UR18, RZ ;  /* 0x000000123d007c10 */ /* 0x020fc6000ffde0ff */
[----:B------:R-:W-:Y:S01]  /*22330*/  STL [R1+0x74a4], R42 ;  /* 0x0074a42a01007387 */ /* 0x000fe20000100800 */
[----:B------:R-:W1:Y:S03]  /*22340*/  LDCU UR18, c[0x0][0x3a8] ;  /* 0x00007500ff1277ac */ /* 0x000e660008000800 */
        /* <DEDUP_REMOVED lines=848> */
[----:B------:R1:W-:Y:S01]  /*25850*/  STL [R1+0x7ae4], R42 ;  /* 0x007ae42a01007387 */ /* 0x0003e20000100800 */
[----:B------:R-:W5:Y:S03]  /*25860*/  LDCU UR47, c[0x0][0x3a8] ;  /* 0x00007500ff2f77ac */ /* 0x000f660008000800 */
[----:B------:R2:W-:Y:S01]  /*25870*/  STL [R1+0x7b20], R0 ;  /* 0x007b200001007387 */ /* 0x0005e20000100800 */
[----:B0-----:R-:W-:Y:S02]  /*25880*/  IADD3.X R43, PT, PT, R4, UR77, RZ, P4, !PT ;  /* 0x0000004d042b7c10 */ /* 0x001fe4000a7fe4ff */
[----:B-1----:R-:W-:Y:S02]  /*25890*/  IADD3.X R42, PT, PT, R3, UR77, RZ, P3, !PT ;  /* 0x0000004d032a7c10 */ /* 0x002fe40009ffe4ff */
[----:B--2---:R-:W-:-:S05]  /*258a0*/  IADD3.X R0, PT, PT, R5, UR77, RZ, P5, !PT ;  /* 0x0000004d05007c10 */ /* 0x004fca000affe4ff */
        /* <DEDUP_REMOVED lines=28> */
[----:B------:R1:W-:Y:S01]  /*25a70*/  STL [R1+0x7b24], R42 ;  /* 0x007b242a01007387 */ /* 0x0003e20000100800 */
[----:B------:R-:W-:Y:S02]  /*25a80*/  USHF.L.U32 UR76, UR76, 0x7, URZ ;  /* 0x000000074c4c7899 */ /* 0x000fe400080006ff */
[----:B------:R-:W-:Y:S01]  /*25a90*/  UIMAD UR73, UR73, 0x1e, URZ ;  /* 0x0000001e494978a4 */ /* 0x000fe2000f8e02ff */
[----:B------:R2:W-:Y:S01]  /*25aa0*/  STL [R1+0x7b60], R0 ;  /* 0x007b600001007387 */ /* 0x0005e20000100800 */
[----:B------:R-:W-:Y:S01]  /*25ab0*/  UIMAD UR75, UR75, 0x1d, URZ ;  /* 0x0000001d4b4b78a4 */ /* 0x000fe2000f8e02ff */
[----:B0-----:R-:W-:Y:S01]  /*25ac0*/  IADD3.X R43, PT, PT, R4, UR77, RZ, P4, !PT ;  /* 0x0000004d042b7c10 */ /* 0x001fe2000a7fe4ff */
[----:B---3--:R-:W-:Y:S02]  /*25ad0*/  UIMAD UR16, UR16, 0x1c, URZ ;  /* 0x0000001c101078a4 */ /* 0x008fe4000f8e02ff */
[----:B----4-:R-:W-:Y:S01]  /*25ae0*/  UIMAD UR17, UR17, 0x1b, URZ ;  /* 0x0000001b111178a4 */ /* 0x010fe2000f8e02ff */
[----:B-1----:R-:W-:Y:S01]  /*25af0*/  IADD3.X R42, PT, PT, R5, UR77, RZ, P5, !PT ;  /* 0x0000004d052a7c10 */ /* 0x002fe2000affe4ff */
[----:B------:R-:W-:-:S02]  /*25b00*/  UIMAD UR18, UR18, 0x1a, URZ ;  /* 0x0000001a121278a4 */ /* 0x000fc4000f8e02ff */
[----:B------:R-:W-:Y:S01]  /*25b10*/  UIMAD UR19, UR19, 0x19, URZ ;  /* 0x00000019131378a4 */ /* 0x000fe2000f8e02ff */
[----:B--2---:R-:W-:Y:S01]  /*25b20*/  IADD3.X R0, PT, PT, R3, UR77, RZ, P3, !PT ;  /* 0x0000004d03007c10 */ /* 0x004fe20009ffe4ff */
[----:B------:R0:W-:Y:S01]  /*25b30*/  STL [R1+0x7b2c], R42 ;  /* 0x007b2c2a01007387 */ /* 0x0001e20000100800 */
[----:B------:R-:W-:Y:S02]  /*25b40*/  UIMAD UR20, UR20, 0x18, URZ ;  /* 0x00000018141478a4 */ /* 0x000fe4000f8e02ff */
[----:B------:R-:W-:Y:S01]  /*25b50*/  UIMAD UR21, UR21, 0x17, URZ ;  /* 0x00000017151578a4 */ /* 0x000fe2000f8e02ff */
[----:B------:R1:W-:Y:S01]  /*25b60*/  STL [R1+0x7b34], R43 ;  /* 0x007b342b01007387 */ /* 0x0003e20000100800 */
[----:B------:R-:W-:Y:S02]  /*25b70*/  UIMAD UR22, UR22, 0x16, URZ ;  /* 0x00000016161678a4 */ /* 0x000fe4000f8e02ff */
[----:B------:R-:W-:Y:S01]  /*25b80*/  UIMAD UR23, UR23, 0x15, URZ ;  /* 0x00000015171778a4 */ /* 0x000fe2000f8e02ff */
[----:B------:R2:W-:Y:S01]  /*25b90*/  STL [R1+0x7b3c], R0 ;  /* 0x007b3c0001007387 */ /* 0x0005e20000100800 */
[----:B------:R-:W-:Y:S01]  /*25ba0*/  UIMAD UR28, UR28, 0x14, URZ ;  /* 0x000000141c1c78a4 */ /* 0x000fe2000f8e02ff */
[----:B0-----:R-:W-:Y:S01]  /*25bb0*/  IADD3.X R42, PT, PT, R2, UR77, RZ, P2, !PT ;  /* 0x0000004d022a7c10 */ /* 0x001fe200097fe4ff */
[----:B------:R-:W-:-:S02]  /*25bc0*/  UIMAD UR29, UR29, 0x13, URZ ;  /* 0x000000131d1d78a4 */ /* 0x000fc4000f8e02ff */
[----:B------:R-:W-:Y:S01]  /*25bd0*/  UIMAD UR30, UR30, 0x12, URZ ;  /* 0x000000121e1e78a4 */ /* 0x000fe2000f8e02ff */
[----:B-1----:R-:W-:Y:S01]  /*25be0*/  IADD3.X R43, PT, PT, R7, UR77, RZ, P1, !PT ;  /* 0x0000004d072b7c10 */ /* 0x002fe20008ffe4ff */
[----:B------:R0:W-:Y:S01]  /*25bf0*/  STL [R1+0x7b44], R42 ;  /* 0x007b442a01007387 */ /* 0x0001e20000100800 */
[----:B------:R-:W-:Y:S01]  /*25c00*/  UIMAD UR31, UR31, 0x11, URZ ;  /* 0x000000111f1f78a4 */ /* 0x000fe2000f8e02ff */
[----:B--2---:R-:W-:Y:S02]  /*25c10*/  IADD3.X R0, PT, PT, R49, UR77, RZ, P0, !PT ;  /* 0x0000004d31007c10 */ /* 0x004fe400087fe4ff */
[----:B------:R1:W-:Y:S01]  /*25c20*/  STL [R1+0x7b4c], R43 ;  /* 0x007b4c2b01007387 */ /* 0x0003e20000100800 */
[----:B------:R-:W-:Y:S02]  /*25c30*/  USHF.L.U32 UR32, UR32, 0x4, URZ ;  /* 0x0000000420207899 */ /* 0x000fe400080006ff */
[----:B------:R-:W-:Y:S01]  /*25c40*/  UIMAD UR33, UR33, 0xf, URZ ;  /* 0x0000000f212178a4 */ /* 0x000fe2000f8e02ff */
[----:B------:R2:W-:Y:S01]  /*25c50*/  STL [R1+0x7b54], R0 ;  /* 0x007b540001007387 */ /* 0x0005e20000100800 */
[----:B------:R-:W-:Y:S01]  /*25c60*/  UIMAD UR34, UR34, 0xe, URZ ;  /* 0x0000000e222278a4 */ /* 0x000fe2000f8e02ff */
[----:B0-----:R-:W-:Y:S01]  /*25c70*/  IADD3.X R42, PT, PT, R6, UR77, RZ, P6, !PT ;  /* 0x0000004d062a7c10 */ /* 0x001fe2000b7fe4ff */
[----:B------:R-:W-:-:S02]  /*25c80*/  UIMAD UR35, UR35, 0xd, URZ ;  /* 0x0000000d232378a4 */ /* 0x000fc4000f8e02ff */
[----:B------:R-:W-:Y:S01]  /*25c90*/  UIMAD UR36, UR36, 0xc, URZ ;  /* 0x0000000c242478a4 */ /* 0x000fe2000f8e02ff */
[----:B-1----:R-:W-:Y:S01]  /*25ca0*/  IADD3 R43, P5, PT, R46, UR7, RZ ;  /* 0x000000072e2b7c10 */ /* 0x002fe2000ffbe0ff */
[----:B------:R-:W-:Y:S02]  /*25cb0*/  UIMAD UR37, UR37, 0xb, URZ ;  /* 0x0000000b252578a4 */ /* 0x000fe4000f8e02ff */
[----:B------:R-:W-:Y:S01]  /*25cc0*/  UIMAD UR38, UR38, 0xa, URZ ;  /* 0x0000000a262678a4 */ /* 0x000fe2000f8e02ff */
[----:B--2---:R-:W-:Y:S01]  /*25cd0*/  IADD3 R0, P6, PT, R52, UR7, RZ ;  /* 0x0000000734007c10 */ /* 0x004fe2000ffde0ff */
[----:B------:R0:W-:Y:S01]  /*25ce0*/  STL [R1+0x7b5c], R42 ;  /* 0x007b5c2a01007387 */ /* 0x0001e20000100800 */
[----:B------:R-:W-:Y:S02]  /*25cf0*/  UIMAD UR39, UR39, 0x9, URZ ;  /* 0x00000009272778a4 */ /* 0x000fe4000f8e02ff */
[----:B------:R-:W-:Y:S01]  /*25d00*/  USHF.L.U32 UR40, UR40, 0x3, URZ ;  /* 0x0000000328287899 */ /* 0x000fe200080006ff */
[----:B------:R1:W-:Y:S01]  /*25d10*/  STL [R1+0x7b68], R0 ;  /* 0x007b680001007387 */ /* 0x0003e20000100800 */
[----:B------:R-:W-:-:S02]  /*25d20*/  UIMAD UR41, UR41, 0x7, URZ ;  /* 0x00000007292978a4 */ /* 0x000fc4000f8e02ff */
[----:B------:R-:W-:Y:S02]  /*25d30*/  UIMAD UR42, UR42, 0x6, URZ ;  /* 0x000000062a2a78a4 */ /* 0x000fe4000f8e02ff */
[----:B------:R-:W-:Y:S01]  /*25d40*/  UIMAD UR43, UR43, 0x5, URZ ;  /* 0x000000052b2b78a4 */ /* 0x000fe2000f8e02ff */
[----:B0-----:R-:W-:Y:S01]  /*25d50*/  IADD3 R42, P4, PT, R48, UR7, RZ ;  /* 0x00000007302a7c10 */ /* 0x001fe2000ff9e0ff */
[----:B------:R0:W-:Y:S01]  /*25d60*/  STL [R1+0x7b70], R43 ;  /* 0x007b702b01007387 */ /* 0x0001e20000100800 */
[----:B------:R-:W-:Y:S01]  /*25d70*/  USHF.L.U32 UR44, UR44, 0x2, URZ ;  /* 0x000000022c2c7899 */ /* 0x000fe200080006ff */
[----:B-1----:R-:W-:Y:S02]  /*25d80*/  IADD3 R0, P3, PT, R53, UR7, RZ ;  /* 0x0000000735007c10 */ /* 0x002fe4000ff7e0ff */
[----:B------:R1:W-:Y:S01]  /*25d90*/  STL [R1+0x7b78], R42 ;  /* 0x007b782a01007387 */ /* 0x0003e20000100800 */
[----:B------:R-:W-:Y:S02]  /*25da0*/  USHF.R.S32.HI UR77, URZ, 0x1f, UR7 ;  /* 0x0000001fff4d7899 */ /* 0x000fe40008011407 */
[----:B------:R-:W-:Y:S01]  /*25db0*/  UIMAD UR45, UR45, 0x3, URZ ;  /* 0x000000032d2d78a4 */ /* 0x000fe2000f8e02ff */
[----:B------:R2:W-:Y:S01]  /*25dc0*/  STL [R1+0x7b80], R0 ;  /* 0x007b800001007387 */ /* 0x0005e20000100800 */
[----:B------:R-:W-:Y:S01]  /*25dd0*/  USHF.L.U32 UR46, UR46, 0x1, URZ ;  /* 0x000000012e2e7899 */ /* 0x000fe200080006ff */
[----:B0-----:R-:W-:Y:S01]  /*25de0*/  IADD3 R43, P2, PT, R58, UR7, RZ ;  /* 0x000000073a2b7c10 */ /* 0x001fe2000ff5e0ff */
[----:B------:R-:W0:Y:S01]  /*25df0*/  LDCU UR48, c[0x0][0x3a8] ;  /* 0x00007500ff3077ac */ /* 0x000e220008000800 */
[----:B-1----:R-:W-:-:S03]  /*25e00*/  IADD3 R42, P1, PT, R59, UR7, RZ ;  /* 0x000000073b2a7c10 */ /* 0x002fc6000ff3e0ff */
[----:B------:R-:W-:Y:S01]  /*25e10*/  STL [R1+0x7b88], R43 ;  /* 0x007b882b01007387 */ /* 0x000fe20000100800 */
[----:B--2---:R-:W-:-:S03]  /*25e20*/  IADD3 R0, P0, PT, R60, UR7, RZ ;  /* 0x000000073c007c10 */ /* 0x004fc6000ff1e0ff */
[----:B------:R1:W-:Y:S04]  /*25e30*/  STL [R1+0x7b90], R42 ;  /* 0x007b902a01007387 */ /* 0x0003e80000100800 */
[----:B------:R2:W-:Y:S01]  /*25e40*/  STL [R1+0x7b98], R0 ;  /* 0x007b980001007387 */ /* 0x0005e20000100800 */
[----:B-1----:R-:W-:Y:S02]  /*25e50*/  IADD3.X R42, PT, PT, R57, UR77, RZ, P6, !PT ;  /* 0x0000004d392a7c10 */ /* 0x002fe4000b7fe4ff */
[----:B--2---:R-:W-:-:S03]  /*25e60*/  IADD3 R0, P6, PT, R61, UR7, RZ ;  /* 0x000000073d007c10 */ /* 0x004fc6000ffde0ff */
[----:B------:R-:W-:Y:S01]  /*25e70*/  STL [R1+0x7b64], R42 ;  /* 0x007b642a01007387 */ /* 0x000fe20000100800 */
[----:B------:R-:W-:Y:S01]  /*25e80*/  IADD3.X R43, PT, PT, R4, UR77, RZ, P4, !PT ;  /* 0x0000004d042b7c10 */ /* 0x000fe2000a7fe4ff */
[----:B------:R-:W1:Y:S02]  /*25e90*/  LDCU UR7, c[0x0][0x3a8] ;  /* 0x00007500ff0777ac */ /* 0x000e640008000800 */
[----:B------:R2:W-:Y:S02]  /*25ea0*/  STL [R1+0x7ba0], R0 ;  /* 0x007ba00001007387 */ /* 0x0005e40000100800 */
[----:B--2---:R-:W-:Y:S02]  /*25eb0*/  IADD3.X R0, PT, PT, R5, UR77, RZ, P5, !PT ;  /* 0x0000004d05007c10 */ /* 0x004fe4000affe4ff */
[----:B------:R-:W-:-:S03]  /*25ec0*/  IADD3.X R42, PT, PT, R3, UR77, RZ, P3, !PT ;  /* 0x0000004d032a7c10 */ /* 0x000fc60009ffe4ff */
[----:B------:R2:W-:Y:S04]  /*25ed0*/  STL [R1+0x7b6c], R0 ;  /* 0x007b6c0001007387 */ /* 0x0005e80000100800 */
[----:B------:R3:W-:Y:S01]  /*25ee0*/  STL [R1+0x7b74], R43 ;  /* 0x007b742b01007387 */ /* 0x0007e20000100800 */
[----:B--2---:R-:W-:-:S03]  /*25ef0*/  IADD3.X R0, PT, PT, R2, UR77, RZ, P2, !PT ;  /* 0x0000004d02007c10 */ /* 0x004fc600097fe4ff */
[----:B------:R2:W-:Y:S01]  /*25f00*/  STL [R1+0x7b7c], R42 ;  /* 0x007b7c2a01007387 */ /* 0x0005e20000100800 */
[----:B---3--:R-:W-:-:S03]  /*25f10*/  IADD3.X R43, PT, PT, R7, UR77, RZ, P1, !PT ;  /* 0x0000004d072b7c10 */ /* 0x008fc60008ffe4ff */
[----:B------:R3:W-:Y:S01]  /*25f20*/  STL [R1+0x7b84], R0 ;  /* 0x007b840001007387 */ /* 0x0007e20000100800 */
[----:B--2---:R-:W-:-:S03]  /*25f30*/  IADD3.X R42, PT, PT, R49, UR77, RZ, P0, !PT ;  /* 0x0000004d312a7c10 */ /* 0x004fc600087fe4ff */
[----:B------:R2:W-:Y:S01]  /*25f40*/  STL [R1+0x7b8c], R43 ;  /* 0x007b8c2b01007387 */ /* 0x0005e20000100800 */
[----:B---3--:R-:W-:-:S03]  /*25f50*/  IADD3.X R0, PT, PT, R6, UR77, RZ, P6, !PT ;  /* 0x0000004d06007c10 */ /* 0x008fc6000b7fe4ff */
[----:B------:R3:W-:Y:S04]  /*25f60*/  STL [R1+0x7b94], R42 ;  /* 0x007b942a01007387 */ /* 0x0007e80000100800 */
[----:B------:R4:W-:Y:S01]  /*25f70*/  STL [R1+0x7b9c], R0 ;  /* 0x007b9c0001007387 */ /* 0x0009e20000100800 */
[----:B--2---:R-:W-:Y:S02]  /*25f80*/  IADD3 R43, P6, PT, R52, UR8, RZ ;  /* 0x00000008342b7c10 */ /* 0x004fe4000ffde0ff */
[----:B---3--:R-:W-:Y:S02]  /*25f90*/  IADD3 R42, P4, PT, R48, UR8, RZ ;  /* 0x00000008302a7c10 */ /* 0x008fe4000ff9e0ff */
[----:B----4-:R-:W-:Y:S01]  /*25fa0*/  IADD3 R0, P5, PT, R46, UR8, RZ ;  /* 0x000000082e007c10 */ /* 0x010fe2000ffbe0ff */
[----:B------:R2:W-:Y:S01]  /*25fb0*/  STL [R1+0x7ba8], R43 ;  /* 0x007ba82b01007387 */ /* 0x0005e20000100800 */
[----:B------:R-:W-:-:S03]  /*25fc0*/  USHF.R.S32.HI UR77, URZ, 0x1f, UR8 ;  /* 0x0000001fff4d7899 */ /* 0x000fc60008011408 */
[----:B------:R3:W-:Y:S04]  /*25fd0*/  STL [R1+0x7bb0], R0 ;  /* 0x007bb00001007387 */ /* 0x0007e80000100800 */
[----:B------:R4:W-:Y:S01]  /*25fe0*/  STL [R1+0x7bb8], R42 ;  /* 0x007bb82a01007387 */ /* 0x0009e20000100800 */
[----:B--2---:R-:W-:Y:S02]  /*25ff0*/  IADD3 R43, P3, PT, R53, UR8, RZ ;  /* 0x00000008352b7c10 */ /* 0x004fe4000ff7e0ff */
[----:B---3--:R-:W-:-:S03]  /*26000*/  IADD3 R0, P2, PT, R58, UR8, RZ ;  /* 0x000000083a007c10 */ /* 0x008fc6000ff5e0ff */
[----:B------:R2:W-:Y:S01]  /*26010*/  STL [R1+0x7bc0], R43 ;  /* 0x007bc02b01007387 */ /* 0x0005e20000100800 */
[----:B----4-:R-:W-:-:S03]  /*26020*/  IADD3 R42, P1, PT, R59, UR8, RZ ;  /* 0x000000083b2a7c10 */ /* 0x010fc6000ff3e0ff */
[----:B------:R3:W-:Y:S04]  /*26030*/  STL [R1+0x7bc8], R0 ;  /* 0x007bc80001007387 */ /* 0x0007e80000100800 */
[----:B------:R4:W-:Y:S01]  /*26040*/  STL [R1+0x7bd0], R42 ;  /* 0x007bd02a01007387 */ /* 0x0009e20000100800 */
[----:B--2---:R-:W-:Y:S02]  /*26050*/  IADD3 R43, P0, PT, R60, UR8, RZ ;  /* 0x000000083c2b7c10 */ /* 0x004fe4000ff1e0ff */
[----:B---3--:R-:W-:-:S03]  /*26060*/  IADD3.X R0, PT, PT, R57, UR77, RZ, P6, !PT ;  /* 0x0000004d39007c10 */ /* 0x008fc6000b7fe4ff */
[----:B------:R2:W-:Y:S01]  /*26070*/  STL [R1+0x7bd8], R43 ;  /* 0x007bd82b01007387 */ /* 0x0005e20000100800 */
[----:B----4-:R-:W-:-:S03]  /*26080*/  IADD3 R42, P6, PT, R61, UR8, RZ ;  /* 0x000000083d2a7c10 */ /* 0x010fc6000ffde0ff */
[----:B------:R-:W-:Y:S01]  /*26090*/  STL [R1+0x7ba4], R0 ;  /* 0x007ba40001007387 */ /* 0x000fe20000100800 */
[----:B------:R-:W-:Y:S01]  /*260a0*/  IADD3.X R44, PT, PT, R4, UR77, RZ, P4, !PT ;  /* 0x0000004d042c7c10 */ /* 0x000fe2000a7fe4ff */
[----:B------:R-:W3:Y:S02]  /*260b0*/  LDCU UR8, c[0x0][0x3a8] ;  /* 0x00007500ff0877ac */ /* 0x000ee40008000800 */
[----:B------:R4:W-:Y:S01]  /*260c0*/  STL [R1+0x7be0], R42 ;  /* 0x007be02a01007387 */ /* 0x0009e20000100800 */
[----:B--2---:R-:W-:Y:S02]  /*260d0*/  IADD3.X R43, PT, PT, R3, UR77, RZ, P3, !PT ;  /* 0x0000004d032b7c10 */ /* 0x004fe40009ffe4ff */
[----:B----4-:R-:W-:-:S05]  /*260e0*/  IADD3.X R42, PT, PT, R5, UR77, RZ, P5, !PT ;  /* 0x0000004d052a7c10 */ /* 0x010fca000affe4ff */
[----:B------:R2:W-:Y:S04]  /*260f0*/  STL [R1+0x7bac], R42 ;  /* 0x007bac2a01007387 */ /* 0x0005e80000100800 */
[----:B------:R4:W-:Y:S01]  /*26100*/  STL [R1+0x7bb4], R44 ;  /* 0x007bb42c01007387 */ /* 0x0009e20000100800 */
[----:B--2---:R-:W-:-:S03]  /*26110*/  IADD3.X R42, PT, PT, R2, UR77, RZ, P2, !PT ;  /* 0x0000004d022a7c10 */ /* 0x004fc600097fe4ff */
[----:B------:R2:W-:Y:S01]  /*26120*/  STL [R1+0x7bbc], R43 ;  /* 0x007bbc2b01007387 */ /* 0x0005e20000100800 */
[----:B----4-:R-:W-:-:S03]  /*26130*/  IADD3.X R44, PT, PT, R7, UR77, RZ, P1, !PT ;  /* 0x0000004d072c7c10 */ /* 0x010fc60008ffe4ff */
[----:B------:R4:W-:Y:S01]  /*26140*/  STL [R1+0x7bc4], R42 ;  /* 0x007bc42a01007387 */ /* 0x0009e20000100800 */
[----:B--2---:R-:W-:-:S03]  /*26150*/  IADD3.X R43, PT, PT, R49, UR77, RZ, P0, !PT ;  /* 0x0000004d312b7c10 */ /* 0x004fc600087fe4ff */
[----:B------:R2:W-:Y:S01]  /*26160*/  STL [R1+0x7bcc], R44 ;  /* 0x007bcc2c01007387 */ /* 0x0005e20000100800 */
[----:B----4-:R-:W-:-:S03]  /*26170*/  IADD3.X R42, PT, PT, R6, UR77, RZ, P6, !PT ;  /* 0x0000004d062a7c10 */ /* 0x010fc6000b7fe4ff */
[----:B------:R4:W-:Y:S04]  /*26180*/  STL [R1+0x7bd4], R43 ;  /* 0x007bd42b01007387 */ /* 0x0009e80000100800 */
[----:B------:R0:W-:Y:S01]  /*26190*/  STL [R1+0x7bdc], R42 ;  /* 0x007bdc2a01007387 */ /* 0x0001e20000100800 */
[----:B--2---:R-:W-:Y:S02]  /*261a0*/  IADD3 R44, P6, PT, R52, UR9, RZ ;  /* 0x00000009342c7c10 */ /* 0x004fe4000ffde0ff */
[----:B----4-:R-:W-:-:S03]  /*261b0*/  IADD3 R43, P5, PT, R46, UR9, RZ ;  /* 0x000000092e2b7c10 */ /* 0x010fc6000ffbe0ff */
[----:B------:R2:W-:Y:S01]  /*261c0*/  STL [R1+0x7be8], R44 ;  /* 0x007be82c01007387 */ /* 0x0005e20000100800 */
[----:B0-----:R-:W-:-:S03]  /*261d0*/  IADD3 R42, P4, PT, R48, UR9, RZ ;  /* 0x00000009302a7c10 */ /* 0x001fc6000ff9e0ff */
[----:B------:R0:W-:Y:S01]  /*261e0*/  STL [R1+0x7bf0], R43 ;  /* 0x007bf02b01007387 */ /* 0x0001e20000100800 */
[----:B------:R-:W-:Y:S01]  /*261f0*/  SHF.R.U32.HI R0, RZ, 0x2, R51 ;  /* 0x00000002ff007819 */ /* 0x000fe20000011633 */
[----:B------:R-:W-:Y:S02]  /*26200*/  USHF.R.S32.HI UR77, URZ, 0x1f, UR9 ;  /* 0x0000001fff4d7899 */ /* 0x000fe40008011409 */
[----:B------:R4:W-:Y:S01]  /*26210*/  STL [R1+0x7bf8], R42 ;  /* 0x007bf82a01007387 */ /* 0x0009e20000100800 */
[----:B--2---:R-:W-:Y:S02]  /*26220*/  IADD3 R44, P3, PT, R53, UR9, RZ ;  /* 0x00000009352c7c10 */ /* 0x004fe4000ff7e0ff */
[----:B0-----:R-:W-:-:S03]  /*26230*/  IADD3 R43, P2, PT, R58, UR9, RZ ;  /* 0x000000093a2b7c10 */ /* 0x001fc6000ff5e0ff */
[----:B------:R0:W-:Y:S01]  /*26240*/  STL [R1+0x7c00], R44 ;  /* 0x007c002c01007387 */ /* 0x0001e20000100800 */
[----:B----4-:R-:W-:-:S03]  /*26250*/  IADD3 R42, P1, PT, R59, UR9, RZ ;  /* 0x000000093b2a7c10 */ /* 0x010fc6000ff3e0ff */
[----:B------:R2:W-:Y:S01]  /*26260*/  STL [R1+0x7c08], R43 ;  /* 0x007c082b01007387 */ /* 0x0005e20000100800 */
[----:B------:R-:W-:-:S03]  /*26270*/  SGXT.U32 R0, R0, 0x3 ;  /* 0x000000030000781a */ /* 0x000fc60000000000 */
[----:B------:R4:W-:Y:S01]  /*26280*/  STL [R1+0x7c10], R42 ;  /* 0x007c102a01007387 */ /* 0x0009e20000100800 */
[----:B0-----:R-:W-:Y:S02]  /*26290*/  IADD3 R44, P0, PT, R60, UR9, RZ ;  /* 0x000000093c2c7c10 */ /* 0x001fe4000ff1e0ff */
[----:B------:R-:W-:Y:S02]  /*262a0*/  LOP3.LUT R0, R50, R0, RZ, 0xfc, !PT ;  /* 0x0000000032007212 */ /* 0x000fe400078efcff */
[----:B--2---:R-:W-:Y:S01]  /*262b0*/  IADD3.X R43, PT, PT, R57, UR77, RZ, P6, !PT ;  /* 0x0000004d392b7c10 */ /* 0x004fe2000b7fe4ff */
[----:B------:R-:W-:Y:S01]  /*262c0*/  STL [R1+0x7c18], R44 ;  /* 0x007c182c01007387 */ /* 0x000fe20000100800 */
[----:B----4-:R-:W-:-:S03]  /*262d0*/  IADD3 R42, P6, PT, R61, UR9, RZ ;  /* 0x000000093d2a7c10 */ /* 0x010fc6000ffde0ff */
[----:B------:R0:W-:Y:S01]  /*262e0*/  STL [R1+0x7be4], R43 ;  /* 0x007be42b01007387 */ /* 0x0001e20000100800 */
[----:B------:R-:W-:Y:S01]  /*262f0*/  LOP3.LUT R50, R51, 0x7, RZ, 0xc0, !PT ;  /* 0x0000000733327812 */ /* 0x000fe200078ec0ff */
[----:B------:R-:W2:Y:S02]  /*26300*/  LDCU UR9, c[0x0][0x3a8] ;  /* 0x00007500ff0977ac */ /* 0x000ea40008000800 */
[----:B------:R-:W-:Y:S04]  /*26310*/  STL [R1+0x7c20], R42 ;  /* 0x007c202a01007387 */ /* 0x000fe80000100800 */
[----:B------:R4:W-:Y:S01]  /*26320*/  STL [R1+0x8370], R0 ;  /* 0x0083700001007387 */ /* 0x0009e20000100800 */
[----:B0-----:R-:W-:Y:S02]  /*26330*/  IADD3.X R43, PT, PT, R4, UR77, RZ, P4, !PT ;  /* 0x0000004d042b7c10 */ /* 0x001fe4000a7fe4ff */
[----:B----4-:R-:W-:-:S02]  /*26340*/  IADD3.X R0, PT, PT, R5, UR77, RZ, P5, !PT ;  /* 0x0000004d05007c10 */ /* 0x010fc4000affe4ff */
        /* <DEDUP_REMOVED lines=22> */
[----:B----4-:R-:W-:-:S03]  /*264b0*/  IADD3 R0, P1, PT, R59, UR10, RZ ;  /* 0x0000000a3b007c10 */ /* 0x010fc6000ff3e0ff */
[----:B------:R1:W-:Y:S04]  /*264c0*/  STL [R1+0x7c48], R42 ;  /* 0x007c482a01007387 */ /* 0x0003e80000100800 */
[----:B------:R4:W-:Y:S01]  /*264d0*/  STL [R1+0x7c50], R0 ;  /* 0x007c500001007387 */ /* 0x0009e20000100800 */
[----:B0-----:R-:W-:Y:S02]  /*264e0*/  IADD3 R43, P0, PT, R60, UR10, RZ ;  /* 0x0000000a3c2b7c10 */ /* 0x001fe4000ff1e0ff */
[----:B-1----:R-:W-:-:S03]  /*264f0*/  IADD3.X R42, PT, PT, R57, UR77, RZ, P6, !PT ;  /* 0x0000004d392a7c10 */ /* 0x002fc6000b7fe4ff */
[----:B------:R0:W-:Y:S01]  /*26500*/  STL [R1+0x7c58], R43 ;  /* 0x007c582b01007387 */ /* 0x0001e20000100800 */
[----:B----4-:R-:W-:-:S03]  /*26510*/  IADD3 R0, P6, PT, R61, UR10, RZ ;  /* 0x0000000a3d007c10 */ /* 0x010fc6000ffde0ff */
[----:B------:R-:W-:Y:S01]  /*26520*/  STL [R1+0x7c24], R42 ;  /* 0x007c242a01007387 */ /* 0x000fe20000100800 */
[----:B------:R-:W-:Y:S01]  /*26530*/  IMAD.SHL.U32 R51, R51, 0x2, RZ ;  /* 0x0000000233337824 */ /* 0x000fe200078e00ff */
[----:B------:R-:W1:Y:S02]  /*26540*/  LDCU UR10, c[0x0][0x3a8] ;  /* 0x00007500ff0a77ac */ /* 0x000e640008000800 */
        /* <DEDUP_REMOVED lines=33> */
[----:B------:R-:W-:Y:S01]  /*26760*/  IMAD R50, R50, 0x90, RZ ;  /* 0x0000009032327824 */ /* 0x000fe200078e02ff */
        /* <DEDUP_REMOVED lines=31> */
[----:B------:R-:W-:Y:S01]  /*26960*/  STL [R1+0x7cd8], R43 ;  /* 0x007cd82b01007387 */ /* 0x000fe20000100800 */
[----:B----4-:R-:W-:-:S03]  /*26970*/  IADD3 R0, P6, PT, R61, UR12, RZ ;  /* 0x0000000c3d007c10 */ /* 0x010fc6000ffde0ff */
[----:B------:R0:W-:Y:S01]  /*26980*/  STL [R1+0x7ca4], R42 ;  /* 0x007ca42a01007387 */ /* 0x0001e20000100800 */
[----:B------:R-:W-:Y:S01]  /*26990*/  IADD3.X R4, PT, PT, R4, UR77, RZ, P4, !PT ;  /* 0x0000004d04047c10 */ /* 0x000fe2000a7fe4ff */
[----:B------:R-:W1:Y:S02]  /*269a0*/  LDCU UR12, c[0x0][0x3a8] ;  /* 0x00007500ff0c77ac */ /* 0x000e640008000800 */
[----:B------:R4:W-:Y:S01]  /*269b0*/  STL [R1+0x7ce0], R0 ;  /* 0x007ce00001007387 */ /* 0x0009e20000100800 */
[----:B------:R-:W-:Y:S02]  /*269c0*/  IADD3.X R3, PT, PT, R3, UR77, RZ, P3, !PT ;  /* 0x0000004d03037c10 */ /* 0x000fe40009ffe4ff */
[----:B0-----:R-:W-:Y:S02]  /*269d0*/  LOP3.LUT R42, R50, 0x30, R51, 0x78, !PT ;  /* 0x00000030322a7812 */ /* 0x001fe400078e7833 */
[----:B----4-:R-:W-:-:S03]  /*269e0*/  IADD3.X R0, PT, PT, R5, UR77, RZ, P5, !PT ;  /* 0x0000004d05007c10 */ /* 0x010fc6000affe4ff */
[----:B------:R-:W-:Y:S01]  /*269f0*/  STL [R1+0xa2c], R42 ;  /* 0x000a2c2a01007387 */ /* 0x000fe20000100800 */
[----:B------:R-:W-:-:S03]  /*26a00*/  IADD3.X R7, PT, PT, R7, UR77, RZ, P1, !PT ;  /* 0x0000004d07077c10 */ /* 0x000fc60008ffe4ff */
[----:B------:R0:W-:Y:S01]  /*26a10*/  STL [R1+0x7cac], R0 ;  /* 0x007cac0001007387 */ /* 0x0001e20000100800 */
[----:B------:R-:W-:-:S03]  /*26a20*/  IADD3.X R49, PT, PT, R49, UR77, RZ, P0, !PT ;  /* 0x0000004d31317c10 */ /* 0x000fc600087fe4ff */
[----:B------:R4:W-:Y:S04]  /*26a30*/  STL [R1+0x7cb4], R4 ;  /* 0x007cb40401007387 */ /* 0x0009e80000100800 */
[----:B------:R-:W2:Y:S01]  /*26a40*/  LDL R5, [R1+0x154] ;  /* 0x0001540001057983 */ /* 0x000ea20000100800 */
[----:B0-----:R-:W-:-:S03]  /*26a50*/  IADD3.X R0, PT, PT, R2, UR77, RZ, P2, !PT ;  /* 0x0000004d02007c10 */ /* 0x001fc600097fe4ff */
[----:B------:R0:W-:Y:S04]  /*26a60*/  STL [R1+0x7cbc], R3 ;  /* 0x007cbc0301007387 */ /* 0x0001e80000100800 */
[----:B----4-:R-:W4:Y:S04]  /*26a70*/  LDL R4, [R1+0x150] ;  /* 0x0001500001047983 */ /* 0x010f280000100800 */
[----:B------:R1:W-:Y:S04]  /*26a80*/  STL [R1+0x7cc4], R0 ;  /* 0x007cc40001007387 */ /* 0x0003e80000100800 */
[----:B0-----:R-:W3:Y:S04]  /*26a90*/  LDL R3, [R1+0x14c] ;  /* 0x00014c0001037983 */ /* 0x001ee80000100800 */
[----:B------:R-:W5:Y:S04]  /*26aa0*/  LDL R2, [R1+0x148] ;  /* 0x0001480001027983 */ /* 0x000f680000100800 */
[----:B------:R-:W5:Y:S04]  /*26ab0*/  LDL R50, [R1+0x140] ;  /* 0x0001400001327983 */ /* 0x000f680000100800 */
[----:B------:R-:W5:Y:S04]  /*26ac0*/  LDL R51, [R1+0x13c] ;  /* 0x00013c0001337983 */ /* 0x000f680000100800 */
[----:B-1----:R-:W5:Y:S04]  /*26ad0*/  LDL R0, [R1+0x138] ;  /* 0x0001380001007983 */ /* 0x002f680000100800 */
[----:B------:R-:W5:Y:S04]  /*26ae0*/  LDL R47, [R1+0x134] ;  /* 0x00013400012f7983 */ /* 0x000f680000100800 */
        /* <DEDUP_REMOVED lines=16> */
[----:B------:R0:W-:Y:S04]  /*26bf0*/  STL [R1+0x7ccc], R7 ;  /* 0x007ccc0701007387 */ /* 0x0001e80000100800 */
[----:B0-----:R-:W5:Y:S04]  /*26c00*/  LDL.LU R7, [R1+0x8418] ;  /* 0x0084180001077983 */ /* 0x001f680000300800 */
[----:B------:R0:W-:Y:S04]  /*26c10*/  STL [R1+0x7cd4], R49 ;  /* 0x007cd43101007387 */ /* 0x0001e80000100800 */
[----:B0-----:R-:W5:Y:S01]  /*26c20*/  LDL.LU R49, [R1+0x8414] ;  /* 0x0084140001317983 */ /* 0x001f620000300800 */
[----:B------:R-:W-:-:S05]  /*26c30*/  IADD3.X R6, PT, PT, R6, UR77, RZ, P6, !PT ;  /* 0x0000004d06067c10 */ /* 0x000fca000b7fe4ff */
[----:B------:R0:W-:Y:S01]  /*26c40*/  STL [R1+0x7cdc], R6 ;  /* 0x007cdc0601007387 */ /* 0x0001e20000100800 */
[----:B--2---:R-:W-:Y:S02]  /*26c50*/  SHF.R.S32.HI R5, RZ, 0x1f, R5 ;  /* 0x0000001fff057819 */ /* 0x004fe40000011405 */
[----:B----4-:R-:W-:Y:S02]  /*26c60*/  SHF.R.S32.HI R4, RZ, 0x1f, R4 ;  /* 0x0000001fff047819 */ /* 0x010fe40000011404 */
[----:B---3--:R-:W-:Y:S02]  /*26c70*/  SHF.R.S32.HI R3, RZ, 0x1f, R3 ;  /* 0x0000001fff037819 */ /* 0x008fe40000011403 */
[----:B-----5:R-:W-:Y:S02]  /*26c80*/  SHF.R.S32.HI R2, RZ, 0x1f, R2 ;  /* 0x0000001fff027819 */ /* 0x020fe40000011402 */
[----:B0-----:R-:W-:-:S05]  /*26c90*/  SHF.R.S32.HI R6, RZ, 0x1f, R49 ;  /* 0x0000001fff067819 */ /* 0x001fca0000011431 */
[----:B------:R0:W-:Y:S04]  /*26ca0*/  STL [R1+0xf0], R6 ;  /* 0x0000f00601007387 */ /* 0x0001e80000100800 */
[----:B0-----:R-:W2:Y:S04]  /*26cb0*/  LDL.LU R6, [R1+0x8410] ;  /* 0x0084100001067983 */ /* 0x001ea80000300800 */
[----:B------:R0:W-:Y:S04]  /*26cc0*/  STL [R1+0x83dc], R49 ;  /* 0x0083dc3101007387 */ /* 0x0001e80000100800 */
[----:B0-----:R-:W3:Y:S04]  /*26cd0*/  LDL R49, [R1+0x144] ;  /* 0x0001440001317983 */ /* 0x001ee80000100800 */
[----:B------:R0:W-:Y:S04]  /*26ce0*/  STL [R1+0xec], R5 ;  /* 0x0000ec0501007387 */ /* 0x0001e80000100800 */
[----:B0-----:R-:W4:Y:S04]  /*26cf0*/  LDL.LU R5, [R1+0x840c] ;  /* 0x00840c0001057983 */ /* 0x001f280000300800 */
[----:B------:R0:W-:Y:S04]  /*26d00*/  STL [R1+0xe8], R4 ;  /* 0x0000e80401007387 */ /* 0x0001e80000100800 */
[----:B0-----:R-:W5:Y:S04]  /*26d10*/  LDL.LU R4, [R1+0x8408] ;  /* 0x0084080001047983 */ /* 0x001f680000300800 */
[----:B------:R0:W-:Y:S04]  /*26d20*/  STL [R1+0xe4], R3 ;  /* 0x0000e40301007387 */ /* 0x0001e80000100800 */
[----:B0-----:R-:W2:Y:S04]  /*26d30*/  LDL.LU R3, [R1+0x8404] ;  /* 0x0084040001037983 */ /* 0x001ea80000300800 */
[----:B------:R0:W-:Y:S04]  /*26d40*/  STL [R1+0xe0], R2 ;  /* 0x0000e00201007387 */ /* 0x0001e80000100800 */
[----:B0-----:R-:W2:Y:S01]  /*26d50*/  LDL.LU R2, [R1+0x8400] ;  /* 0x0084000001027983 */ /* 0x001ea20000300800 */
[----:B------:R-:W-:-:S02]  /*26d60*/  SHF.R.S32.HI R47, RZ, 0x1f, R47 ;  /* 0x0000001fff2f7819 */ /* 0x000fc4000001142f */
[----:B------:R-:W-:Y:S02]  /*26d70*/  SHF.R.S32.HI R44, RZ, 0x1f, R44 ;  /* 0x0000001fff2c7819 */ /* 0x000fe4000001142c */
[----:B---3--:R-:W-:-:S05]  /*26d80*/  SHF.R.S32.HI R49, RZ, 0x1f, R49 ;  /* 0x0000001fff317819 */ /* 0x008fca0000011431 */
[----:B------:R0:W-:Y:S02]  /*26d90*/  STL [R1+0xdc], R49 ;  /* 0x0000dc3101007387 */ /* 0x0001e40000100800 */
[----:B0-----:R-:W-:Y:S02]  /*26da0*/  SHF.R.S32.HI R49, RZ, 0x1f, R50 ;  /* 0x0000001fff317819 */ /* 0x001fe40000011432 */
[----:B------:R-:W-:-:S03]  /*26db0*/  SHF.R.S32.HI R50, RZ, 0x1f, R51 ;  /* 0x0000001fff327819 */ /* 0x000fc60000011433 */
[----:B------:R0:W-:Y:S04]  /*26dc0*/  STL [R1+0xd8], R49 ;  /* 0x0000d83101007387 */ /* 0x0001e80000100800 */
[----:B------:R-:W-:Y:S01]  /*26dd0*/  STL [R1+0xd4], R50 ;  /* 0x0000d43201007387 */ /* 0x000fe20000100800 */
[----:B0-----:R-:W-:Y:S02]  /*26de0*/  SHF.R.S32.HI R49, RZ, 0x1f, R0 ;  /* 0x0000001fff317819 */ /* 0x001fe40000011400 */
[----:B------:R-:W-:-:S03]  /*26df0*/  SHF.R.S32.HI R0, RZ, 0x1f, R45 ;  /* 0x0000001fff007819 */ /* 0x000fc6000001142d */
[----:B------:R-:W-:Y:S01]  /*26e00*/  STL [R1+0xd0], R49 ;  /* 0x0000d03101007387 */ /* 0x000fe20000100800 */
[----:B------:R-:W-:-:S03]  /*26e10*/  SHF.R.S32.HI R45, RZ, 0x1f, R56 ;  /* 0x0000001fff2d7819 */ /* 0x000fc60000011438 */
[----:B------:R-:W-:Y:S04]  /*26e20*/  STL [R1+0xcc], R47 ;  /* 0x0000cc2f01007387 */ /* 0x000fe80000100800 */
[----:B------:R0:W-:Y:S04]  /*26e30*/  STL [R1+0xc8], R0 ;  /* 0x0000c80001007387 */ /* 0x0001e80000100800 */
[----:B------:R1:W-:Y:S01]  /*26e40*/  STL [R1+0xc4], R44 ;  /* 0x0000c42c01007387 */ /* 0x0003e20000100800 */
[----:B0-----:R-:W-:-:S03]  /*26e50*/  SHF.R.S32.HI R0, RZ, 0x1f, R43 ;  /* 0x0000001fff007819 */ /* 0x001fc6000001142b */
[----:B------:R-:W-:Y:S01]  /*26e60*/  STL [R1+0xc0], R45 ;  /* 0x0000c02d01007387 */ /* 0x000fe20000100800 */
[----:B------:R-:W-:Y:S02]  /*26e70*/  SHF.R.S32.HI R43, RZ, 0x1f, R42 ;  /* 0x0000001fff2b7819 */ /* 0x000fe4000001142a */
[----:B-1----:R-:W-:Y:S01]  /*26e80*/  SHF.R.S32.HI R44, RZ, 0x1f, R55 ;  /* 0x0000001fff2c7819 */ /* 0x002fe20000011437 */
[----:B------:R0:W-:Y:S01]  /*26e90*/  STL [R1+0xbc], R0 ;  /* 0x0000bc0001007387 */ /* 0x0001e20000100800 */
[----:B------:R-:W-:-:S03]  /*26ea0*/  SHF.R.S32.HI R42, RZ, 0x1f, R52 ;  /* 0x0000001fff2a7819 */ /* 0x000fc60000011434 */
[----:B------:R-:W-:Y:S01]  /*26eb0*/  STL [R1+0xb8], R44 ;  /* 0x0000b82c01007387 */ /* 0x000fe20000100800 */
[----:B0-----:R-:W-:-:S03]  /*26ec0*/  SHF.R.S32.HI R0, RZ, 0x1f, R54 ;  /* 0x0000001fff007819 */ /* 0x001fc60000011436 */
[----:B------:R0:W-:Y:S04]  /*26ed0*/  STL [R1+0xb4], R43 ;  /* 0x0000b42b01007387 */ /* 0x0001e80000100800 */
[----:B------:R1:W-:Y:S01]  /*26ee0*/  STL [R1+0xb0], R0 ;  /* 0x0000b00001007387 */ /* 0x0003e20000100800 */
[----:B0-----:R-:W-:-:S03]  /*26ef0*/  SHF.R.S32.HI R43, RZ, 0x1f, R46 ;  /* 0x0000001fff2b7819 */ /* 0x001fc6000001142e */
[----:B------:R0:W-:Y:S01]  /*26f00*/  STL [R1+0xac], R42 ;  /* 0x0000ac2a01007387 */ /* 0x0001e20000100800 */
[----:B-1----:R-:W-:-:S03]  /*26f10*/  SHF.R.S32.HI R0, RZ, 0x1f, R48 ;  /* 0x0000001fff007819 */ /* 0x002fc60000011430 */
[----:B------:R1:W-:Y:S04]  /*26f20*/  STL [R1+0xa8], R43 ;  /* 0x0000a82b01007387 */ /* 0x0003e80000100800 */
[----:B------:R3:W-:Y:S01]  /*26f30*/  STL [R1+0xa4], R0 ;  /* 0x0000a40001007387 */ /* 0x0007e20000100800 */
[----:B0-----:R-:W-:Y:S02]  /*26f40*/  SHF.R.S32.HI R42, RZ, 0x1f, R53 ;  /* 0x0000001fff2a7819 */ /* 0x001fe40000011435 */
[----:B-1----:R-:W-:-:S03]  /*26f50*/  SHF.R.S32.HI R43, RZ, 0x1f, R58 ;  /* 0x0000001fff2b7819 */ /* 0x002fc6000001143a */
[----:B------:R0:W-:Y:S01]  /*26f60*/  STL [R1+0xa0], R42 ;  /* 0x0000a02a01007387 */ /* 0x0001e20000100800 */
[----:B---3--:R-:W-:-:S03]  /*26f70*/  SHF.R.S32.HI R0, RZ, 0x1f, R59 ;  /* 0x0000001fff007819 */ /* 0x008fc6000001143b */
[----:B------:R1:W-:Y:S04]  /*26f80*/  STL [R1+0x9c], R43 ;  /* 0x00009c2b01007387 */ /* 0x0003e80000100800 */
[----:B------:R3:W-:Y:S01]  /*26f90*/  STL [R1+0x98], R0 ;  /* 0x0000980001007387 */ /* 0x0007e20000100800 */
[----:B0-----:R-:W-:Y:S02]  /*26fa0*/  SHF.R.S32.HI R42, RZ, 0x1f, R60 ;  /* 0x0000001fff2a7819 */ /* 0x001fe4000001143c */
[----:B-1----:R-:W-:-:S03]  /*26fb0*/  SHF.R.S32.HI R43, RZ, 0x1f, R57 ;  /* 0x0000001fff2b7819 */ /* 0x002fc60000011439 */
[----:B------:R0:W-:Y:S01]  /*26fc0*/  STL [R1+0x94], R42 ;  /* 0x0000942a01007387 */ /* 0x0001e20000100800 */
[----:B---3--:R-:W-:-:S03]  /*26fd0*/  SHF.R.S32.HI R0, RZ, 0x1f, R61 ;  /* 0x0000001fff007819 */ /* 0x008fc6000001143d */
[----:B------:R-:W-:Y:S04]  /*26fe0*/  STL [R1+0x90], R43 ;  /* 0x0000902b01007387 */ /* 0x000fe80000100800 */
[----:B--2---:R5:W-:Y:S01]  /*26ff0*/  STL [R1+0x838c], R2 ;  /* 0x00838c0201007387 */ /* 0x004be20000100800 */
[----:B0-----:R-:W-:-:S03]  /*27000*/  SHF.R.S32.HI R42, RZ, 0x1f, R2 ;  /* 0x0000001fff2a7819 */ /* 0x001fc60000011402 */
[----:B------:R0:W-:Y:S04]  /*27010*/  STL [R1+0x8c], R0 ;  /* 0x00008c0001007387 */ /* 0x0001e80000100800 */
[----:B------:R-:W-:Y:S01]  /*27020*/  STL [R1+0x88], R42 ;  /* 0x0000882a01007387 */ /* 0x000fe20000100800 */
[----:B-----5:R-:W-:Y:S02]  /*27030*/  SHF.R.S32.HI R2, RZ, 0x1f, R4 ;  /* 0x0000001fff027819 */ /* 0x020fe40000011404 */
[----:B0-----:R-:W-:Y:S01]  /*27040*/  SHF.R.S32.HI R0, RZ, 0x1f, R3 ;  /* 0x0000001fff007819 */ /* 0x001fe20000011403 */
[----:B------:R-:W-:Y:S04]  /*27050*/  STL [R1+0x8384], R3 ;  /* 0x0083840301007387 */ /* 0x000fe80000100800 */
[----:B------:R4:W-:Y:S04]  /*27060*/  STL [R1+0x84], R0 ;  /* 0x0000840001007387 */ /* 0x0009e80000100800 */
[----:B------:R-:W-:Y:S01]  /*27070*/  STL [R1+0x8388], R4 ;  /* 0x0083880401007387 */ /* 0x000fe20000100800 */
[----:B----4-:R-:W-:-:S03]  /*27080*/  SHF.R.S32.HI R0, RZ, 0x1f, R5 ;  /* 0x0000001fff007819 */ /* 0x010fc60000011405 */
[----:B------:R0:W-:Y:S04]  /*27090*/  STL [R1+0x80], R2 ;  /* 0x0000800201007387 */ /* 0x0001e80000100800 */
[----:B------:R-:W-:Y:S04]  /*270a0*/  STL [R1+0x837c], R5 ;  /* 0x00837c0501007387 */ /* 0x000fe80000100800 */
[----:B------:R1:W-:Y:S01]  /*270b0*/  STL [R1+0x7c], R0 ;  /* 0x00007c0001007387 */ /* 0x0003e20000100800 */
[----:B0-----:R-:W-:-:S03]  /*270c0*/  SHF.R.S32.HI R2, RZ, 0x1f, R6 ;  /* 0x0000001fff027819 */ /* 0x001fc60000011406 */
[----:B------:R-:W-:Y:S01]  /*270d0*/  STL [R1+0x8378], R6 ;  /* 0x0083780601007387 */ /* 0x000fe20000100800 */
[----:B-1----:R-:W-:-:S03]  /*270e0*/  SHF.R.S32.HI R0, RZ, 0x1f, R7 ;  /* 0x0000001fff007819 */ /* 0x002fc60000011407 */
        /* <DEDUP_REMOVED lines=37> */
[----:B------:R-:W-:Y:S01]  /*27340*/  STL [R1+0x83fc], R19 ;  /* 0x0083fc1301007387 */ /* 0x000fe20000100800 */
[----:B------:R-:W-:-:S03]  /*27350*/  SHF.R.S32.HI R3, RZ, 0x1f, R22 ;  /* 0x0000001fff037819 */ /* 0x000fc60000011416 */
[----:B------:R1:W-:Y:S01]  /*27360*/  STL [R1+0x44], R0 ;  /* 0x0000440001007387 */ /* 0x0003e20000100800 */
[----:B0-----:R-:W-:-:S05]  /*27370*/  SHF.R.S32.HI R2, RZ, 0x1f, R20 ;  /* 0x0000001fff027819 */ /* 0x001fca0000011414 */
[----:B------:R0:W-:Y:S01]  /*27380*/  STL [R1+0x40], R2 ;  /* 0x0000400201007387 */ /* 0x0001e20000100800 */
[----:B-1----:R-:W-:-:S05]  /*27390*/  SHF.R.S32.HI R0, RZ, 0x1f, R21 ;  /* 0x0000001fff007819 */ /* 0x002fca0000011415 */
[----:B------:R1:W-:Y:S01]  /*273a0*/  STL [R1+0x3c], R0 ;  /* 0x00003c0001007387 */ /* 0x0003e20000100800 */
[----:B0-----:R-:W-:-:S03]  /*273b0*/  SHF.R.S32.HI R2, RZ, 0x1f, R23 ;  /* 0x0000001fff027819 */ /* 0x001fc60000011417 */
[----:B------:R0:W-:Y:S01]  /*273c0*/  STL [R1+0x38], R3 ;  /* 0x0000380301007387 */ /* 0x0001e20000100800 */
[----:B-1----:R-:W-:-:S03]  /*273d0*/  SHF.R.S32.HI R0, RZ, 0x1f, R24 ;  /* 0x0000001fff007819 */ /* 0x002fc60000011418 */
        /* <DEDUP_REMOVED lines=22> */
[----:B------:R0:W-:Y:S04]  /*27540*/  STL [R1+0x8], R3 ;  /* 0x0000080301007387 */ /* 0x0001e80000100800 */
[----:B------:R-:W2:Y:S01]  /*27550*/  LDL R54, [R1+0x160] ;  /* 0x0001600001367983 */ /* 0x000ea20000100800 */
[----:B-1----:R-:W-:-:S03]  /*27560*/  SHF.R.S32.HI R0, RZ, 0x1f, R36 ;  /* 0x0000001fff007819 */ /* 0x002fc60000011424 */
[----:B------:R1:W-:Y:S04]  /*27570*/  STL [R1+0x4], R2 ;  /* 0x0000040201007387 */ /* 0x0003e80000100800 */
[----:B------:R-:W3:Y:S04]  /*27580*/  LDL R55, [R1+0x168] ;  /* 0x0001680001377983 */ /* 0x000ee80000100800 */
[----:B------:R4:W-:Y:S04]  /*27590*/  STL [R1], R0 ;  /* 0x0000000001007387 */ /* 0x0009e80000100800 */
[----:B------:R-:W5:Y:S04]  /*275a0*/  LDL R11, [R1+0x1fc] ;  /* 0x0001fc00010b7983 */ /* 0x000f680000100800 */
[----:B------:R-:W2:Y:S04]  /*275b0*/  LDL R10, [R1+0x204] ;  /* 0x00020400010a7983 */ /* 0x000ea80000100800 */
[----:B------:R-:W3:Y:S04]  /*275c0*/  LDL R9, [R1+0x210] ;  /* 0x0002100001097983 */ /* 0x000ee80000100800 */
[----:B------:R-:W3:Y:S04]  /*275d0*/  LDL R8, [R1+0x220] ;  /* 0x0002200001087983 */ /* 0x000ee80000100800 */
[----:B------:R-:W3:Y:S04]  /*275e0*/  LDL R7, [R1+0x234] ;  /* 0x0002340001077983 */ /* 0x000ee80000100800 */
[----:B------:R-:W3:Y:S04]  /*275f0*/  LDL R42, [R1+0x24c] ;  /* 0x00024c00012a7983 */ /* 0x000ee80000100800 */
[----:B------:R-:W3:Y:S04]  /*27600*/  LDL R6, [R1+0x23c] ;  /* 0x00023c0001067983 */ /* 0x000ee80000100800 */
[----:B------:R-:W3:Y:S04]  /*27610*/  LDL R5, [R1+0x250] ;  /* 0x0002500001057983 */ /* 0x000ee80000100800 */
[----:B------:R-:W3:Y:S04]  /*27620*/  LDL R46, [R1+0x258] ;  /* 0x00025800012e7983 */ /* 0x000ee80000100800 */
[----:B------:R-:W3:Y:S04]  /*27630*/  LDL R4, [R1+0x288] ;  /* 0x0002880001047983 */ /* 0x000ee80000100800 */
[----:B0-----:R-:W3:Y:S04]  /*27640*/  LDL R3, [R1+0x294] ;  /* 0x0002940001037983 */ /* 0x001ee80000100800 */
[----:B-1----:R-:W3:Y:S04]  /*27650*/  LDL R2, [R1+0x29c] ;  /* 0x00029c0001027983 */ /* 0x002ee80000100800 */
[----:B------:R-:W3:Y:S04]  /*27660*/  LDL R48, [R1+0x2b0] ;  /* 0x0002b00001307983 */ /* 0x000ee80000100800 */
[----:B------:R-:W3:Y:S04]  /*27670*/  LDL R49, [R1+0x2a4] ;  /* 0x0002a40001317983 */ /* 0x000ee80000100800 */
[----:B----4-:R-:W4:Y:S04]  /*27680*/  LDL R0, [R1+0x2c8] ;  /* 0x0002c80001007983 */ /* 0x010f280000100800 */
[----:B------:R-:W4:Y:S04]  /*27690*/  LDL R47, [R1+0x2d8] ;  /* 0x0002d800012f7983 */ /* 0x000f280000100800 */
[----:B------:R-:W4:Y:S04]  /*276a0*/  LDL R44, [R1+0x2e0] ;  /* 0x0002e000012c7983 */ /* 0x000f280000100800 */
[----:B------:R-:W4:Y:S04]  /*276b0*/  LDL R45, [R1+0x2e8] ;  /* 0x0002e800012d7983 */ /* 0x000f280000100800 */
[----:B------:R-:W4:Y:S04]  /*276c0*/  LDL R43, [R1+0x2f4] ;  /* 0x0002f400012b7983 */ /* 0x000f280000100800 */
[----:B------:R-:W4:Y:S04]  /*276d0*/  LDL R56, [R1+0x170] ;  /* 0x0001700001387983 */ /* 0x000f280000100800 */
[----:B------:R-:W4:Y:S04]  /*276e0*/  LDL R57, [R1+0x178] ;  /* 0x0001780001397983 */ /* 0x000f280000100800 */
[----:B------:R-:W4:Y:S04]  /*276f0*/  LDL R58, [R1+0x1bc] ;  /* 0x0001bc00013a7983 */ /* 0x000f280000100800 */
[----:B------:R-:W4:Y:S04]  /*27700*/  LDL R59, [R1+0x1c4] ;  /* 0x0001c400013b7983 */ /* 0x000f280000100800 */
[----:B------:R-:W4:Y:S01]  /*27710*/  LDL R60, [R1+0x1cc] ;  /* 0x0001cc00013c7983 */ /* 0x000f220000100800 */
[----:B-----5:R-:W-:-:S02]  /*27720*/  SHF.R.S32.HI R12, RZ, 0x1f, R11 ;  /* 0x0000001fff0c7819 */ /* 0x020fc4000001140b */
[----:B--2---:R-:W-:-:S03]  /*27730*/  SHF.R.S32.HI R11, RZ, 0x1f, R10 ;  /* 0x0000001fff0b7819 */ /* 0x004fc6000001140a */
[----:B------:R-:W-:Y:S01]  /*27740*/  STL [R1+0x15c], R12 ;  /* 0x00015c0c01007387 */ /* 0x000fe20000100800 */
[----:B---3--:R-:W-:-:S03]  /*27750*/  SHF.R.S32.HI R10, RZ, 0x1f, R9 ;  /* 0x0000001fff0a7819 */ /* 0x008fc60000011409 */
[----:B------:R-:W-:Y:S01]  /*27760*/  STL [R1+0x164], R11 ;  /* 0x0001640b01007387 */ /* 0x000fe20000100800 */
[----:B------:R-:W-:-:S03]  /*27770*/  SHF.R.S32.HI R9, RZ, 0x1f, R8 ;  /* 0x0000001fff097819 */ /* 0x000fc60000011408 */
[----:B------:R-:W-:Y:S01]  /*27780*/  STL [R1+0x16c], R10 ;  /* 0x00016c0a01007387 */ /* 0x000fe20000100800 */
[----:B------:R-:W-:-:S03]  /*27790*/  SHF.R.S32.HI R8, RZ, 0x1f, R7 ;  /* 0x0000001fff087819 */ /* 0x000fc60000011407 */
[----:B------:R-:W-:Y:S01]  /*277a0*/  STL [R1+0x174], R9 ;  /* 0x0001740901007387 */ /* 0x000fe20000100800 */
[----:B------:R-:W-:-:S03]  /*277b0*/  SHF.R.S32.HI R7, RZ, 0x1f, R42 ;  /* 0x0000001fff077819 */ /* 0x000fc6000001142a */
[----:B------:R-:W-:Y:S01]  /*277c0*/  STL [R1+0x17c], R8 ;  /* 0x00017c0801007387 */ /* 0x000fe20000100800 */
[----:B------:R-:W-:-:S03]  /*277d0*/  SHF.R.S32.HI R6, RZ, 0x1f, R6 ;  /* 0x0000001fff067819 */ /* 0x000fc60000011406 */
[----:B------:R-:W2:Y:S04]  /*277e0*/  LDL R42, [R1+0x30c] ;  /* 0x00030c00012a7983 */ /* 0x000ea80000100800 */
[----:B------:R0:W-:Y:S04]  /*277f0*/  STL [R1+0x180], R6 ;  /* 0x0001800601007387 */ /* 0x0001e80000100800 */
[----:B------:R-:W-:Y:S01]  /*27800*/  STL [R1+0x184], R7 ;  /* 0x0001840701007387 */ /* 0x000fe20000100800 */
[----:B0-----:R-:W-:Y:S02]  /*27810*/  SHF.R.S32.HI R6, RZ, 0x1f, R5 ;  /* 0x0000001fff067819 */ /* 0x001fe40000011405 */
[----:B------:R-:W-:-:S02]  /*27820*/  SHF.R.S32.HI R5, RZ, 0x1f, R46 ;  /* 0x0000001fff057819 */ /* 0x000fc4000001142e */
[----:B------:R-:W3:Y:S04]  /*27830*/  LDL R46, [R1+0x314] ;  /* 0x00031400012e7983 */ /* 0x000ee80000100800 */
[----:B------:R0:W-:Y:S04]  /*27840*/  STL [R1+0x188], R6 ;  /* 0x0001880601007387 */ /* 0x0001e80000100800 */
[----:B------:R1:W-:Y:S01]  /*27850*/  STL [R1+0x18c], R5 ;  /* 0x00018c0501007387 */ /* 0x0003e20000100800 */
[----:B0-----:R-:W-:Y:S02]  /*27860*/  SHF.R.S32.HI R6, RZ, 0x1f, R4 ;  /* 0x0000001fff067819 */ /* 0x001fe40000011404 */
[----:B------:R-:W-:-:S02]  /*27870*/  SHF.R.S32.HI R4, RZ, 0x1f, R2 ;  /* 0x0000001fff047819 */ /* 0x000fc40000011402 */
[----:B-1----:R-:W-:Y:S01]  /*27880*/  SHF.R.S32.HI R5, RZ, 0x1f, R3 ;  /* 0x0000001fff057819 */ /* 0x002fe20000011403 */
[----:B------:R-:W-:Y:S01]  /*27890*/  STL [R1+0x190], R6 ;  /* 0x0001900601007387 */ /* 0x000fe20000100800 */
[----:B------:R-:W-:-:S03]  /*278a0*/  SHF.R.S32.HI R2, RZ, 0x1f, R48 ;  /* 0x0000001fff027819 */ /* 0x000fc60000011430 */
[----:B------:R-:W-:Y:S04]  /*278b0*/  STL [R1+0x194], R5 ;  /* 0x0001940501007387 */ /* 0x000fe80000100800 */
[----:B------:R-:W-:Y:S04]  /*278c0*/  STL [R1+0x198], R4 ;  /* 0x0001980401007387 */ /* 0x000fe80000100800 */
[----:B------:R-:W5:Y:S01]  /*278d0*/  LDL R48, [R1+0x320] ;  /* 0x0003200001307983 */ /* 0x000f620000100800 */
[----:B------:R-:W-:-:S05]  /*278e0*/  SHF.R.S32.HI R3, RZ, 0x1f, R49 ;  /* 0x0000001fff037819 */ /* 0x000fca0000011431 */
[----:B------:R4:W-:Y:S04]  /*278f0*/  STL [R1+0x19c], R3 ;  /* 0x00019c0301007387 */ /* 0x0009e80000100800 */
[----:B------:R0:W-:Y:S01]  /*27900*/  STL [R1+0x1a0], R2 ;  /* 0x0001a00201007387 */ /* 0x0001e20000100800 */
[----:B----4-:R-:W-:Y:S02]  /*27910*/  SHF.R.S32.HI R3, RZ, 0x1f, R0 ;  /* 0x0000001fff037819 */ /* 0x010fe40000011400 */
[----:B------:R-:W-:Y:S02]  /*27920*/  SHF.R.S32.HI R0, RZ, 0x1f, R44 ;  /* 0x0000001fff007819 */ /* 0x000fe4000001142c */
[----:B0-----:R-:W-:Y:S01]  /*27930*/  SHF.R.S32.HI R2, RZ, 0x1f, R47 ;  /* 0x0000001fff027819 */ /* 0x001fe2000001142f */
[----:B------:R-:W-:Y:S04]  /*27940*/  STL [R1+0x1a4], R3 ;  /* 0x0001a40301007387 */ /* 0x000fe80000100800 */
[----:B------:R-:W4:Y:S04]  /*27950*/  LDL R44, [R1+0x32c] ;  /* 0x00032c00012c7983 */ /* 0x000f280000100800 */
[----:B------:R0:W-:Y:S04]  /*27960*/  STL [R1+0x1a8], R2 ;  /* 0x0001a80201007387 */ /* 0x0001e80000100800 */
[----:B------:R1:W-:Y:S04]  /*27970*/  STL [R1+0x1ac], R0 ;  /* 0x0001ac0001007387 */ /* 0x0003e80000100800 */
[----:B------:R-:W4:Y:S01]  /*27980*/  LDL R19, [R1+0x34c] ;  /* 0x00034c0001137983 */ /* 0x000f220000100800 */
[----:B0-----:R-:W-:-:S02]  /*27990*/  SHF.R.S32.HI R2, RZ, 0x1f, R45 ;  /* 0x0000001fff027819 */ /* 0x001fc4000001142d */
[----:B-1----:R-:W-:-:S03]  /*279a0*/  SHF.R.S32.HI R0, RZ, 0x1f, R43 ;  /* 0x0000001fff007819 */ /* 0x002fc6000001142b */
[----:B------:R-:W-:Y:S04]  /*279b0*/  STL [R1+0x1b0], R2 ;  /* 0x0001b00201007387 */ /* 0x000fe80000100800 */
[----:B------:R-:W4:Y:S04]  /*279c0*/  LDL R18, [R1+0x394] ;  /* 0x0003940001127983 */ /* 0x000f280000100800 */
[----:B------:R2:W-:Y:S04]  /*279d0*/  STL [R1+0x1b4], R0 ;  /* 0x0001b40001007387 */ /* 0x0005e80000100800 */
        /* <DEDUP_REMOVED lines=14> */
[----:B--2---:R-:W-:-:S03]  /*27ac0*/  SHF.R.S32.HI R0, RZ, 0x1f, R42 ;  /* 0x0000001fff007819 */ /* 0x004fc6000001142a */
[----:B------:R-:W2:Y:S04]  /*27ad0*/  LDL R42, [R1+0x358] ;  /* 0x00035800012a7983 */ /* 0x000ea80000100800 */
[----:B------:R3:W-:Y:S04]  /*27ae0*/  STL [R1+0x1b8], R0 ;  /* 0x0001b80001007387 */ /* 0x0007e80000100800 */
[----:B------:R-:W2:Y:S04]  /*27af0*/  LDL R4, [R1+0x354] ;  /* 0x0003540001047983 */ /* 0x000ea80000100800 */
[----:B------:R-:W2:Y:S01]  /*27b00*/  LDL R3, [R1+0x350] ;  /* 0x0003500001037983 */ /* 0x000ea20000100800 */
[----:B---3--:R-:W-:-:S05]  /*27b10*/  SHF.R.S32.HI R0, RZ, 0x1f, R46 ;  /* 0x0000001fff007819 */ /* 0x008fca000001142e */
[----:B------:R0:W-:Y:S04]  /*27b20*/  STL [R1+0x1c0], R0 ;  /* 0x0001c00001007387 */ /* 0x0001e80000100800 */
[----:B------:R-:W3:Y:S04]  /*27b30*/  LDL R2, [R1+0x348] ;  /* 0x0003480001027983 */ /* 0x000ee80000100800 */
[----:B------:R-:W3:Y:S04]  /*27b40*/  LDL R49, [R1+0x344] ;  /* 0x0003440001317983 */ /* 0x000ee80000100800 */
[----:B------:R-:W3:Y:S04]  /*27b50*/  LDL R46, [R1+0x340] ;  /* 0x00034000012e7983 */ /* 0x000ee80000100800 */
[----:B0-----:R-:W3:Y:S04]  /*27b60*/  LDL R0, [R1+0x33c] ;  /* 0x00033c0001007983 */ /* 0x001ee80000100800 */
[----:B------:R-:W3:Y:S01]  /*27b70*/  LDL R47, [R1+0x338] ;  /* 0x00033800012f7983 */ /* 0x000ee20000100800 */
[----:B-----5:R-:W-:-:S05]  /*27b80*/  SHF.R.S32.HI R45, RZ, 0x1f, R48 ;  /* 0x0000001fff2d7819 */ /* 0x020fca0000011430 */
[----:B------:R0:W-:Y:S04]  /*27b90*/  STL [R1+0x1c8], R45 ;  /* 0x0001c82d01007387 */ /* 0x0001e80000100800 */
[----:B------:R-:W5:Y:S04]  /*27ba0*/  LDL R48, [R1+0x334] ;  /* 0x0003340001307983 */ /* 0x000f680000100800 */
[----:B0-----:R-:W5:Y:S01]  /*27bb0*/  LDL R45, [R1+0x330] ;  /* 0x00033000012d7983 */ /* 0x001f620000100800 */
[----:B----4-:R-:W-:-:S05]  /*27bc0*/  SHF.R.S32.HI R44, RZ, 0x1f, R44 ;  /* 0x0000001fff2c7819 */ /* 0x010fca000001142c */
[----:B------:R0:W-:Y:S01]  /*27bd0*/  STL [R1+0x1d0], R44 ;  /* 0x0001d02c01007387 */ /* 0x0001e20000100800 */
[----:B------:R-:W-:-:S03]  /*27be0*/  SHF.R.S32.HI R19, RZ, 0x1f, R19 ;  /* 0x0000001fff137819 */ /* 0x000fc60000011413 */
[----:B0-----:R-:W4:Y:S04]  /*27bf0*/  LDL R44, [R1+0x328] ;  /* 0x00032800012c7983 */ /* 0x001f280000100800 */
[----:B------:R0:W-:Y:S02]  /*27c00*/  STL [R1+0x1d4], R19 ;  /* 0x0001d41301007387 */ /* 0x0001e40000100800 */
[----:B0-----:R-:W-:Y:S02]  /*27c10*/  SHF.R.S32.HI R19, RZ, 0x1f, R18 ;  /* 0x0000001fff137819 */ /* 0x001fe40000011412 */
[----:B------:R-:W-:Y:S02]  /*27c20*/  SHF.R.S32.HI R18, RZ, 0x1f, R17 ;  /* 0x0000001fff127819 */ /* 0x000fe40000011411 */
[----:B------:R-:W-:Y:S01]  /*27c30*/  SHF.R.S32.HI R17, RZ, 0x1f, R16 ;  /* 0x0000001fff117819 */ /* 0x000fe20000011410 */
        /* <DEDUP_REMOVED lines=22> */
[----:B------:R-:W-:Y:S04]  /*27da0*/  STL [R1+0x20c], R8 ;  /* 0x00020c0801007387 */ /* 0x000fe80000100800 */
[----:B------:R-:W4:Y:S04]  /*27db0*/  LDL R43, [R1+0x324] ;  /* 0x00032400012b7983 */ /* 0x000f280000100800 */
[----:B------:R0:W-:Y:S04]  /*27dc0*/  STL [R1+0x214], R6 ;  /* 0x0002140601007387 */ /* 0x0001e80000100800 */
[----:B------:R-:W-:Y:S01]  /*27dd0*/  STL [R1+0x218], R7 ;  /* 0x0002180701007387 */ /* 0x000fe20000100800 */
[----:B0-----:R-:W-:-:S02]  /*27de0*/  SHF.R.S32.HI R6, RZ, 0x1f, R5 ;  /* 0x0000001fff067819 */ /* 0x001fc40000011405 */
[----:B--2---:R-:W-:Y:S02]  /*27df0*/  SHF.R.S32.HI R5, RZ, 0x1f, R42 ;  /* 0x0000001fff057819 */ /* 0x004fe4000001142a */
[----:B------:R-:W2:Y:S04]  /*27e00*/  LDL R42, [R1+0x31c] ;  /* 0x00031c00012a7983 */ /* 0x000ea80000100800 */
[----:B------:R0:W-:Y:S04]  /*27e10*/  STL [R1+0x21c], R6 ;  /* 0x00021c0601007387 */ /* 0x0001e80000100800 */
[----:B------:R1:W-:Y:S01]  /*27e20*/  STL [R1+0x224], R5 ;  /* 0x0002240501007387 */ /* 0x0003e20000100800 */
[----:B0-----:R-:W-:-:S02]  /*27e30*/  SHF.R.S32.HI R6, RZ, 0x1f, R4 ;  /* 0x0000001fff067819 */ /* 0x001fc40000011404 */
[----:B-1----:R-:W-:-:S03]  /*27e40*/  SHF.R.S32.HI R5, RZ, 0x1f, R3 ;  /* 0x0000001fff057819 */ /* 0x002fc60000011403 */
[----:B------:R-:W-:Y:S01]  /*27e50*/  STL [R1+0x228], R6 ;  /* 0x0002280601007387 */ /* 0x000fe20000100800 */
[----:B---3--:R-:W-:-:S03]  /*27e60*/  SHF.R.S32.HI R4, RZ, 0x1f, R2 ;  /* 0x0000001fff047819 */ /* 0x008fc60000011402 */
[----:B------:R-:W-:Y:S01]  /*27e70*/  STL [R1+0x22c], R5 ;  /* 0x00022c0501007387 */ /* 0x000fe20000100800 */
[----:B------:R-:W-:-:S03]  /*27e80*/  SHF.R.S32.HI R3, RZ, 0x1f, R49 ;  /* 0x0000001fff037819 */ /* 0x000fc60000011431 */
[----:B------:R-:W-:Y:S01]  /*27e90*/  STL [R1+0x230], R4 ;  /* 0x0002300401007387 */ /* 0x000fe20000100800 */
[----:B------:R-:W-:-:S03]  /*27ea0*/  SHF.R.S32.HI R2, RZ, 0x1f, R46 ;  /* 0x0000001fff027819 */ /* 0x000fc6000001142e */
[----:B------:R-:W3:Y:S04]  /*27eb0*/  LDL R46, [R1+0x318] ;  /* 0x00031800012e7983 */ /* 0x000ee80000100800 */
[----:B------:R0:W-:Y:S04]  /*27ec0*/  STL [R1+0x238], R3 ;  /* 0x0002380301007387 */ /* 0x0001e80000100800 */
[----:B------:R1:W-:Y:S01]  /*27ed0*/  STL [R1+0x240], R2 ;  /* 0x0002400201007387 */ /* 0x0003e20000100800 */
[----:B0-----:R-:W-:-:S05]  /*27ee0*/  SHF.R.S32.HI R3, RZ, 0x1f, R0 ;  /* 0x0000001fff037819 */ /* 0x001fca0000011400 */
[----:B------:R-:W-:Y:S01]  /*27ef0*/  STL [R1+0x244], R3 ;  /* 0x0002440301007387 */ /* 0x000fe20000100800 */
[----:B-----5:R-:W-:-:S03]  /*27f00*/  SHF.R.S32.HI R0, RZ, 0x1f, R48 ;  /* 0x0000001fff007819 */ /* 0x020fc60000011430 */
[----:B------:R-:W5:Y:S01]  /*27f10*/  LDL R48, [R1+0x310] ;  /* 0x0003100001307983 */ /* 0x000f620000100800 */
[----:B-1----:R-:W-:-:S05]  /*27f20*/  SHF.R.S32.HI R2, RZ, 0x1f, R47 ;  /* 0x0000001fff027819 */ /* 0x002fca000001142f */
[----:B------:R0:W-:Y:S04]  /*27f30*/  STL [R1+0x248], R2 ;  /* 0x0002480201007387 */ /* 0x0001e80000100800 */
[----:B------:R4:W-:Y:S04]  /*27f40*/  STL [R1+0x254], R0 ;  /* 0x0002540001007387 */ /* 0x0009e80000100800 */
[----:B------:R-:W5:Y:S01]  /*27f50*/  LDL R19, [R1+0x308] ;  /* 0x0003080001137983 */ /* 0x000f620000100800 */
[----:B0-----:R-:W-:-:S05]  /*27f60*/  SHF.R.S32.HI R2, RZ, 0x1f, R45 ;  /* 0x0000001fff027819 */ /* 0x001fca000001142d */
[----:B------:R-:W-:Y:S04]  /*27f70*/  STL [R1+0x25c], R2 ;  /* 0x00025c0201007387 */ /* 0x000fe80000100800 */
[----:B------:R-:W5:Y:S01]  /*27f80*/  LDL R18, [R1+0x304] ;  /* 0x0003040001127983 */ /* 0x000f620000100800 */
[----:B----4-:R-:W-:-:S05]  /*27f90*/  SHF.R.S32.HI R0, RZ, 0x1f, R44 ;  /* 0x0000001fff007819 */ /* 0x010fca000001142c */
        /* <DEDUP_REMOVED lines=15> */
[----:B0-----:R-:W-:-:S03]  /*28090*/  SHF.R.S32.HI R0, RZ, 0x1f, R43 ;  /* 0x0000001fff007819 */ /* 0x001fc6000001142b */
[----:B------:R-:W4:Y:S04]  /*280a0*/  LDL R43, [R1+0x2b4] ;  /* 0x0002b400012b7983 */ /* 0x000f280000100800 */
[----:B------:R2:W-:Y:S04]  /*280b0*/  STL [R1+0x264], R0 ;  /* 0x0002640001007387 */ /* 0x0005e80000100800 */
[----:B------:R-:W4:Y:S04]  /*280c0*/  LDL R4, [R1+0x2ac] ;  /* 0x0002ac0001047983 */ /* 0x000f280000100800 */
[----:B------:R-:W4:Y:S01]  /*280d0*/  LDL R3, [R1+0x39c] ;  /* 0x00039c0001037983 */ /* 0x000f220000100800 */
[----:B--2---:R-:W-:-:S05]  /*280e0*/  SHF.R.S32.HI R0, RZ, 0x1f, R42 ;  /* 0x0000001fff007819 */ /* 0x004fca000001142a */
[----:B------:R0:W-:Y:S04]  /*280f0*/  STL [R1+0x268], R0 ;  /* 0x0002680001007387 */ /* 0x0001e80000100800 */
[----:B------:R-:W2:Y:S04]  /*28100*/  LDL R2, [R1+0x3a4] ;  /* 0x0003a40001027983 */ /* 0x000ea80000100800 */
[----:B------:R-:W2:Y:S04]  /*28110*/  LDL R42, [R1+0x3b0] ;  /* 0x0003b000012a7983 */ /* 0x000ea80000100800 */
[----:B------:R-:W2:Y:S04]  /*28120*/  LDL R49, [R1+0x3ac] ;  /* 0x0003ac0001317983 */ /* 0x000ea80000100800 */
[----:B0-----:R-:W2:Y:S04]  /*28130*/  LDL R0, [R1+0x3b8] ;  /* 0x0003b80001007983 */ /* 0x001ea80000100800 */
[----:B------:R-:W2:Y:S01]  /*28140*/  LDL R47, [R1+0x3c0] ;  /* 0x0003c000012f7983 */ /* 0x000ea20000100800 */
[----:B---3--:R-:W-:-:S05]  /*28150*/  SHF.R.S32.HI R45, RZ, 0x1f, R46 ;  /* 0x0000001fff2d7819 */ /* 0x008fca000001142e */
[----:B------:R0:W-:Y:S04]  /*28160*/  STL [R1+0x26c], R45 ;  /* 0x00026c2d01007387 */ /* 0x0001e80000100800 */
[----:B------:R-:W3:Y:S04]  /*28170*/  LDL R46, [R1+0x3c8] ;  /* 0x0003c800012e7983 */ /* 0x000ee80000100800 */
[----:B0-----:R-:W3:Y:S01]  /*28180*/  LDL R45, [R1+0x3d0] ;  /* 0x0003d000012d7983 */ /* 0x001ee20000100800 */
[----:B-----5:R-:W-:-:S05]  /*28190*/  SHF.R.S32.HI R48, RZ, 0x1f, R48 ;  /* 0x0000001fff307819 */ /* 0x020fca0000011430 */
[----:B------:R0:W-:Y:S04]  /*281a0*/  STL [R1+0x270], R48 ;  /* 0x0002703001007387 */ /* 0x0001e80000100800 */
[----:B0-----:R-:W5:Y:S01]  /*281b0*/  LDL R48, [R1+0x3d8] ;  /* 0x0003d80001307983 */ /* 0x001f620000100800 */
[----:B------:R-:W-:-:S05]  /*281c0*/  SHF.R.S32.HI R19, RZ, 0x1f, R19 ;  /* 0x0000001fff137819 */ /* 0x000fca0000011413 */
[----:B------:R0:W-:Y:S02]  /*281d0*/  STL [R1+0x274], R19 ;  /* 0x0002741301007387 */ /* 0x0001e40000100800 */
[----:B0-----:R-:W-:Y:S02]  /*281e0*/  SHF.R.S32.HI R19, RZ, 0x1f, R18 ;  /* 0x0000001fff137819 */ /* 0x001fe40000011412 */
[----:B----4-:R-:W-:-:S03]  /*281f0*/  SHF.R.S32.HI R18, RZ, 0x1f, R17 ;  /* 0x0000001fff127819 */ /* 0x010fc60000011411 */
        /* <DEDUP_REMOVED lines=24> */
[----:B------:R-:W4:Y:S04]  /*28380*/  LDL R44, [R1+0x3dc] ;  /* 0x0003dc00012c7983 */ /* 0x000f280000100800 */
[----:B------:R0:W-:Y:S04]  /*28390*/  STL [R1+0x3b4], R6 ;  /* 0x0003b40601007387 */ /* 0x0001e80000100800 */
[----:B------:R-:W-:Y:S01]  /*283a0*/  STL [R1+0x3bc], R7 ;  /* 0x0003bc0701007387 */ /* 0x000fe20000100800 */
[----:B0-----:R-:W-:Y:S02]  /*283b0*/  SHF.R.S32.HI R6, RZ, 0x1f, R5 ;  /* 0x0000001fff067819 */ /* 0x001fe40000011405 */
[----:B------:R-:W-:-:S02]  /*283c0*/  SHF.R.S32.HI R5, RZ, 0x1f, R43 ;  /* 0x0000001fff057819 */ /* 0x000fc4000001142b */
[----:B------:R-:W4:Y:S04]  /*283d0*/  LDL R43, [R1+0x3e4] ;  /* 0x0003e400012b7983 */ /* 0x000f280000100800 */
[----:B------:R0:W-:Y:S04]  /*283e0*/  STL [R1+0x3c4], R6 ;  /* 0x0003c40601007387 */ /* 0x0001e80000100800 */
[----:B------:R1:W-:Y:S01]  /*283f0*/  STL [R1+0x3cc], R5 ;  /* 0x0003cc0501007387 */ /* 0x0003e20000100800 */
[----:B0-----:R-:W-:Y:S02]  /*28400*/  SHF.R.S32.HI R6, RZ, 0x1f, R4 ;  /* 0x0000001fff067819 */ /* 0x001fe40000011404 */
[----:B-1----:R-:W-:-:S03]  /*28410*/  SHF.R.S32.HI R5, RZ, 0x1f, R3 ;  /* 0x0000001fff057819 */ /* 0x002fc60000011403 */
[----:B------:R-:W-:Y:S04]  /*28420*/  STL [R1+0x3d4], R6 ;  /* 0x0003d40601007387 */ /* 0x000fe80000100800 */
[----:B------:R-:W-:Y:S01]  /*28430*/  STL [R1+0x3e0], R5 ;  /* 0x0003e00501007387 */ /* 0x000fe20000100800 */
[----:B--2---:R-:W-:Y:S02]  /*28440*/  SHF.R.S32.HI R4, RZ, 0x1f, R2 ;  /* 0x0000001fff047819 */ /* 0x004fe40000011402 */
[----:B------:R-:W-:-:S03]  /*28450*/  SHF.R.S32.HI R2, RZ, 0x1f, R42 ;  /* 0x0000001fff027819 */ /* 0x000fc6000001142a */
[----:B------:R-:W-:Y:S04]  /*28460*/  STL [R1+0x3e8], R4 ;  /* 0x0003e80401007387 */ /* 0x000fe80000100800 */
[----:B------:R-:W2:Y:S01]  /*28470*/  LDL R42, [R1+0x3ec] ;  /* 0x0003ec00012a7983 */ /* 0x000ea20000100800 */
[----:B------:R-:W-:-:S05]  /*28480*/  SHF.R.S32.HI R3, RZ, 0x1f, R49 ;  /* 0x0000001fff037819 */ /* 0x000fca0000011431 */
[----:B------:R0:W-:Y:S04]  /*28490*/  STL [R1+0x3f0], R3 ;  /* 0x0003f00301007387 */ /* 0x0001e80000100800 */
[----:B------:R1:W-:Y:S01]  /*284a0*/  STL [R1+0x3fc], R2 ;  /* 0x0003fc0201007387 */ /* 0x0003e20000100800 */
[----:B0-----:R-:W-:-:S05]  /*284b0*/  SHF.R.S32.HI R3, RZ, 0x1f, R0 ;  /* 0x0000001fff037819 */ /* 0x001fca0000011400 */
[----:B------:R-:W-:Y:S01]  /*284c0*/  STL [R1+0x408], R3 ;  /* 0x0004080301007387 */ /* 0x000fe20000100800 */
[----:B---3--:R-:W-:-:S03]  /*284d0*/  SHF.R.S32.HI R0, RZ, 0x1f, R46 ;  /* 0x0000001fff007819 */ /* 0x008fc6000001142e */
[----:B------:R-:W3:Y:S01]  /*284e0*/  LDL R46, [R1+0x3f4] ;  /* 0x0003f400012e7983 */ /* 0x000ee20000100800 */
[----:B-1----:R-:W-:-:S05]  /*284f0*/  SHF.R.S32.HI R2, RZ, 0x1f, R47 ;  /* 0x0000001fff027819 */ /* 0x002fca000001142f */
[----:B------:R0:W-:Y:S04]  /*28500*/  STL [R1+0x410], R2 ;  /* 0x0004100201007387 */ /* 0x0001e80000100800 */
[----:B------:R5:W-:Y:S04]  /*28510*/  STL [R1+0x418], R0 ;  /* 0x0004180001007387 */ /* 0x000be80000100800 */
[----:B------:R-:W3:Y:S01]  /*28520*/  LDL R19, [R1+0x400] ;  /* 0x0004000001137983 */ /* 0x000ee20000100800 */
[----:B0-----:R-:W-:-:S05]  /*28530*/  SHF.R.S32.HI R2, RZ, 0x1f, R45 ;  /* 0x0000001fff027819 */ /* 0x001fca000001142d */
[----:B------:R-:W-:Y:S04]  /*28540*/  STL [R1+0x420], R2 ;  /* 0x0004200201007387 */ /* 0x000fe80000100800 */
[----:B------:R-:W3:Y:S01]  /*28550*/  LDL R18, [R1+0x404] ;  /* 0x0004040001127983 */ /* 0x000ee20000100800 */
[----:B-----5:R-:W-:-:S05]  /*28560*/  SHF.R.S32.HI R0, RZ, 0x1f, R48 ;  /* 0x0000001fff007819 */ /* 0x020fca0000011430 */
[----:B------:R4:W-:Y:S04]  /*28570*/  STL [R1+0x42c], R0 ;  /* 0x00042c0001007387 */ /* 0x0009e80000100800 */
        /* <DEDUP_REMOVED lines=13> */
[----:B------:R-:W5:Y:S01]  /*28650*/  LDL R5, [R1+0x468] ;  /* 0x0004680001057983 */ /* 0x000f620000100800 */
[----:B----4-:R-:W-:-:S03]  /*28660*/  SHF.R.S32.HI R0, RZ, 0x1f, R44 ;  /* 0x0000001fff007819 */ /* 0x010fc6000001142c */
[----:B------:R-:W4:Y:S04]  /*28670*/  LDL R44, [R1+0x46c] ;  /* 0x00046c00012c7983 */ /* 0x000f280000100800 */
[----:B------:R0:W-:Y:S04]  /*28680*/  STL [R1+0x434], R0 ;  /* 0x0004340001007387 */ /* 0x0001e80000100800 */
[----:B------:R-:W4:Y:S04]  /*28690*/  LDL R4, [R1+0x474] ;  /* 0x0004740001047983 */ /* 0x000f280000100800 */
[----:B------:R-:W4:Y:S01]  /*286a0*/  LDL R3, [R1+0x47c] ;  /* 0x00047c0001037983 */ /* 0x000f220000100800 */
[----:B0-----:R-:W-:-:S05]  /*286b0*/  SHF.R.S32.HI R0, RZ, 0x1f, R43 ;  /* 0x0000001fff007819 */ /* 0x001fca000001142b */
[----:B------:R0:W-:Y:S04]  /*286c0*/  STL [R1+0x43c], R0 ;  /* 0x00043c0001007387 */ /* 0x0001e80000100800 */
[----:B------:R-:W4:Y:S04]  /*286d0*/  LDL R2, [R1+0x484] ;  /* 0x0004840001027983 */ /* 0x000f280000100800 */
[----:B------:R-:W4:Y:S04]  /*286e0*/  LDL R49, [R1+0x48c] ;  /* 0x00048c0001317983 */ /* 0x000f280000100800 */
[----:B------:R-:W4:Y:S04]  /*286f0*/  LDL R43, [R1+0x490] ;  /* 0x00049000012b7983 */ /* 0x000f280000100800 */
[----:B0-----:R-:W4:Y:S04]  /*28700*/  LDL R0, [R1+0x498] ;  /* 0x0004980001007983 */ /* 0x001f280000100800 */
[----:B------:R-:W4:Y:S01]  /*28710*/  LDL R47, [R1+0x4a0] ;  /* 0x0004a000012f7983 */ /* 0x000f220000100800 */
[----:B--2---:R-:W-:-:S05]  /*28720*/  SHF.R.S32.HI R42, RZ, 0x1f, R42 ;  /* 0x0000001fff2a7819 */ /* 0x004fca000001142a */
[----:B------:R0:W-:Y:S04]  /*28730*/  STL [R1+0x444], R42 ;  /* 0x0004442a01007387 */ /* 0x0001e80000100800 */
[----:B------:R-:W2:Y:S04]  /*28740*/  LDL R45, [R1+0x4b0] ;  /* 0x0004b000012d7983 */ /* 0x000ea80000100800 */
[----:B0-----:R-:W2:Y:S01]  /*28750*/  LDL R42, [R1+0x4a8] ;  /* 0x0004a800012a7983 */ /* 0x001ea20000100800 */
[----:B---3--:R-:W-:-:S05]  /*28760*/  SHF.R.S32.HI R46, RZ, 0x1f, R46 ;  /* 0x0000001fff2e7819 */ /* 0x008fca000001142e */
[----:B------:R0:W-:Y:S04]  /*28770*/  STL [R1+0x450], R46 ;  /* 0x0004502e01007387 */ /* 0x0001e80000100800 */
[----:B0-----:R-:W3:Y:S01]  /*28780*/  LDL R46, [R1+0x4b8] ;  /* 0x0004b800012e7983 */ /* 0x001ee20000100800 */
[----:B------:R-:W-:-:S05]  /*28790*/  SHF.R.S32.HI R19, RZ, 0x1f, R19 ;  /* 0x0000001fff137819 */ /* 0x000fca0000011413 */
[----:B------:R0:W-:Y:S02]  /*287a0*/  STL [R1+0x454], R19 ;  /* 0x0004541301007387 */ /* 0x0001e40000100800 */
[----:B0-----:R-:W-:Y:S02]  /*287b0*/  SHF.R.S32.HI R19, RZ, 0x1f, R18 ;  /* 0x0000001fff137819 */ /* 0x001fe40000011412 */
[----:B-----5:R-:W-:-:S03]  /*287c0*/  SHF.R.S32.HI R18, RZ, 0x1f, R17 ;  /* 0x0000001fff127819 */ /* 0x020fc60000011411 */
        /* <DEDUP_REMOVED lines=23> */
[----:B------:R-:W5:Y:S01]  /*28940*/  LDL R48, [R1+0x4bc] ;  /* 0x0004bc0001307983 */ /* 0x000f620000100800 */
[----:B------:R-:W-:-:S05]  /*28950*/  SHF.R.S32.HI R6, RZ, 0x1f, R6 ;  /* 0x0000001fff067819 */ /* 0x000fca0000011406 */
[----:B------:R0:W-:Y:S04]  /*28960*/  STL [R1+0x4c8], R6 ;  /* 0x0004c80601007387 */ /* 0x0001e80000100800 */
[----:B------:R-:W-:Y:S01]  /*28970*/  STL [R1+0x4d0], R7 ;  /* 0x0004d00701007387 */ /* 0x000fe20000100800 */
[----:B0-----:R-:W-:Y:S02]  /*28980*/  SHF.R.S32.HI R6, RZ, 0x1f, R5 ;  /* 0x0000001fff067819 */ /* 0x001fe40000011405 */
[----:B----4-:R-:W-:Y:S02]  /*28990*/  SHF.R.S32.HI R5, RZ, 0x1f, R44 ;  /* 0x0000001fff057819 */ /* 0x010fe4000001142c */
[----:B------:R-:W4:Y:S04]  /*289a0*/  LDL R44, [R1+0x4c4] ;  /* 0x0004c400012c7983 */ /* 0x000f280000100800 */
[----:B------:R0:W-:Y:S04]  /*289b0*/  STL [R1+0x4d8], R6 ;  /* 0x0004d80601007387 */ /* 0x0001e80000100800 */
[----:B------:R1:W-:Y:S01]  /*289c0*/  STL [R1+0x4e4], R5 ;  /* 0x0004e40501007387 */ /* 0x0003e20000100800 */
[----:B0-----:R-:W-:-:S02]  /*289d0*/  SHF.R.S32.HI R6, RZ, 0x1f, R4 ;  /* 0x0000001fff067819 */ /* 0x001fc40000011404 */
[----:B-1----:R-:W-:-:S03]  /*289e0*/  SHF.R.S32.HI R5, RZ, 0x1f, R3 ;  /* 0x0000001fff057819 */ /* 0x002fc60000011403 */
        /* <DEDUP_REMOVED lines=8> */
[----:B------:R1:W-:Y:S01]  /*28a70*/  STL [R1+0x510], R2 ;  /* 0x0005100201007387 */ /* 0x0003e20000100800 */
[----:B0-----:R-:W-:-:S05]  /*28a80*/  SHF.R.S32.HI R3, RZ, 0x1f, R0 ;  /* 0x0000001fff037819 */ /* 0x001fca0000011400 */
[----:B------:R-:W-:Y:S01]  /*28a90*/  STL [R1+0x518], R3 ;  /* 0x0005180301007387 */ /* 0x000fe20000100800 */
[----:B-1----:R-:W-:Y:S02]  /*28aa0*/  SHF.R.S32.HI R2, RZ, 0x1f, R47 ;  /* 0x0000001fff027819 */ /* 0x002fe4000001142f */
[----:B--2---:R-:W-:Y:S02]  /*28ab0*/  SHF.R.S32.HI R0, RZ, 0x1f, R42 ;  /* 0x0000001fff007819 */ /* 0x004fe4000001142a */
[----:B------:R-:W2:Y:S04]  /*28ac0*/  LDL R42, [R1+0x4d4] ;  /* 0x0004d400012a7983 */ /* 0x000ea80000100800 */
[----:B------:R0:W-:Y:S04]  /*28ad0*/  STL [R1+0x520], R2 ;  /* 0x0005200201007387 */ /* 0x0001e80000100800 */
[----:B------:R3:W-:Y:S04]  /*28ae0*/  STL [R1+0x528], R0 ;  /* 0x0005280001007387 */ /* 0x0007e80000100800 */
[----:B------:R-:W2:Y:S01]  /*28af0*/  LDL R19, [R1+0x4dc] ;  /* 0x0004dc0001137983 */ /* 0x000ea20000100800 */
[----:B0-----:R-:W-:-:S05]  /*28b00*/  SHF.R.S32.HI R2, RZ, 0x1f, R45 ;  /* 0x0000001fff027819 */ /* 0x001fca000001142d */
[----:B------:R-:W-:Y:S04]  /*28b10*/  STL [R1+0x534], R2 ;  /* 0x0005340201007387 */ /* 0x000fe80000100800 */
[----:B------:R-:W2:Y:S01]  /*28b20*/  LDL R18, [R1+0x4e0] ;  /* 0x0004e00001127983 */ /* 0x000ea20000100800 */
[----:B---3--:R-:W-:-:S05]  /*28b30*/  SHF.R.S32.HI R0, RZ, 0x1f, R46 ;  /* 0x0000001fff007819 */ /* 0x008fca000001142e */
[----:B------:R5:W-:Y:S04]  /*28b40*/  STL [R1+0x53c], R0 ;  /* 0x00053c0001007387 */ /* 0x000be80000100800 */
        /* <DEDUP_REMOVED lines=13> */
[----:B------:R-:W3:Y:S01]  /*28c20*/  LDL R5, [R1+0x548] ;  /* 0x0005480001057983 */ /* 0x000ee20000100800 */
[----:B-----5:R-:W-:-:S03]  /*28c30*/  SHF.R.S32.HI R0, RZ, 0x1f, R48 ;  /* 0x0000001fff007819 */ /* 0x020fc60000011430 */
[----:B------:R-:W5:Y:S04]  /*28c40*/  LDL R48, [R1+0x550] ;  /* 0x0005500001307983 */ /* 0x000f680000100800 */
[----:B------:R4:W-:Y:S04]  /*28c50*/  STL [R1+0x544], R0 ;  /* 0x0005440001007387 */ /* 0x0009e80000100800 */
[----:B------:R-:W5:Y:S04]  /*28c60*/  LDL R4, [R1+0x554] ;  /* 0x0005540001047983 */ /* 0x000f680000100800 */
[----:B------:R-:W5:Y:S01]  /*28c70*/  LDL R3, [R1+0x55c] ;  /* 0x00055c0001037983 */ /* 0x000f620000100800 */
[----:B----4-:R-:W-:-:S05]  /*28c80*/  SHF.R.S32.HI R0, RZ, 0x1f, R44 ;  /* 0x0000001fff007819 */ /* 0x010fca000001142c */
[----:B------:R0:W-:Y:S04]  /*28c90*/  STL [R1+0x54c], R0 ;  /* 0x00054c0001007387 */ /* 0x0001e80000100800 */
[----:B------:R-:W4:Y:S04]  /*28ca0*/  LDL R2, [R1+0x564] ;  /* 0x0005640001027983 */ /* 0x000f280000100800 */
[----:B------:R-:W4:Y:S04]  /*28cb0*/  LDL R49, [R1+0x56c] ;  /* 0x00056c0001317983 */ /* 0x000f280000100800 */
[----:B0-----:R-:W4:Y:S04]  /*28cc0*/  LDL R0, [R1+0x574] ;  /* 0x0005740001007983 */ /* 0x001f280000100800 */
[----:B------:R-:W4:Y:S04]  /*28cd0*/  LDL R47, [R1+0x578] ;  /* 0x00057800012f7983 */ /* 0x000f280000100800 */
[----:B------:R-:W4:Y:S01]  /*28ce0*/  LDL R45, [R1+0x580] ;  /* 0x00058000012d7983 */ /* 0x000f220000100800 */
[----:B------:R-:W-:-:S05]  /*28cf0*/  SHF.R.S32.HI R43, RZ, 0x1f, R43 ;  /* 0x0000001fff2b7819 */ /* 0x000fca000001142b */
[----:B------:R0:W-:Y:S04]  /*28d00*/  STL [R1+0x558], R43 ;  /* 0x0005582b01007387 */ /* 0x0001e80000100800 */
[----:B------:R-:W4:Y:S04]  /*28d10*/  LDL R44, [R1+0x588] ;  /* 0x00058800012c7983 */ /* 0x000f280000100800 */
[----:B0-----:R-:W4:Y:S01]  /*28d20*/  LDL R43, [R1+0x590] ;  /* 0x00059000012b7983 */ /* 0x001f220000100800 */
[----:B--2---:R-:W-:-:S05]  /*28d30*/  SHF.R.S32.HI R42, RZ, 0x1f, R42 ;  /* 0x0000001fff2a7819 */ /* 0x004fca000001142a */
[----:B------:R0:W-:Y:S04]  /*28d40*/  STL [R1+0x560], R42 ;  /* 0x0005602a01007387 */ /* 0x0001e80000100800 */
[----:B0-----:R-:W2:Y:S01]  /*28d50*/  LDL R42, [R1+0x598] ;  /* 0x00059800012a7983 */ /* 0x001ea20000100800 */
[----:B------:R-:W-:-:S05]  /*28d60*/  SHF.R.S32.HI R19, RZ, 0x1f, R19 ;  /* 0x0000001fff137819 */ /* 0x000fca0000011413 */
[----:B------:R0:W-:Y:S02]  /*28d70*/  STL [R1+0x568], R19 ;  /* 0x0005681301007387 */ /* 0x0001e40000100800 */
[----:B0-----:R-:W-:Y:S02]  /*28d80*/  SHF.R.S32.HI R19, RZ, 0x1f, R18 ;  /* 0x0000001fff137819 */ /* 0x001fe40000011412 */
[----:B---3--:R-:W-:Y:S02]  /*28d90*/  SHF.R.S32.HI R18, RZ, 0x1f, R17 ;  /* 0x0000001fff127819 */ /* 0x008fe40000011411 */
        /* <DEDUP_REMOVED lines=24> */
[----:B------:R-:W3:Y:S04]  /*28f20*/  LDL R46, [R1+0x59c] ;  /* 0x00059c00012e7983 */ /* 0x000ee80000100800 */
[----:B------:R0:W-:Y:S04]  /*28f30*/  STL [R1+0x5dc], R6 ;  /* 0x0005dc0601007387 */ /* 0x0001e80000100800 */
[----:B------:R-:W-:Y:S01]  /*28f40*/  STL [R1+0x5e4], R7 ;  /* 0x0005e40701007387 */ /* 0x000fe20000100800 */
[----:B0-----:R-:W-:-:S02]  /*28f50*/  SHF.R.S32.HI R6, RZ, 0x1f, R5 ;  /* 0x0000001fff067819 */ /* 0x001fc40000011405 */
[----:B-----5:R-:W-:Y:S02]  /*28f60*/  SHF.R.S32.HI R5, RZ, 0x1f, R48 ;  /* 0x0000001fff057819 */ /* 0x020fe40000011430 */
[----:B------:R-:W5:Y:S01]  /*28f70*/  LDL R48, [R1+0x5a4] ;  /* 0x0005a40001307983 */ /* 0x000f620000100800 */
[----:B------:R-:W-:Y:S02]  /*28f80*/  SHF.R.S32.HI R4, RZ, 0x1f, R4 ;  /* 0x0000001fff047819 */ /* 0x000fe40000011404 */
[----:B------:R-:W-:Y:S01]  /*28f90*/  SHF.R.S32.HI R3, RZ, 0x1f, R3 ;  /* 0x0000001fff037819 */ /* 0x000fe20000011403 */
[----:B------:R-:W-:Y:S04]  /*28fa0*/  STL [R1+0x5f0], R6 ;  /* 0x0005f00601007387 */ /* 0x000fe80000100800 */
[----:B------:R-:W-:Y:S04]  /*28fb0*/  STL [R1+0x5f8], R5 ;  /* 0x0005f80501007387 */ /* 0x000fe80000100800 */
[----:B------:R0:W-:Y:S01]  /*28fc0*/  STL [R1+0x600], R4 ;  /* 0x0006000401007387 */ /* 0x0001e20000100800 */
[----:B----4-:R-:W-:-:S03]  /*28fd0*/  SHF.R.S32.HI R2, RZ, 0x1f, R2 ;  /* 0x0000001fff027819 */ /* 0x010fc60000011402 */
[----:B------:R1:W-:Y:S01]  /*28fe0*/  STL [R1+0x608], R3 ;  /* 0x0006080301007387 */ /* 0x0003e20000100800 */
[----:B0-----:R-:W-:-:S03]  /*28ff0*/  SHF.R.S32.HI R4, RZ, 0x1f, R49 ;  /* 0x0000001fff047819 */ /* 0x001fc60000011431 */
[----:B------:R0:W-:Y:S01]  /*29000*/  STL [R1+0x614], R2 ;  /* 0x0006140201007387 */ /* 0x0001e20000100800 */
[----:B-1----:R-:W-:Y:S02]  /*29010*/  SHF.R.S32.HI R3, RZ, 0x1f, R0 ;  /* 0x0000001fff037819 */ /* 0x002fe40000011400 */
[----:B------:R-:W-:Y:S01]  /*29020*/  SHF.R.S32.HI R0, RZ, 0x1f, R47 ;  /* 0x0000001fff007819 */ /* 0x000fe2000001142f */
[----:B0-----:R-:W4:Y:S04]  /*29030*/  LDL R2, [R1+0x5ac] ;  /* 0x0005ac0001027983 */ /* 0x001f280000100800 */
[----:B------:R0:W-:Y:S04]  /*29040*/  STL [R1+0x61c], R4 ;  /* 0x00061c0401007387 */ /* 0x0001e80000100800 */
[----:B------:R1:W-:Y:S01]  /*29050*/  STL [R1+0x624], R3 ;  /* 0x0006240301007387 */ /* 0x0003e20000100800 */
[----:B0-----:R-:W-:-:S03]  /*29060*/  SHF.R.S32.HI R4, RZ, 0x1f, R45 ;  /* 0x0000001fff047819 */ /* 0x001fc6000001142d */
[----:B------:R0:W-:Y:S01]  /*29070*/  STL [R1+0x62c], R0 ;  /* 0x00062c0001007387 */ /* 0x0001e20000100800 */
[----:B-1----:R-:W-:-:S03]  /*29080*/  SHF.R.S32.HI R3, RZ, 0x1f, R44 ;  /* 0x0000001fff037819 */ /* 0x002fc6000001142c */
[----:B0-----:R-:W4:Y:S04]  /*29090*/  LDL R0, [R1+0x5b4] ;  /* 0x0005b40001007983 */ /* 0x001f280000100800 */
[----:B------:R0:W-:Y:S04]  /*290a0*/  STL [R1+0x638], R4 ;  /* 0x0006380401007387 */ /* 0x0001e80000100800 */
[----:B------:R2:W-:Y:S04]  /*290b0*/  STL [R1+0x640], R3 ;  /* 0x0006400301007387 */ /* 0x0005e80000100800 */
[----:B------:R-:W4:Y:S01]  /*290c0*/  LDL R19, [R1+0x5bc] ;  /* 0x0005bc0001137983 */ /* 0x000f220000100800 */
[----:B0-----:R-:W-:-:S05]  /*290d0*/  SHF.R.S32.HI R4, RZ, 0x1f, R43 ;  /* 0x0000001fff047819 */ /* 0x001fca000001142b */
[----:B------:R-:W-:Y:S04]  /*290e0*/  STL [R1+0x648], R4 ;  /* 0x0006480401007387 */ /* 0x000fe80000100800 */
[----:B------:R-:W4:Y:S01]  /*290f0*/  LDL R18, [R1+0x5c0] ;  /* 0x0005c00001127983 */ /* 0x000f220000100800 */
[----:B--2---:R-:W-:-:S05]  /*29100*/  SHF.R.S32.HI R3, RZ, 0x1f, R42 ;  /* 0x0000001fff037819 */ /* 0x004fca000001142a */
[----:B------:R0:W-:Y:S04]  /*29110*/  STL [R1+0x650], R3 ;  /* 0x0006500301007387 */ /* 0x0001e80000100800 */
        /* <DEDUP_REMOVED lines=12> */
[----:B0-----:R-:W2:Y:S04]  /*291e0*/  LDL R3, [R1+0x620] ;  /* 0x0006200001037983 */ /* 0x001ea80000100800 */
[----:B------:R-:W2:Y:S01]  /*291f0*/  LDL R9, [R1+0x630] ;  /* 0x0006300001097983 */ /* 0x000ea20000100800 */
[----:B---3--:R-:W-:-:S03]  /*29200*/  SHF.R.S32.HI R4, RZ, 0x1f, R46 ;  /* 0x0000001fff047819 */ /* 0x008fc6000001142e */
[----:B------:R-:W3:Y:S04]  /*29210*/  LDL R46, [R1+0x628] ;  /* 0x00062800012e7983 */ /* 0x000ee80000100800 */
[----:B------:R5:W-:Y:S04]  /*29220*/  STL [R1+0x65c], R4 ;  /* 0x00065c0401007387 */ /* 0x000be80000100800 */
[----:B------:R-:W3:Y:S01]  /*29230*/  LDL R11, [R1+0x63c] ;  /* 0x00063c00010b7983 */ /* 0x000ee20000100800 */
[----:B-----5:R-:W-:-:S03]  /*29240*/  SHF.R.S32.HI R4, RZ, 0x1f, R48 ;  /* 0x0000001fff047819 */ /* 0x020fc60000011430 */
[----:B------:R-:W5:Y:S04]  /*29250*/  LDL R48, [R1+0x634] ;  /* 0x0006340001307983 */ /* 0x000f680000100800 */
[----:B------:R0:W-:Y:S04]  /*29260*/  STL [R1+0x664], R4 ;  /* 0x0006640401007387 */ /* 0x0001e80000100800 */
[----:B------:R-:W3:Y:S04]  /*29270*/  LDL R10, [R1+0x644] ;  /* 0x00064400010a7983 */ /* 0x000ee80000100800 */
[----:B------:R-:W3:Y:S04]  /*29280*/  LDL R8, [R1+0x64c] ;  /* 0x00064c0001087983 */ /* 0x000ee80000100800 */
[----:B------:R-:W3:Y:S04]  /*29290*/  LDL R7, [R1+0x654] ;  /* 0x0006540001077983 */ /* 0x000ee80000100800 */
[----:B------:R-:W5:Y:S04]  /*292a0*/  LDL R6, [R1+0x658] ;  /* 0x0006580001067983 */ /* 0x000f680000100800 */
[----:B------:R-:W5:Y:S01]  /*292b0*/  LDL R5, [R1+0x660] ;  /* 0x0006600001057983 */ /* 0x000f620000100800 */
[----:B----4-:R-:W-:-:S05]  /*292c0*/  SHF.R.S32.HI R2, RZ, 0x1f, R2 ;  /* 0x0000001fff027819 */ /* 0x010fca0000011402 */
[----:B------:R1:W-:Y:S04]  /*292d0*/  STL [R1+0x66c], R2 ;  /* 0x00066c0201007387 */ /* 0x0003e80000100800 */
[----:B0-----:R-:W4:Y:S04]  /*292e0*/  LDL R4, [R1+0x668] ;  /* 0x0006680001047983 */ /* 0x001f280000100800 */
[----:B-1----:R-:W4:Y:S01]  /*292f0*/  LDL R2, [R1+0x670] ;  /* 0x0006700001027983 */ /* 0x002f220000100800 */
[----:B------:R-:W-:-:S05]  /*29300*/  SHF.R.S32.HI R0, RZ, 0x1f, R0 ;  /* 0x0000001fff007819 */ /* 0x000fca0000011400 */
[----:B------:R0:W-:Y:S01]  /*29310*/  STL [R1+0x674], R0 ;  /* 0x0006740001007387 */ /* 0x0001e20000100800 */
[----:B------:R-:W-:-:S03]  /*29320*/  SHF.R.S32.HI R19, RZ, 0x1f, R19 ;  /* 0x0000001fff137819 */ /* 0x000fc60000011413 */
[----:B0-----:R-:W4:Y:S04]  /*29330*/  LDL R0, [R1+0x678] ;  /* 0x0006780001007983 */ /* 0x001f280000100800 */
[----:B------:R0:W-:Y:S01]  /*29340*/  STL [R1+0x67c], R19 ;  /* 0x00067c1301007387 */ /* 0x0001e20000100800 */
[----:B------:R-:W-:-:S03]  /*29350*/  SHF.R.S32.HI R18, RZ, 0x1f, R18 ;  /* 0x0000001fff127819 */ /* 0x000fc60000011412 */
[----:B0-----:R-:W4:Y:S04]  /*29360*/  LDL.LU R19, [R1+0x83fc] ;  /* 0x0083fc0001137983 */ /* 0x001f280000300800 */
[----:B------:R0:W-:Y:S04]  /*29370*/  STL [R1+0x688], R18 ;  /* 0x0006881201007387 */ /* 0x0001e80000100800 */
[----:B0-----:R-:W4:Y:S01]  /*29380*/  LDL.LU R18, [R1+0x83f8] ;  /* 0x0083f80001127983 */ /* 0x001f220000300800 */
[----:B--2---:R-:W-:Y:S02]  /*29390*/  SHF.R.S32.HI R17, RZ, 0x1f, R17 ;  /* 0x0000001fff117819 */ /* 0x004fe40000011411 */
[----:B------:R-:W-:-:S03]  /*293a0*/  SHF.R.S32.HI R16, RZ, 0x1f, R16 ;  /* 0x0000001fff107819 */ /* 0x000fc60000011410 */
[----:B------:R0:W-:Y:S01]  /*293b0*/  STL [R1+0x690], R17 ;  /* 0x0006901101007387 */ /* 0x0001e20000100800 */
[----:B------:R-:W-:Y:S02]  /*293c0*/  SHF.R.S32.HI R15, RZ, 0x1f, R15 ;  /* 0x0000001fff0f7819 */ /* 0x000fe4000001140f */
[----:B------:R-:W-:Y:S01]  /*293d0*/  SHF.R.S32.HI R14, RZ, 0x1f, R14 ;  /* 0x0000001fff0e7819 */ /* 0x000fe2000001140e */
[----:B0-----:R-:W2:Y:S01]  /*293e0*/  LDL.LU R17, [R1+0x83f4] ;  /* 0x0083f40001117983 */ /* 0x001ea20000300800 */
[----:B------:R-:W-:-:S03]  /*293f0*/  SHF.R.S32.HI R13, RZ, 0x1f, R13 ;  /* 0x0000001fff0d7819 */ /* 0x000fc6000001140d */
[----:B------:R0:W-:Y:S01]  /*29400*/  STL [R1+0x698], R16 ;  /* 0x0006981001007387 */ /* 0x0001e20000100800 */
[----:B------:R-:W-:Y:S02]  /*29410*/  SHF.R.S32.HI R12, RZ, 0x1f, R12 ;  /* 0x0000001fff0c7819 */ /* 0x000fe4000001140c */
[----:B------:R-:W-:Y:S01]  /*29420*/  SHF.R.S32.HI R49, RZ, 0x1f, R49 ;  /* 0x0000001fff317819 */ /* 0x000fe20000011431 */
[----:B0-----:R-:W2:Y:S04]  /*29430*/  LDL.LU R16, [R1+0x83f0] ;  /* 0x0083f00001107983 */ /* 0x001ea80000300800 */
[----:B------:R0:W-:Y:S01]  /*29440*/  STL [R1+0x6a4], R15 ;  /* 0x0006a40f01007387 */ /* 0x0001e20000100800 */
[----:B------:R-:W-:Y:S02]  /*29450*/  SHF.R.S32.HI R47, RZ, 0x1f, R47 ;  /* 0x0000001fff2f7819 */ /* 0x000fe4000001142f */
[----:B------:R-:W-:Y:S01]  /*29460*/  SHF.R.S32.HI R45, RZ, 0x1f, R45 ;  /* 0x0000001fff2d7819 */ /* 0x000fe2000001142d */
[----:B0-----:R-:W2:Y:S04]  /*29470*/  LDL.LU R15, [R1+0x83ec] ;  /* 0x0083ec00010f7983 */ /* 0x001ea80000300800 */
[----:B------:R0:W-:Y:S01]  /*29480*/  STL [R1+0x6ac], R14 ;  /* 0x0006ac0e01007387 */ /* 0x0001e20000100800 */
[----:B------:R-:W-:-:S03]  /*29490*/  SHF.R.S32.HI R44, RZ, 0x1f, R44 ;  /* 0x0000001fff2c7819 */ /* 0x000fc6000001142c */
        /* <DEDUP_REMOVED lines=11> */
[----:B---3--:R-:W-:-:S03]  /*29550*/  SHF.R.S32.HI R46, RZ, 0x1f, R46 ;  /* 0x0000001fff2e7819 */ /* 0x008fc6000001142e */
[----:B0-----:R-:W3:Y:S04]  /*29560*/  LDL.LU R47, [R1+0x83d8] ;  /* 0x0083d800012f7983 */ /* 0x001ee80000300800 */
[----:B------:R0:W-:Y:S01]  /*29570*/  STL [R1+0x6c4], R45 ;  /* 0x0006c42d01007387 */ /* 0x0001e20000100800 */
[----:B------:R-:W-:-:S03]  /*29580*/  SHF.R.S32.HI R9, RZ, 0x1f, R9 ;  /* 0x0000001fff097819 */ /* 0x000fc60000011409 */
[----:B0-----:R-:W2:Y:S04]  /*29590*/  LDL.LU R45, [R1+0x83d4] ;  /* 0x0083d400012d7983 */ /* 0x001ea80000300800 */
[----:B------:R0:W-:Y:S01]  /*295a0*/  STL [R1+0x6c8], R44 ;  /* 0x0006c82c01007387 */ /* 0x0001e20000100800 */
[----:B-----5:R-:W-:-:S03]  /*295b0*/  SHF.R.S32.HI R48, RZ, 0x1f, R48 ;  /* 0x0000001fff307819 */ /* 0x020fc60000011430 */
[----:B0-----:R-:W5:Y:S04]  /*295c0*/  LDL.LU R44, [R1+0x83d0] ;  /* 0x0083d000012c7983 */ /* 0x001f680000300800 */
        /* <DEDUP_REMOVED lines=12> */
[----:B------:R-:W-:-:S02]  /*29690*/  SHF.R.S32.HI R11, RZ, 0x1f, R11 ;  /* 0x0000001fff0b7819 */ /* 0x000fc4000001140b */
[----:B------:R-:W-:-:S03]  /*296a0*/  SHF.R.S32.HI R8, RZ, 0x1f, R8 ;  /* 0x0000001fff087819 */ /* 0x000fc60000011408 */
[----:B------:R0:W-:Y:S02]  /*296b0*/  STL [R1+0x6e8], R11 ;  /* 0x0006e80b01007387 */ /* 0x0001e40000100800 */
[----:B0-----:R-:W-:Y:S02]  /*296c0*/  SHF.R.S32.HI R11, RZ, 0x1f, R10 ;  /* 0x0000001fff0b7819 */ /* 0x001fe4000001140a */
[----:B------:R-:W-:-:S03]  /*296d0*/  SHF.R.S32.HI R10, RZ, 0x1f, R7 ;  /* 0x0000001fff0a7819 */ /* 0x000fc60000011407 */
[----:B------:R-:W-:Y:S04]  /*296e0*/  STL [R1+0x6ec], R11 ;  /* 0x0006ec0b01007387 */ /* 0x000fe80000100800 */
[----:B------:R-:W3:Y:S04]  /*296f0*/  LDL.LU R7, [R1+0x150] ;  /* 0x0001500001077983 */ /* 0x000ee80000300800 */
[----:B------:R0:W-:Y:S01]  /*29700*/  STL [R1+0x6f0], R8 ;  /* 0x0006f00801007387 */ /* 0x0001e20000100800 */
[----:B----4-:R-:W-:-:S03]  /*29710*/  SHF.R.S32.HI R0, RZ, 0x1f, R0 ;  /* 0x0000001fff007819 */ /* 0x010fc60000011400 */
[----:B------:R-:W-:Y:S01]  /*29720*/  STL [R1+0x6f4], R10 ;  /* 0x0006f40a01007387 */ /* 0x000fe20000100800 */
[----:B0-----:R-:W-:Y:S02]  /*29730*/  SHF.R.S32.HI R8, RZ, 0x1f, R6 ;  /* 0x0000001fff087819 */ /* 0x001fe40000011406 */
[----:B------:R-:W-:Y:S02]  /*29740*/  SHF.R.S32.HI R6, RZ, 0x1f, R5 ;  /* 0x0000001fff067819 */ /* 0x000fe40000011405 */
[----:B------:R-:W-:Y:S01]  /*29750*/  SHF.R.S32.HI R5, RZ, 0x1f, R4 ;  /* 0x0000001fff057819 */ /* 0x000fe20000011404 */
[----:B------:R0:W-:Y:S01]  /*29760*/  STL [R1+0x6f8], R8 ;  /* 0x0006f80801007387 */ /* 0x0001e20000100800 */
[----:B------:R-:W-:-:S03]  /*29770*/  SHF.R.S32.HI R4, RZ, 0x1f, R2 ;  /* 0x0000001fff047819 */ /* 0x000fc60000011402 */
[----:B0-----:R-:W4:Y:S04]  /*29780*/  LDL.LU R8, [R1+0xec] ;  /* 0x0000ec0001087983 */ /* 0x001f280000300800 */
[----:B------:R-:W-:Y:S04]  /*29790*/  STL [R1+0x6fc], R6 ;  /* 0x0006fc0601007387 */ /* 0x000fe80000100800 */
[----:B------:R-:W-:Y:S04]  /*297a0*/  STL [R1+0x700], R5 ;  /* 0x0007000501007387 */ /* 0x000fe80000100800 */
[----:B------:R-:W-:Y:S01]  /*297b0*/  STL [R1+0x704], R4 ;  /* 0x0007040401007387 */ /* 0x000fe20000100800 */
[----:B--2---:R-:W-:-:S03]  /*297c0*/  SHF.R.S32.HI R2, RZ, 0x1f, R48 ;  /* 0x0000001fff027819 */ /* 0x004fc60000011430 */
[----:B------:R-:W2:Y:S04]  /*297d0*/  LDL.LU R48, [R1+0x83bc] ;  /* 0x0083bc0001307983 */ /* 0x000ea80000300800 */
[----:B------:R0:W-:Y:S02]  /*297e0*/  STL [R1+0x708], R0 ;  /* 0x0007080001007387 */ /* 0x0001e40000100800 */
[----:B0-----:R-:W-:Y:S02]  /*297f0*/  SHF.R.S32.HI R0, RZ, 0x1f, R46 ;  /* 0x0000001fff007819 */ /* 0x001fe4000001142e */
[----:B------:R-:W4:Y:S04]  /*29800*/  LDL.LU R46, [R1+0x83b8] ;  /* 0x0083b800012e7983 */ /* 0x000f280000300800 */
[----:B------:R0:W-:Y:S02]  /*29810*/  STL [R1+0x70c], R2 ;  /* 0x00070c0201007387 */ /* 0x0001e40000100800 */
[----:B0-----:R-:W-:-:S02]  /*29820*/  SHF.R.S32.HI R2, RZ, 0x1f, R42 ;  /* 0x0000001fff027819 */ /* 0x001fc4000001142a */
[----:B------:R-:W4:Y:S04]  /*29830*/  LDL.LU R42, [R1+0x83b4] ;  /* 0x0083b400012a7983 */ /* 0x000f280000300800 */
[----:B------:R0:W-:Y:S04]  /*29840*/  STL [R1+0x710], R0 ;  /* 0x0007100001007387 */ /* 0x0001e80000100800 */
[----:B------:R-:W4:Y:S04]  /*29850*/  LDL.LU R5, [R1+0x14c] ;  /* 0x00014c0001057983 */ /* 0x000f280000300800 */
[----:B------:R5:W-:Y:S01]  /*29860*/  STL [R1+0x714], R2 ;  /* 0x0007140201007387 */ /* 0x000be20000100800 */
[----:B0-----:R-:W-:-:S03]  /*29870*/  SHF.R.S32.HI R0, RZ, 0x1f, R43 ;  /* 0x0000001fff007819 */ /* 0x001fc6000001142b */
[----:B------:R-:W4:Y:S01]  /*29880*/  LDL.LU R43, [R1+0x83b0] ;  /* 0x0083b000012b7983 */ /* 0x000f220000300800 */
[----:B-----5:R-:W-:-:S03]  /*29890*/  SHF.R.S32.HI R2, RZ, 0x1f, R44 ;  /* 0x0000001fff027819 */ /* 0x020fc6000001142c */
[----:B------:R-:W5:Y:S04]  /*298a0*/  LDL.LU R44, [R1+0x83ac] ;  /* 0x0083ac00012c7983 */ /* 0x000f680000300800 */
[----:B------:R0:W-:Y:S02]  /*298b0*/  STL [R1+0x718], R0 ;  /* 0x0007180001007387 */ /* 0x0001e40000100800 */
[----:B0-----:R-:W-:Y:S02]  /*298c0*/  SHF.R.S32.HI R0, RZ, 0x1f, R45 ;  /* 0x0000001fff007819 */ /* 0x001fe4000001142d */
[----:B------:R-:W5:Y:S04]  /*298d0*/  LDL.LU R45, [R1+0x83a8] ;  /* 0x0083a800012d7983 */ /* 0x000f680000300800 */
[----:B------:R3:W-:Y:S04]  /*298e0*/  STL [R1+0x71c], R2 ;  /* 0x00071c0201007387 */ /* 0x0007e80000100800 */
[----:B------:R-:W5:Y:S04]  /*298f0*/  LDL.LU R6, [R1+0xe8] ;  /* 0x0000e80001067983 */ /* 0x000f680000300800 */
[----:B------:R2:W-:Y:S01]  /*29900*/  STL [R1+0x720], R0 ;  /* 0x0007200001007387 */ /* 0x0005e20000100800 */
[----:B---3--:R-:W-:-:S03]  /*29910*/  SHF.R.S32.HI R2, RZ, 0x1f, R47 ;  /* 0x0000001fff027819 */ /* 0x008fc6000001142f */
[----:B------:R-:W3:Y:S01]  /*29920*/  LDL.LU R47, [R1+0x83a4] ;  /* 0x0083a400012f7983 */ /* 0x000ee20000300800 */
[----:B--2---:R-:W-:-:S03]  /*29930*/  SHF.R.S32.HI R0, RZ, 0x1f, R48 ;  /* 0x0000001fff007819 */ /* 0x004fc60000011430 */
[----:B------:R-:W2:Y:S04]  /*29940*/  LDL.LU R48, [R1+0x83a0] ;  /* 0x0083a00001307983 */ /* 0x000ea80000300800 */
[----:B------:R4:W-:Y:S02]  /*29950*/  STL [R1+0x724], R2 ;  /* 0x0007240201007387 */ /* 0x0009e40000100800 */
[----:B----4-:R-:W-:-:S05]  /*29960*/  IADD3 R2, P1, PT, R49, R42, RZ ;  /* 0x0000002a31027210 */ /* 0x010fca0007f3e0ff */
[----:B------:R0:W-:Y:S04]  /*29970*/  STL [R1+0x6c58], R2 ;  /* 0x006c580201007387 */ /* 0x0001e80000100800 */
[----:B0-----:R-:W4:Y:S01]  /*29980*/  LDL.LU R2, [R1+0x148] ;  /* 0x0001480001027983 */ /* 0x001f220000300800 */
[C---:B------:R-:W-:Y:S02]  /*29990*/  IADD3 R4, P6, PT, R49.reuse, R43, RZ ;  /* 0x0000002b31047210 */ /* 0x040fe40007fde0ff */
[----:B-----5:R-:W-:-:S03]  /*299a0*/  IADD3 R10, P0, PT, R49, R44, RZ ;  /* 0x0000002c310a7210 */ /* 0x020fc60007f1e0ff */
[----:B------:R0:W-:Y:S04]  /*299b0*/  STL [R1+0x6c5c], R4 ;  /* 0x006c5c0401007387 */ /* 0x0001e80000100800 */
[----:B------:R-:W-:Y:S01]  /*299c0*/  STL [R1+0x6c60], R10 ;  /* 0x006c600a01007387 */ /* 0x000fe20000100800 */
[----:B0-----:R-:W-:-:S03]  /*299d0*/  IADD3 R4, P2, PT, R49, R45, RZ ;  /* 0x0000002d31047210 */ /* 0x001fc60007f5e0ff */
[----:B------:R-:W5:Y:S04]  /*299e0*/  LDL.LU R49, [R1+0x839c] ;  /* 0x00839c0001317983 */ /* 0x000f680000300800 */
[----:B------:R0:W-:Y:S01]  /*299f0*/  STL [R1+0x6c48], R4 ;  /* 0x006c480401007387 */ /* 0x0001e20000100800 */
[----:B------:R-:W-:-:S03]  /*29a00*/  IADD3 R11, P4, PT, R3, R42, RZ ;  /* 0x0000002a030b7210 */ /* 0x000fc60007f9e0ff */
[----:B0-----:R-:W4:Y:S01]  /*29a10*/  LDL.LU R4, [R1+0xe4] ;  /* 0x0000e40001047983 */ /* 0x001f220000300800 */
[----:B------:R-:W-:-:S03]  /*29a20*/  IADD3 R10, P5, PT, R3, R43, RZ ;  /* 0x0000002b030a7210 */ /* 0x000fc60007fbe0ff */
[----:B------:R0:W-:Y:S04]  /*29a30*/  STL [R1+0x6c4c], R11 ;  /* 0x006c4c0b01007387 */ /* 0x0001e80000100800 */
[----:B------:R1:W-:Y:S01]  /*29a40*/  STL [R1+0x6c50], R10 ;  /* 0x006c500a01007387 */ /* 0x0003e20000100800 */
[----:B0-----:R-:W-:Y:S01]  /*29a50*/  IMAD.X R11, R9, 0x1, R46, P1 ;  /* 0x00000001090b7824 */ /* 0x001fe200008e062e */
[----:B-1----:R-:W-:-:S04]  /*29a60*/  IADD3 R10, P3, PT, R3, R44, RZ ;  /* 0x0000002c030a7210 */ /* 0x002fc80007f7e0ff */
[----:B------:R3:W-:Y:S04]  /*29a70*/  STL [R1+0x6c40], R11 ;  /* 0x006c400b01007387 */ /* 0x0007e80000100800 */
[----:B------:R0:W-:Y:S01]  /*29a80*/  STL [R1+0x6c54], R10 ;  /* 0x006c540a01007387 */ /* 0x0001e20000100800 */
[----:B---3--:R-:W-:Y:S01]  /*29a90*/  IMAD.X R11, R9, 0x1, R47, P6 ;  /* 0x00000001090b7824 */ /* 0x008fe200030e062f */
[----:B0-----:R-:W-:-:S04]  /*29aa0*/  IADD3 R10, P1, PT, R3, R45, RZ ;  /* 0x0000002d030a7210 */ /* 0x001fc80007f3e0ff */
[----:B------:R2:W-:Y:S04]  /*29ab0*/  STL [R1+0x6c44], R11 ;  /* 0x006c440b01007387 */ /* 0x0005e80000100800 */
[----:B------:R-:W3:Y:S04]  /*29ac0*/  LDL.LU R3, [R1+0x144] ;  /* 0x0001440001037983 */ /* 0x000ee80000300800 */
[----:B------:R0:W-:Y:S01]  /*29ad0*/  STL [R1+0x6c38], R10 ;  /* 0x006c380a01007387 */ /* 0x0001e20000100800 */
[----:B--2---:R-:W-:Y:S01]  /*29ae0*/  IMAD.X R11, R9, 0x1, R48, P0 ;  /* 0x00000001090b7824 */ /* 0x004fe200000e0630 */
[----:B0-----:R-:W-:-:S04]  /*29af0*/  IADD3 R10, P0, PT, R7, R42, RZ ;  /* 0x0000002a070a7210 */ /* 0x001fc80007f1e0ff */
[----:B------:R5:W-:Y:S04]  /*29b00*/  STL [R1+0x6c34], R11 ;  /* 0x006c340b01007387 */ /* 0x000be80000100800 */
[----:B------:R0:W-:Y:S01]  /*29b10*/  STL [R1+0x6c3c], R10 ;  /* 0x006c3c0a01007387 */ /* 0x0001e20000100800 */
[----:B-----5:R-:W-:-:S03]  /*29b20*/  IMAD.X R11, R9, 0x1, R49, P2 ;  /* 0x00000001090b7824 */ /* 0x020fc600010e0631 */
[----:B------:R-:W2:Y:S01]  /*29b30*/  LDL.LU R9, [R1+0xe0] ;  /* 0x0000e00001097983 */ /* 0x000ea20000300800 */
[----:B0-----:R-:W-:-:S03]  /*29b40*/  IADD3 R10, P2, PT, R7, R43, RZ ;  /* 0x0000002b070a7210 */ /* 0x001fc60007f5e0ff */
[----:B------:R0:W-:Y:S04]  /*29b50*/  STL [R1+0x6c20], R11 ;  /* 0x006c200b01007387 */ /* 0x0001e80000100800 */
[----:B------:R1:W-:Y:S01]  /*29b60*/  STL [R1+0x6c2c], R10 ;  /* 0x006c2c0a01007387 */ /* 0x0003e20000100800 */
[----:B0-----:R-:W-:Y:S01]  /*29b70*/  IMAD.X R11, R8, 0x1, R46, P4 ;  /* 0x00000001080b7824 */ /* 0x001fe200020e062e */
[----:B-1----:R-:W-:-:S04]  /*29b80*/  IADD3 R10, P4, PT, R7, R44, RZ ;  /* 0x0000002c070a7210 */ /* 0x002fc80007f9e0ff */
[----:B------:R0:W-:Y:S04]  /*29b90*/  STL [R1+0x6c24], R11 ;  /* 0x006c240b01007387 */ /* 0x0001e80000100800 */
[----:B------:R1:W-:Y:S01]  /*29ba0*/  STL [R1+0x6c30], R10 ;  /* 0x006c300a01007387 */ /* 0x0003e20000100800 */
[----:B0-----:R-:W-:Y:S01]  /*29bb0*/  IMAD.X R11, R8, 0x1, R47, P5 ;  /* 0x00000001080b7824 */ /* 0x001fe200028e062f */
[----:B-1----:R-:W-:-:S04]  /*29bc0*/  IADD3 R10, P5, PT, R7, R45, RZ ;  /* 0x0000002d070a7210 */ /* 0x002fc80007fbe0ff */
[----:B------:R0:W-:Y:S04]  /*29bd0*/  STL [R1+0x6c28], R11 ;  /* 0x006c280b01007387 */ /* 0x0001e80000100800 */
[----:B------:R-:W5:Y:S04]  /*29be0*/  LDL.LU R7, [R1+0x140] ;  /* 0x0001400001077983 */ /* 0x000f680000300800 */
[----:B------:R1:W-:Y:S01]  /*29bf0*/  STL [R1+0x6c18], R10 ;  /* 0x006c180a01007387 */ /* 0x0003e20000100800 */
[----:B0-----:R-:W-:Y:S01]  /*29c00*/  IMAD.X R11, R8, 0x1, R48, P3 ;  /* 0x00000001080b7824 */ /* 0x001fe200018e0630 */
[----:B-1----:R-:W-:-:S04]  /*29c10*/  IADD3 R10, P3, PT, R5, R42, RZ ;  /* 0x0000002a050a7210 */ /* 0x002fc80007f7e0ff */
[----:B------:R0:W-:Y:S04]  /*29c20*/  STL [R1+0x6c14], R11 ;  /* 0x006c140b01007387 */ /* 0x0001e80000100800 */
[----:B------:R1:W-:Y:S01]  /*29c30*/  STL [R1+0x6c1c], R10 ;  /* 0x006c1c0a01007387 */ /* 0x0003e20000100800 */
[----:B0-----:R-:W-:-:S03]  /*29c40*/  IMAD.X R11, R8, 0x1, R49, P1 ;  /* 0x00000001080b7824 */ /* 0x001fc600008e0631 */
[----:B------:R-:W5:Y:S01]  /*29c50*/  LDL.LU R8, [R1+0xdc] ;  /* 0x0000dc0001087983 */ /* 0x000f620000300800 */
[----:B-1----:R-:W-:-:S03]  /*29c60*/  IADD3 R10, P1, PT, R5, R43, RZ ;  /* 0x0000002b050a7210 */ /* 0x002fc60007f3e0ff */
        /* <DEDUP_REMOVED lines=12> */
[----:B----4-:R-:W-:-:S04]  /*29d30*/  IADD3 R10, P4, PT, R2, R42, RZ ;  /* 0x0000002a020a7210 */ /* 0x010fc80007f9e0ff */
[----:B------:R0:W-:Y:S04]  /*29d40*/  STL [R1+0x6bf4], R11 ;  /* 0x006bf40b01007387 */ /* 0x0001e80000100800 */
[----:B------:R1:W-:Y:S01]  /*29d50*/  STL [R1+0x6bfc], R10 ;  /* 0x006bfc0a01007387 */ /* 0x0003e20000100800 */
[----:B0-----:R-:W-:-:S03]  /*29d60*/  IMAD.X R11, R6, 0x1, R49, P5 ;  /* 0x00000001060b7824 */ /* 0x001fc600028e0631 */
[----:B------:R-:W4:Y:S01]  /*29d70*/  LDL.LU R6, [R1+0xd8] ;  /* 0x0000d80001067983 */ /* 0x000f220000300800 */
        /* <DEDUP_REMOVED lines=10> */
[----:B------:R-:W4:Y:S04]  /*29e20*/  LDL.LU R2, [R1+0x138] ;  /* 0x0001380001027983 */ /* 0x000f280000300800 */
[----:B------:R3:W-:Y:S01]  /*29e30*/  STL [R1+0x6bd8], R10 ;  /* 0x006bd80a01007387 */ /* 0x0007e20000100800 */
[----:B0-----:R-:W-:Y:S01]  /*29e40*/  IMAD.X R11, R4, 0x1, R48, P0 ;  /* 0x00000001040b7824 */ /* 0x001fe200000e0630 */
[----:B---3--:R-:W-:-:S04]  /*29e50*/  IADD3 R10, P0, PT, R3, R42, RZ ;  /* 0x0000002a030a7210 */ /* 0x008fc80007f1e0ff */
[----:B------:R0:W-:Y:S04]  /*29e60*/  STL [R1+0x6bd4], R11 ;  /* 0x006bd40b01007387 */ /* 0x0001e80000100800 */
[----:B------:R1:W-:Y:S01]  /*29e70*/  STL [R1+0x6bdc], R10 ;  /* 0x006bdc0a01007387 */ /* 0x0003e20000100800 */
[----:B0-----:R-:W-:-:S03]  /*29e80*/  IMAD.X R11, R4, 0x1, R49, P2 ;  /* 0x00000001040b7824 */ /* 0x001fc600010e0631 */
[----:B------:R-:W3:Y:S01]  /*29e90*/  LDL.LU R4, [R1+0xd4] ;  /* 0x0000d40001047983 */ /* 0x000ee20000300800 */
[----:B-1----:R-:W-:-:S03]  /*29ea0*/  IADD3 R10, P2, PT, R3, R43, RZ ;  /* 0x0000002b030a7210 */ /* 0x002fc60007f5e0ff */
[----:B------:R2:W-:Y:S04]  /*29eb0*/  STL [R1+0x6bc0], R11 ;  /* 0x006bc00b01007387 */ /* 0x0005e80000100800 */
[----:B------:R0:W-:Y:S01]  /*29ec0*/  STL [R1+0x6bcc], R10 ;  /* 0x006bcc0a01007387 */ /* 0x0001e20000100800 */
[----:B--2---:R-:W-:Y:S01]  /*29ed0*/  IMAD.X R11, R9, 0x1, R46, P4 ;  /* 0x00000001090b7824 */ /* 0x004fe200020e062e */
[----:B0-----:R-:W-:-:S04]  /*29ee0*/  IADD3 R10, P4, PT, R3, R44, RZ ;  /* 0x0000002c030a7210 */ /* 0x001fc80007f9e0ff */
[----:B------:R0:W-:Y:S04]  /*29ef0*/  STL [R1+0x6bc4], R11 ;  /* 0x006bc40b01007387 */ /* 0x0001e80000100800 */
[----:B------:R1:W-:Y:S01]  /*29f00*/  STL [R1+0x6bd0], R10 ;  /* 0x006bd00a01007387 */ /* 0x0003e20000100800 */
[----:B0-----:R-:W-:Y:S01]  /*29f10*/  IMAD.X R11, R9, 0x1, R47, P5 ;  /* 0x00000001090b7824 */ /* 0x001fe200028e062f */
[----:B-1----:R-:W-:-:S04]  /*29f20*/  IADD3 R10, P5, PT, R3, R45, RZ ;  /* 0x0000002d030a7210 */ /* 0x002fc80007fbe0ff */
[----:B------:R0:W-:Y:S04]  /*29f30*/  STL [R1+0x6bc8], R11 ;  /* 0x006bc80b01007387 */ /* 0x0001e80000100800 */
[----:B------:R-:W2:Y:S04]  /*29f40*/  LDL.LU R3, [R1+0x134] ;  /* 0x0001340001037983 */ /* 0x000ea80000300800 */
[----:B------:R5:W-:Y:S01]  /*29f50*/  STL [R1+0x6bb8], R10 ;  /* 0x006bb80a01007387 */ /* 0x000be20000100800 */
[----:B0-----:R-:W-:Y:S01]  /*29f60*/  IMAD.X R11, R9, 0x1, R48, P3 ;  /* 0x00000001090b7824 */ /* 0x001fe200018e0630 */
[----:B-----5:R-:W-:-:S04]  /*29f70*/  IADD3 R10, P3, PT, R7, R42, RZ ;  /* 0x0000002a070a7210 */ /* 0x020fc80007f7e0ff */
        /* <DEDUP_REMOVED lines=25> */
[----:B----4-:R-:W-:Y:S01]  /*2a110*/  IMAD.X R11, R6, 0x1, R46, P3 ;  /* 0x00000001060b7824 */ /* 0x010fe200018e062e */
[----:B0-----:R-:W-:-:S04]  /*2a120*/  IADD3 R10, P3, PT, R5, R44, RZ ;  /* 0x0000002c050a7210 */ /* 0x001fc80007f7e0ff */
        /* <DEDUP_REMOVED lines=8> */
[----:B-1----:R-:W-:-:S04]  /*2a1b0*/  IADD3 R10, P0, PT, R2, R42, RZ ;  /* 0x0000002a020a7210 */ /* 0x002fc80007f1e0ff */
[----:B------:R0:W-:Y:S04]  /*2a1c0*/  STL [R1+0x6b74], R11 ;  /* 0x006b740b01007387 */ /* 0x0001e80000100800 */
[----:B------:R1:W-:Y:S01]  /*2a1d0*/  STL [R1+0x6b7c], R10 ;  /* 0x006b7c0a01007387 */ /* 0x0003e20000100800 */
[----:B0-----:R-:W-:-:S03]  /*2a1e0*/  IMAD.X R11, R6, 0x1, R49, P2 ;  /* 0x00000001060b7824 */ /* 0x001fc600010e0631 */
[----:B------:R-:W4:Y:S01]  /*2a1f0*/  LDL.LU R6, [R1+0xc8] ;  /* 0x0000c80001067983 */ /* 0x000f220000300800 */
[----:B-1----:R-:W-:-:S03]  /*2a200*/  IADD3 R10, P2, PT, R2, R43, RZ ;  /* 0x0000002b020a7210 */ /* 0x002fc60007f5e0ff */
[----:B------:R3:W-:Y:S04]  /*2a210*/  STL [R1+0x6b60], R11 ;  /* 0x006b600b01007387 */ /* 0x0007e80000100800 */
[----:B------:R0:W-:Y:S01]  /*2a220*/  STL [R1+0x6b6c], R10 ;  /* 0x006b6c0a01007387 */ /* 0x0001e20000100800 */
[----:B---3--:R-:W-:Y:S01]  /*2a230*/  IMAD.X R11, R4, 0x1, R46, P4 ;  /* 0x00000001040b7824 */ /* 0x008fe200020e062e */
[----:B0-----:R-:W-:-:S04]  /*2a240*/  IADD3 R10, P4, PT, R2, R44, RZ ;  /* 0x0000002c020a7210 */ /* 0x001fc80007f9e0ff */
[----:B------:R0:W-:Y:S04]  /*2a250*/  STL [R1+0x6b64], R11 ;  /* 0x006b640b01007387 */ /* 0x0001e80000100800 */
[----:B------:R1:W-:Y:S01]  /*2a260*/  STL [R1+0x6b70], R10 ;  /* 0x006b700a01007387 */ /* 0x0003e20000100800 */
[----:B0-----:R-:W-:Y:S01]  /*2a270*/  IMAD.X R11, R4, 0x1, R47, P5 ;  /* 0x00000001040b7824 */ /* 0x001fe200028e062f */
[----:B-1----:R-:W-:-:S04]  /*2a280*/  IADD3 R10, P5, PT, R2, R45, RZ ;  /* 0x0000002d020a7210 */ /* 0x002fc80007fbe0ff */
[----:B------:R0:W-:Y:S04]  /*2a290*/  STL [R1+0x6b68], R11 ;  /* 0x006b680b01007387 */ /* 0x0001e80000100800 */
[----:B------:R-:W3:Y:S04]  /*2a2a0*/  LDL.LU R2, [R1+0x128] ;  /* 0x0001280001027983 */ /* 0x000ee80000300800 */
[----:B------:R-:W-:Y:S01]  /*2a2b0*/  STL [R1+0x6b58], R10 ;  /* 0x006b580a01007387 */ /* 0x000fe20000100800 */
[----:B0-----:R-:W-:-:S05]  /*2a2c0*/  IMAD.X R11, R4, 0x1, R48, P3 ;  /* 0x00000001040b7824 */ /* 0x001fca00018e0630 */
[----:B------:R0:W-:Y:S02]  /*2a2d0*/  STL [R1+0x6b54], R11 ;  /* 0x006b540b01007387 */ /* 0x0001e40000100800 */
[----:B0-----:R-:W-:Y:S01]  /*2a2e0*/  IMAD.X R11, R4, 0x1, R49, P1 ;  /* 0x00000001040b7824 */ /* 0x001fe200008e0631 */
[----:B--2---:R-:W-:-:S05]  /*2a2f0*/  IADD3 R10, P3, PT, R3, R42, RZ ;  /* 0x0000002a030a7210 */ /* 0x004fca0007f7e0ff */
[----:B------:R0:W-:Y:S04]  /*2a300*/  STL [R1+0x6b5c], R10 ;  /* 0x006b5c0a01007387 */ /* 0x0001e80000100800 */
[----:B------:R-:W2:Y:S04]  /*2a310*/  LDL.LU R4, [R1+0xc4] ;  /* 0x0000c40001047983 */ /* 0x000ea80000300800 */
[----:B------:R5:W-:Y:S01]  /*2a320*/  STL [R1+0x6b40], R11 ;  /* 0x006b400b01007387 */ /* 0x000be20000100800 */
[----:B0-----:R-:W-:-:S05]  /*2a330*/  IADD3 R10, P1, PT, R3, R43, RZ ;  /* 0x0000002b030a7210 */ /* 0x001fca0007f3e0ff */
[----:B------:R0:W-:Y:S01]  /*2a340*/  STL [R1+0x6b4c], R10 ;  /* 0x006b4c0a01007387 */ /* 0x0001e20000100800 */
[----:B-----5:R-:W-:Y:S01]  /*2a350*/  IMAD.X R11, R9, 0x1, R46, P0 ;  /* 0x00000001090b7824 */ /* 0x020fe200000e062e */
[----:B0-----:R-:W-:-:S04]  /*2a360*/  IADD3 R10, P0, PT, R3, R44, RZ ;  /* 0x0000002c030a7210 */ /* 0x001fc80007f1e0ff */
        /* <DEDUP_REMOVED lines=61> */
[----:B0-----:R-:W-:-:S05]  /*2a740*/  IMAD.X R11, R4, 0x1, R48, P4 ;  /* 0x00000001040b7824 */ /* 0x001fca00020e0630 */
[----:B------:R0:W-:Y:S01]  /*2a750*/  STL [R1+0x6ad4], R11 ;  /* 0x006ad40b01007387 */ /* 0x0001e20000100800 */
[----:B-----5:R-:W-:Y:S01]  /*2a760*/  IADD3 R10, P4, PT, R3, R42, RZ ;  /* 0x0000002a030a7210 */ /* 0x020fe20007f9e0ff */
[----:B0-----:R-:W-:-:S04]  /*2a770*/  IMAD.X R11, R4, 0x1, R49, P5 ;  /* 0x00000001040b7824 */ /* 0x001fc800028e0631 */
[----:B------:R0:W-:Y:S04]  /*2a780*/  STL [R1+0x6adc], R10 ;  /* 0x006adc0a01007387 */ /* 0x0001e80000100800 */
[----:B------:R-:W5:Y:S04]  /*2a790*/  LDL.LU R4, [R1+0xb4] ;  /* 0x0000b40001047983 */ /* 0x000f680000300800 */
[----:B------:R1:W-:Y:S01]  /*2a7a0*/  STL [R1+0x6ac0], R11 ;  /* 0x006ac00b01007387 */ /* 0x0003e20000100800 */
[----:B0-----:R-:W-:-:S05]  /*2a7b0*/  IADD3 R10, P5, PT, R3, R43, RZ ;  /* 0x0000002b030a7210 */ /* 0x001fca0007fbe0ff */
[----:B------:R0:W-:Y:S01]  /*2a7c0*/  STL [R1+0x6acc], R10 ;  /* 0x006acc0a01007387 */ /* 0x0001e20000100800 */
[----:B-1----:R-:W-:Y:S01]  /*2a7d0*/  IMAD.X R11, R9, 0x1, R46, P3 ;  /* 0x00000001090b7824 */ /* 0x002fe200018e062e */
        /* <DEDUP_REMOVED lines=39> */
[C---:B0-----:R-:W-:Y:S01]  /*2aa50*/  IMAD.X R11, R6.reuse, 0x1, R47, P2 ;  /* 0x00000001060b7824 */ /* 0x041fe200010e062f */
[----:B-1----:R-:W-:Y:S02]  /*2aa60*/  IADD3 R10, P2, PT, R5, R45, RZ ;  /* 0x0000002d050a7210 */ /* 0x002fe40007f5e0ff */
[----:B------:R-:W3:Y:S04]  /*2aa70*/  LDL.LU R5, [R1+0x10c] ;  /* 0x00010c0001057983 */ /* 0x000ee80000300800 */
[----:B------:R0:W-:Y:S04]  /*2aa80*/  STL [R1+0x6a88], R11 ;  /* 0x006a880b01007387 */ /* 0x0001e80000100800 */
        /* <DEDUP_REMOVED lines=19> */
[----:B0-----:R-:W-:-:S05]  /*2abc0*/  IMAD.X R11, R4, 0x1, R48, P0 ;  /* 0x00000001040b7824 */ /* 0x001fca00000e0630 */
[----:B------:R0:W-:Y:S01]  /*2abd0*/  STL [R1+0x6a54], R11 ;  /* 0x006a540b01007387 */ /* 0x0001e20000100800 */
[----:B-1----:R-:W-:Y:S01]  /*2abe0*/  IADD3 R10, P0, PT, R3, R42, RZ ;  /* 0x0000002a030a7210 */ /* 0x002fe20007f1e0ff */
        /* <DEDUP_REMOVED lines=17> */
[----:B------:R-:W-:Y:S04]  /*2ad00*/  STL [R1+0x6a34], R11 ;  /* 0x006a340b01007387 */ /* 0x000fe80000100800 */
[----:B------:R0:W-:Y:S04]  /*2ad10*/  STL [R1+0x6a3c], R10 ;  /* 0x006a3c0a01007387 */ /* 0x0001e80000100800 */
[----:B0-----:R-:W4:Y:S01]  /*2ad20*/  LDL.LU R10, [R1+0xa0] ;  /* 0x0000a000010a7983 */ /* 0x001f220000300800 */
[----:B------:R-:W-:Y:S01]  /*2ad30*/  IMAD.X R9, R9, 0x1, R49, P1 ;  /* 0x0000000109097824 */ /* 0x000fe200008e0631 */
[----:B------:R-:W-:-:S04]  /*2ad40*/  IADD3 R11, P1, PT, R7, R43, RZ ;  /* 0x0000002b070b7210 */ /* 0x000fc80007f3e0ff */
[----:B------:R0:W-:Y:S04]  /*2ad50*/  STL [R1+0x6a20], R9 ;  /* 0x006a200901007387 */ /* 0x0001e80000100800 */
[----:B------:R1:W-:Y:S01]  /*2ad60*/  STL [R1+0x6a2c], R11 ;  /* 0x006a2c0b01007387 */ /* 0x0003e20000100800 */
[----:B0-----:R-:W-:Y:S01]  /*2ad70*/  IMAD.X R9, R8, 0x1, R46, P0 ;  /* 0x0000000108097824 */ /* 0x001fe200000e062e */
[----:B-1----:R-:W-:-:S04]  /*2ad80*/  IADD3 R11, P0, PT, R7, R44, RZ ;  /* 0x0000002c070b7210 */ /* 0x002fc80007f1e0ff */
[----:B------:R0:W-:Y:S04]  /*2ad90*/  STL [R1+0x6a24], R9 ;  /* 0x006a240901007387 */ /* 0x0001e80000100800 */
[----:B------:R1:W-:Y:S01]  /*2ada0*/  STL [R1+0x6a30], R11 ;  /* 0x006a300b01007387 */ /* 0x0003e20000100800 */
[----:B0-----:R-:W-:Y:S01]  /*2adb0*/  IMAD.X R9, R8, 0x1, R47, P2 ;  /* 0x0000000108097824 */ /* 0x001fe200010e062f */
[----:B------:R-:W-:-:S04]  /*2adc0*/  IADD3 R7, P2, PT, R7, R45, RZ ;  /* 0x0000002d07077210 */ /* 0x000fc80007f5e0ff */
[----:B------:R-:W-:Y:S04]  /*2add0*/  STL [R1+0x6a28], R9 ;  /* 0x006a280901007387 */ /* 0x000fe80000100800 */
[----:B------:R0:W-:Y:S01]  /*2ade0*/  STL [R1+0x6a18], R7 ;  /* 0x006a180701007387 */ /* 0x0001e20000100800 */
[----:B-1----:R-:W-:-:S03]  /*2adf0*/  IMAD.X R11, R8, 0x1, R48, P4 ;  /* 0x00000001080b7824 */ /* 0x002fc600020e0630 */
[----:B0-----:R-:W4:Y:S01]  /*2ae00*/  LDL.LU R7, [R1+0x100] ;  /* 0x0001000001077983 */ /* 0x001f220000300800 */
[----:B---3--:R-:W-:-:S03]  /*2ae10*/  IADD3 R9, P4, PT, R5, R42, RZ ;  /* 0x0000002a05097210 */ /* 0x008fc60007f9e0ff */
[----:B------:R-:W-:Y:S04]  /*2ae20*/  STL [R1+0x6a14], R11 ;  /* 0x006a140b01007387 */ /* 0x000fe80000100800 */
[----:B------:R0:W-:Y:S01]  /*2ae30*/  STL [R1+0x6a1c], R9 ;  /* 0x006a1c0901007387 */ /* 0x0001e20000100800 */
[----:B------:R-:W-:-:S03]  /*2ae40*/  IMAD.X R8, R8, 0x1, R49, P5 ;  /* 0x0000000108087824 */ /* 0x000fc600028e0631 */
[----:B0-----:R-:W3:Y:S01]  /*2ae50*/  LDL.LU R9, [R1+0x9c] ;  /* 0x00009c0001097983 */ /* 0x001ee20000300800 */
[----:B------:R-:W-:-:S03]  /*2ae60*/  IADD3 R11, P5, PT, R5, R43, RZ ;  /* 0x0000002b050b7210 */ /* 0x000fc60007fbe0ff */
        /* <DEDUP_REMOVED lines=9> */
[----:B------:R-:W2:Y:S01]  /*2af00*/  LDL.LU R5, [R1+0xfc] ;  /* 0x0000fc0001057983 */ /* 0x000ea20000300800 */
[----:B0-----:R-:W-:-:S03]  /*2af10*/  IMAD.X R8, R6, 0x1, R48, P0 ;  /* 0x0000000106087824 */ /* 0x001fc600000e0630 */
[----:B------:R-:W-:Y:S04]  /*2af20*/  STL [R1+0x69f8], R11 ;  /* 0x0069f80b01007387 */ /* 0x000fe80000100800 */
[----:B------:R0:W-:Y:S02]  /*2af30*/  STL [R1+0x69f4], R8 ;  /* 0x0069f40801007387 */ /* 0x0001e40000100800 */
[----:B0-----:R-:W-:Y:S02]  /*2af40*/  IMAD.X R8, R6, 0x1, R49, P2 ;  /* 0x0000000106087824 */ /* 0x001fe400010e0631 */
[----:B------:R-:W2:Y:S01]  /*2af50*/  LDL.LU R6, [R1+0x98] ;  /* 0x0000980001067983 */ /* 0x000ea20000300800 */
[----:B-----5:R-:W-:-:S05]  /*2af60*/  IADD3 R11, P0, PT, R2, R42, RZ ;  /* 0x0000002a020b7210 */ /* 0x020fca0007f1e0ff */
[----:B------:R0:W-:Y:S04]  /*2af70*/  STL [R1+0x69fc], R11 ;  /* 0x0069fc0b01007387 */ /* 0x0001e80000100800 */
[----:B------:R1:W-:Y:S01]  /*2af80*/  STL [R1+0x69e0], R8 ;  /* 0x0069e00801007387 */ /* 0x0003e20000100800 */
[----:B0-----:R-:W-:-:S05]  /*2af90*/  IADD3 R11, P2, PT, R2, R43, RZ ;  /* 0x0000002b020b7210 */ /* 0x001fca0007f5e0ff */
[----:B------:R0:W-:Y:S01]  /*2afa0*/  STL [R1+0x69ec], R11 ;  /* 0x0069ec0b01007387 */ /* 0x0001e20000100800 */
[----:B-1----:R-:W-:-:S05]  /*2afb0*/  IMAD.X R8, R4, 0x1, R46, P4 ;  /* 0x0000000104087824 */ /* 0x002fca00020e062e */
[----:B------:R1:W-:Y:S01]  /*2afc0*/  STL [R1+0x69e4], R8 ;  /* 0x0069e40801007387 */ /* 0x0003e20000100800 */
[----:B0-----:R-:W-:-:S05]  /*2afd0*/  IADD3 R11, P4, PT, R2, R44, RZ ;  /* 0x0000002c020b7210 */ /* 0x001fca0007f9e0ff */
[----:B------:R0:W-:Y:S01]  /*2afe0*/  STL [R1+0x69f0], R11 ;  /* 0x0069f00b01007387 */ /* 0x0001e20000100800 */
[----:B-1----:R-:W-:Y:S01]  /*2aff0*/  IMAD.X R8, R4, 0x1, R47, P5 ;  /* 0x0000000104087824 */ /* 0x002fe200028e062f */
[----:B0-----:R-:W-:Y:S02]  /*2b000*/  IADD3 R11, P5, PT, R2, R45, RZ ;  /* 0x0000002d020b7210 */ /* 0x001fe40007fbe0ff */
[----:B------:R-:W5:Y:S04]  /*2b010*/  LDL.LU R2, [R1+0xf8] ;  /* 0x0000f80001027983 */ /* 0x000f680000300800 */
[----:B------:R0:W-:Y:S04]  /*2b020*/  STL [R1+0x69e8], R8 ;  /* 0x0069e80801007387 */ /* 0x0001e80000100800 */
[----:B------:R1:W-:Y:S01]  /*2b030*/  STL [R1+0x69d8], R11 ;  /* 0x0069d80b01007387 */ /* 0x0003e20000100800 */
[----:B0-----:R-:W-:-:S05]  /*2b040*/  IMAD.X R8, R4, 0x1, R48, P3 ;  /* 0x0000000104087824 */ /* 0x001fca00018e0630 */
[----:B------:R0:W-:Y:S01]  /*2b050*/  STL [R1+0x69d4], R8 ;  /* 0x0069d40801007387 */ /* 0x0001e20000100800 */
[----:B-1----:R-:W-:-:S03]  /*2b060*/  IADD3 R11, P3, PT, R3, R42, RZ ;  /* 0x0000002a030b7210 */ /* 0x002fc60007f7e0ff */
[----:B0-----:R-:W5:Y:S04]  /*2b070*/  LDL.LU R8, [R1+0x94] ;  /* 0x0000940001087983 */ /* 0x001f680000300800 */
[----:B------:R0:W-:Y:S02]  /*2b080*/  STL [R1+0x69dc], R11 ;  /* 0x0069dc0b01007387 */ /* 0x0001e40000100800 */
[----:B0-----:R-:W-:Y:S01]  /*2b090*/  IMAD.X R11, R4, 0x1, R49, P1 ;  /* 0x00000001040b7824 */ /* 0x001fe200008e0631 */
[----:B------:R-:W-:-:S04]  /*2b0a0*/  IADD3 R4, P1, PT, R3, R43, RZ ;  /* 0x0000002b03047210 */ /* 0x000fc80007f3e0ff */
[----:B------:R4:W-:Y:S04]  /*2b0b0*/  STL [R1+0x69c0], R11 ;  /* 0x0069c00b01007387 */ /* 0x0009e80000100800 */
[----:B------:R0:W-:Y:S01]  /*2b0c0*/  STL [R1+0x69cc], R4 ;  /* 0x0069cc0401007387 */ /* 0x0001e20000100800 */
[----:B----4-:R-:W-:Y:S01]  /*2b0d0*/  IMAD.X R11, R10, 0x1, R46, P0 ;  /* 0x000000010a0b7824 */ /* 0x010fe200000e062e */
[----:B0-----:R-:W-:-:S04]  /*2b0e0*/  IADD3 R4, P0, PT, R3, R44, RZ ;  /* 0x0000002c03047210 */ /* 0x001fc80007f1e0ff */
[----:B------:R-:W-:Y:S04]  /*2b0f0*/  STL [R1+0x69c4], R11 ;  /* 0x0069c40b01007387 */ /* 0x000fe80000100800 */
[----:B------:R0:W-:Y:S04]  /*2b100*/  STL [R1+0x69d0], R4 ;  /* 0x0069d00401007387 */ /* 0x0001e80000100800 */
[----:B0-----:R-:W4:Y:S01]  /*2b110*/  LDL.LU R4, [R1+0xf4] ;  /* 0x0000f40001047983 */ /* 0x001f220000300800 */
[----:B------:R-:W-:Y:S01]  /*2b120*/  IMAD.X R11, R10, 0x1, R47, P2 ;  /* 0x000000010a0b7824 */ /* 0x000fe200010e062f */
[----:B------:R-:W-:-:S04]  /*2b130*/  IADD3 R3, P2, PT, R3, R45, RZ ;  /* 0x0000002d03037210 */ /* 0x000fc80007f5e0ff */
[----:B------:R0:W-:Y:S04]  /*2b140*/  STL [R1+0x69c8], R11 ;  /* 0x0069c80b01007387 */ /* 0x0001e80000100800 */
[----:B------:R1:W-:Y:S01]  /*2b150*/  STL [R1+0x69b8], R3 ;  /* 0x0069b80301007387 */ /* 0x0003e20000100800 */
[----:B0-----:R-:W-:-:S03]  /*2b160*/  IMAD.X R11, R10, 0x1, R48, P4 ;  /* 0x000000010a0b7824 */ /* 0x001fc600020e0630 */
[----:B-1----:R-:W4:Y:S01]  /*2b170*/  LDL.LU R3, [R1+0x90] ;  /* 0x0000900001037983 */ /* 0x002f220000300800 */
[----:B------:R-:W-:-:S03]  /*2b180*/  IMAD.X R10, R10, 0x1, R49, P5 ;  /* 0x000000010a0a7824 */ /* 0x000fc600028e0631 */
[----:B------:R0:W-:Y:S02]  /*2b190*/  STL [R1+0x69b4], R11 ;  /* 0x0069b40b01007387 */ /* 0x0001e40000100800 */
[----:B0-----:R-:W-:-:S05]  /*2b1a0*/  IADD3 R11, P4, PT, R7, R42, RZ ;  /* 0x0000002a070b7210 */ /* 0x001fca0007f9e0ff */
[----:B------:R0:W-:Y:S04]  /*2b1b0*/  STL [R1+0x69bc], R11 ;  /* 0x0069bc0b01007387 */ /* 0x0001e80000100800 */
[----:B0-----:R-:W4:Y:S04]  /*2b1c0*/  LDL.LU R11, [R1+0x8398] ;  /* 0x00839800010b7983 */ /* 0x001f280000300800 */
[----:B------:R0:W-:Y:S02]  /*2b1d0*/  STL [R1+0x69a0], R10 ;  /* 0x0069a00a01007387 */ /* 0x0001e40000100800 */
[----:B0-----:R-:W-:-:S05]  /*2b1e0*/  IADD3 R10, P5, PT, R7, R43, RZ ;  /* 0x0000002b070a7210 */ /* 0x001fca0007fbe0ff */
[----:B------:R3:W-:Y:S02]  /*2b1f0*/  STL [R1+0x69ac], R10 ;  /* 0x0069ac0a01007387 */ /* 0x0007e40000100800 */
[----:B---3--:R-:W-:-:S05]  /*2b200*/  IMAD.X R10, R9, 0x1, R46, P3 ;  /* 0x00000001090a7824 */ /* 0x008fca00018e062e */
[----:B------:R0:W-:Y:S02]  /*2b210*/  STL [R1+0x69a4], R10 ;  /* 0x0069a40a01007387 */ /* 0x0001e40000100800 */
[----:B0-----:R-:W-:-:S05]  /*2b220*/  IADD3 R10, P3, PT, R7, R44, RZ ;  /* 0x0000002c070a7210 */ /* 0x001fca0007f7e0ff */
[----:B------:R0:W-:Y:S02]  /*2b230*/  STL [R1+0x69b0], R10 ;  /* 0x0069b00a01007387 */ /* 0x0001e40000100800 */
[----:B0-----:R-:W-:Y:S01]  /*2b240*/  IMAD.X R10, R9, 0x1, R47, P1 ;  /* 0x00000001090a7824 */ /* 0x001fe200008e062f */
[----:B------:R-:W-:-:S04]  /*2b250*/  IADD3 R7, P1, PT, R7, R45, RZ ;  /* 0x0000002d07077210 */ /* 0x000fc80007f3e0ff */
[----:B------:R0:W-:Y:S04]  /*2b260*/  STL [R1+0x69a8], R10 ;  /* 0x0069a80a01007387 */ /* 0x0001e80000100800 */
[----:B------:R1:W-:Y:S01]  /*2b270*/  STL [R1+0x6998], R7 ;  /* 0x0069980701007387 */ /* 0x0003e20000100800 */
[----:B0-----:R-:W-:-:S03]  /*2b280*/  IMAD.X R10, R9, 0x1, R48, P0 ;  /* 0x00000001090a7824 */ /* 0x001fc600000e0630 */
[----:B-1----:R-:W3:Y:S01]  /*2b290*/  LDL.LU R7, [R1+0x8c] ;  /* 0x00008c0001077983 */ /* 0x002ee20000300800 */
[----:B------:R-:W-:-:S03]  /*2b2a0*/  IMAD.X R9, R9, 0x1, R49, P2 ;  /* 0x0000000109097824 */ /* 0x000fc600010e0631 */
[----:B------:R2:W-:Y:S02]  /*2b2b0*/  STL [R1+0x6994], R10 ;  /* 0x0069940a01007387 */ /* 0x0005e40000100800 */
[----:B--2---:R-:W-:-:S05]  /*2b2c0*/  IADD3 R10, P0, PT, R5, R42, RZ ;  /* 0x0000002a050a7210 */ /* 0x004fca0007f1e0ff */
[----:B------:R0:W-:Y:S04]  /*2b2d0*/  STL [R1+0x699c], R10 ;  /* 0x00699c0a01007387 */ /* 0x0001e80000100800 */
[----:B0-----:R-:W2:Y:S04]  /*2b2e0*/  LDL.LU R10, [R1+0x8394] ;  /* 0x00839400010a7983 */ /* 0x001ea80000300800 */
[----:B------:R0:W-:Y:S02]  /*2b2f0*/  STL [R1+0x6980], R9 ;  /* 0x0069800901007387 */ /* 0x0001e40000100800 */
[----:B0-----:R-:W-:-:S05]  /*2b300*/  IADD3 R9, P2, PT, R5, R43, RZ ;  /* 0x0000002b05097210 */ /* 0x001fca0007f5e0ff */
[----:B------:R0:W-:Y:S02]  /*2b310*/  STL [R1+0x698c], R9 ;  /* 0x00698c0901007387 */ /* 0x0001e40000100800 */
[----:B0-----:R-:W-:-:S05]  /*2b320*/  IMAD.X R9, R6, 0x1, R46, P4 ;  /* 0x0000000106097824 */ /* 0x001fca00020e062e */
[----:B------:R0:W-:Y:S02]  /*2b330*/  STL [R1+0x6984], R9 ;  /* 0x0069840901007387 */ /* 0x0001e40000100800 */
[----:B0-----:R-:W-:-:S05]  /*2b340*/  IADD3 R9, P4, PT, R5, R44, RZ ;  /* 0x0000002c05097210 */ /* 0x001fca0007f9e0ff */
[----:B------:R0:W-:Y:S02]  /*2b350*/  STL [R1+0x6990], R9 ;  /* 0x0069900901007387 */ /* 0x0001e40000100800 */
[----:B0-----:R-:W-:-:S05]  /*2b360*/  IMAD.X R9, R6, 0x1, R47, P5 ;  /* 0x0000000106097824 */ /* 0x001fca00028e062f */
[----:B------:R0:W-:Y:S02]  /*2b370*/  STL [R1+0x6988], R9 ;  /* 0x0069880901007387 */ /* 0x0001e40000100800 */
[----:B0-----:R-:W-:Y:S02]  /*2b380*/  IADD3 R9, P5, PT, R5, R45, RZ ;  /* 0x0000002d05097210 */ /* 0x001fe40007fbe0ff */
[----:B------:R-:W2:Y:S04]  /*2b390*/  LDL.LU R5, [R1+0x88] ;  /* 0x0000880001057983 */ /* 0x000ea80000300800 */
[----:B------:R0:W-:Y:S02]  /*2b3a0*/  STL [R1+0x6978], R9 ;  /* 0x0069780901007387 */ /* 0x0001e40000100800 */
[----:B0-----:R-:W-:-:S02]  /*2b3b0*/  IMAD.X R9, R6, 0x1, R48, P3 ;  /* 0x0000000106097824 */ /* 0x001fc400018e0630 */
[----:B------:R-:W-:-:S03]  /*2b3c0*/  IMAD.X R6, R6, 0x1, R49, P1 ;  /* 0x0000000106067824 */ /* 0x000fc600008e0631 */
[----:B------:R5:W-:Y:S02]  /*2b3d0*/  STL [R1+0x6974], R9 ;  /* 0x0069740901007387 */ /* 0x000be40000100800 */
[----:B-----5:R-:W-:-:S05]  /*2b3e0*/  IADD3 R9, P3, PT, R2, R42, RZ ;  /* 0x0000002a02097210 */ /* 0x020fca0007f7e0ff */
[----:B------:R0:W-:Y:S04]  /*2b3f0*/  STL [R1+0x697c], R9 ;  /* 0x00697c0901007387 */ /* 0x0001e80000100800 */
[----:B0-----:R-:W5:Y:S04]  /*2b400*/  LDL.LU R9, [R1+0x8390] ;  /* 0x0083900001097983 */ /* 0x001f680000300800 */
        /* <DEDUP_REMOVED lines=9> */
[----:B0-----:R-:W-:Y:S01]  /*2b4a0*/  IADD3 R6, P2, PT, R2, R45, RZ ;  /* 0x0000002d02067210 */ /* 0x001fe20007f5e0ff */
[----:B------:R-:W-:-:S04]  /*2b4b0*/  IMAD.X R2, R8, 0x1, R48, P4 ;  /* 0x0000000108027824 */ /* 0x000fc800020e0630 */
[----:B------:R0:W-:Y:S04]  /*2b4c0*/  STL [R1+0x6958], R6 ;  /* 0x0069580601007387 */ /* 0x0001e80000100800 */
[----:B0-----:R-:W2:Y:S04]  /*2b4d0*/  LDL.LU R6, [R1+0x84] ;  /* 0x0000840001067983 */ /* 0x001ea80000300800 */
[----:B------:R4:W-:Y:S02]  /*2b4e0*/  STL [R1+0x6954], R2 ;  /* 0x0069540201007387 */ /* 0x0009e40000100800 */
[----:B----4-:R-:W-:-:S05]  /*2b4f0*/  IADD3 R2, P4, PT, R4, R42, RZ ;  /* 0x0000002a04027210 */ /* 0x010fca0007f9e0ff */
[----:B------:R0:W-:Y:S04]  /*2b500*/  STL [R1+0x695c], R2 ;  /* 0x00695c0201007387 */ /* 0x0001e80000100800 */
[----:B0-----:R-:W4:Y:S01]  /*2b510*/  LDL.LU R2, [R1+0x838c] ;  /* 0x00838c0001027983 */ /* 0x001f220000300800 */
[----:B------:R-:W-:-:S05]  /*2b520*/  IMAD.X R8, R8, 0x1, R49, P5 ;  /* 0x0000000108087824 */ /* 0x000fca00028e0631 */
[----:B------:R0:W-:Y:S02]  /*2b530*/  STL [R1+0x6940], R8 ;  /* 0x0069400801007387 */ /* 0x0001e40000100800 */
[----:B0-----:R-:W-:-:S05]  /*2b540*/  IADD3 R8, P5, PT, R4, R43, RZ ;  /* 0x0000002b04087210 */ /* 0x001fca0007fbe0ff */
[----:B------:R0:W-:Y:S02]  /*2b550*/  STL [R1+0x694c], R8 ;  /* 0x00694c0801007387 */ /* 0x0001e40000100800 */
[----:B0-----:R-:W-:-:S05]  /*2b560*/  IMAD.X R8, R3, 0x1, R46, P3 ;  /* 0x0000000103087824 */ /* 0x001fca00018e062e */
[----:B------:R0:W-:Y:S02]  /*2b570*/  STL [R1+0x6944], R8 ;  /* 0x0069440801007387 */ /* 0x0001e40000100800 */
[----:B0-----:R-:W-:-:S05]  /*2b580*/  IADD3 R8, P3, PT, R4, R44, RZ ;  /* 0x0000002c04087210 */ /* 0x001fca0007f7e0ff */
[----:B------:R0:W-:Y:S02]  /*2b590*/  STL [R1+0x6950], R8 ;  /* 0x0069500801007387 */ /* 0x0001e40000100800 */
[----:B0-----:R-:W-:Y:S01]  /*2b5a0*/  IMAD.X R8, R3, 0x1, R47, P1 ;  /* 0x0000000103087824 */ /* 0x001fe200008e062f */
[----:B------:R-:W-:-:S04]  /*2b5b0*/  IADD3 R4, P1, PT, R4, R45, RZ ;  /* 0x0000002d04047210 */ /* 0x000fc80007f3e0ff */
[----:B------:R0:W-:Y:S04]  /*2b5c0*/  STL [R1+0x6948], R8 ;  /* 0x0069480801007387 */ /* 0x0001e80000100800 */
[----:B0-----:R-:W2:Y:S04]  /*2b5d0*/  LDL.LU R8, [R1+0x80] ;  /* 0x0000800001087983 */ /* 0x001ea80000300800 */
[----:B------:R0:W-:Y:S02]  /*2b5e0*/  STL [R1+0x6938], R4 ;  /* 0x0069380401007387 */ /* 0x0001e40000100800 */
[----:B0-----:R-:W-:-:S02]  /*2b5f0*/  IMAD.X R4, R3, 0x1, R48, P0 ;  /* 0x0000000103047824 */ /* 0x001fc400000e0630 */
[----:B------:R-:W-:-:S03]  /*2b600*/  IMAD.X R3, R3, 0x1, R49, P2 ;  /* 0x0000000103037824 */ /* 0x000fc600010e0631 */
[----:B------:R4:W-:Y:S02]  /*2b610*/  STL [R1+0x6934], R4 ;  /* 0x0069340401007387 */ /* 0x0009e40000100800 */
[----:B----4-:R-:W-:-:S05]  /*2b620*/  IADD3 R4, P0, PT, R2, R42, RZ ;  /* 0x0000002a02047210 */ /* 0x010fca0007f1e0ff */
        /* <DEDUP_REMOVED lines=9> */
[----:B0-----:R-:W-:-:S05]  /*2b6c0*/  IMAD.X R3, R7, 0x1, R47, P5 ;  /* 0x0000000107037824 */ /* 0x001fca00028e062f */
[----:B------:R0:W-:Y:S04]  /*2b6d0*/  STL [R1+0x6928], R3 ;  /* 0x0069280301007387 */ /* 0x0001e80000100800 */
[----:B0-----:R-:W3:Y:S01]  /*2b6e0*/  LDL.LU R3, [R1+0x8384] ;  /* 0x0083840001037983 */ /* 0x001ee20000300800 */
[----:B------:R-:W-:-:S05]  /*2b6f0*/  IADD3 R2, P5, PT, R2, R45, RZ ;  /* 0x0000002d02027210 */ /* 0x000fca0007fbe0ff */
[----:B------:R0:W-:Y:S02]  /*2b700*/  STL [R1+0x6918], R2 ;  /* 0x0069180201007387 */ /* 0x0001e40000100800 */
[----:B0-----:R-:W-:-:S05]  /*2b710*/  IMAD.X R2, R7, 0x1, R48, P3 ;  /* 0x0000000107027824 */ /* 0x001fca00018e0630 */
[----:B------:R3:W-:Y:S01]  /*2b720*/  STL [R1+0x6914], R2 ;  /* 0x0069140201007387 */ /* 0x0007e20000100800 */
[----:B------:R-:W-:Y:S01]  /*2b730*/  IMAD.X R7, R7, 0x1, R49, P1 ;  /* 0x0000000107077824 */ /* 0x000fe200008e0631 */
[----:B---3--:R-:W-:-:S05]  /*2b740*/  IADD3 R2, P3, PT, R3, R42, RZ ;  /* 0x0000002a03027210 */ /* 0x008fca0007f7e0ff */
[----:B------:R0:W-:Y:S04]  /*2b750*/  STL [R1+0x691c], R2 ;  /* 0x00691c0201007387 */ /* 0x0001e80000100800 */
[----:B------:R2:W-:Y:S01]  /*2b760*/  STL [R1+0x6900], R7 ;  /* 0x0069000701007387 */ /* 0x0005e20000100800 */
[----:B0-----:R-:W-:Y:S01]  /*2b770*/  IADD3 R2, P1, PT, R3, R43, RZ ;  /* 0x0000002b03027210 */ /* 0x001fe20007f3e0ff */
[----:B--2---:R-:W-:-:S04]  /*2b780*/  IMAD.X R7, R5, 0x1, R46, P0 ;  /* 0x0000000105077824 */ /* 0x004fc800000e062e */
[----:B------:R0:W-:Y:S04]  /*2b790*/  STL [R1+0x690c], R2 ;  /* 0x00690c0201007387 */ /* 0x0001e80000100800 */
[----:B------:R1:W-:Y:S01]  /*2b7a0*/  STL [R1+0x6904], R7 ;  /* 0x0069040701007387 */ /* 0x0003e20000100800 */
[----:B0-----:R-:W-:Y:S01]  /*2b7b0*/  IADD3 R2, P0, PT, R3, R44, RZ ;  /* 0x0000002c03027210 */ /* 0x001fe20007f1e0ff */
[----:B-1----:R-:W-:-:S04]  /*2b7c0*/  IMAD.X R7, R5, 0x1, R47, P2 ;  /* 0x0000000105077824 */ /* 0x002fc800010e062f */
[----:B------:R0:W-:Y:S02]  /*2b7d0*/  STL [R1+0x6910], R2 ;  /* 0x0069100201007387 */ /* 0x0001e40000100800 */
[----:B0-----:R-:W-:Y:S02]  /*2b7e0*/  IADD3 R2, P2, PT, R3, R45, RZ ;  /* 0x0000002d03027210 */ /* 0x001fe40007f5e0ff */
[----:B------:R-:W2:Y:S04]  /*2b7f0*/  LDL.LU R3, [R1+0x7c] ;  /* 0x00007c0001037983 */ /* 0x000ea80000300800 */
[----:B------:R0:W-:Y:S04]  /*2b800*/  STL [R1+0x6908], R7 ;  /* 0x0069080701007387 */ /* 0x0001e80000100800 */
[----:B------:R1:W-:Y:S01]  /*2b810*/  STL [R1+0x68f8], R2 ;  /* 0x0068f80201007387 */ /* 0x0003e20000100800 */
[----:B0-----:R-:W-:-:S03]  /*2b820*/  IMAD.X R7, R5, 0x1, R48, P4 ;  /* 0x0000000105077824 */ /* 0x001fc600020e0630 */
[----:B-1----:R-:W3:Y:S01]  /*2b830*/  LDL.LU R2, [R1+0x78] ;  /* 0x0000780001027983 */ /* 0x002ee20000300800 */
        /* <DEDUP_REMOVED lines=13> */
[----:B------:R0:W-:Y:S04]  /*2b910*/  STL [R1+0x68e8], R5 ;  /* 0x0068e80501007387 */ /* 0x0001e80000100800 */
[----:B0-----:R-:W2:Y:S01]  /*2b920*/  LDL.LU R5, [R1+0x837c] ;  /* 0x00837c0001057983 */ /* 0x001ea20000300800 */
[----:B------:R-:W-:-:S05]  /*2b930*/  IADD3 R4, P1, PT, R4, R45, RZ ;  /* 0x0000002d04047210 */ /* 0x000fca0007f3e0ff */
[----:B------:R0:W-:Y:S02]  /*2b940*/  STL [R1+0x68d8], R4 ;  /* 0x0068d80401007387 */ /* 0x0001e40000100800 */
[----:B0-----:R-:W-:-:S05]  /*2b950*/  IMAD.X R4, R6, 0x1, R48, P0 ;  /* 0x0000000106047824 */ /* 0x001fca00000e0630 */
[----:B------:R2:W-:Y:S02]  /*2b960*/  STL [R1+0x68d4], R4 ;  /* 0x0068d40401007387 */ /* 0x0005e40000100800 */
[----:B--2---:R-:W-:-:S05]  /*2b970*/  IADD3 R4, P0, PT, R5, R42, RZ ;  /* 0x0000002a05047210 */ /* 0x004fca0007f1e0ff */
[----:B------:R0:W-:Y:S02]  /*2b980*/  STL [R1+0x68dc], R4 ;  /* 0x0068dc0401007387 */ /* 0x0001e40000100800 */
[----:B0-----:R-:W-:Y:S02]  /*2b990*/  IMAD.X R4, R6, 0x1, R49, P2 ;  /* 0x0000000106047824 */ /* 0x001fe400010e0631 */
[----:B------:R-:W2:Y:S04]  /*2b9a0*/  LDL.LU R6, [R1+0x8378] ;  /* 0x0083780001067983 */ /* 0x000ea80000300800 */
        /* <DEDUP_REMOVED lines=12> */
[----:B-1----:R-:W3:Y:S04]  /*2ba70*/  LDL.LU R5, [R1+0x70] ;  /* 0x0000700001057983 */ /* 0x002ee80000300800 */
[----:B------:R2:W-:Y:S01]  /*2ba80*/  STL [R1+0x68b4], R4 ;  /* 0x0068b40401007387 */ /* 0x0005e20000100800 */
[----:B------:R-:W-:Y:S01]  /*2ba90*/  IMAD.X R8, R8, 0x1, R49, P1 ;  /* 0x0000000108087824 */ /* 0x000fe200008e0631 */
[----:B--2---:R-:W-:-:S05]  /*2baa0*/  IADD3 R4, P3, PT, R6, R42, RZ ;  /* 0x0000002a06047210 */ /* 0x004fca0007f7e0ff */
[----:B------:R0:W-:Y:S04]  /*2bab0*/  STL [R1+0x68bc], R4 ;  /* 0x0068bc0401007387 */ /* 0x0001e80000100800 */
[----:B------:R1:W-:Y:S01]  /*2bac0*/  STL [R1+0x68a0], R8 ;  /* 0x0068a00801007387 */ /* 0x0003e20000100800 */
[----:B0-----:R-:W-:Y:S01]  /*2bad0*/  IADD3 R4, P1, PT, R6, R43, RZ ;  /* 0x0000002b06047210 */ /* 0x001fe20007f3e0ff */
[----:B-1----:R-:W-:-:S04]  /*2bae0*/  IMAD.X R8, R3, 0x1, R46, P0 ;  /* 0x0000000103087824 */ /* 0x002fc800000e062e */
        /* <DEDUP_REMOVED lines=10> */
[----:B-1----:R-:W2:Y:S04]  /*2bb90*/  LDL.LU R4, [R1+0x6c] ;  /* 0x00006c0001047983 */ /* 0x002ea80000300800 */
        /* <DEDUP_REMOVED lines=13> */
[----:B------:R0:W-:Y:S02]  /*2bc70*/  STL [R1+0x6888], R3 ;  /* 0x0068880301007387 */ /* 0x0001e40000100800 */
[----:B0-----:R-:W-:Y:S01]  /*2bc80*/  IADD3 R3, P1, PT, R7, R45, RZ ;  /* 0x0000002d07037210 */ /* 0x001fe20007f3e0ff */
[----:B------:R-:W-:-:S04]  /*2bc90*/  IMAD.X R7, R2, 0x1, R48, P0 ;  /* 0x0000000102077824 */ /* 0x000fc800000e0630 */
[----:B------:R0:W-:Y:S01]  /*2bca0*/  STL [R1+0x6878], R3 ;  /* 0x0068780301007387 */ /* 0x0001e20000100800 */
[----:B------:R-:W-:-:S03]  /*2bcb0*/  IMAD.X R2, R2, 0x1, R49, P2 ;  /* 0x0000000102027824 */ /* 0x000fc600010e0631 */
[----:B0-----:R-:W3:Y:S04]  /*2bcc0*/  LDL.LU R3, [R1+0x68] ;  /* 0x0000680001037983 */ /* 0x001ee80000300800 */
[----:B------:R4:W-:Y:S02]  /*2bcd0*/  STL [R1+0x6874], R7 ;  /* 0x0068740701007387 */ /* 0x0009e40000100800 */
[----:B----4-:R-:W-:-:S05]  /*2bce0*/  IADD3 R7, P0, PT, R8, R42, RZ ;  /* 0x0000002a08077210 */ /* 0x010fca0007f1e0ff */
        /* <DEDUP_REMOVED lines=8> */
[----:B------:R-:W-:Y:S04]  /*2bd70*/  STL [R1+0x6870], R7 ;  /* 0x0068700701007387 */ /* 0x000fe80000100800 */
[----:B------:R0:W-:Y:S04]  /*2bd80*/  STL [R1+0x6868], R2 ;  /* 0x0068680201007387 */ /* 0x0001e80000100800 */
[----:B0-----:R-:W2:Y:S01]  /*2bd90*/  LDL.LU R2, [R1+0x64] ;  /* 0x0000640001027983 */ /* 0x001ea20000300800 */
[----:B------:R-:W-:Y:S01]  /*2bda0*/  IADD3 R7, P5, PT, R8, R45, RZ ;  /* 0x0000002d08077210 */ /* 0x000fe20007fbe0ff */
[----:B------:R-:W-:-:S04]  /*2bdb0*/  IMAD.X R8, R6, 0x1, R48, P3 ;  /* 0x0000000106087824 */ /* 0x000fc800018e0630 */
[----:B------:R5:W-:Y:S04]  /*2bdc0*/  STL [R1+0x6858], R7 ;  /* 0x0068580701007387 */ /* 0x000be80000100800 */
[----:B------:R0:W-:Y:S01]  /*2bdd0*/  STL [R1+0x6854], R8 ;  /* 0x0068540801007387 */ /* 0x0001e20000100800 */
[C---:B-----5:R-:W-:Y:S01]  /*2bde0*/  IADD3 R7, P3, PT, R9.reuse, R42, RZ ;  /* 0x0000002a09077210 */ /* 0x060fe20007f7e0ff */
[----:B0-----:R-:W-:Y:S01]  /*2bdf0*/  IMAD.X R8, R6, 0x1, R49, P1 ;  /* 0x0000000106087824 */ /* 0x001fe200008e0631 */
[----:B------:R-:W-:-:S03]  /*2be00*/  IADD3 R6, P1, PT, R9, R43, RZ ;  /* 0x0000002b09067210 */ /* 0x000fc60007f3e0ff */
[----:B------:R0:W-:Y:S04]  /*2be10*/  STL [R1+0x685c], R7 ;  /* 0x00685c0701007387 */ /* 0x0001e80000100800 */
[----:B------:R1:W-:Y:S04]  /*2be20*/  STL [R1+0x6840], R8 ;  /* 0x0068400801007387 */ /* 0x0003e80000100800 */
[----:B------:R4:W-:Y:S01]  /*2be30*/  STL [R1+0x684c], R6 ;  /* 0x00684c0601007387 */ /* 0x0009e20000100800 */
[----:B0-----:R-:W-:Y:S01]  /*2be40*/  IMAD.X R7, R5, 0x1, R46, P0 ;  /* 0x0000000105077824 */ /* 0x001fe200000e062e */
[----:B-1----:R-:W-:-:S04]  /*2be50*/  IADD3 R8, P0, PT, R9, R44, RZ ;  /* 0x0000002c09087210 */ /* 0x002fc80007f1e0ff */
[----:B------:R0:W-:Y:S01]  /*2be60*/  STL [R1+0x6844], R7 ;  /* 0x0068440701007387 */ /* 0x0001e20000100800 */
[----:B----4-:R-:W-:-:S03]  /*2be70*/  IMAD.X R6, R5, 0x1, R47, P2 ;  /* 0x0000000105067824 */ /* 0x010fc600010e062f */
[----:B------:R1:W-:Y:S04]  /*2be80*/  STL [R1+0x6850], R8 ;  /* 0x0068500801007387 */ /* 0x0003e80000100800 */
[----:B------:R4:W-:Y:S01]  /*2be90*/  STL [R1+0x6848], R6 ;  /* 0x0068480601007387 */ /* 0x0009e20000100800 */
[----:B0-----:R-:W-:Y:S01]  /*2bea0*/  IADD3 R7, P2, PT, R9, R45, RZ ;  /* 0x0000002d09077210 */ /* 0x001fe20007f5e0ff */
[C---:B-1----:R-:W-:Y:S02]  /*2beb0*/  IMAD.X R8, R5.reuse, 0x1, R48, P4 ;  /* 0x0000000105087824 */ /* 0x042fe400020e0630 */
[----:B----4-:R-:W4:Y:S04]  /*2bec0*/  LDL.LU R6, [R1+0x60] ;  /* 0x0000600001067983 */ /* 0x010f280000300800 */
[----:B------:R0:W-:Y:S04]  /*2bed0*/  STL [R1+0x6838], R7 ;  /* 0x0068380701007387 */ /* 0x0001e80000100800 */
[----:B------:R1:W-:Y:S01]  /*2bee0*/  STL [R1+0x6834], R8 ;  /* 0x0068340801007387 */ /* 0x0003e20000100800 */
[C---:B0-----:R-:W-:Y:S01]  /*2bef0*/  IADD3 R7, P4, PT, R10.reuse, R42, RZ ;  /* 0x0000002a0a077210 */ /* 0x041fe20007f9e0ff */
[----:B-1----:R-:W-:Y:S01]  /*2bf00*/  IMAD.X R8, R5, 0x1, R49, P5 ;  /* 0x0000000105087824 */ /* 0x002fe200028e0631 */
[----:B------:R-:W-:-:S03]  /*2bf10*/  IADD3 R5, P5, PT, R10, R43, RZ ;  /* 0x0000002b0a057210 */ /* 0x000fc60007fbe0ff */
[----:B------:R0:W-:Y:S04]  /*2bf20*/  STL [R1+0x683c], R7 ;  /* 0x00683c0701007387 */ /* 0x0001e80000100800 */
[----:B------:R1:W-:Y:S04]  /*2bf30*/  STL [R1+0x6820], R8 ;  /* 0x0068200801007387 */ /* 0x0003e80000100800 */
[----:B------:R5:W-:Y:S01]  /*2bf40*/  STL [R1+0x682c], R5 ;  /* 0x00682c0501007387 */ /* 0x000be20000100800 */
[----:B0-----:R-:W-:Y:S01]  /*2bf50*/  IMAD.X R7, R4, 0x1, R46, P3 ;  /* 0x0000000104077824 */ /* 0x001fe200018e062e */
[----:B-1----:R-:W-:-:S04]  /*2bf60*/  IADD3 R8, P3, PT, R10, R44, RZ ;  /* 0x0000002c0a087210 */ /* 0x002fc80007f7e0ff */
[----:B------:R0:W-:Y:S01]  /*2bf70*/  STL [R1+0x6824], R7 ;  /* 0x0068240701007387 */ /* 0x0001e20000100800 */
[----:B-----5:R-:W-:-:S03]  /*2bf80*/  IMAD.X R5, R4, 0x1, R47, P1 ;  /* 0x0000000104057824 */ /* 0x020fc600008e062f */
[----:B------:R1:W-:Y:S04]  /*2bf90*/  STL [R1+0x6830], R8 ;  /* 0x0068300801007387 */ /* 0x0003e80000100800 */
[----:B------:R5:W-:Y:S01]  /*2bfa0*/  STL [R1+0x6828], R5 ;  /* 0x0068280501007387 */ /* 0x000be20000100800 */
[----:B0-----:R-:W-:Y:S01]  /*2bfb0*/  IADD3 R7, P1, PT, R10, R45, RZ ;  /* 0x0000002d0a077210 */ /* 0x001fe20007f3e0ff */
[C---:B-1----:R-:W-:Y:S02]  /*2bfc0*/  IMAD.X R8, R4.reuse, 0x1, R48, P0 ;  /* 0x0000000104087824 */ /* 0x042fe400000e0630 */
[----:B-----5:R-:W5:Y:S04]  /*2bfd0*/  LDL.LU R5, [R1+0x5c] ;  /* 0x00005c0001057983 */ /* 0x020f680000300800 */
        /* <DEDUP_REMOVED lines=8> */
[----:B---3--:R-:W-:Y:S01]  /*2c060*/  IMAD.X R7, R3, 0x1, R46, P4 ;  /* 0x0000000103077824 */ /* 0x008fe200020e062e */
[----:B0-----:R-:W-:-:S04]  /*2c070*/  IADD3 R8, P4, PT, R11, R44, RZ ;  /* 0x0000002c0b087210 */ /* 0x001fc80007f9e0ff */
[----:B------:R0:W-:Y:S01]  /*2c080*/  STL [R1+0x6804], R7 ;  /* 0x0068040701007387 */ /* 0x0001e20000100800 */
[----:B-1----:R-:W-:-:S03]  /*2c090*/  IMAD.X R4, R3, 0x1, R47, P5 ;  /* 0x0000000103047824 */ /* 0x002fc600028e062f */
[----:B------:R1:W-:Y:S04]  /*2c0a0*/  STL [R1+0x6810], R8 ;  /* 0x0068100801007387 */ /* 0x0003e80000100800 */
[----:B------:R3:W-:Y:S01]  /*2c0b0*/  STL [R1+0x6808], R4 ;  /* 0x0068080401007387 */ /* 0x0007e20000100800 */
[----:B0-----:R-:W-:Y:S01]  /*2c0c0*/  IADD3 R7, P5, PT, R11, R45, RZ ;  /* 0x0000002d0b077210 */ /* 0x001fe20007fbe0ff */
[C---:B-1----:R-:W-:Y:S02]  /*2c0d0*/  IMAD.X R8, R3.reuse, 0x1, R48, P3 ;  /* 0x0000000103087824 */ /* 0x042fe400018e0630 */
[----:B---3--:R-:W3:Y:S04]  /*2c0e0*/  LDL.LU R4, [R1+0x58] ;  /* 0x0000580001047983 */ /* 0x008ee80000300800 */
        /* <DEDUP_REMOVED lines=8> */
[----:B--2---:R-:W-:Y:S01]  /*2c170*/  IMAD.X R7, R2, 0x1, R46, P0 ;  /* 0x0000000102077824 */ /* 0x004fe200000e062e */
[----:B0-----:R-:W-:Y:S01]  /*2c180*/  IADD3 R8, P0, PT, R12, R44, RZ ;  /* 0x0000002c0c087210 */ /* 0x001fe20007f1e0ff */
[----:B-1----:R-:W-:-:S03]  /*2c190*/  IMAD.X R3, R2, 0x1, R47, P2 ;  /* 0x0000000102037824 */ /* 0x002fc600010e062f */
[----:B------:R-:W-:Y:S04]  /*2c1a0*/  STL [R1+0x67e4], R7 ;  /* 0x0067e40701007387 */ /* 0x000fe80000100800 */
[----:B------:R-:W-:Y:S04]  /*2c1b0*/  STL [R1+0x67f0], R8 ;  /* 0x0067f00801007387 */ /* 0x000fe80000100800 */
[----:B------:R0:W-:Y:S04]  /*2c1c0*/  STL [R1+0x67e8], R3 ;  /* 0x0067e80301007387 */ /* 0x0001e80000100800 */
[----:B0-----:R-:W2:Y:S01]  /*2c1d0*/  LDL.LU R3, [R1+0x54] ;  /* 0x0000540001037983 */ /* 0x001ea20000300800 */
[----:B------:R-:W-:Y:S01]  /*2c1e0*/  IADD3 R7, P2, PT, R12, R45, RZ ;  /* 0x0000002d0c077210 */ /* 0x000fe20007f5e0ff */
[----:B------:R-:W-:-:S04]  /*2c1f0*/  IMAD.X R8, R2, 0x1, R48, P4 ;  /* 0x0000000102087824 */ /* 0x000fc800020e0630 */
        /* <DEDUP_REMOVED lines=8> */
[----:B----4-:R-:W-:Y:S01]  /*2c280*/  IMAD.X R7, R6, 0x1, R46, P3 ;  /* 0x0000000106077824 */ /* 0x010fe200018e062e */
[----:B0-----:R-:W-:-:S04]  /*2c290*/  IADD3 R8, P3, PT, R13, R44, RZ ;  /* 0x0000002c0d087210 */ /* 0x001fc80007f7e0ff */
[----:B------:R0:W-:Y:S01]  /*2c2a0*/  STL [R1+0x67c4], R7 ;  /* 0x0067c40701007387 */ /* 0x0001e20000100800 */
[----:B-1----:R-:W-:-:S03]  /*2c2b0*/  IMAD.X R2, R6, 0x1, R47, P1 ;  /* 0x0000000106027824 */ /* 0x002fc600008e062f */
[----:B------:R1:W-:Y:S04]  /*2c2c0*/  STL [R1+0x67d0], R8 ;  /* 0x0067d00801007387 */ /* 0x0003e80000100800 */
[----:B------:R4:W-:Y:S01]  /*2c2d0*/  STL [R1+0x67c8], R2 ;  /* 0x0067c80201007387 */ /* 0x0009e20000100800 */
[----:B0-----:R-:W-:Y:S01]  /*2c2e0*/  IADD3 R7, P1, PT, R13, R45, RZ ;  /* 0x0000002d0d077210 */ /* 0x001fe20007f3e0ff */
[----:B-1----:R-:W-:Y:S02]  /*2c2f0*/  IMAD.X R8, R6, 0x1, R48, P0 ;  /* 0x0000000106087824 */ /* 0x002fe400000e0630 */
[----:B----4-:R-:W4:Y:S04]  /*2c300*/  LDL.LU R2, [R1+0x50] ;  /* 0x0000500001027983 */ /* 0x010f280000300800 */
[----:B------:R0:W-:Y:S04]  /*2c310*/  STL [R1+0x67b8], R7 ;  /* 0x0067b80701007387 */ /* 0x0001e80000100800 */
[----:B------:R1:W-:Y:S01]  /*2c320*/  STL [R1+0x67b4], R8 ;  /* 0x0067b40801007387 */ /* 0x0003e20000100800 */
[----:B0-----:R-:W-:Y:S01]  /*2c330*/  IADD3 R7, P0, PT, R14, R42, RZ ;  /* 0x0000002a0e077210 */ /* 0x001fe20007f1e0ff */
[----:B-1----:R-:W-:Y:S01]  /*2c340*/  IMAD.X R8, R6, 0x1, R49, P2 ;  /* 0x0000000106087824 */ /* 0x002fe200010e0631 */
[----:B------:R-:W-:-:S03]  /*2c350*/  IADD3 R6, P2, PT, R14, R43, RZ ;  /* 0x0000002b0e067210 */ /* 0x000fc60007f5e0ff */
[----:B------:R5:W-:Y:S04]  /*2c360*/  STL [R1+0x67bc], R7 ;  /* 0x0067bc0701007387 */ /* 0x000be80000100800 */
[----:B------:R0:W-:Y:S04]  /*2c370*/  STL [R1+0x67a0], R8 ;  /* 0x0067a00801007387 */ /* 0x0001e80000100800 */
[----:B------:R1:W-:Y:S01]  /*2c380*/  STL [R1+0x67ac], R6 ;  /* 0x0067ac0601007387 */ /* 0x0003e20000100800 */
[----:B-----5:R-:W-:Y:S01]  /*2c390*/  IMAD.X R7, R5, 0x1, R46, P4 ;  /* 0x0000000105077824 */ /* 0x020fe200020e062e */
[----:B0-----:R-:W-:-:S04]  /*2c3a0*/  IADD3 R8, P4, PT, R14, R44, RZ ;  /* 0x0000002c0e087210 */ /* 0x001fc80007f9e0ff */
[----:B------:R0:W-:Y:S01]  /*2c3b0*/  STL [R1+0x67a4], R7 ;  /* 0x0067a40701007387 */ /* 0x0001e20000100800 */
[----:B-1----:R-:W-:-:S03]  /*2c3c0*/  IMAD.X R6, R5, 0x1, R47, P5 ;  /* 0x0000000105067824 */ /* 0x002fc600028e062f */
[----:B------:R1:W-:Y:S04]  /*2c3d0*/  STL [R1+0x67b0], R8 ;  /* 0x0067b00801007387 */ /* 0x0003e80000100800 */
[----:B------:R5:W-:Y:S01]  /*2c3e0*/  STL [R1+0x67a8], R6 ;  /* 0x0067a80601007387 */ /* 0x000be20000100800 */
[----:B0-----:R-:W-:Y:S01]  /*2c3f0*/  IADD3 R7, P5, PT, R14, R45, RZ ;  /* 0x0000002d0e077210 */ /* 0x001fe20007fbe0ff */
[----:B-1----:R-:W-:Y:S02]  /*2c400*/  IMAD.X R8, R5, 0x1, R48, P3 ;  /* 0x0000000105087824 */ /* 0x002fe400018e0630 */
[----:B-----5:R-:W5:Y:S04]  /*2c410*/  LDL.LU R6, [R1+0x4c] ;  /* 0x00004c0001067983 */ /* 0x020f680000300800 */
        /* <DEDUP_REMOVED lines=15> */
[----:B-1----:R-:W-:Y:S02]  /*2c510*/  IMAD.X R8, R4, 0x1, R48, P4 ;  /* 0x0000000104087824 */ /* 0x002fe400020e0630 */
[----:B---3--:R-:W3:Y:S04]  /*2c520*/  LDL.LU R5, [R1+0x48] ;  /* 0x0000480001057983 */ /* 0x008ee80000300800 */
        /* <DEDUP_REMOVED lines=8> */
[C---:B--2---:R-:W-:Y:S01]  /*2c5b0*/  IMAD.X R7, R3.reuse, 0x1, R46, P3 ;  /* 0x0000000103077824 */ /* 0x044fe200018e062e */
        /* <DEDUP_REMOVED lines=150> */
[----:B------:R0:W-:Y:S01]  /*2cf20*/  STL [R1+0x6640], R8 ;  /* 0x0066400801007387 */ /* 0x0001e20000100800 */
[----:B----4-:R-:W-:-:S03]  /*2cf30*/  IMAD.X R7, R4, 0x1, R46, P3 ;  /* 0x0000000104077824 */ /* 0x010fc600018e062e */
[----:B------:R1:W-:Y:S01]  /*2cf40*/  STL [R1+0x664c], R5 ;  /* 0x00664c0501007387 */ /* 0x0003e20000100800 */
[----:B0-----:R-:W-:-:S03]  /*2cf50*/  IADD3 R8, P3, PT, R25, R44, RZ ;  /* 0x0000002c19087210 */ /* 0x001fc60007f7e0ff */
[----:B------:R0:W-:Y:S04]  /*2cf60*/  STL [R1+0x6644], R7 ;  /* 0x0066440701007387 */ /* 0x0001e80000100800 */
[----:B------:R4:W-:Y:S01]  /*2cf70*/  STL [R1+0x6650], R8 ;  /* 0x0066500801007387 */ /* 0x0009e20000100800 */
[----:B-1----:R-:W-:Y:S01]  /*2cf80*/  IMAD.X R5, R4, 0x1, R47, P1 ;  /* 0x0000000104057824 */ /* 0x002fe200008e062f */
[----:B0-----:R-:W-:-:S04]  /*2cf90*/  IADD3 R7, P1, PT, R25, R45, RZ ;  /* 0x0000002d19077210 */ /* 0x001fc80007f3e0ff */
[----:B------:R0:W-:Y:S01]  /*2cfa0*/  STL [R1+0x6648], R5 ;  /* 0x0066480501007387 */ /* 0x0001e20000100800 */
[----:B----4-:R-:W-:-:S03]  /*2cfb0*/  IMAD.X R8, R4, 0x1, R48, P0 ;  /* 0x0000000104087824 */ /* 0x010fc600000e0630 */
[----:B0-----:R-:W4:Y:S04]  /*2cfc0*/  LDL.LU R5, [R1+0x20] ;  /* 0x0000200001057983 */ /* 0x001f280000300800 */
[----:B------:R0:W-:Y:S04]  /*2cfd0*/  STL [R1+0x6638], R7 ;  /* 0x0066380701007387 */ /* 0x0001e80000100800 */
[----:B------:R1:W-:Y:S01]  /*2cfe0*/  STL [R1+0x6634], R8 ;  /* 0x0066340801007387 */ /* 0x0003e20000100800 */
[----:B0-----:R-:W-:Y:S01]  /*2cff0*/  IADD3 R7, P0, PT, R26, R42, RZ ;  /* 0x0000002a1a077210 */ /* 0x001fe20007f1e0ff */
[----:B-1----:R-:W-:Y:S01]  /*2d000*/  IMAD.X R8, R4, 0x1, R49, P2 ;  /* 0x0000000104087824 */ /* 0x002fe200010e0631 */
[----:B------:R-:W-:-:S03]  /*2d010*/  IADD3 R4, P2, PT, R26, R43, RZ ;  /* 0x0000002b1a047210 */ /* 0x000fc60007f5e0ff */
[----:B------:R5:W-:Y:S04]  /*2d020*/  STL [R1+0x663c], R7 ;  /* 0x00663c0701007387 */ /* 0x000be80000100800 */
[----:B------:R0:W-:Y:S01]  /*2d030*/  STL [R1+0x6620], R8 ;  /* 0x0066200801007387 */ /* 0x0001e20000100800 */
[----:B-----5:R-:W-:-:S03]  /*2d040*/  IMAD.X R7, R3, 0x1, R46, P4 ;  /* 0x0000000103077824 */ /* 0x020fc600020e062e */
[----:B------:R1:W-:Y:S01]  /*2d050*/  STL [R1+0x662c], R4 ;  /* 0x00662c0401007387 */ /* 0x0003e20000100800 */
[----:B0-----:R-:W-:-:S03]  /*2d060*/  IADD3 R8, P4, PT, R26, R44, RZ ;  /* 0x0000002c1a087210 */ /* 0x001fc60007f9e0ff */
[----:B------:R0:W-:Y:S04]  /*2d070*/  STL [R1+0x6624], R7 ;  /* 0x0066240701007387 */ /* 0x0001e80000100800 */
[----:B------:R5:W-:Y:S01]  /*2d080*/  STL [R1+0x6630], R8 ;  /* 0x0066300801007387 */ /* 0x000be20000100800 */
[----:B-1----:R-:W-:Y:S01]  /*2d090*/  IMAD.X R4, R3, 0x1, R47, P5 ;  /* 0x0000000103047824 */ /* 0x002fe200028e062f */
[----:B0-----:R-:W-:-:S04]  /*2d0a0*/  IADD3 R7, P5, PT, R26, R45, RZ ;  /* 0x0000002d1a077210 */ /* 0x001fc80007fbe0ff */
[----:B------:R0:W-:Y:S01]  /*2d0b0*/  STL [R1+0x6628], R4 ;  /* 0x0066280401007387 */ /* 0x0001e20000100800 */
[----:B-----5:R-:W-:-:S03]  /*2d0c0*/  IMAD.X R8, R3, 0x1, R48, P3 ;  /* 0x0000000103087824 */ /* 0x020fc600018e0630 */
[----:B0-----:R-:W5:Y:S04]  /*2d0d0*/  LDL.LU R4, [R1+0x1c] ;  /* 0x00001c0001047983 */ /* 0x001f680000300800 */
[----:B------:R0:W-:Y:S04]  /*2d0e0*/  STL [R1+0x6618], R7 ;  /* 0x0066180701007387 */ /* 0x0001e80000100800 */
[----:B------:R1:W-:Y:S01]  /*2d0f0*/  STL [R1+0x6614], R8 ;  /* 0x0066140801007387 */ /* 0x0003e20000100800 */
[----:B0-----:R-:W-:Y:S01]  /*2d100*/  IADD3 R7, P3, PT, R27, R42, RZ ;  /* 0x0000002a1b077210 */ /* 0x001fe20007f7e0ff */
[----:B-1----:R-:W-:Y:S01]  /*2d110*/  IMAD.X R8, R3, 0x1, R49, P1 ;  /* 0x0000000103087824 */ /* 0x002fe200008e0631 */
[----:B------:R-:W-:-:S03]  /*2d120*/  IADD3 R3, P1, PT, R27, R43, RZ ;  /* 0x0000002b1b037210 */ /* 0x000fc60007f3e0ff */
[----:B------:R3:W-:Y:S04]  /*2d130*/  STL [R1+0x661c], R7 ;  /* 0x00661c0701007387 */ /* 0x0007e80000100800 */
[----:B------:R0:W-:Y:S01]  /*2d140*/  STL [R1+0x6600], R8 ;  /* 0x0066000801007387 */ /* 0x0001e20000100800 */
[----:B---3--:R-:W-:-:S03]  /*2d150*/  IMAD.X R7, R2, 0x1, R46, P0 ;  /* 0x0000000102077824 */ /* 0x008fc600000e062e */
[----:B------:R1:W-:Y:S01]  /*2d160*/  STL [R1+0x660c], R3 ;  /* 0x00660c0301007387 */ /* 0x0003e20000100800 */
[----:B0-----:R-:W-:-:S03]  /*2d170*/  IADD3 R8, P0, PT, R27, R44, RZ ;  /* 0x0000002c1b087210 */ /* 0x001fc60007f1e0ff */
[----:B------:R0:W-:Y:S04]  /*2d180*/  STL [R1+0x6604], R7 ;  /* 0x0066040701007387 */ /* 0x0001e80000100800 */
[----:B------:R3:W-:Y:S01]  /*2d190*/  STL [R1+0x6610], R8 ;  /* 0x0066100801007387 */ /* 0x0007e20000100800 */
[----:B-1----:R-:W-:Y:S01]  /*2d1a0*/  IMAD.X R3, R2, 0x1, R47, P2 ;  /* 0x0000000102037824 */ /* 0x002fe200010e062f */
[----:B0-----:R-:W-:-:S04]  /*2d1b0*/  IADD3 R7, P2, PT, R27, R45, RZ ;  /* 0x0000002d1b077210 */ /* 0x001fc80007f5e0ff */
[----:B------:R0:W-:Y:S01]  /*2d1c0*/  STL [R1+0x6608], R3 ;  /* 0x0066080301007387 */ /* 0x0001e20000100800 */
[----:B---3--:R-:W-:-:S03]  /*2d1d0*/  IMAD.X R8, R2, 0x1, R48, P4 ;  /* 0x0000000102087824 */ /* 0x008fc600020e0630 */
[----:B0-----:R-:W3:Y:S04]  /*2d1e0*/  LDL.LU R3, [R1+0x18] ;  /* 0x0000180001037983 */ /* 0x001ee80000300800 */
        /* <DEDUP_REMOVED lines=26> */
[----:B0-----:R-:W-:Y:S01]  /*2d390*/  IADD3 R8, P4, PT, R29, R44, RZ ;  /* 0x0000002c1d087210 */ /* 0x001fe20007f9e0ff */
[----:B-1----:R-:W-:-:S03]  /*2d3a0*/  IMAD.X R6, R5, 0x1, R47, P5 ;  /* 0x0000000105067824 */ /* 0x002fc600028e062f */
[----:B------:R0:W-:Y:S04]  /*2d3b0*/  STL [R1+0x65c4], R7 ;  /* 0x0065c40701007387 */ /* 0x0001e80000100800 */
[----:B------:R1:W-:Y:S01]  /*2d3c0*/  STL [R1+0x65d0], R8 ;  /* 0x0065d00801007387 */ /* 0x0003e20000100800 */
[----:B0-----:R-:W-:-:S03]  /*2d3d0*/  IADD3 R7, P5, PT, R29, R45, RZ ;  /* 0x0000002d1d077210 */ /* 0x001fc60007fbe0ff */
[----:B------:R0:W-:Y:S01]  /*2d3e0*/  STL [R1+0x65c8], R6 ;  /* 0x0065c80601007387 */ /* 0x0001e20000100800 */
[----:B-1----:R-:W-:-:S03]  /*2d3f0*/  IMAD.X R8, R5, 0x1, R48, P3 ;  /* 0x0000000105087824 */ /* 0x002fc600018e0630 */
[----:B0-----:R-:W4:Y:S04]  /*2d400*/  LDL.LU R6, [R1+0x10] ;  /* 0x0000100001067983 */ /* 0x001f280000300800 */
[----:B------:R0:W-:Y:S04]  /*2d410*/  STL [R1+0x65b8], R7 ;  /* 0x0065b80701007387 */ /* 0x0001e80000100800 */
[----:B------:R1:W-:Y:S01]  /*2d420*/  STL [R1+0x65b4], R8 ;  /* 0x0065b40801007387 */ /* 0x0003e20000100800 */
[C---:B0-----:R-:W-:Y:S01]  /*2d430*/  IADD3 R7, P3, PT, R30.reuse, R42, RZ ;  /* 0x0000002a1e077210 */ /* 0x041fe20007f7e0ff */
[----:B-1----:R-:W-:Y:S01]  /*2d440*/  IMAD.X R8, R5, 0x1, R49, P1 ;  /* 0x0000000105087824 */ /* 0x002fe200008e0631 */
[----:B------:R-:W-:-:S03]  /*2d450*/  IADD3 R5, P1, PT, R30, R43, RZ ;  /* 0x0000002b1e057210 */ /* 0x000fc60007f3e0ff */
[----:B------:R5:W-:Y:S04]  /*2d460*/  STL [R1+0x65bc], R7 ;  /* 0x0065bc0701007387 */ /* 0x000be80000100800 */
[----:B------:R0:W-:Y:S01]  /*2d470*/  STL [R1+0x65a0], R8 ;  /* 0x0065a00801007387 */ /* 0x0001e20000100800 */
[----:B-----5:R-:W-:-:S03]  /*2d480*/  IMAD.X R7, R4, 0x1, R46, P0 ;  /* 0x0000000104077824 */ /* 0x020fc600000e062e */
[----:B------:R1:W-:Y:S01]  /*2d490*/  STL [R1+0x65ac], R5 ;  /* 0x0065ac0501007387 */ /* 0x0003e20000100800 */
[----:B0-----:R-:W-:-:S03]  /*2d4a0*/  IADD3 R8, P0, PT, R30, R44, RZ ;  /* 0x0000002c1e087210 */ /* 0x001fc60007f1e0ff */
[----:B------:R0:W-:Y:S01]  /*2d4b0*/  STL [R1+0x65a4], R7 ;  /* 0x0065a40701007387 */ /* 0x0001e20000100800 */
[----:B-1----:R-:W-:-:S03]  /*2d4c0*/  IMAD.X R5, R4, 0x1, R47, P2 ;  /* 0x0000000104057824 */ /* 0x002fc600010e062f */
[----:B------:R1:W-:Y:S01]  /*2d4d0*/  STL [R1+0x65b0], R8 ;  /* 0x0065b00801007387 */ /* 0x0003e20000100800 */
[----:B0-----:R-:W-:-:S03]  /*2d4e0*/  IADD3 R7, P2, PT, R30, R45, RZ ;  /* 0x0000002d1e077210 */ /* 0x001fc60007f5e0ff */
[----:B------:R0:W-:Y:S01]  /*2d4f0*/  STL [R1+0x65a8], R5 ;  /* 0x0065a80501007387 */ /* 0x0001e20000100800 */
[----:B-1----:R-:W-:-:S03]  /*2d500*/  IMAD.X R8, R4, 0x1, R48, P4 ;  /* 0x0000000104087824 */ /* 0x002fc600020e0630 */
[----:B0-----:R-:W5:Y:S01]  /*2d510*/  LDL.LU R5, [R1+0xc] ;  /* 0x00000c0001057983 */ /* 0x001f620000300800 */
[----:B------:R-:W-:-:S03]  /*2d520*/  IMAD.X R4, R4, 0x1, R49, P5 ;  /* 0x0000000104047824 */ /* 0x000fc600028e0631 */
[----:B------:R0:W-:Y:S04]  /*2d530*/  STL [R1+0x6598], R7 ;  /* 0x0065980701007387 */ /* 0x0001e80000100800 */
[----:B------:R1:W-:Y:S01]  /*2d540*/  STL [R1+0x6594], R8 ;  /* 0x0065940801007387 */ /* 0x0003e20000100800 */
[C---:B0-----:R-:W-:Y:S02]  /*2d550*/  IADD3 R7, P4, PT, R31.reuse, R42, RZ ;  /* 0x0000002a1f077210 */ /* 0x041fe40007f9e0ff */
[----:B-1----:R-:W-:-:S03]  /*2d560*/  IADD3 R8, P5, PT, R31, R43, RZ ;  /* 0x0000002b1f087210 */ /* 0x002fc60007fbe0ff */
[----:B------:R3:W-:Y:S04]  /*2d570*/  STL [R1+0x659c], R7 ;  /* 0x00659c0701007387 */ /* 0x0007e80000100800 */
[----:B------:R0:W-:Y:S04]  /*2d580*/  STL [R1+0x6580], R4 ;  /* 0x0065800401007387 */ /* 0x0001e80000100800 */
[----:B------:R1:W-:Y:S01]  /*2d590*/  STL [R1+0x658c], R8 ;  /* 0x00658c0801007387 */ /* 0x0003e20000100800 */
[----:B---3--:R-:W-:Y:S01]  /*2d5a0*/  IMAD.X R7, R3, 0x1, R46, P3 ;  /* 0x0000000103077824 */ /* 0x008fe200018e062e */
[----:B0-----:R-:W-:-:S04]  /*2d5b0*/  IADD3 R4, P3, PT, R31, R44, RZ ;  /* 0x0000002c1f047210 */ /* 0x001fc80007f7e0ff */
[----:B------:R0:W-:Y:S01]  /*2d5c0*/  STL [R1+0x6584], R7 ;  /* 0x0065840701007387 */ /* 0x0001e20000100800 */
[----:B-1----:R-:W-:-:S03]  /*2d5d0*/  IMAD.X R8, R3, 0x1, R47, P1 ;  /* 0x0000000103087824 */ /* 0x002fc600008e062f */
[----:B------:R1:W-:Y:S01]  /*2d5e0*/  STL [R1+0x6590], R4 ;  /* 0x0065900401007387 */ /* 0x0003e20000100800 */
[----:B0-----:R-:W-:-:S03]  /*2d5f0*/  IADD3 R7, P1, PT, R31, R45, RZ ;  /* 0x0000002d1f077210 */ /* 0x001fc60007f3e0ff */
[----:B-1----:R-:W3:Y:S04]  /*2d600*/  LDL.LU R4, [R1+0x8] ;  /* 0x0000080001047983 */ /* 0x002ee80000300800 */
[----:B------:R0:W-:Y:S04]  /*2d610*/  STL [R1+0x6588], R8 ;  /* 0x0065880801007387 */ /* 0x0001e80000100800 */
[----:B------:R1:W-:Y:S01]  /*2d620*/  STL [R1+0x6578], R7 ;  /* 0x0065780701007387 */ /* 0x0003e20000100800 */
[C---:B0-----:R-:W-:Y:S01]  /*2d630*/  IMAD.X R8, R3.reuse, 0x1, R48, P0 ;  /* 0x0000000103087824 */ /* 0x041fe200000e0630 */
[----:B------:R-:W-:Y:S01]  /*2d640*/  IADD3 R9, P0, PT, R32, R42, RZ ;  /* 0x0000002a20097210 */ /* 0x000fe20007f1e0ff */
[----:B-1----:R-:W-:-:S03]  /*2d650*/  IMAD.X R7, R3, 0x1, R49, P2 ;  /* 0x0000000103077824 */ /* 0x002fc600010e0631 */
[----:B------:R0:W-:Y:S04]  /*2d660*/  STL [R1+0x6574], R8 ;  /* 0x0065740801007387 */ /* 0x0001e80000100800 */
[----:B------:R-:W-:Y:S04]  /*2d670*/  STL [R1+0x657c], R9 ;  /* 0x00657c0901007387 */ /* 0x000fe80000100800 */
[----:B------:R1:W-:Y:S01]  /*2d680*/  STL [R1+0x6560], R7 ;  /* 0x0065600701007387 */ /* 0x0003e20000100800 */
[----:B0-----:R-:W-:-:S05]  /*2d690*/  IADD3 R8, P2, PT, R32, R43, RZ ;  /* 0x0000002b20087210 */ /* 0x001fca0007f5e0ff */
[----:B------:R0:W-:Y:S01]  /*2d6a0*/  STL [R1+0x656c], R8 ;  /* 0x00656c0801007387 */ /* 0x0001e20000100800 */
[----:B--2---:R-:W-:Y:S01]  /*2d6b0*/  IMAD.X R3, R2, 0x1, R46, P4 ;  /* 0x0000000102037824 */ /* 0x004fe200020e062e */
[----:B-1----:R-:W-:Y:S01]  /*2d6c0*/  IADD3 R7, P4, PT, R32, R44, RZ ;  /* 0x0000002c20077210 */ /* 0x002fe20007f9e0ff */
[----:B0-----:R-:W-:-:S03]  /*2d6d0*/  IMAD.X R8, R2, 0x1, R47, P5 ;  /* 0x0000000102087824 */ /* 0x001fc600028e062f */
[----:B------:R0:W-:Y:S01]  /*2d6e0*/  STL [R1+0x6564], R3 ;  /* 0x0065640301007387 */ /* 0x0001e20000100800 */
[----:B------:R-:W-:-:S03]  /*2d6f0*/  IMAD.X R9, R2, 0x1, R48, P3 ;  /* 0x0000000102097824 */ /* 0x000fc600018e0630 */
[----:B0-----:R-:W2:Y:S04]  /*2d700*/  LDL.LU R3, [R1+0x4] ;  /* 0x0000040001037983 */ /* 0x001ea80000300800 */
[----:B------:R0:W-:Y:S04]  /*2d710*/  STL [R1+0x6570], R7 ;  /* 0x0065700701007387 */ /* 0x0001e80000100800 */
[----:B------:R1:W-:Y:S01]  /*2d720*/  STL [R1+0x6568], R8 ;  /* 0x0065680801007387 */ /* 0x0003e20000100800 */
[----:B0-----:R-:W-:Y:S02]  /*2d730*/  IADD3 R7, P5, PT, R32, R45, RZ ;  /* 0x0000002d20077210 */ /* 0x001fe40007fbe0ff */
[----:B-1----:R-:W-:-:S03]  /*2d740*/  IADD3 R8, P3, PT, R33, R42, RZ ;  /* 0x0000002a21087210 */ /* 0x002fc60007f7e0ff */
[----:B------:R0:W-:Y:S04]  /*2d750*/  STL [R1+0x6558], R7 ;  /* 0x0065580701007387 */ /* 0x0001e80000100800 */
[----:B------:R-:W-:Y:S01]  /*2d760*/  STL [R1+0x6554], R9 ;  /* 0x0065540901007387 */ /* 0x000fe20000100800 */
[----:B0-----:R-:W-:Y:S01]  /*2d770*/  IMAD.X R7, R2, 0x1, R49, P1 ;  /* 0x0000000102077824 */ /* 0x001fe200008e0631 */
[C---:B------:R-:W-:Y:S02]  /*2d780*/  IADD3 R2, P1, PT, R33.reuse, R43, RZ ;  /* 0x0000002b21027210 */ /* 0x040fe40007f3e0ff */
[----:B------:R-:W-:Y:S04]  /*2d790*/  STL [R1+0x655c], R8 ;  /* 0x00655c0801007387 */ /* 0x000fe80000100800 */
[----:B------:R-:W-:Y:S04]  /*2d7a0*/  STL [R1+0x6540], R7 ;  /* 0x0065400701007387 */ /* 0x000fe80000100800 */
[----:B------:R0:W-:Y:S04]  /*2d7b0*/  STL [R1+0x654c], R2 ;  /* 0x00654c0201007387 */ /* 0x0001e80000100800 */
[----:B0-----:R-:W2:Y:S01]  /*2d7c0*/  LDL.LU R2, [R1] ;  /* 0x0000000001027983 */ /* 0x001ea20000300800 */
[C---:B----4-:R-:W-:Y:S01]  /*2d7d0*/  IMAD.X R8, R6.reuse, 0x1, R46, P0 ;  /* 0x0000000106087824 */ /* 0x050fe200000e062e */
[----:B------:R-:W-:Y:S01]  /*2d7e0*/  IADD3 R7, P0, PT, R33, R44, RZ ;  /* 0x0000002c21077210 */ /* 0x000fe20007f1e0ff */
[----:B------:R-:W-:-:S03]  /*2d7f0*/  IMAD.X R9, R6, 0x1, R47, P2 ;  /* 0x0000000106097824 */ /* 0x000fc600010e062f */
[----:B------:R0:W-:Y:S04]  /*2d800*/  STL [R1+0x6544], R8 ;  /* 0x0065440801007387 */ /* 0x0001e80000100800 */
[----:B------:R1:W-:Y:S01]  /*2d810*/  STL [R1+0x6550], R7 ;  /* 0x0065500701007387 */ /* 0x0003e20000100800 */
[----:B0-----:R-:W-:-:S03]  /*2d820*/  IADD3 R8, P2, PT, R33, R45, RZ ;  /* 0x0000002d21087210 */ /* 0x001fc60007f5e0ff */
[----:B------:R0:W-:Y:S01]  /*2d830*/  STL [R1+0x6548], R9 ;  /* 0x0065480901007387 */ /* 0x0001e20000100800 */
[----:B-1----:R-:W-:-:S03]  /*2d840*/  IMAD.X R7, R6, 0x1, R48, P4 ;  /* 0x0000000106077824 */ /* 0x002fc600020e0630 */
[----:B------:R1:W-:Y:S04]  /*2d850*/  STL [R1+0x6538], R8 ;  /* 0x0065380801007387 */ /* 0x0003e80000100800 */
[----:B------:R4:W-:Y:S01]  /*2d860*/  STL [R1+0x6534], R7 ;  /* 0x0065340701007387 */ /* 0x0009e20000100800 */
[----:B0-----:R-:W-:Y:S01]  /*2d870*/  IADD3 R9, P4, PT, R34, R42, RZ ;  /* 0x0000002a22097210 */ /* 0x001fe20007f9e0ff */
[----:B-1----:R-:W-:-:S04]  /*2d880*/  IMAD.X R8, R6, 0x1, R49, P5 ;  /* 0x0000000106087824 */ /* 0x002fc800028e0631 */
[----:B------:R-:W-:Y:S01]  /*2d890*/  STL [R1+0x653c], R9 ;  /* 0x00653c0901007387 */ /* 0x000fe20000100800 */
[----:B----4-:R-:W-:-:S03]  /*2d8a0*/  IADD3 R7, P5, PT, R34, R43, RZ ;  /* 0x0000002b22077210 */ /* 0x010fc60007fbe0ff */
[----:B------:R0:W-:Y:S04]  /*2d8b0*/  STL [R1+0x6520], R8 ;  /* 0x0065200801007387 */ /* 0x0001e80000100800 */
[----:B------:R1:W-:Y:S01]  /*2d8c0*/  STL [R1+0x652c], R7 ;  /* 0x00652c0701007387 */ /* 0x0003e20000100800 */
[C---:B-----5:R-:W-:Y:S01]  /*2d8d0*/  IMAD.X R6, R5.reuse, 0x1, R46, P3 ;  /* 0x0000000105067824 */ /* 0x060fe200018e062e */
[----:B0-----:R-:W-:Y:S01]  /*2d8e0*/  IADD3 R8, P3, PT, R34, R44, RZ ;  /* 0x0000002c22087210 */ /* 0x001fe20007f7e0ff */
[----:B-1----:R-:W-:-:S03]  /*2d8f0*/  IMAD.X R7, R5, 0x1, R47, P1 ;  /* 0x0000000105077824 */ /* 0x002fc600008e062f */
[----:B------:R0:W-:Y:S04]  /*2d900*/  STL [R1+0x6524], R6 ;  /* 0x0065240601007387 */ /* 0x0001e80000100800 */
[----:B------:R1:W-:Y:S01]  /*2d910*/  STL [R1+0x6530], R8 ;  /* 0x0065300801007387 */ /* 0x0003e20000100800 */
[----:B0-----:R-:W-:-:S03]  /*2d920*/  IADD3 R6, P1, PT, R34, R45, RZ ;  /* 0x0000002d22067210 */ /* 0x001fc60007f3e0ff */
[----:B------:R0:W-:Y:S01]  /*2d930*/  STL [R1+0x6528], R7 ;  /* 0x0065280701007387 */ /* 0x0001e20000100800 */
[----:B-1----:R-:W-:-:S03]  /*2d940*/  IMAD.X R8, R5, 0x1, R48, P0 ;  /* 0x0000000105087824 */ /* 0x002fc600000e0630 */
[----:B------:R1:W-:Y:S01]  /*2d950*/  STL [R1+0x6518], R6 ;  /* 0x0065180601007387 */ /* 0x0003e20000100800 */
[----:B0-----:R-:W-:-:S03]  /*2d960*/  IADD3 R7, P0, PT, R35, R42, RZ ;  /* 0x0000002a23077210 */ /* 0x001fc60007f1e0ff */
[----:B------:R-:W-:Y:S01]  /*2d970*/  STL [R1+0x6514], R8 ;  /* 0x0065140801007387 */ /* 0x000fe20000100800 */
[----:B-1----:R-:W-:Y:S01]  /*2d980*/  IMAD.X R6, R5, 0x1, R49, P2 ;  /* 0x0000000105067824 */ /* 0x002fe200010e0631 */
[C---:B------:R-:W-:Y:S02]  /*2d990*/  IADD3 R5, P2, PT, R35.reuse, R43, RZ ;  /* 0x0000002b23057210 */ /* 0x040fe40007f5e0ff */
[----:B------:R3:W-:Y:S04]  /*2d9a0*/  STL [R1+0x651c], R7 ;  /* 0x00651c0701007387 */ /* 0x0007e80000100800 */
[----:B------:R0:W-:Y:S04]  /*2d9b0*/  STL [R1+0x6500], R6 ;  /* 0x0065000601007387 */ /* 0x0001e80000100800 */
[----:B------:R1:W-:Y:S01]  /*2d9c0*/  STL [R1+0x650c], R5 ;  /* 0x00650c0501007387 */ /* 0x0003e20000100800 */
[C---:B---3--:R-:W-:Y:S01]  /*2d9d0*/  IMAD.X R7, R4.reuse, 0x1, R46, P4 ;  /* 0x0000000104077824 */ /* 0x048fe200020e062e */
[----:B0-----:R-:W-:Y:S01]  /*2d9e0*/  IADD3 R6, P4, PT, R35, R44, RZ ;  /* 0x0000002c23067210 */ /* 0x001fe20007f9e0ff */
[----:B-1----:R-:W-:-:S03]  /*2d9f0*/  IMAD.X R5, R4, 0x1, R47, P5 ;  /* 0x0000000104057824 */ /* 0x002fc600028e062f */
[----:B------:R0:W-:Y:S04]  /*2da00*/  STL [R1+0x6504], R7 ;  /* 0x0065040701007387 */ /* 0x0001e80000100800 */
[----:B------:R1:W-:Y:S04]  /*2da10*/  STL [R1+0x6510], R6 ;  /* 0x0065100601007387 */ /* 0x0003e80000100800 */
[----:B------:R3:W-:Y:S01]  /*2da20*/  STL [R1+0x6508], R5 ;  /* 0x0065080501007387 */ /* 0x0007e20000100800 */
[----:B0-----:R-:W-:Y:S01]  /*2da30*/  IADD3 R7, P5, PT, R35, R45, RZ ;  /* 0x0000002d23077210 */ /* 0x001fe20007fbe0ff */
[----:B-1----:R-:W-:-:S02]  /*2da40*/  IMAD.X R6, R4, 0x1, R48, P3 ;  /* 0x0000000104067824 */ /* 0x002fc400018e0630 */
[----:B------:R-:W-:Y:S01]  /*2da50*/  IMAD.X R4, R4, 0x1, R49, P1 ;  /* 0x0000000104047824 */ /* 0x000fe200008e0631 */
[C---:B---3--:R-:W-:Y:S01]  /*2da60*/  IADD3 R5, P3, PT, R36.reuse, R42, RZ ;  /* 0x0000002a24057210 */ /* 0x048fe20007f7e0ff */
[----:B------:R-:W-:Y:S04]  /*2da70*/  STL [R1+0x64f8], R7 ;  /* 0x0064f80701007387 */ /* 0x000fe80000100800 */
[----:B------:R0:W-:Y:S04]  /*2da80*/  STL [R1+0x64f4], R6 ;  /* 0x0064f40601007387 */ /* 0x0001e80000100800 */
[----:B------:R2:W-:Y:S04]  /*2da90*/  STL [R1+0x64fc], R5 ;  /* 0x0064fc0501007387 */ /* 0x0005e80000100800 */
[----:B------:R1:W-:Y:S01]  /*2daa0*/  STL [R1+0x64e0], R4 ;  /* 0x0064e00401007387 */ /* 0x0003e20000100800 */
[----:B0-----:R-:W-:-:S05]  /*2dab0*/  IADD3 R6, P1, PT, R36, R43, RZ ;  /* 0x0000002b24067210 */ /* 0x001fca0007f3e0ff */
[----:B------:R0:W-:Y:S01]  /*2dac0*/  STL [R1+0x64ec], R6 ;  /* 0x0064ec0601007387 */ /* 0x0001e20000100800 */
[----:B------:R-:W-:Y:S02]  /*2dad0*/  SHF.R.S32.HI R61, RZ, 0x1f, R37 ;  /* 0x0000001fff3d7819 */ /* 0x000fe40000011425 */
[----:B------:R-:W-:Y:S02]  /*2dae0*/  SHF.R.S32.HI R50, RZ, 0x1f, R38 ;  /* 0x0000001fff327819 */ /* 0x000fe40000011426 */
[----:B------:R-:W-:Y:S01]  /*2daf0*/  SHF.R.S32.HI R51, RZ, 0x1f, R39 ;  /* 0x0000001fff337819 */ /* 0x000fe20000011427 */
[C---:B--2---:R-:W-:Y:S01]  /*2db00*/  IMAD.X R5, R3.reuse, 0x1, R46, P0 ;  /* 0x0000000103057824 */ /* 0x044fe200000e062e */
[----:B-1----:R-:W-:Y:S01]  /*2db10*/  IADD3 R4, P0, PT, R36, R44, RZ ;  /* 0x0000002c24047210 */ /* 0x002fe20007f1e0ff */
[----:B0-----:R-:W-:-:S03]  /*2db20*/  IMAD.X R6, R3, 0x1, R47, P2 ;  /* 0x0000000103067824 */ /* 0x001fc600010e062f */
        /* <DEDUP_REMOVED lines=10> */
[----:B--2---:R-:W-:-:S03]  /*2dbd0*/  IADD3 R4, P5, PT, R37, R43, RZ ;  /* 0x0000002b25047210 */ /* 0x004fc60007fbe0ff */
[----:B------:R0:W-:Y:S04]  /*2dbe0*/  STL [R1+0x64c0], R5 ;  /* 0x0064c00501007387 */ /* 0x0001e80000100800 */
[----:B------:R1:W-:Y:S01]  /*2dbf0*/  STL [R1+0x64cc], R4 ;  /* 0x0064cc0401007387 */ /* 0x0003e20000100800 */
[C---:B------:R-:W-:Y:S01]  /*2dc00*/  IMAD.X R3, R2.reuse, 0x1, R46, P3 ;  /* 0x0000000102037824 */ /* 0x040fe200018e062e */
        /* <DEDUP_REMOVED lines=11> */
[----:B------:R-:W-:Y:S02]  /*2dcc0*/  IADD3 R2, P2, PT, R38, R43, RZ ;  /* 0x0000002b26027210 */ /* 0x000fe40007f5e0ff */
[----:B------:R0:W-:Y:S04]  /*2dcd0*/  STL [R1+0x64bc], R4 ;  /* 0x0064bc0401007387 */ /* 0x0001e80000100800 */
[----:B------:R1:W-:Y:S01]  /*2dce0*/  STL [R1+0x64a0], R3 ;  /* 0x0064a00301007387 */ /* 0x0003e20000100800 */
[----:B0-----:R-:W-:-:S03]  /*2dcf0*/  IMAD.X R4, R61, 0x1, R46, P4 ;  /* 0x000000013d047824 */ /* 0x001fc600020e062e */
[----:B------:R0:W-:Y:S01]  /*2dd00*/  STL [R1+0x64ac], R2 ;  /* 0x0064ac0201007387 */ /* 0x0001e20000100800 */
[C---:B-1----:R-:W-:Y:S01]  /*2dd10*/  IADD3 R3, P4, PT, R38.reuse, R44, RZ ;  /* 0x0000002c26037210 */ /* 0x042fe20007f9e0ff */
[C---:B------:R-:W-:Y:S02]  /*2dd20*/  IMAD.X R5, R61.reuse, 0x1, R48, P3 ;  /* 0x000000013d057824 */ /* 0x040fe400018e0630 */
[----:B0-----:R-:W2:Y:S04]  /*2dd30*/  LDL.LU R2, [R1+0x160] ;  /* 0x0001600001027983 */ /* 0x001ea80000300800 */
[----:B------:R0:W-:Y:S04]  /*2dd40*/  STL [R1+0x64a4], R4 ;  /* 0x0064a40401007387 */ /* 0x0001e80000100800 */
[----:B------:R1:W-:Y:S01]  /*2dd50*/  STL [R1+0x64b0], R3 ;  /* 0x0064b00301007387 */ /* 0x0003e20000100800 */
[----:B0-----:R-:W-:Y:S01]  /*2dd60*/  IMAD.X R4, R61, 0x1, R47, P5 ;  /* 0x000000013d047824 */ /* 0x001fe200028e062f */
[----:B-1----:R-:W-:-:S04]  /*2dd70*/  IADD3 R3, P5, PT, R38, R45, RZ ;  /* 0x0000002d26037210 */ /* 0x002fc80007fbe0ff */
        /* <DEDUP_REMOVED lines=9> */
[----:B------:R0:W-:Y:S01]  /*2de10*/  STL [R1+0x648c], R5 ;  /* 0x00648c0501007387 */ /* 0x0001e20000100800 */
[C---:B---3--:R-:W-:Y:S01]  /*2de20*/  IADD3 R3, P0, PT, R39.reuse, R44, RZ ;  /* 0x0000002c27037210 */ /* 0x048fe20007f1e0ff */
[C---:B------:R-:W-:Y:S02]  /*2de30*/  IMAD.X R6, R50.reuse, 0x1, R48, P4 ;  /* 0x0000000132067824 */ /* 0x040fe400020e0630 */
[----:B0-----:R-:W3:Y:S04]  /*2de40*/  LDL.LU R5, [R1+0x168] ;  /* 0x0001680001057983 */ /* 0x001ee80000300800 */
[----:B------:R0:W-:Y:S04]  /*2de50*/  STL [R1+0x6484], R4 ;  /* 0x0064840401007387 */ /* 0x0001e80000100800 */
[----:B------:R1:W-:Y:S01]  /*2de60*/  STL [R1+0x6490], R3 ;  /* 0x0064900301007387 */ /* 0x0003e20000100800 */
[----:B0-----:R-:W-:Y:S01]  /*2de70*/  IMAD.X R4, R50, 0x1, R47, P2 ;  /* 0x0000000132047824 */ /* 0x001fe200010e062f */
[----:B-1----:R-:W-:-:S04]  /*2de80*/  IADD3 R3, P2, PT, R39, R45, RZ ;  /* 0x0000002d27037210 */ /* 0x002fc80007f5e0ff */
[----:B------:R0:W-:Y:S04]  /*2de90*/  STL [R1+0x6488], R4 ;  /* 0x0064880401007387 */ /* 0x0001e80000100800 */
[----:B------:R1:W-:Y:S04]  /*2dea0*/  STL [R1+0x6478], R3 ;  /* 0x0064780301007387 */ /* 0x0003e80000100800 */
[----:B------:R4:W-:Y:S01]  /*2deb0*/  STL [R1+0x6474], R6 ;  /* 0x0064740601007387 */ /* 0x0009e20000100800 */
[----:B0-----:R-:W-:Y:S01]  /*2dec0*/  IADD3 R4, P4, PT, R40, R42, RZ ;  /* 0x0000002a28047210 */ /* 0x001fe20007f9e0ff */
[----:B-1----:R-:W-:-:S04]  /*2ded0*/  IMAD.X R3, R50, 0x1, R49, P5 ;  /* 0x0000000132037824 */ /* 0x002fc800028e0631 */
[----:B------:R0:W-:Y:S01]  /*2dee0*/  STL [R1+0x647c], R4 ;  /* 0x00647c0401007387 */ /* 0x0001e20000100800 */
[----:B----4-:R-:W-:-:S03]  /*2def0*/  IADD3 R6, P5, PT, R40, R43, RZ ;  /* 0x0000002b28067210 */ /* 0x010fc60007fbe0ff */
[----:B------:R1:W-:Y:S04]  /*2df00*/  STL [R1+0x6460], R3 ;  /* 0x0064600301007387 */ /* 0x0003e80000100800 */
[----:B------:R4:W-:Y:S01]  /*2df10*/  STL [R1+0x646c], R6 ;  /* 0x00646c0601007387 */ /* 0x0009e20000100800 */
[C---:B0-----:R-:W-:Y:S01]  /*2df20*/  IMAD.X R4, R51.reuse, 0x1, R46, P3 ;  /* 0x0000000133047824 */ /* 0x041fe200018e062e */
[----:B-1----:R-:W-:Y:S02]  /*2df30*/  IADD3 R3, P3, PT, R40, R44, RZ ;  /* 0x0000002c28037210 */ /* 0x002fe40007f7e0ff */
[----:B----4-:R-:W4:Y:S01]  /*2df40*/  LDL.LU R6, [R1+0x170] ;  /* 0x0001700001067983 */ /* 0x010f220000300800 */
[----:B------:R-:W-:-:S03]  /*2df50*/  IMAD.X R7, R51, 0x1, R47, P1 ;  /* 0x0000000133077824 */ /* 0x000fc600008e062f */
[----:B------:R0:W-:Y:S04]  /*2df60*/  STL [R1+0x6464], R4 ;  /* 0x0064640401007387 */ /* 0x0001e80000100800 */
[----:B------:R1:W-:Y:S01]  /*2df70*/  STL [R1+0x6470], R3 ;  /* 0x0064700301007387 */ /* 0x0003e20000100800 */
[----:B0-----:R-:W-:Y:S01]  /*2df80*/  IMAD.X R4, R51, 0x1, R48, P0 ;  /* 0x0000000133047824 */ /* 0x001fe200000e0630 */
[----:B-1----:R-:W-:Y:S02]  /*2df90*/  IADD3 R3, P1, PT, R40, R45, RZ ;  /* 0x0000002d28037210 */ /* 0x002fe40007f3e0ff */
[----:B------:R0:W-:Y:S04]  /*2dfa0*/  STL [R1+0x6468], R7 ;  /* 0x0064680701007387 */ /* 0x0001e80000100800 */
[----:B------:R1:W-:Y:S04]  /*2dfb0*/  STL [R1+0x6458], R3 ;  /* 0x0064580301007387 */ /* 0x0003e80000100800 */
[----:B------:R5:W-:Y:S01]  /*2dfc0*/  STL [R1+0x6454], R4 ;  /* 0x0064540401007387 */ /* 0x000be20000100800 */
[----:B0-----:R-:W-:Y:S01]  /*2dfd0*/  IADD3 R7, P0, PT, R41, R42, RZ ;  /* 0x0000002a29077210 */ /* 0x001fe20007f1e0ff */
[----:B-1----:R-:W-:-:S04]  /*2dfe0*/  IMAD.X R3, R51, 0x1, R49, P2 ;  /* 0x0000000133037824 */ /* 0x002fc800010e0631 */
[----:B------:R-:W-:Y:S01]  /*2dff0*/  STL [R1+0x645c], R7 ;  /* 0x00645c0701007387 */ /* 0x000fe20000100800 */
[----:B-----5:R-:W-:-:S03]  /*2e000*/  IADD3 R4, P2, PT, R41, R43, RZ ;  /* 0x0000002b29047210 */ /* 0x020fc60007f5e0ff */
[----:B------:R-:W-:Y:S04]  /*2e010*/  STL [R1+0x6440], R3 ;  /* 0x0064400301007387 */ /* 0x000fe80000100800 */
[----:B------:R0:W-:Y:S04]  /*2e020*/  STL [R1+0x644c], R4 ;  /* 0x00644c0401007387 */ /* 0x0001e80000100800 */
[----:B0-----:R-:W5:Y:S01]  /*2e030*/  LDL.LU R4, [R1+0x178] ;  /* 0x0001780001047983 */ /* 0x001f620000300800 */
[----:B------:R-:W-:-:S05]  /*2e040*/  SHF.R.S32.HI R52, RZ, 0x1f, R40 ;  /* 0x0000001fff347819 */ /* 0x000fca0000011428 */
[C---:B------:R-:W-:Y:S01]  /*2e050*/  IMAD.X R7, R52.reuse, 0x1, R46, P4 ;  /* 0x0000000134077824 */ /* 0x040fe200020e062e */
[----:B------:R-:W-:Y:S01]  /*2e060*/  IADD3 R3, P4, PT, R41, R44, RZ ;  /* 0x0000002c29037210 */ /* 0x000fe20007f9e0ff */
[----:B------:R-:W-:-:S03]  /*2e070*/  IMAD.X R8, R52, 0x1, R47, P5 ;  /* 0x0000000134087824 */ /* 0x000fc600028e062f */
[----:B------:R0:W-:Y:S04]  /*2e080*/  STL [R1+0x6444], R7 ;  /* 0x0064440701007387 */ /* 0x0001e80000100800 */
[----:B------:R1:W-:Y:S01]  /*2e090*/  STL [R1+0x6450], R3 ;  /* 0x0064500301007387 */ /* 0x0003e20000100800 */
[----:B0-----:R-:W-:-:S03]  /*2e0a0*/  IADD3 R7, P5, PT, R41, R45, RZ ;  /* 0x0000002d29077210 */ /* 0x001fc60007fbe0ff */
[----:B------:R-:W-:Y:S01]  /*2e0b0*/  STL [R1+0x6448], R8 ;  /* 0x0064480801007387 */ /* 0x000fe20000100800 */
[----:B-1----:R-:W-:-:S03]  /*2e0c0*/  IMAD.X R3, R52, 0x1, R48, P3 ;  /* 0x0000000134037824 */ /* 0x002fc600018e0630 */
[----:B------:R0:W-:Y:S01]  /*2e0d0*/  STL [R1+0x6438], R7 ;  /* 0x0064380701007387 */ /* 0x0001e20000100800 */
[----:B------:R-:W-:-:S03]  /*2e0e0*/  SHF.R.S32.HI R53, RZ, 0x1f, R41 ;  /* 0x0000001fff357819 */ /* 0x000fc60000011429 */
[----:B------:R1:W-:Y:S01]  /*2e0f0*/  STL [R1+0x6434], R3 ;  /* 0x0064340301007387 */ /* 0x0003e20000100800 */
[----:B0-----:R-:W-:Y:S01]  /*2e100*/  IMAD.X R7, R52, 0x1, R49, P1 ;  /* 0x0000000134077824 */ /* 0x001fe200008e0631 */
[----:B------:R-:W-:Y:S02]  /*2e110*/  SHF.R.S32.HI R54, RZ, 0x1f, R54 ;  /* 0x0000001fff367819 */ /* 0x000fe40000011436 */
[----:B------:R-:W-:Y:S02]  /*2e120*/  SHF.R.S32.HI R55, RZ, 0x1f, R55 ;  /* 0x0000001fff377819 */ /* 0x000fe40000011437 */
[----:B------:R-:W-:Y:S02]  /*2e130*/  SHF.R.S32.HI R56, RZ, 0x1f, R56 ;  /* 0x0000001fff387819 */ /* 0x000fe40000011438 */
[C---:B--2---:R-:W-:Y:S02]  /*2e140*/  IADD3 R8, P3, PT, R2.reuse, R42, RZ ;  /* 0x0000002a02087210 */ /* 0x044fe40007f7e0ff */
[----:B-1----:R-:W-:-:S03]  /*2e150*/  IADD3 R3, P1, PT, R2, R43, RZ ;  /* 0x0000002b02037210 */ /* 0x002fc60007f3e0ff */
[----:B------:R0:W-:Y:S04]  /*2e160*/  STL [R1+0x643c], R8 ;  /* 0x00643c0801007387 */ /* 0x0001e80000100800 */
[----:B------:R1:W-:Y:S04]  /*2e170*/  STL [R1+0x6414], R7 ;  /* 0x0064140701007387 */ /* 0x0003e80000100800 */
[----:B------:R2:W-:Y:S01]  /*2e180*/  STL [R1+0x6424], R3 ;  /* 0x0064240301007387 */ /* 0x0005e20000100800 */
[----:B0-----:R-:W-:Y:S01]  /*2e190*/  IMAD.X R8, R53, 0x1, R46, P0 ;  /* 0x0000000135087824 */ /* 0x001fe200000e062e */
[----:B-1----:R-:W-:-:S02]  /*2e1a0*/  IADD3 R7, P0, PT, R2, R44, RZ ;  /* 0x0000002c02077210 */ /* 0x002fc40007f1e0ff */
[----:B--2---:R-:W2:Y:S04]  /*2e1b0*/  LDL.LU R3, [R1+0x1bc] ;  /* 0x0001bc0001037983 */ /* 0x004ea80000300800 */
[----:B------:R0:W-:Y:S04]  /*2e1c0*/  STL [R1+0x6418], R8 ;  /* 0x0064180801007387 */ /* 0x0001e80000100800 */
[----:B------:R1:W-:Y:S01]  /*2e1d0*/  STL [R1+0x6428], R7 ;  /* 0x0064280701007387 */ /* 0x0003e20000100800 */
[C---:B0-----:R-:W-:Y:S01]  /*2e1e0*/  IMAD.X R8, R53.reuse, 0x1, R47, P2 ;  /* 0x0000000135087824 */ /* 0x041fe200010e062f */
[----:B-1----:R-:W-:Y:S01]  /*2e1f0*/  IADD3 R7, P2, PT, R2, R45, RZ ;  /* 0x0000002d02077210 */ /* 0x002fe20007f5e0ff */
[----:B------:R-:W-:-:S03]  /*2e200*/  IMAD.X R2, R53, 0x1, R48, P4 ;  /* 0x0000000135027824 */ /* 0x000fc600020e0630 */
[----:B------:R3:W-:Y:S04]  /*2e210*/  STL [R1+0x641c], R8 ;  /* 0x00641c0801007387 */ /* 0x0007e80000100800 */
[----:B------:R0:W-:Y:S04]  /*2e220*/  STL [R1+0x642c], R7 ;  /* 0x00642c0701007387 */ /* 0x0001e80000100800 */
[----:B------:R1:W-:Y:S01]  /*2e230*/  STL [R1+0x6420], R2 ;  /* 0x0064200201007387 */ /* 0x0003e20000100800 */
[----:B---3--:R-:W-:Y:S01]  /*2e240*/  IADD3 R8, P4, PT, R5, R42, RZ ;  /* 0x0000002a05087210 */ /* 0x008fe20007f9e0ff */
[----:B0-----:R-:W-:Y:S01]  /*2e250*/  IMAD.X R7, R53, 0x1, R49, P5 ;  /* 0x0000000135077824 */ /* 0x001fe200028e0631 */
[----:B-1----:R-:W-:-:S03]  /*2e260*/  IADD3 R2, P5, PT, R5, R43, RZ ;  /* 0x0000002b05027210 */ /* 0x002fc60007fbe0ff */
[----:B------:R0:W-:Y:S04]  /*2e270*/  STL [R1+0x6430], R8 ;  /* 0x0064300801007387 */ /* 0x0001e80000100800 */
[----:B------:R1:W-:Y:S04]  /*2e280*/  STL [R1+0x63f4], R7 ;  /* 0x0063f40701007387 */ /* 0x0003e80000100800 */
[----:B------:R3:W-:Y:S01]  /*2e290*/  STL [R1+0x6404], R2 ;  /* 0x0064040201007387 */ /* 0x0007e20000100800 */
[C---:B0-----:R-:W-:Y:S02]  /*2e2a0*/  IMAD.X R8, R54.reuse, 0x1, R46, P3 ;  /* 0x0000000136087824 */ /* 0x041fe400018e062e */
[----:B------:R-:W-:Y:S01]  /*2e2b0*/  IMAD.X R9, R54, 0x1, R47, P1 ;  /* 0x0000000136097824 */ /* 0x000fe200008e062f */
[C---:B-1----:R-:W-:Y:S01]  /*2e2c0*/  IADD3 R7, P3, PT, R5.reuse, R44, RZ ;  /* 0x0000002c05077210 */ /* 0x042fe20007f7e0ff */
[----:B---3--:R-:W3:Y:S04]  /*2e2d0*/  LDL.LU R2, [R1+0x1c4] ;  /* 0x0001c40001027983 */ /* 0x008ee80000300800 */
[----:B------:R0:W-:Y:S04]  /*2e2e0*/  STL [R1+0x63f8], R8 ;  /* 0x0063f80801007387 */ /* 0x0001e80000100800 */
[----:B------:R1:W-:Y:S01]  /*2e2f0*/  STL [R1+0x6408], R7 ;  /* 0x0064080701007387 */ /* 0x0003e20000100800 */
[----:B0-----:R-:W-:-:S03]  /*2e300*/  IADD3 R8, P1, PT, R5, R45, RZ ;  /* 0x0000002d05087210 */ /* 0x001fc60007f3e0ff */
[----:B------:R-:W-:Y:S01]  /*2e310*/  STL [R1+0x63fc], R9 ;  /* 0x0063fc0901007387 */ /* 0x000fe20000100800 */
[----:B-1----:R-:W-:-:S03]  /*2e320*/  IMAD.X R7, R54, 0x1, R48, P0 ;  /* 0x0000000136077824 */ /* 0x002fc600000e0630 */
[----:B------:R0:W-:Y:S04]  /*2e330*/  STL [R1+0x640c], R8 ;  /* 0x00640c0801007387 */ /* 0x0001e80000100800 */
[----:B------:R1:W-:Y:S01]  /*2e340*/  STL [R1+0x6400], R7 ;  /* 0x0064000701007387 */ /* 0x0003e20000100800 */
[----:B----4-:R-:W-:Y:S01]  /*2e350*/  IADD3 R5, P0, PT, R6, R42, RZ ;  /* 0x0000002a06057210 */ /* 0x010fe20007f1e0ff */
[----:B0-----:R-:W-:-:S04]  /*2e360*/  IMAD.X R8, R54, 0x1, R49, P2 ;  /* 0x0000000136087824 */ /* 0x001fc800010e0631 */
[----:B------:R0:W-:Y:S01]  /*2e370*/  STL [R1+0x6410], R5 ;  /* 0x0064100501007387 */ /* 0x0001e20000100800 */
[----:B-1----:R-:W-:-:S03]  /*2e380*/  IADD3 R7, P2, PT, R6, R43, RZ ;  /* 0x0000002b06077210 */ /* 0x002fc60007f5e0ff */
[----:B------:R1:W-:Y:S01]  /*2e390*/  STL [R1+0x63d4], R8 ;  /* 0x0063d40801007387 */ /* 0x0003e20000100800 */
[----:B0-----:R-:W-:-:S03]  /*2e3a0*/  IMAD.X R5, R55, 0x1, R46, P4 ;  /* 0x0000000137057824 */ /* 0x001fc600020e062e */
[----:B------:R0:W-:Y:S01]  /*2e3b0*/  STL [R1+0x63e4], R7 ;  /* 0x0063e40701007387 */ /* 0x0001e20000100800 */
[----:B-1----:R-:W-:-:S03]  /*2e3c0*/  IADD3 R8, P4, PT, R6, R44, RZ ;  /* 0x0000002c06087210 */ /* 0x002fc60007f9e0ff */
[----:B------:R1:W-:Y:S01]  /*2e3d0*/  STL [R1+0x63d8], R5 ;  /* 0x0063d80501007387 */ /* 0x0003e20000100800 */
[----:B0-----:R-:W-:-:S03]  /*2e3e0*/  IMAD.X R7, R55, 0x1, R47, P5 ;  /* 0x0000000137077824 */ /* 0x001fc600028e062f */
[----:B-1----:R-:W4:Y:S04]  /*2e3f0*/  LDL.LU R5, [R1+0x1cc] ;  /* 0x0001cc0001057983 */ /* 0x002f280000300800 */
[----:B------:R0:W-:Y:S04]  /*2e400*/  STL [R1+0x63e8], R8 ;  /* 0x0063e80801007387 */ /* 0x0001e80000100800 */
[----:B------:R1:W-:Y:S01]  /*2e410*/  STL [R1+0x63dc], R7 ;  /* 0x0063dc0701007387 */ /* 0x0003e20000100800 */
[----:B0-----:R-:W-:Y:S01]  /*2e420*/  IADD3 R8, P5, PT, R6, R45, RZ ;  /* 0x0000002d06087210 */ /* 0x001fe20007fbe0ff */
[----:B-1----:R-:W-:-:S04]  /*2e430*/  IMAD.X R7, R55, 0x1, R48, P3 ;  /* 0x0000000137077824 */ /* 0x002fc800018e0630 */
[----:B------:R0:W-:Y:S01]  /*2e440*/  STL [R1+0x63ec], R8 ;  /* 0x0063ec0801007387 */ /* 0x0001e20000100800 */
[----:B-----5:R-:W-:-:S03]  /*2e450*/  IADD3 R6, P3, PT, R4, R42, RZ ;  /* 0x0000002a04067210 */ /* 0x020fc60007f7e0ff */
[----:B------:R1:W-:Y:S01]  /*2e460*/  STL [R1+0x63e0], R7 ;  /* 0x0063e00701007387 */ /* 0x0003e20000100800 */
[----:B0-----:R-:W-:-:S03]  /*2e470*/  IMAD.X R8, R55, 0x1, R49, P1 ;  /* 0x0000000137087824 */ /* 0x001fc600008e0631 */
[----:B------:R0:W-:Y:S01]  /*2e480*/  STL [R1+0x63f0], R6 ;  /* 0x0063f00601007387 */ /* 0x0001e20000100800 */
[----:B-1----:R-:W-:-:S03]  /*2e490*/  IADD3 R7, P1, PT, R4, R43, RZ ;  /* 0x0000002b04077210 */ /* 0x002fc60007f3e0ff */
[----:B------:R1:W-:Y:S01]  /*2e4a0*/  STL [R1+0x63b4], R8 ;  /* 0x0063b40801007387 */ /* 0x0003e20000100800 */
[----:B0-----:R-:W-:-:S03]  /*2e4b0*/  IMAD.X R6, R56, 0x1, R46, P0 ;  /* 0x0000000138067824 */ /* 0x001fc600000e062e */
[----:B------:R0:W-:Y:S01]  /*2e4c0*/  STL [R1+0x63c4], R7 ;  /* 0x0063c40701007387 */ /* 0x0001e20000100800 */
[----:B-1----:R-:W-:-:S03]  /*2e4d0*/  IADD3 R8, P0, PT, R4, R44, RZ ;  /* 0x0000002c04087210 */ /* 0x002fc60007f1e0ff */
[----:B------:R1:W-:Y:S04]  /*2e4e0*/  STL [R1+0x63b8], R6 ;  /* 0x0063b80601007387 */ /* 0x0003e80000100800 */
[----:B------:R5:W-:Y:S01]  /*2e4f0*/  STL [R1+0x63c8], R8 ;  /* 0x0063c80801007387 */ /* 0x000be20000100800 */
[----:B0-----:R-:W-:Y:S01]  /*2e500*/  IMAD.X R7, R56, 0x1, R47, P2 ;  /* 0x0000000138077824 */ /* 0x001fe200010e062f */
[----:B-1----:R-:W-:Y:S02]  /*2e510*/  IADD3 R6, P2, PT, R4, R45, RZ ;  /* 0x0000002d04067210 */ /* 0x002fe40007f5e0ff */
[----:B------:R-:W4:Y:S01]  /*2e520*/  LDL.LU R4, [R1+0x1fc] ;  /* 0x0001fc0001047983 */ /* 0x000f220000300800 */
[----:B-----5:R-:W-:-:S03]  /*2e530*/  IMAD.X R8, R56, 0x1, R48, P4 ;  /* 0x0000000138087824 */ /* 0x020fc600020e0630 */
[----:B------:R-:W-:Y:S01]  /*2e540*/  STL [R1+0x63bc], R7 ;  /* 0x0063bc0701007387 */ /* 0x000fe20000100800 */
[----:B------:R-:W-:-:S03]  /*2e550*/  SHF.R.S32.HI R57, RZ, 0x1f, R57 ;  /* 0x0000001fff397819 */ /* 0x000fc60000011439 */
[----:B------:R0:W-:Y:S04]  /*2e560*/  STL [R1+0x63cc], R6 ;  /* 0x0063cc0601007387 */ /* 0x0001e80000100800 */
[----:B------:R1:W-:Y:S01]  /*2e570*/  STL [R1+0x63c0], R8 ;  /* 0x0063c00801007387 */ /* 0x0003e20000100800 */
[----:B0-----:R-:W-:Y:S01]  /*2e580*/  IMAD.X R6, R56, 0x1, R49, P5 ;  /* 0x0000000138067824 */ /* 0x001fe200028e0631 */
[----:B------:R-:W-:Y:S02]  /*2e590*/  SHF.R.S32.HI R58, RZ, 0x1f, R58 ;  /* 0x0000001fff3a7819 */ /* 0x000fe4000001143a */
[----:B------:R-:W-:Y:S02]  /*2e5a0*/  SHF.R.S32.HI R59, RZ, 0x1f, R59 ;  /* 0x0000001fff3b7819 */ /* 0x000fe4000001143b */
[----:B------:R-:W-:-:S02]  /*2e5b0*/  SHF.R.S32.HI R60, RZ, 0x1f, R60 ;  /* 0x0000001fff3c7819 */ /* 0x000fc4000001143c */
[C---:B--2---:R-:W-:Y:S02]  /*2e5c0*/  IADD3 R7, P4, PT, R3.reuse, R42, RZ ;  /* 0x0000002a03077210 */ /* 0x044fe40007f9e0ff */
[----:B-1----:R-:W-:-:S03]  /*2e5d0*/  IADD3 R8, P5, PT, R3, R43, RZ ;  /* 0x0000002b03087210 */ /* 0x002fc60007fbe0ff */
[----:B------:R0:W-:Y:S04]  /*2e5e0*/  STL [R1+0x63d0], R7 ;  /* 0x0063d00701007387 */ /* 0x0001e80000100800 */
[----:B------:R1:W-:Y:S04]  /*2e5f0*/  STL [R1+0x6394], R6 ;  /* 0x0063940601007387 */ /* 0x0003e80000100800 */
[----:B------:R2:W-:Y:S01]  /*2e600*/  STL [R1+0x63a4], R8 ;  /* 0x0063a40801007387 */ /* 0x0005e20000100800 */
[----:B0-----:R-:W-:Y:S01]  /*2e610*/  IMAD.X R7, R57, 0x1, R46, P3 ;  /* 0x0000000139077824 */ /* 0x001fe200018e062e */
[----:B-1----:R-:W-:-:S04]  /*2e620*/  IADD3 R6, P3, PT, R3, R44, RZ ;  /* 0x0000002c03067210 */ /* 0x002fc80007f7e0ff */
[----:B------:R0:W-:Y:S01]  /*2e630*/  STL [R1+0x6398], R7 ;  /* 0x0063980701007387 */ /* 0x0001e20000100800 */
[----:B--2---:R-:W-:-:S03]  /*2e640*/  IMAD.X R8, R57, 0x1, R47, P1 ;  /* 0x0000000139087824 */ /* 0x004fc600008e062f */
[----:B------:R1:W-:Y:S04]  /*2e650*/  STL [R1+0x63a8], R6 ;  /* 0x0063a80601007387 */ /* 0x0003e80000100800 */
[----:B------:R-:W-:Y:S01]  /*2e660*/  STL [R1+0x639c], R8 ;  /* 0x00639c0801007387 */ /* 0x000fe20000100800 */
[----:B0-----:R-:W-:-:S03]  /*2e670*/  IADD3 R7, P1, PT, R3, R45, RZ ;  /* 0x0000002d03077210 */ /* 0x001fc60007f3e0ff */
[----:B------:R-:W2:Y:S01]  /*2e680*/  LDL.LU R3, [R1+0x204] ;  /* 0x0002040001037983 */ /* 0x000ea20000300800 */
[----:B-1----:R-:W-:-:S03]  /*2e690*/  IMAD.X R6, R57, 0x1, R48, P0 ;  /* 0x0000000139067824 */ /* 0x002fc600000e0630 */
[----:B------:R0:W-:Y:S04]  /*2e6a0*/  STL [R1+0x63ac], R7 ;  /* 0x0063ac0701007387 */ /* 0x0001e80000100800 */
[----:B------:R1:W-:Y:S01]  /*2e6b0*/  STL [R1+0x63a0], R6 ;  /* 0x0063a00601007387 */ /* 0x0003e20000100800 */
[----:B0-----:R-:W-:Y:S01]  /*2e6c0*/  IMAD.X R7, R57, 0x1, R49, P2 ;  /* 0x0000000139077824 */ /* 0x001fe200010e0631 */
[C---:B---3--:R-:W-:Y:S02]  /*2e6d0*/  IADD3 R8, P0, PT, R2.reuse, R42, RZ ;  /* 0x0000002a02087210 */ /* 0x048fe40007f1e0ff */
[----:B-1----:R-:W-:-:S03]  /*2e6e0*/  IADD3 R6, P2, PT, R2, R43, RZ ;  /* 0x0000002b02067210 */ /* 0x002fc60007f5e0ff */
[----:B------:R0:W-:Y:S01]  /*2e6f0*/  STL [R1+0x63b0], R8 ;  /* 0x0063b00801007387 */ /* 0x0001e20000100800 */
[----:B------:R-:W-:-:S03]  /*2e700*/  IMAD.X R9, R58, 0x1, R46, P4 ;  /* 0x000000013a097824 */ /* 0x000fc600020e062e */
[----:B0-----:R-:W3:Y:S04]  /*2e710*/  LDL.LU R8, [R1+0x15c] ;  /* 0x00015c0001087983 */ /* 0x001ee80000300800 */
[----:B------:R0:W-:Y:S04]  /*2e720*/  STL [R1+0x6374], R7 ;  /* 0x0063740701007387 */ /* 0x0001e80000100800 */
[----:B------:R1:W-:Y:S01]  /*2e730*/  STL [R1+0x6384], R6 ;  /* 0x0063840601007387 */ /* 0x0003e20000100800 */
[----:B0-----:R-:W-:Y:S01]  /*2e740*/  IMAD.X R7, R58, 0x1, R47, P5 ;  /* 0x000000013a077824 */ /* 0x001fe200028e062f */
[----:B-1----:R-:W-:-:S02]  /*2e750*/  IADD3 R6, P4, PT, R2, R44, RZ ;  /* 0x0000002c02067210 */ /* 0x002fc40007f9e0ff */
[----:B------:R-:W-:Y:S01]  /*2e760*/  STL [R1+0x6378], R9 ;  /* 0x0063780901007387 */ /* 0x000fe20000100800 */
[----:B------:R-:W-:-:S03]  /*2e770*/  IADD3 R2, P5, PT, R2, R45, RZ ;  /* 0x0000002d02027210 */ /* 0x000fc60007fbe0ff */
[----:B------:R0:W-:Y:S04]  /*2e780*/  STL [R1+0x6388], R6 ;  /* 0x0063880601007387 */ /* 0x0001e80000100800 */
[----:B------:R1:W-:Y:S01]  /*2e790*/  STL [R1+0x637c], R7 ;  /* 0x00637c0701007387 */ /* 0x0003e20000100800 */
[----:B0-----:R-:W-:-:S03]  /*2e7a0*/  IMAD.X R6, R58, 0x1, R48, P3 ;  /* 0x000000013a067824 */ /* 0x001fc600018e0630 */
[----:B-1----:R-:W5:Y:S04]  /*2e7b0*/  LDL.LU R7, [R1+0x210] ;  /* 0x0002100001077983 */ /* 0x002f680000300800 */
[----:B------:R4:W-:Y:S01]  /*2e7c0*/  STL [R1+0x638c], R2 ;  /* 0x00638c0201007387 */ /* 0x0009e20000100800 */
[----:B------:R-:W-:-:S03]  /*2e7d0*/  IMAD.X R9, R58, 0x1, R49, P1 ;  /* 0x000000013a097824 */ /* 0x000fc600008e0631 */
[----:B------:R0:W-:Y:S01]  /*2e7e0*/  STL [R1+0x6380], R6 ;  /* 0x0063800601007387 */ /* 0x0001e20000100800 */
[C---:B----4-:R-:W-:Y:S02]  /*2e7f0*/  IADD3 R2, P3, PT, R5.reuse, R42, RZ ;  /* 0x0000002a05027210 */ /* 0x050fe40007f7e0ff */
[----:B0-----:R-:W-:-:S03]  /*2e800*/  IADD3 R6, P1, PT, R5, R43, RZ ;  /* 0x0000002b05067210 */ /* 0x001fc60007f3e0ff */
[----:B------:R0:W-:Y:S01]  /*2e810*/  STL [R1+0x6390], R2 ;  /* 0x0063900201007387 */ /* 0x0001e20000100800 */
[----:B------:R-:W-:-:S03]  /*2e820*/  IMAD.X R10, R59, 0x1, R46, P0 ;  /* 0x000000013b0a7824 */ /* 0x000fc600000e062e */
[----:B0-----:R-:W4:Y:S04]  /*2e830*/  LDL.LU R2, [R1+0x164] ;  /* 0x0001640001027983 */ /* 0x001f280000300800 */
[----:B------:R0:W-:Y:S04]  /*2e840*/  STL [R1+0x6354], R9 ;  /* 0x0063540901007387 */ /* 0x0001e80000100800 */
        /* <DEDUP_REMOVED lines=8> */
[----:B-1----:R-:W4:Y:S04]  /*2e8d0*/  LDL.LU R6, [R1+0x220] ;  /* 0x0002200001067983 */ /* 0x002f280000300800 */
[----:B------:R0:W-:Y:S04]  /*2e8e0*/  STL [R1+0x636c], R5 ;  /* 0x00636c0501007387 */ /* 0x0001e80000100800 */
[----:B------:R1:W-:Y:S01]  /*2e8f0*/  STL [R1+0x6360], R9 ;  /* 0x0063600901007387 */ /* 0x0003e20000100800 */
[C---:B0-----:R-:W-:Y:S01]  /*2e900*/  IADD3 R5, P4, PT, R4.reuse, R42, RZ ;  /* 0x0000002a04057210 */ /* 0x041fe20007f9e0ff */
[----:B-1----:R-:W-:Y:S01]  /*2e910*/  IMAD.X R9, R59, 0x1, R49, P5 ;  /* 0x000000013b097824 */ /* 0x002fe200028e0631 */
[----:B------:R-:W-:-:S03]  /*2e920*/  IADD3 R10, P5, PT, R4, R43, RZ ;  /* 0x0000002b040a7210 */ /* 0x000fc60007fbe0ff */
[----:B------:R0:W-:Y:S01]  /*2e930*/  STL [R1+0x6370], R5 ;  /* 0x0063700501007387 */ /* 0x0001e20000100800 */
[----:B------:R-:W-:-:S03]  /*2e940*/  IMAD.X R11, R60, 0x1, R47, P1 ;  /* 0x000000013c0b7824 */ /* 0x000fc600008e062f */
[----:B0-----:R-:W4:Y:S04]  /*2e950*/  LDL.LU R5, [R1+0x16c] ;  /* 0x00016c0001057983 */ /* 0x001f280000300800 */
[----:B------:R0:W-:Y:S04]  /*2e960*/  STL [R1+0x6334], R9 ;  /* 0x0063340901007387 */ /* 0x0001e80000100800 */
[----:B------:R1:W-:Y:S01]  /*2e970*/  STL [R1+0x6344], R10 ;  /* 0x0063440a01007387 */ /* 0x0003e20000100800 */
[----:B0-----:R-:W-:Y:S01]  /*2e980*/  IMAD.X R9, R60, 0x1, R46, P3 ;  /* 0x000000013c097824 */ /* 0x001fe200018e062e */
[----:B-1----:R-:W-:-:S04]  /*2e990*/  IADD3 R10, P3, PT, R4, R44, RZ ;  /* 0x0000002c040a7210 */ /* 0x002fc80007f7e0ff */
[----:B------:R0:W-:Y:S04]  /*2e9a0*/  STL [R1+0x6338], R9 ;  /* 0x0063380901007387 */ /* 0x0001e80000100800 */
[----:B------:R1:W-:Y:S04]  /*2e9b0*/  STL [R1+0x6348], R10 ;  /* 0x0063480a01007387 */ /* 0x0003e80000100800 */
[----:B------:R1:W-:Y:S01]  /*2e9c0*/  STL [R1+0x633c], R11 ;  /* 0x00633c0b01007387 */ /* 0x0003e20000100800 */
[----:B0-----:R-:W-:-:S03]  /*2e9d0*/  IADD3 R9, P1, PT, R4, R45, RZ ;  /* 0x0000002d04097210 */ /* 0x001fc60007f3e0ff */
[----:B------:R-:W4:Y:S01]  /*2e9e0*/  LDL.LU R4, [R1+0x234] ;  /* 0x0002340001047983 */ /* 0x000f220000300800 */
[----:B-1----:R-:W-:-:S03]  /*2e9f0*/  IMAD.X R10, R60, 0x1, R48, P0 ;  /* 0x000000013c0a7824 */ /* 0x002fc600000e0630 */
[----:B------:R2:W-:Y:S01]  /*2ea00*/  STL [R1+0x634c], R9 ;  /* 0x00634c0901007387 */ /* 0x0005e20000100800 */
[----:B------:R-:W-:-:S03]  /*2ea10*/  IMAD.X R11, R60, 0x1, R49, P2 ;  /* 0x000000013c0b7824 */ /* 0x000fc600010e0631 */
[----:B------:R0:W-:Y:S01]  /*2ea20*/  STL [R1+0x6340], R10 ;  /* 0x0063400a01007387 */ /* 0x0001e20000100800 */
[C---:B--2---:R-:W-:Y:S02]  /*2ea30*/  IADD3 R9, P0, PT, R3.reuse, R42, RZ ;  /* 0x0000002a03097210 */ /* 0x044fe40007f1e0ff */
[----:B0-----:R-:W-:-:S03]  /*2ea40*/  IADD3 R10, P2, PT, R3, R43, RZ ;  /* 0x0000002b030a7210 */ /* 0x001fc60007f5e0ff */
[----:B------:R0:W-:Y:S04]  /*2ea50*/  STL [R1+0x6350], R9 ;  /* 0x0063500901007387 */ /* 0x0001e80000100800 */
[----:B0-----:R-:W2:Y:S04]  /*2ea60*/  LDL.LU R9, [R1+0x174] ;  /* 0x0001740001097983 */ /* 0x001ea80000300800 */
[----:B------:R3:W-:Y:S04]  /*2ea70*/  STL [R1+0x4c9c], R11 ;  /* 0x004c9c0b01007387 */ /* 0x0007e80000100800 */
[----:B------:R0:W-:Y:S01]  /*2ea80*/  STL [R1+0x4cb8], R10 ;  /* 0x004cb80a01007387 */ /* 0x0001e20000100800 */
[C---:B---3--:R-:W-:Y:S01]  /*2ea90*/  IMAD.X R11, R8.reuse, 0x1, R46, P4 ;  /* 0x00000001080b7824 */ /* 0x048fe200020e062e */
[----:B0-----:R-:W-:Y:S01]  /*2eaa0*/  IADD3 R10, P4, PT, R3, R44, RZ ;  /* 0x0000002c030a7210 */ /* 0x001fe20007f9e0ff */
[----:B------:R-:W-:-:S03]  /*2eab0*/  IMAD.X R12, R8, 0x1, R47, P5 ;  /* 0x00000001080c7824 */ /* 0x000fc600028e062f */
[----:B------:R0:W-:Y:S04]  /*2eac0*/  STL [R1+0x4ca0], R11 ;  /* 0x004ca00b01007387 */ /* 0x0001e80000100800 */
[----:B------:R1:W-:Y:S04]  /*2ead0*/  STL [R1+0x4cc0], R10 ;  /* 0x004cc00a01007387 */ /* 0x0003e80000100800 */
[----:B------:R-:W-:Y:S01]  /*2eae0*/  STL [R1+0x4ca4], R12 ;  /* 0x004ca40c01007387 */ /* 0x000fe20000100800 */
[----:B0-----:R-:W-:-:S03]  /*2eaf0*/  IADD3 R11, P5, PT, R3, R45, RZ ;  /* 0x0000002d030b7210 */ /* 0x001fc60007fbe0ff */
[----:B------:R-:W3:Y:S01]  /*2eb00*/  LDL.LU R3, [R1+0x23c] ;  /* 0x00023c0001037983 */ /* 0x000ee20000300800 */
[----:B-1----:R-:W-:-:S03]  /*2eb10*/  IMAD.X R10, R8, 0x1, R48, P3 ;  /* 0x00000001080a7824 */ /* 0x002fc600018e0630 */
[----:B------:R0:W-:Y:S04]  /*2eb20*/  STL [R1+0x4cc8], R11 ;  /* 0x004cc80b01007387 */ /* 0x0001e80000100800 */
[----:B------:R1:W-:Y:S01]  /*2eb30*/  STL [R1+0x4ca8], R10 ;  /* 0x004ca80a01007387 */ /* 0x0003e20000100800 */
[----:B0-----:R-:W-:Y:S01]  /*2eb40*/  IMAD.X R11, R8, 0x1, R49, P1 ;  /* 0x00000001080b7824 */ /* 0x001fe200008e0631 */
[C---:B-----5:R-:W-:Y:S02]  /*2eb50*/  IADD3 R12, P3, PT, R7.reuse, R42, RZ ;  /* 0x0000002a070c7210 */ /* 0x060fe40007f7e0ff */
[----:B-1----:R-:W-:-:S03]  /*2eb60*/  IADD3 R10, P1, PT, R7, R43, RZ ;  /* 0x0000002b070a7210 */ /* 0x002fc60007f3e0ff */
[----:B------:R-:W-:Y:S04]  /*2eb70*/  STL [R1+0x4cd0], R12 ;  /* 0x004cd00c01007387 */ /* 0x000fe80000100800 */
[----:B------:R-:W5:Y:S04]  /*2eb80*/  LDL.LU R8, [R1+0x17c] ;  /* 0x00017c0001087983 */ /* 0x000f680000300800 */
[----:B------:R4:W-:Y:S04]  /*2eb90*/  STL [R1+0x4cac], R11 ;  /* 0x004cac0b01007387 */ /* 0x0009e80000100800 */
[----:B------:R0:W-:Y:S01]  /*2eba0*/  STL [R1+0x4cd8], R10 ;  /* 0x004cd80a01007387 */ /* 0x0001e20000100800 */
[C---:B----4-:R-:W-:Y:S01]  /*2ebb0*/  IMAD.X R11, R2.reuse, 0x1, R46, P0 ;  /* 0x00000001020b7824 */ /* 0x050fe200000e062e */
[----:B0-----:R-:W-:Y:S01]  /*2ebc0*/  IADD3 R10, P0, PT, R7, R44, RZ ;  /* 0x0000002c070a7210 */ /* 0x001fe20007f1e0ff */
[----:B------:R-:W-:-:S03]  /*2ebd0*/  IMAD.X R12, R2, 0x1, R47, P2 ;  /* 0x00000001020c7824 */ /* 0x000fc600010e062f */
[----:B------:R0:W-:Y:S04]  /*2ebe0*/  STL [R1+0x4cb0], R11 ;  /* 0x004cb00b01007387 */ /* 0x0001e80000100800 */
[----:B------:R1:W-:Y:S04]  /*2ebf0*/  STL [R1+0x4ce0], R10 ;  /* 0x004ce00a01007387 */ /* 0x0003e80000100800 */
[----:B------:R-:W-:Y:S01]  /*2ec00*/  STL [R1+0x4cb4], R12 ;  /* 0x004cb40c01007387 */ /* 0x000fe20000100800 */
[----:B0-----:R-:W-:-:S03]  /*2ec10*/  IADD3 R11, P2, PT, R7, R45, RZ ;  /* 0x0000002d070b7210 */ /* 0x001fc60007f5e0ff */
[----:B------:R-:W4:Y:S01]  /*2ec20*/  LDL.LU R7, [R1+0x24c] ;  /* 0x00024c0001077983 */ /* 0x000f220000300800 */
[----:B-1----:R-:W-:-:S03]  /*2ec30*/  IMAD.X R10, R2, 0x1, R48, P4 ;  /* 0x00000001020a7824 */ /* 0x002fc600020e0630 */
[----:B------:R0:W-:Y:S04]  /*2ec40*/  STL [R1+0x4ce8], R11 ;  /* 0x004ce80b01007387 */ /* 0x0001e80000100800 */
[----:B------:R1:W-:Y:S01]  /*2ec50*/  STL [R1+0x4cbc], R10 ;  /* 0x004cbc0a01007387 */ /* 0x0003e20000100800 */
[----:B0-----:R-:W-:Y:S01]  /*2ec60*/  IMAD.X R11, R2, 0x1, R49, P5 ;  /* 0x00000001020b7824 */ /* 0x001fe200028e0631 */
[C---:B------:R-:W-:Y:S02]  /*2ec70*/  IADD3 R12, P4, PT, R6.reuse, R42, RZ ;  /* 0x0000002a060c7210 */ /* 0x040fe40007f9e0ff */
[----:B-1----:R-:W-:-:S03]  /*2ec80*/  IADD3 R10, P5, PT, R6, R43, RZ ;  /* 0x0000002b060a7210 */ /* 0x002fc60007fbe0ff */
[----:B------:R-:W-:Y:S04]  /*2ec90*/  STL [R1+0x4cf0], R12 ;  /* 0x004cf00c01007387 */ /* 0x000fe80000100800 */
[----:B------:R-:W4:Y:S04]  /*2eca0*/  LDL.LU R2, [R1+0x180] ;  /* 0x0001800001027983 */ /* 0x000f280000300800 */
        /* <DEDUP_REMOVED lines=8> */
[----:B0-----:R-:W-:-:S03]  /*2ed30*/  IADD3 R11, P1, PT, R6, R45, RZ ;  /* 0x0000002d060b7210 */ /* 0x001fc60007f3e0ff */
[----:B------:R-:W4:Y:S01]  /*2ed40*/  LDL.LU R6, [R1+0x250] ;  /* 0x0002500001067983 */ /* 0x000f220000300800 */
[----:B-1----:R-:W-:-:S03]  /*2ed50*/  IMAD.X R10, R5, 0x1, R48, P0 ;  /* 0x00000001050a7824 */ /* 0x002fc600000e0630 */
[----:B------:R0:W-:Y:S04]  /*2ed60*/  STL [R1+0x4d08], R11 ;  /* 0x004d080b01007387 */ /* 0x0001e80000100800 */
[----:B------:R1:W-:Y:S01]  /*2ed70*/  STL [R1+0x4cdc], R10 ;  /* 0x004cdc0a01007387 */ /* 0x0003e20000100800 */
[----:B------:R-:W-:Y:S01]  /*2ed80*/  IADD3 R12, P0, PT, R4, R42, RZ ;  /* 0x0000002a040c7210 */ /* 0x000fe20007f1e0ff */
[----:B0-----:R-:W-:-:S04]  /*2ed90*/  IMAD.X R11, R5, 0x1, R49, P2 ;  /* 0x00000001050b7824 */ /* 0x001fc800010e0631 */
[----:B------:R-:W-:Y:S04]  /*2eda0*/  STL [R1+0x4d10], R12 ;  /* 0x004d100c01007387 */ /* 0x000fe80000100800 */
[----:B------:R-:W4:Y:S01]  /*2edb0*/  LDL.LU R5, [R1+0x184] ;  /* 0x0001840001057983 */ /* 0x000f220000300800 */
[----:B-1----:R-:W-:-:S03]  /*2edc0*/  IADD3 R10, P2, PT, R4, R43, RZ ;  /* 0x0000002b040a7210 */ /* 0x002fc60007f5e0ff */
[----:B------:R2:W-:Y:S04]  /*2edd0*/  STL [R1+0x4ce4], R11 ;  /* 0x004ce40b01007387 */ /* 0x0005e80000100800 */
[----:B------:R0:W-:Y:S01]  /*2ede0*/  STL [R1+0x4d18], R10 ;  /* 0x004d180a01007387 */ /* 0x0001e20000100800 */
[C---:B--2---:R-:W-:Y:S01]  /*2edf0*/  IMAD.X R11, R9.reuse, 0x1, R46, P4 ;  /* 0x00000001090b7824 */ /* 0x044fe200020e062e */
[----:B0-----:R-:W-:Y:S01]  /*2ee00*/  IADD3 R10, P4, PT, R4, R44, RZ ;  /* 0x0000002c040a7210 */ /* 0x001fe20007f9e0ff */
[----:B------:R-:W-:-:S03]  /*2ee10*/  IMAD.X R12, R9, 0x1, R47, P5 ;  /* 0x00000001090c7824 */ /* 0x000fc600028e062f */
[----:B------:R0:W-:Y:S04]  /*2ee20*/  STL [R1+0x4cec], R11 ;  /* 0x004cec0b01007387 */ /* 0x0001e80000100800 */
        /* <DEDUP_REMOVED lines=10> */
[----:B------:R-:W-:Y:S04]  /*2eed0*/  STL [R1+0x4d30], R12 ;  /* 0x004d300c01007387 */ /* 0x000fe80000100800 */
[----:B------:R-:W3:Y:S04]  /*2eee0*/  LDL.LU R9, [R1+0x188] ;  /* 0x0001880001097983 */ /* 0x000ee80000300800 */
[----:B------:R5:W-:Y:S04]  /*2eef0*/  STL [R1+0x4d04], R11 ;  /* 0x004d040b01007387 */ /* 0x000be80000100800 */
[----:B------:R0:W-:Y:S01]  /*2ef00*/  STL [R1+0x4d38], R10 ;  /* 0x004d380a01007387 */ /* 0x0001e20000100800 */
[C---:B-----5:R-:W-:Y:S01]  /*2ef10*/  IMAD.X R11, R8.reuse, 0x1, R46, P0 ;  /* 0x00000001080b7824 */ /* 0x060fe200000e062e */
[----:B0-----:R-:W-:Y:S01]  /*2ef20*/  IADD3 R10, P0, PT, R3, R44, RZ ;  /* 0x0000002c030a7210 */ /* 0x001fe20007f1e0ff */
[----:B------:R-:W-:-:S03]  /*2ef30*/  IMAD.X R12, R8, 0x1, R47, P2 ;  /* 0x00000001080c7824 */ /* 0x000fc600010e062f */
[----:B------:R0:W-:Y:S04]  /*2ef40*/  STL [R1+0x4d0c], R11 ;  /* 0x004d0c0b01007387 */ /* 0x0001e80000100800 */
[----:B------:R1:W-:Y:S04]  /*2ef50*/  STL [R1+0x4d40], R10 ;  /* 0x004d400a01007387 */ /* 0x0003e80000100800 */
[----:B------:R-:W-:Y:S01]  /*2ef60*/  STL [R1+0x4d14], R12 ;  /* 0x004d140c01007387 */ /* 0x000fe20000100800 */
[----:B0-----:R-:W-:-:S03]  /*2ef70*/  IADD3 R11, P2, PT, R3, R45, RZ ;  /* 0x0000002d030b7210 */ /* 0x001fc60007f5e0ff */
[----:B------:R-:W5:Y:S01]  /*2ef80*/  LDL.LU R3, [R1+0x288] ;  /* 0x0002880001037983 */ /* 0x000f620000300800 */
[----:B-1----:R-:W-:-:S03]  /*2ef90*/  IMAD.X R10, R8, 0x1, R48, P4 ;  /* 0x00000001080a7824 */ /* 0x002fc600020e0630 */
[----:B------:R0:W-:Y:S04]  /*2efa0*/  STL [R1+0x4d48], R11 ;  /* 0x004d480b01007387 */ /* 0x0001e80000100800 */
[----:B------:R1:W-:Y:S01]  /*2efb0*/  STL [R1+0x4d1c], R10 ;  /* 0x004d1c0a01007387 */ /* 0x0003e20000100800 */
[----:B0-----:R-:W-:Y:S01]  /*2efc0*/  IMAD.X R11, R8, 0x1, R49, P5 ;  /* 0x00000001080b7824 */ /* 0x001fe200028e0631 */
[C---:B----4-:R-:W-:Y:S02]  /*2efd0*/  IADD3 R12, P4, PT, R7.reuse, R42, RZ ;  /* 0x0000002a070c7210 */ /* 0x050fe40007f9e0ff */
        /* <DEDUP_REMOVED lines=23> */
[----:B0-----:R-:W-:-:S02]  /*2f150*/  IMAD.X R11, R5, 0x1, R46, P4 ;  /* 0x00000001050b7824 */ /* 0x001fc400020e062e */
[----:B------:R-:W-:Y:S01]  /*2f160*/  IMAD.X R12, R5, 0x1, R47, P5 ;  /* 0x00000001050c7824 */ /* 0x000fe200028e062f */
[C---:B-1----:R-:W-:Y:S02]  /*2f170*/  IADD3 R10, P4, PT, R6.reuse, R44, RZ ;  /* 0x0000002c060a7210 */ /* 0x042fe40007f9e0ff */
        /* <DEDUP_REMOVED lines=9> */
[C---:B--2---:R-:W-:Y:S02]  /*2f210*/  IADD3 R12, P3, PT, R4.reuse, R42, RZ ;  /* 0x0000002a040c7210 */ /* 0x044fe40007f7e0ff */
[----:B-1----:R-:W-:-:S03]  /*2f220*/  IADD3 R10, P1, PT, R4, R43, RZ ;  /* 0x0000002b040a7210 */ /* 0x002fc60007f3e0ff */
[----:B------:R-:W-:Y:S04]  /*2f230*/  STL [R1+0x4d90], R12 ;  /* 0x004d900c01007387 */ /* 0x000fe80000100800 */
[----:B------:R-:W2:Y:S04]  /*2f240*/  LDL.LU R5, [R1+0x194] ;  /* 0x0001940001057983 */ /* 0x000ea80000300800 */
        /* <DEDUP_REMOVED lines=2919> */
[----:B------:R-:W-:Y:S01]  /*3a8c0*/  IADD3 R12, P0, PT, R7, R44, RZ ;  /* 0x0000002c070c7210 */ /* 0x000fe20007f1e0ff */
[----:B0-----:R-:W-:-:S03]  /*3a8d0*/  IMAD.X R10, R2, 0x1, R47, P2 ;  /* 0x00000001020a7824 */ /* 0x001fc600010e062f */
[----:B------:R0:W-:Y:S04]  /*3a8e0*/  STL [R1+0x61ac], R11 ;  /* 0x0061ac0b01007387 */ /* 0x0001e80000100800 */
[----:B------:R-:W-:Y:S01]  /*3a8f0*/  STL [R1+0x61e0], R12 ;  /* 0x0061e00c01007387 */ /* 0x000fe20000100800 */
[----:B0-----:R-:W-:-:S03]  /*3a900*/  IADD3 R11, P2, PT, R7, R45, RZ ;  /* 0x0000002d070b7210 */ /* 0x001fc60007f5e0ff */
[----:B------:R-:W4:Y:S04]  /*3a910*/  LDL.LU R7, [R1+0x680] ;  /* 0x0006800001077983 */ /* 0x000f280000300800 */
[----:B------:R0:W-:Y:S04]  /*3a920*/  STL [R1+0x61b4], R10 ;  /* 0x0061b40a01007387 */ /* 0x0001e80000100800 */
[----:B------:R1:W-:Y:S01]  /*3a930*/  STL [R1+0x61e8], R11 ;  /* 0x0061e80b01007387 */ /* 0x0003e20000100800 */
[----:B0-----:R-:W-:Y:S01]  /*3a940*/  IMAD.X R10, R2, 0x1, R48, P4 ;  /* 0x00000001020a7824 */ /* 0x001fe200020e0630 */
[----:B------:R-:W-:Y:S01]  /*3a950*/  IADD3 R12, P4, PT, R6, R42, RZ ;  /* 0x0000002a060c7210 */ /* 0x000fe20007f9e0ff */
[----:B-1----:R-:W-:-:S03]  /*3a960*/  IMAD.X R11, R2, 0x1, R49, P5 ;  /* 0x00000001020b7824 */ /* 0x002fc600028e0631 */
[----:B------:R0:W-:Y:S04]  /*3a970*/  STL [R1+0x61bc], R10 ;  /* 0x0061bc0a01007387 */ /* 0x0001e80000100800 */
[----:B------:R-:W-:Y:S04]  /*3a980*/  STL [R1+0x61f0], R12 ;  /* 0x0061f00c01007387 */ /* 0x000fe80000100800 */
[----:B------:R-:W4:Y:S01]  /*3a990*/  LDL.LU R2, [R1+0x708] ;  /* 0x0007080001027983 */ /* 0x000f220000300800 */
[----:B0-----:R-:W-:-:S03]  /*3a9a0*/  IADD3 R10, P5, PT, R6, R43, RZ ;  /* 0x0000002b060a7210 */ /* 0x001fc60007fbe0ff */
        /* <DEDUP_REMOVED lines=11> */
[----:B------:R-:W-:Y:S04]  /*3aa60*/  STL [R1+0x6208], R11 ;  /* 0x0062080b01007387 */ /* 0x000fe80000100800 */
[----:B------:R0:W-:Y:S01]  /*3aa70*/  STL [R1+0x61dc], R10 ;  /* 0x0061dc0a01007387 */ /* 0x0001e20000100800 */
[----:B------:R-:W-:Y:S01]  /*3aa80*/  IADD3 R12, P0, PT, R4, R42, RZ ;  /* 0x0000002a040c7210 */ /* 0x000fe20007f1e0ff */
[----:B0-----:R-:W-:-:S04]  /*3aa90*/  IMAD.X R10, R5, 0x1, R49, P2 ;  /* 0x00000001050a7824 */ /* 0x001fc800010e0631 */
[----:B------:R-:W-:Y:S04]  /*3aaa0*/  STL [R1+0x6210], R12 ;  /* 0x0062100c01007387 */ /* 0x000fe80000100800 */
[----:B------:R-:W4:Y:S01]  /*3aab0*/  LDL.LU R5, [R1+0x70c] ;  /* 0x00070c0001057983 */ /* 0x000f220000300800 */
[----:B------:R-:W-:-:S03]  /*3aac0*/  IADD3 R11, P2, PT, R4, R43, RZ ;  /* 0x0000002b040b7210 */ /* 0x000fc60007f5e0ff */
[----:B------:R2:W-:Y:S04]  /*3aad0*/  STL [R1+0x61e4], R10 ;  /* 0x0061e40a01007387 */ /* 0x0005e80000100800 */
[----:B------:R0:W-:Y:S01]  /*3aae0*/  STL [R1+0x6218], R11 ;  /* 0x0062180b01007387 */ /* 0x0001e20000100800 */
[C---:B--2---:R-:W-:Y:S01]  /*3aaf0*/  IMAD.X R10, R9.reuse, 0x1, R46, P4 ;  /* 0x00000001090a7824 */ /* 0x044fe200020e062e */
[----:B0-----:R-:W-:Y:S01]  /*3ab00*/  IADD3 R11, P4, PT, R4, R44, RZ ;  /* 0x0000002c040b7210 */ /* 0x001fe20007f9e0ff */
[----:B------:R-:W-:-:S03]  /*3ab10*/  IMAD.X R12, R9, 0x1, R47, P5 ;  /* 0x00000001090c7824 */ /* 0x000fc600028e062f */
[----:B------:R0:W-:Y:S04]  /*3ab20*/  STL [R1+0x61ec], R10 ;  /* 0x0061ec0a01007387 */ /* 0x0001e80000100800 */
[----:B------:R1:W-:Y:S01]  /*3ab30*/  STL [R1+0x6220], R11 ;  /* 0x0062200b01007387 */ /* 0x0003e20000100800 */
[----:B0-----:R-:W-:-:S03]  /*3ab40*/  IADD3 R10, P5, PT, R4, R45, RZ ;  /* 0x0000002d040a7210 */ /* 0x001fc60007fbe0ff */
[----:B------:R-:W-:Y:S01]  /*3ab50*/  STL [R1+0x61f4], R12 ;  /* 0x0061f40c01007387 */ /* 0x000fe20000100800 */
[----:B-1----:R-:W-:-:S03]  /*3ab60*/  IMAD.X R11, R9, 0x1, R48, P3 ;  /* 0x00000001090b7824 */ /* 0x002fc600018e0630 */
[----:B------:R-:W2:Y:S04]  /*3ab70*/  LDL.LU R4, [R1+0x68c] ;  /* 0x00068c0001047983 */ /* 0x000ea80000300800 */
[----:B------:R3:W-:Y:S04]  /*3ab80*/  STL [R1+0x6228], R10 ;  /* 0x0062280a01007387 */ /* 0x0007e80000100800 */
[----:B------:R0:W-:Y:S01]  /*3ab90*/  STL [R1+0x61fc], R11 ;  /* 0x0061fc0b01007387 */ /* 0x0001e20000100800 */
[----:B---3--:R-:W-:Y:S01]  /*3aba0*/  IADD3 R10, P3, PT, R3, R42, RZ ;  /* 0x0000002a030a7210 */ /* 0x008fe20007f7e0ff */
[----:B0-----:R-:W-:Y:S01]  /*3abb0*/  IMAD.X R11, R9, 0x1, R49, P1 ;  /* 0x00000001090b7824 */ /* 0x001fe200008e0631 */
[----:B------:R-:W-:-:S03]  /*3abc0*/  IADD3 R9, P1, PT, R3, R43, RZ ;  /* 0x0000002b03097210 */ /* 0x000fc60007f3e0ff */
[----:B------:R0:W-:Y:S04]  /*3abd0*/  STL [R1+0x6230], R10 ;  /* 0x0062300a01007387 */ /* 0x0001e80000100800 */
[----:B0-----:R-:W3:Y:S04]  /*3abe0*/  LDL.LU R10, [R1+0x710] ;  /* 0x00071000010a7983 */ /* 0x001ee80000300800 */
[----:B------:R0:W-:Y:S04]  /*3abf0*/  STL [R1+0x6204], R11 ;  /* 0x0062040b01007387 */ /* 0x0001e80000100800 */
[----:B------:R1:W-:Y:S01]  /*3ac00*/  STL [R1+0x6238], R9 ;  /* 0x0062380901007387 */ /* 0x0003e20000100800 */
[C---:B-----5:R-:W-:Y:S01]  /*3ac10*/  IMAD.X R12, R8.reuse, 0x1, R46, P0 ;  /* 0x00000001080c7824 */ /* 0x060fe200000e062e */
[C---:B0-----:R-:W-:Y:S01]  /*3ac20*/  IADD3 R11, P0, PT, R3.reuse, R44, RZ ;  /* 0x0000002c030b7210 */ /* 0x041fe20007f1e0ff */
[----:B-1----:R-:W-:Y:S01]  /*3ac30*/  IMAD.X R9, R8, 0x1, R47, P2 ;  /* 0x0000000108097824 */ /* 0x002fe200010e062f */
[----:B------:R-:W-:-:S02]  /*3ac40*/  IADD3 R3, P2, PT, R3, R45, RZ ;  /* 0x0000002d03037210 */ /* 0x000fc40007f5e0ff */
[----:B------:R-:W-:Y:S04]  /*3ac50*/  STL [R1+0x620c], R12 ;  /* 0x00620c0c01007387 */ /* 0x000fe80000100800 */
[----:B------:R0:W-:Y:S04]  /*3ac60*/  STL [R1+0x6240], R11 ;  /* 0x0062400b01007387 */ /* 0x0001e80000100800 */
[----:B------:R-:W-:Y:S04]  /*3ac70*/  STL [R1+0x6214], R9 ;  /* 0x0062140901007387 */ /* 0x000fe80000100800 */
[----:B------:R1:W-:Y:S01]  /*3ac80*/  STL [R1+0x6248], R3 ;  /* 0x0062480301007387 */ /* 0x0003e20000100800 */
[----:B0-----:R-:W-:-:S03]  /*3ac90*/  IMAD.X R11, R8, 0x1, R48, P4 ;  /* 0x00000001080b7824 */ /* 0x001fc600020e0630 */
[----:B-1----:R-:W5:Y:S04]  /*3aca0*/  LDL.LU R3, [R1+0x694] ;  /* 0x0006940001037983 */ /* 0x002f680000300800 */
[----:B------:R0:W-:Y:S01]  /*3acb0*/  STL [R1+0x621c], R11 ;  /* 0x00621c0b01007387 */ /* 0x0001e20000100800 */
[----:B----4-:R-:W-:Y:S01]  /*3acc0*/  IADD3 R9, P4, PT, R7, R42, RZ ;  /* 0x0000002a07097210 */ /* 0x010fe20007f9e0ff */
[----:B0-----:R-:W-:-:S04]  /*3acd0*/  IMAD.X R11, R8, 0x1, R49, P5 ;  /* 0x00000001080b7824 */ /* 0x001fc800028e0631 */
[----:B------:R0:W-:Y:S01]  /*3ace0*/  STL [R1+0x6250], R9 ;  /* 0x0062500901007387 */ /* 0x0001e20000100800 */
[----:B------:R-:W-:-:S03]  /*3acf0*/  IADD3 R8, P5, PT, R7, R43, RZ ;  /* 0x0000002b07087210 */ /* 0x000fc60007fbe0ff */
[----:B0-----:R-:W4:Y:S04]  /*3ad00*/  LDL.LU R9, [R1+0x714] ;  /* 0x0007140001097983 */ /* 0x001f280000300800 */
        /* <DEDUP_REMOVED lines=8> */
[----:B0-----:R-:W-:Y:S01]  /*3ad90*/  IADD3 R11, P1, PT, R7, R45, RZ ;  /* 0x0000002d070b7210 */ /* 0x001fe20007f3e0ff */
[----:B------:R-:W-:-:S02]  /*3ada0*/  IMAD.X R7, R2, 0x1, R48, P0 ;  /* 0x0000000102077824 */ /* 0x000fc400000e0630 */
[----:B-1----:R-:W4:Y:S04]  /*3adb0*/  LDL.LU R8, [R1+0x69c] ;  /* 0x00069c0001087983 */ /* 0x002f280000300800 */
[----:B------:R0:W-:Y:S04]  /*3adc0*/  STL [R1+0x6268], R11 ;  /* 0x0062680b01007387 */ /* 0x0001e80000100800 */
[----:B------:R1:W-:Y:S01]  /*3add0*/  STL [R1+0x623c], R7 ;  /* 0x00623c0701007387 */ /* 0x0003e20000100800 */
[----:B0-----:R-:W-:Y:S01]  /*3ade0*/  IADD3 R11, P0, PT, R6, R42, RZ ;  /* 0x0000002a060b7210 */ /* 0x001fe20007f1e0ff */
[----:B-1----:R-:W-:-:S02]  /*3adf0*/  IMAD.X R7, R2, 0x1, R49, P2 ;  /* 0x0000000102077824 */ /* 0x002fc400010e0631 */
[----:B------:R-:W4:Y:S04]  /*3ae00*/  LDL.LU R2, [R1+0x718] ;  /* 0x0007180001027983 */ /* 0x000f280000300800 */
[----:B------:R0:W-:Y:S04]  /*3ae10*/  STL [R1+0x6270], R11 ;  /* 0x0062700b01007387 */ /* 0x0001e80000100800 */
[----:B------:R1:W-:Y:S01]  /*3ae20*/  STL [R1+0x6244], R7 ;  /* 0x0062440701007387 */ /* 0x0003e20000100800 */
[C---:B0-----:R-:W-:Y:S01]  /*3ae30*/  IADD3 R11, P2, PT, R6.reuse, R43, RZ ;  /* 0x0000002b060b7210 */ /* 0x041fe20007f5e0ff */
[----:B------:R-:W-:Y:S01]  /*3ae40*/  IMAD.X R12, R5, 0x1, R46, P4 ;  /* 0x00000001050c7824 */ /* 0x000fe200020e062e */
[----:B-1----:R-:W-:-:S03]  /*3ae50*/  IADD3 R7, P4, PT, R6, R44, RZ ;  /* 0x0000002c06077210 */ /* 0x002fc60007f9e0ff */
[----:B------:R-:W-:Y:S04]  /*3ae60*/  STL [R1+0x6278], R11 ;  /* 0x0062780b01007387 */ /* 0x000fe80000100800 */
[----:B------:R-:W-:Y:S04]  /*3ae70*/  STL [R1+0x624c], R12 ;  /* 0x00624c0c01007387 */ /* 0x000fe80000100800 */
[----:B------:R0:W-:Y:S04]  /*3ae80*/  STL [R1+0x6280], R7 ;  /* 0x0062800701007387 */ /* 0x0001e80000100800 */
[----:B0-----:R-:W4:Y:S01]  /*3ae90*/  LDL.LU R7, [R1+0x6a0] ;  /* 0x0006a00001077983 */ /* 0x001f220000300800 */
[C---:B------:R-:W-:Y:S01]  /*3aea0*/  IMAD.X R11, R5.reuse, 0x1, R47, P5 ;  /* 0x00000001050b7824 */ /* 0x040fe200028e062f */
[----:B------:R-:W-:Y:S01]  /*3aeb0*/  IADD3 R6, P5, PT, R6, R45, RZ ;  /* 0x0000002d06067210 */ /* 0x000fe20007fbe0ff */
[----:B------:R-:W-:-:S03]  /*3aec0*/  IMAD.X R12, R5, 0x1, R48, P3 ;  /* 0x00000001050c7824 */ /* 0x000fc600018e0630 */
[----:B------:R-:W-:Y:S04]  /*3aed0*/  STL [R1+0x6254], R11 ;  /* 0x0062540b01007387 */ /* 0x000fe80000100800 */
[----:B------:R0:W-:Y:S04]  /*3aee0*/  STL [R1+0x6288], R6 ;  /* 0x0062880601007387 */ /* 0x0001e80000100800 */
[----:B0-----:R-:W4:Y:S04]  /*3aef0*/  LDL.LU R6, [R1+0x71c] ;  /* 0x00071c0001067983 */ /* 0x001f280000300800 */
[----:B------:R0:W-:Y:S02]  /*3af00*/  STL [R1+0x625c], R12 ;  /* 0x00625c0c01007387 */ /* 0x0001e40000100800 */
[----:B0-----:R-:W-:Y:S01]  /*3af10*/  IMAD.X R12, R5, 0x1, R49, P1 ;  /* 0x00000001050c7824 */ /* 0x001fe200008e0631 */
[----:B--2---:R-:W-:-:S05]  /*3af20*/  IADD3 R11, P3, PT, R4, R42, RZ ;  /* 0x0000002a040b7210 */ /* 0x004fca0007f7e0ff */
[----:B------:R0:W-:Y:S04]  /*3af30*/  STL [R1+0x6290], R11 ;  /* 0x0062900b01007387 */ /* 0x0001e80000100800 */
[----:B------:R1:W-:Y:S01]  /*3af40*/  STL [R1+0x6264], R12 ;  /* 0x0062640c01007387 */ /* 0x0003e20000100800 */
[----:B0-----:R-:W-:-:S05]  /*3af50*/  IADD3 R11, P1, PT, R4, R43, RZ ;  /* 0x0000002b040b7210 */ /* 0x001fca0007f3e0ff */
[----:B------:R0:W-:Y:S01]  /*3af60*/  STL [R1+0x6298], R11 ;  /* 0x0062980b01007387 */ /* 0x0001e20000100800 */
[----:B---3--:R-:W-:Y:S01]  /*3af70*/  IMAD.X R5, R10, 0x1, R46, P0 ;  /* 0x000000010a057824 */ /* 0x008fe200000e062e */
[----:B-1----:R-:W-:Y:S01]  /*3af80*/  IADD3 R12, P0, PT, R4, R44, RZ ;  /* 0x0000002c040c7210 */ /* 0x002fe20007f1e0ff */
[----:B0-----:R-:W-:-:S03]  /*3af90*/  IMAD.X R11, R10, 0x1, R47, P2 ;  /* 0x000000010a0b7824 */ /* 0x001fc600010e062f */
[----:B------:R0:W-:Y:S04]  /*3afa0*/  STL [R1+0x626c], R5 ;  /* 0x00626c0501007387 */ /* 0x0001e80000100800 */
[----:B0-----:R-:W2:Y:S04]  /*3afb0*/  LDL.LU R5, [R1+0x6a8] ;  /* 0x0006a80001057983 */ /* 0x001ea80000300800 */
[----:B------:R0:W-:Y:S04]  /*3afc0*/  STL [R1+0x62a0], R12 ;  /* 0x0062a00c01007387 */ /* 0x0001e80000100800 */
[----:B------:R1:W-:Y:S01]  /*3afd0*/  STL [R1+0x6274], R11 ;  /* 0x0062740b01007387 */ /* 0x0003e20000100800 */
[----:B0-----:R-:W-:-:S03]  /*3afe0*/  IADD3 R12, P2, PT, R4, R45, RZ ;  /* 0x0000002d040c7210 */ /* 0x001fc60007f5e0ff */
[----:B------:R-:W3:Y:S01]  /*3aff0*/  LDL.LU R4, [R1+0x720] ;  /* 0x0007200001047983 */ /* 0x000ee20000300800 */
[----:B-1----:R-:W-:-:S03]  /*3b000*/  IMAD.X R11, R10, 0x1, R48, P4 ;  /* 0x000000010a0b7824 */ /* 0x002fc600020e0630 */
[----:B------:R0:W-:Y:S04]  /*3b010*/  STL [R1+0x62a8], R12 ;  /* 0x0062a80c01007387 */ /* 0x0001e80000100800 */
[----:B------:R1:W-:Y:S01]  /*3b020*/  STL [R1+0x627c], R11 ;  /* 0x00627c0b01007387 */ /* 0x0003e20000100800 */
[----:B-----5:R-:W-:Y:S01]  /*3b030*/  IADD3 R13, P4, PT, R3, R42, RZ ;  /* 0x0000002a030d7210 */ /* 0x020fe20007f9e0ff */
[----:B0-----:R-:W-:-:S04]  /*3b040*/  IMAD.X R12, R10, 0x1, R49, P5 ;  /* 0x000000010a0c7824 */ /* 0x001fc800028e0631 */
[----:B------:R-:W-:Y:S01]  /*3b050*/  STL [R1+0x62b0], R13 ;  /* 0x0062b00d01007387 */ /* 0x000fe20000100800 */
[----:B-1----:R-:W-:-:S03]  /*3b060*/  IADD3 R11, P5, PT, R3, R43, RZ ;  /* 0x0000002b030b7210 */ /* 0x002fc60007fbe0ff */
[----:B------:R0:W-:Y:S04]  /*3b070*/  STL [R1+0x6284], R12 ;  /* 0x0062840c01007387 */ /* 0x0001e80000100800 */
[----:B------:R1:W-:Y:S01]  /*3b080*/  STL [R1+0x62b8], R11 ;  /* 0x0062b80b01007387 */ /* 0x0003e20000100800 */
[----:B----4-:R-:W-:Y:S01]  /*3b090*/  IMAD.X R10, R9, 0x1, R46, P3 ;  /* 0x00000001090a7824 */ /* 0x010fe200018e062e */
[----:B0-----:R-:W-:Y:S01]  /*3b0a0*/  IADD3 R12, P3, PT, R3, R44, RZ ;  /* 0x0000002c030c7210 */ /* 0x001fe20007f7e0ff */
[----:B-1----:R-:W-:-:S03]  /*3b0b0*/  IMAD.X R11, R9, 0x1, R47, P1 ;  /* 0x00000001090b7824 */ /* 0x002fc600008e062f */
[----:B------:R0:W-:Y:S04]  /*3b0c0*/  STL [R1+0x628c], R10 ;  /* 0x00628c0a01007387 */ /* 0x0001e80000100800 */
[----:B------:R-:W-:Y:S01]  /*3b0d0*/  STL [R1+0x62c0], R12 ;  /* 0x0062c00c01007387 */ /* 0x000fe20000100800 */
[----:B0-----:R-:W-:-:S03]  /*3b0e0*/  IADD3 R10, P1, PT, R3, R45, RZ ;  /* 0x0000002d030a7210 */ /* 0x001fc60007f3e0ff */
[----:B------:R-:W4:Y:S04]  /*3b0f0*/  LDL.LU R3, [R1+0x6dc] ;  /* 0x0006dc0001037983 */ /* 0x000f280000300800 */
[----:B------:R0:W-:Y:S04]  /*3b100*/  STL [R1+0x6294], R11 ;  /* 0x0062940b01007387 */ /* 0x0001e80000100800 */
[----:B------:R1:W-:Y:S01]  /*3b110*/  STL [R1+0x62c8], R10 ;  /* 0x0062c80a01007387 */ /* 0x0003e20000100800 */
[C---:B0-----:R-:W-:Y:S02]  /*3b120*/  IMAD.X R11, R9.reuse, 0x1, R48, P0 ;  /* 0x00000001090b7824 */ /* 0x041fe400000e0630 */
[----:B------:R-:W-:-:S03]  /*3b130*/  IMAD.X R9, R9, 0x1, R49, P2 ;  /* 0x0000000109097824 */ /* 0x000fc600010e0631 */
[----:B------:R0:W-:Y:S01]  /*3b140*/  STL [R1+0x629c], R11 ;  /* 0x00629c0b01007387 */ /* 0x0001e20000100800 */
[----:B-1----:R-:W-:-:S05]  /*3b150*/  IADD3 R10, P0, PT, R8, R42, RZ ;  /* 0x0000002a080a7210 */ /* 0x002fca0007f1e0ff */
[----:B------:R1:W-:Y:S01]  /*3b160*/  STL [R1+0x62d0], R10 ;  /* 0x0062d00a01007387 */ /* 0x0003e20000100800 */
[----:B0-----:R-:W-:-:S03]  /*3b170*/  IADD3 R11, P2, PT, R8, R43, RZ ;  /* 0x0000002b080b7210 */ /* 0x001fc60007f5e0ff */
[----:B------:R0:W-:Y:S04]  /*3b180*/  STL [R1+0x62a4], R9 ;  /* 0x0062a40901007387 */ /* 0x0001e80000100800 */
[----:B------:R5:W-:Y:S04]  /*3b190*/  STL [R1+0x62d8], R11 ;  /* 0x0062d80b01007387 */ /* 0x000be80000100800 */
[----:B------:R-:W4:Y:S01]  /*3b1a0*/  LDL.LU R19, [R1+0x724] ;  /* 0x0007240001137983 */ /* 0x000f220000300800 */
[----:B-1----:R-:W-:Y:S01]  /*3b1b0*/  IMAD.X R10, R2, 0x1, R46, P4 ;  /* 0x00000001020a7824 */ /* 0x002fe200020e062e */
[----:B0-----:R-:W-:Y:S01]  /*3b1c0*/  IADD3 R9, P4, PT, R8, R44, RZ ;  /* 0x0000002c08097210 */ /* 0x001fe20007f9e0ff */
[----:B-----5:R-:W-:-:S03]  /*3b1d0*/  IMAD.X R11, R2, 0x1, R47, P5 ;  /* 0x00000001020b7824 */ /* 0x020fc600028e062f */
[----:B------:R0:W-:Y:S04]  /*3b1e0*/  STL [R1+0x62ac], R10 ;  /* 0x0062ac0a01007387 */ /* 0x0001e80000100800 */
[----:B------:R1:W-:Y:S01]  /*3b1f0*/  STL [R1+0x62e0], R9 ;  /* 0x0062e00901007387 */ /* 0x0003e20000100800 */
[----:B0-----:R-:W-:-:S03]  /*3b200*/  IADD3 R10, P5, PT, R8, R45, RZ ;  /* 0x0000002d080a7210 */ /* 0x001fc60007fbe0ff */
[----:B------:R-:W-:Y:S01]  /*3b210*/  STL [R1+0x62b4], R11 ;  /* 0x0062b40b01007387 */ /* 0x000fe20000100800 */
[C---:B-1----:R-:W-:Y:S02]  /*3b220*/  IMAD.X R9, R2.reuse, 0x1, R48, P3 ;  /* 0x0000000102097824 */ /* 0x042fe400018e0630 */
[----:B------:R-:W-:Y:S01]  /*3b230*/  IMAD.X R2, R2, 0x1, R49, P1 ;  /* 0x0000000102027824 */ /* 0x000fe200008e0631 */
[----:B------:R-:W-:Y:S04]  /*3b240*/  STL [R1+0x62e8], R10 ;  /* 0x0062e80a01007387 */ /* 0x000fe80000100800 */
[----:B------:R-:W-:Y:S01]  /*3b250*/  STL [R1+0x62bc], R9 ;  /* 0x0062bc0901007387 */ /* 0x000fe20000100800 */
[----:B------:R-:W-:-:S05]  /*3b260*/  IADD3 R8, P3, PT, R7, R42, RZ ;  /* 0x0000002a07087210 */ /* 0x000fca0007f7e0ff */
[----:B------:R-:W-:Y:S04]  /*3b270*/  STL [R1+0x62f0], R8 ;  /* 0x0062f00801007387 */ /* 0x000fe80000100800 */
[----:B------:R0:W-:Y:S04]  /*3b280*/  STL [R1+0x62c4], R2 ;  /* 0x0062c40201007387 */ /* 0x0001e80000100800 */
[----:B0-----:R-:W5:Y:S01]  /*3b290*/  LDL.LU R2, [R1+0x6b8] ;  /* 0x0006b80001027983 */ /* 0x001f620000300800 */
        /* <DEDUP_REMOVED lines=8> */
[----:B------:R-:W-:Y:S04]  /*3b320*/  STL [R1+0x62d4], R8 ;  /* 0x0062d40801007387 */ /* 0x000fe80000100800 */
[----:B------:R1:W-:Y:S01]  /*3b330*/  STL [R1+0x6308], R7 ;  /* 0x0063080701007387 */ /* 0x0003e20000100800 */
[----:B0-----:R-:W-:-:S05]  /*3b340*/  IMAD.X R9, R6, 0x1, R48, P4 ;  /* 0x0000000106097824 */ /* 0x001fca00020e0630 */
[----:B------:R-:W-:Y:S01]  /*3b350*/  STL [R1+0x62dc], R9 ;  /* 0x0062dc0901007387 */ /* 0x000fe20000100800 */
[----:B-1----:R-:W-:Y:S01]  /*3b360*/  IMAD.X R7, R6, 0x1, R49, P5 ;  /* 0x0000000106077824 */ /* 0x002fe200028e0631 */
[C---:B--2---:R-:W-:Y:S02]  /*3b370*/  IADD3 R8, P4, PT, R5.reuse, R42, RZ ;  /* 0x0000002a05087210 */ /* 0x044fe40007f9e0ff */
[----:B------:R-:W-:-:S03]  /*3b380*/  IADD3 R6, P5, PT, R5, R43, RZ ;  /* 0x0000002b05067210 */ /* 0x000fc60007fbe0ff */
[----:B------:R3:W-:Y:S04]  /*3b390*/  STL [R1+0x6310], R8 ;  /* 0x0063100801007387 */ /* 0x0007e80000100800 */
[----:B------:R0:W-:Y:S04]  /*3b3a0*/  STL [R1+0x62e4], R7 ;  /* 0x0062e40701007387 */ /* 0x0001e80000100800 */
[----:B------:R1:W-:Y:S01]  /*3b3b0*/  STL [R1+0x6318], R6 ;  /* 0x0063180601007387 */ /* 0x0003e20000100800 */
[----:B---3--:R-:W-:Y:S01]  /*3b3c0*/  IMAD.X R8, R4, 0x1, R46, P3 ;  /* 0x0000000104087824 */ /* 0x008fe200018e062e */
[----:B0-----:R-:W-:-:S04]  /*3b3d0*/  IADD3 R7, P3, PT, R5, R44, RZ ;  /* 0x0000002c05077210 */ /* 0x001fc80007f7e0ff */
[----:B------:R-:W-:Y:S01]  /*3b3e0*/  STL [R1+0x62ec], R8 ;  /* 0x0062ec0801007387 */ /* 0x000fe20000100800 */
[C---:B-1----:R-:W-:Y:S01]  /*3b3f0*/  IMAD.X R6, R4.reuse, 0x1, R47, P1 ;  /* 0x0000000104067824 */ /* 0x042fe200008e062f */
[----:B------:R-:W-:Y:S02]  /*3b400*/  IADD3 R5, P1, PT, R5, R45, RZ ;  /* 0x0000002d05057210 */ /* 0x000fe40007f3e0ff */
[----:B------:R-:W-:Y:S04]  /*3b410*/  STL [R1+0x6320], R7 ;  /* 0x0063200701007387 */ /* 0x000fe80000100800 */
[----:B------:R-:W2:Y:S04]  /*3b420*/  LDL R11, [R1+0x3988] ;  /* 0x00398800010b7983 */ /* 0x000ea80000100800 */
[----:B------:R0:W-:Y:S04]  /*3b430*/  STL [R1+0x62f4], R6 ;  /* 0x0062f40601007387 */ /* 0x0001e80000100800 */
[----:B------:R-:W3:Y:S04]  /*3b440*/  LDL R9, [R1+0x398c] ;  /* 0x00398c0001097983 */ /* 0x000ee80000100800 */
[----:B------:R4:W-:Y:S01]  /*3b450*/  STL [R1+0x6324], R5 ;  /* 0x0063240501007387 */ /* 0x0009e20000100800 */
[----:B0-----:R-:W-:-:S03]  /*3b460*/  IMAD.X R6, R4, 0x1, R48, P0 ;  /* 0x0000000104067824 */ /* 0x001fc600000e0630 */
[----:B------:R-:W2:Y:S01]  /*3b470*/  LDL R18, [R1+0x39a4] ;  /* 0x0039a40001127983 */ /* 0x000ea20000100800 */
[----:B------:R-:W-:-:S03]  /*3b480*/  IMAD.X R4, R4, 0x1, R49, P2 ;  /* 0x0000000104047824 */ /* 0x000fc600010e0631 */
[----:B------:R-:W-:Y:S04]  /*3b490*/  STL [R1+0x62fc], R6 ;  /* 0x0062fc0601007387 */ /* 0x000fe80000100800 */
[----:B------:R-:W3:Y:S04]  /*3b4a0*/  LDL R17, [R1+0x39ac] ;  /* 0x0039ac0001117983 */ /* 0x000ee80000100800 */
[----:B------:R-:W3:Y:S01]  /*3b4b0*/  LDL R16, [R1+0x39c4] ;  /* 0x0039c40001107983 */ /* 0x000ee20000100800 */
[----:B----4-:R-:W-:-:S05]  /*3b4c0*/  IADD3 R5, P0, PT, R3, R42, RZ ;  /* 0x0000002a03057210 */ /* 0x010fca0007f1e0ff */
[----:B------:R0:W-:Y:S04]  /*3b4d0*/  STL [R1+0x7d28], R5 ;  /* 0x007d280501007387 */ /* 0x0001e80000100800 */
[----:B------:R-:W4:Y:S04]  /*3b4e0*/  LDL R15, [R1+0x39c0] ;  /* 0x0039c000010f7983 */ /* 0x000f280000100800 */
[----:B------:R1:W-:Y:S01]  /*3b4f0*/  STL [R1+0x6304], R4 ;  /* 0x0063040401007387 */ /* 0x0003e20000100800 */
[----:B0-----:R-:W-:-:S03]  /*3b500*/  IADD3 R5, P2, PT, R3, R43, RZ ;  /* 0x0000002b03057210 */ /* 0x001fc60007f5e0ff */
[----:B------:R-:W4:Y:S04]  /*3b510*/  LDL R14, [R1+0x39bc] ;  /* 0x0039bc00010e7983 */ /* 0x000f280000100800 */
[----:B------:R0:W-:Y:S04]  /*3b520*/  STL [R1+0x6328], R5 ;  /* 0x0063280501007387 */ /* 0x0001e80000100800 */
[----:B------:R-:W4:Y:S01]  /*3b530*/  LDL R13, [R1+0x39b8] ;  /* 0x0039b800010d7983 */ /* 0x000f220000100800 */
[----:B-1----:R-:W-:Y:S01]  /*3b540*/  IMAD.X R4, R19, 0x1, R46, P4 ;  /* 0x0000000113047824 */ /* 0x002fe200020e062e */
[----:B0-----:R-:W-:-:S04]  /*3b550*/  IADD3 R5, P4, PT, R3, R44, RZ ;  /* 0x0000002c03057210 */ /* 0x001fc80007f9e0ff */
[----:B------:R0:W-:Y:S04]  /*3b560*/  STL [R1+0x630c], R4 ;  /* 0x00630c0401007387 */ /* 0x0001e80000100800 */
[----:B------:R-:W4:Y:S01]  /*3b570*/  LDL R12, [R1+0x39b4] ;  /* 0x0039b400010c7983 */ /* 0x000f220000100800 */
[----:B0-----:R-:W-:-:S03]  /*3b580*/  IMAD.X R4, R19, 0x1, R47, P5 ;  /* 0x0000000113047824 */ /* 0x001fc600028e062f */
[----:B------:R0:W-:Y:S04]  /*3b590*/  STL [R1+0x632c], R5 ;  /* 0x00632c0501007387 */ /* 0x0001e80000100800 */
[----:B------:R-:W4:Y:S04]  /*3b5a0*/  LDL R10, [R1+0x39b0] ;  /* 0x0039b000010a7983 */ /* 0x000f280000100800 */
[----:B------:R1:W-:Y:S01]  /*3b5b0*/  STL [R1+0x6314], R4 ;  /* 0x0063140401007387 */ /* 0x0003e20000100800 */
[----:B0-----:R-:W-:-:S05]  /*3b5c0*/  IADD3 R5, P5, PT, R3, R45, RZ ;  /* 0x0000002d03057210 */ /* 0x001fca0007fbe0ff */
[----:B------:R0:W-:Y:S01]  /*3b5d0*/  STL [R1+0x6330], R5 ;  /* 0x0063300501007387 */ /* 0x0001e20000100800 */
[----:B-1----:R-:W-:-:S03]  /*3b5e0*/  IMAD.X R4, R19, 0x1, R48, P3 ;  /* 0x0000000113047824 */ /* 0x002fc600018e0630 */
[----:B------:R-:W4:Y:S04]  /*3b5f0*/  LDL R8, [R1+0x3990] ;  /* 0x0039900001087983 */ /* 0x000f280000100800 */
[----:B------:R1:W-:Y:S04]  /*3b600*/  STL [R1+0x631c], R4 ;  /* 0x00631c0401007387 */ /* 0x0003e80000100800 */
[----:B------:R-:W4:Y:S01]  /*3b610*/  LDL R7, [R1+0x3994] ;  /* 0x0039940001077983 */ /* 0x000f220000100800 */
[----:B-----5:R-:W-:-:S05]  /*3b620*/  IADD3 R3, P3, PT, R2, R42, RZ ;  /* 0x0000002a02037210 */ /* 0x020fca0007f7e0ff */
[----:B------:R5:W-:Y:S04]  /*3b630*/  STL [R1+0x4c94], R3 ;  /* 0x004c940301007387 */ /* 0x000be80000100800 */
[----:B------:R-:W4:Y:S04]  /*3b640*/  LDL R6, [R1+0x3998] ;  /* 0x0039980001067983 */ /* 0x000f280000100800 */
[----:B0-----:R-:W4:Y:S04]  /*3b650*/  LDL R5, [R1+0x399c] ;  /* 0x00399c0001057983 */ /* 0x001f280000100800 */
[----:B-1----:R-:W4:Y:S04]  /*3b660*/  LDL R4, [R1+0x39a0] ;  /* 0x0039a00001047983 */ /* 0x002f280000100800 */
[----:B-----5:R-:W5:Y:S01]  /*3b670*/  LDL R3, [R1+0x39a8] ;  /* 0x0039a80001037983 */ /* 0x020f620000100800 */
[----:B------:R-:W-:Y:S01]  /*3b680*/  IMAD.X R21, R19, 0x1, R49, P1 ;  /* 0x0000000113157824 */ /* 0x000fe200008e0631 */
[----:B------:R-:W-:Y:S01]  /*3b690*/  IADD3 R20, P1, PT, R2, R43, RZ ;  /* 0x0000002b02147210 */ /* 0x000fe20007f3e0ff */
[----:B------:R-:W-:-:S03]  /*3b6a0*/  IMAD.X R19, R0, 0x1, R46, P0 ;  /* 0x0000000100137824 */ /* 0x000fc600000e062e */
[----:B------:R0:W-:Y:S04]  /*3b6b0*/  STL [R1+0x4c98], R21 ;  /* 0x004c981501007387 */ /* 0x0001e80000100800 */
[----:B------:R1:W-:Y:S04]  /*3b6c0*/  STL [R1+0x4c90], R20 ;  /* 0x004c901401007387 */ /* 0x0003e80000100800 */
[----:B------:R1:W-:Y:S01]  /*3b6d0*/  STL [R1+0x7d24], R19 ;  /* 0x007d241301007387 */ /* 0x0003e20000100800 */
[----:B0-----:R-:W-:Y:S01]  /*3b6e0*/  IADD3 R21, P0, PT, R2, R44, RZ ;  /* 0x0000002c02157210 */ /* 0x001fe20007f1e0ff */
[----:B-1----:R-:W-:-:S04]  /*3b6f0*/  IMAD.X R20, R0, 0x1, R47, P2 ;  /* 0x0000000100147824 */ /* 0x002fc800010e062f */
[----:B------:R0:W-:Y:S01]  /*3b700*/  STL [R1+0x4c8c], R21 ;  /* 0x004c8c1501007387 */ /* 0x0001e20000100800 */
[----:B------:R-:W-:-:S03]  /*3b710*/  IADD3 R19, P2, PT, R2, R45, RZ ;  /* 0x0000002d02137210 */ /* 0x000fc60007f5e0ff */
[----:B------:R-:W-:Y:S01]  /*3b720*/  STL [R1+0x4c88], R20 ;  /* 0x004c881401007387 */ /* 0x000fe20000100800 */
[----:B------:R-:W-:-:S03]  /*3b730*/  USHF.R.S32.HI UR77, URZ, 0x1f, UR13 ;  /* 0x0000001fff4d7899 */ /* 0x000fc6000801140d */
[----:B------:R1:W-:Y:S01]  /*3b740*/  STL [R1+0x4c84], R19 ;  /* 0x004c841301007387 */ /* 0x0003e20000100800 */
[----:B0-----:R-:W-:-:S05]  /*3b750*/  IMAD.X R21, R0, 0x1, R48, P4 ;  /* 0x0000000100157824 */ /* 0x001fca00020e0630 */
[----:B------:R3:W-:Y:S01]  /*3b760*/  STL [R1+0x4c60], R21 ;  /* 0x004c601501007387 */ /* 0x0007e20000100800 */
[----:B-1----:R-:W-:-:S03]  /*3b770*/  IMAD.X R19, R0, 0x1, R49, P5 ;  /* 0x0000000100137824 */ /* 0x002fc600028e0631 */
[----:B------:R-:W5:Y:S01]  /*3b780*/  LDL.LU R0, [R1+0x8370] ;  /* 0x0083700001007983 */ /* 0x000f620000300800 */
[----:B------:R-:W-:Y:S02]  /*3b790*/  SHF.R.S32.HI R2, RZ, 0x1f, R2 ;  /* 0x0000001fff027819 */ /* 0x000fe40000011402 */
[----:B--2---:R-:W-:-:S05]  /*3b7a0*/  IADD3 R20, P4, PT, R18, UR13, RZ ;  /* 0x0000000d12147c10 */ /* 0x004fca000ff9e0ff */
[----:B------:R0:W-:Y:S01]  /*3b7b0*/  STL [R1+0x4c6c], R20 ;  /* 0x004c6c1401007387 */ /* 0x0001e20000100800 */
[----:B---3--:R-:W-:-:S03]  /*3b7c0*/  IADD3 R21, P6, PT, R17, UR13, RZ ;  /* 0x0000000d11157c10 */ /* 0x008fc6000ffde0ff */
[----:B------:R1:W-:Y:S01]  /*3b7d0*/  STL [R1+0x4c64], R19 ;  /* 0x004c641301007387 */ /* 0x0003e20000100800 */
[----:B0-----:R-:W-:-:S03]  /*3b7e0*/  IADD3 R20, P5, PT, R16, UR13, RZ ;  /* 0x0000000d10147c10 */ /* 0x001fc6000ffbe0ff */
[----:B------:R-:W-:Y:S01]  /*3b7f0*/  STL [R1+0x4c74], R21 ;  /* 0x004c741501007387 */ /* 0x000fe20000100800 */
[----:B-1----:R-:W-:-:S03]  /*3b800*/  IADD3.X R19, PT, PT, R11, UR77, RZ, P4, !PT ;  /* 0x0000004d0b137c10 */ /* 0x002fc6000a7fe4ff */
[----:B------:R0:W-:Y:S04]  /*3b810*/  STL [R1+0x4c78], R20 ;  /* 0x004c781401007387 */ /* 0x0001e80000100800 */
[----:B------:R1:W-:Y:S01]  /*3b820*/  STL [R1+0x4c68], R19 ;  /* 0x004c681301007387 */ /* 0x0003e20000100800 */
[----:B0-----:R-:W-:Y:S02]  /*3b830*/  IADD3.X R20, PT, PT, R9, UR77, RZ, P6, !PT ;  /* 0x0000004d09147c10 */ /* 0x001fe4000b7fe4ff */
[----:B----4-:R-:W-:-:S05]  /*3b840*/  IADD3 R21, P4, PT, R15, UR13, RZ ;  /* 0x0000000d0f157c10 */ /* 0x010fca000ff9e0ff */
[----:B------:R0:W-:Y:S01]  /*3b850*/  STL [R1+0x4c7c], R21 ;  /* 0x004c7c1501007387 */ /* 0x0001e20000100800 */
[----:B-1----:R-:W-:-:S03]  /*3b860*/  IADD3 R19, P6, PT, R14, UR13, RZ ;  /* 0x0000000d0e137c10 */ /* 0x002fc6000ffde0ff */
[----:B------:R1:W-:Y:S04]  /*3b870*/  STL [R1+0x4c70], R20 ;  /* 0x004c701401007387 */ /* 0x0003e80000100800 */
[----:B------:R2:W-:Y:S01]  /*3b880*/  STL [R1+0x4c80], R19 ;  /* 0x004c801301007387 */ /* 0x0005e20000100800 */
[----:B0-----:R-:W-:Y:S01]  /*3b890*/  IMAD.X R21, R2, 0x1, R46, P3 ;  /* 0x0000000102157824 */ /* 0x001fe200018e062e */
[----:B-1----:R-:W-:-:S04]  /*3b8a0*/  IADD3 R20, P3, PT, R13, UR13, RZ ;  /* 0x0000000d0d147c10 */ /* 0x002fc8000ff7e0ff */
[----:B------:R-:W-:Y:S01]  /*3b8b0*/  STL [R1+0x4c58], R21 ;  /* 0x004c581501007387 */ /* 0x000fe20000100800 */
[----:B--2---:R-:W-:-:S03]  /*3b8c0*/  IMAD.X R19, R2, 0x1, R47, P1 ;  /* 0x0000000102137824 */ /* 0x004fc600008e062f */
[----:B------:R0:W-:Y:S04]  /*3b8d0*/  STL [R1+0x4c5c], R20 ;  /* 0x004c5c1401007387 */ /* 0x0001e80000100800 */
[----:B------:R1:W-:Y:S01]  /*3b8e0*/  STL [R1+0x4c54], R19 ;  /* 0x004c541301007387 */ /* 0x0003e20000100800 */
[----:B0-----:R-:W-:Y:S01]  /*3b8f0*/  IMAD.X R20, R2, 0x1, R48, P0 ;  /* 0x0000000102147824 */ /* 0x001fe200000e0630 */
[----:B------:R-:W-:Y:S01]  /*3b900*/  IADD3 R21, P1, PT, R12, UR13, RZ ;  /* 0x0000000d0c157c10 */ /* 0x000fe2000ff3e0ff */
[----:B------:R-:W-:-:S04]  /*3b910*/  IMAD.X R2, R2, 0x1, R49, P2 ;  /* 0x0000000102027824 */ /* 0x000fc800010e0631 */
[----:B------:R-:W-:Y:S01]  /*3b920*/  STL [R1+0x4c50], R21 ;  /* 0x004c501501007387 */ /* 0x000fe20000100800 */
[----:B-1----:R-:W-:-:S03]  /*3b930*/  IADD3 R19, P0, PT, R10, UR13, RZ ;  /* 0x0000000d0a137c10 */ /* 0x002fc6000ff1e0ff */
[----:B------:R0:W-:Y:S01]  /*3b940*/  STL [R1+0x4c4c], R20 ;  /* 0x004c4c1401007387 */ /* 0x0001e20000100800 */
[----:B------:R-:W1:Y:S03]  /*3b950*/  LDCU UR13, c[0x0][0x3a8] ;  /* 0x00007500ff0d77ac */ /* 0x000e660008000800 */
[----:B------:R-:W-:Y:S04]  /*3b960*/  STL [R1+0x4c48], R19 ;  /* 0x004c481301007387 */ /* 0x000fe80000100800 */
[----:B------:R2:W-:Y:S01]  /*3b970*/  STL [R1+0x4c44], R2 ;  /* 0x004c440201007387 */ /* 0x0005e20000100800 */
[----:B0-----:R-:W-:Y:S02]  /*3b980*/  IADD3.X R20, PT, PT, R8, UR77, RZ, P5, !PT ;  /* 0x0000004d08147c10 */ /* 0x001fe4000affe4ff */
[----:B--2---:R-:W-:-:S03]  /*3b990*/  IADD3.X R2, PT, PT, R7, UR77, RZ, P4, !PT ;  /* 0x0000004d07027c10 */ /* 0x004fc6000a7fe4ff */
[----:B------:R0:W-:Y:S04]  /*3b9a0*/  STL [R1+0x3d2c], R20 ;  /* 0x003d2c1401007387 */ /* 0x0001e80000100800 */
[----:B------:R2:W-:Y:S01]  /*3b9b0*/  STL [R1+0x3d30], R2 ;  /* 0x003d300201007387 */ /* 0x0005e20000100800 */
[----:B------:R-:W-:Y:S02]  /*3b9c0*/  IADD3.X R19, PT, PT, R6, UR77, RZ, P6, !PT ;  /* 0x0000004d06137c10 */ /* 0x000fe4000b7fe4ff */
[----:B0-----:R-:W-:-:S03]  /*3b9d0*/  IADD3.X R20, PT, PT, R5, UR77, RZ, P3, !PT ;  /* 0x0000004d05147c10 */ /* 0x001fc60009ffe4ff */
[----:B------:R5:W-:Y:S01]  /*3b9e0*/  STL [R1+0x3d34], R19 ;  /* 0x003d341301007387 */ /* 0x000be20000100800 */
[----:B--2---:R-:W-:-:S03]  /*3b9f0*/  IADD3.X R2, PT, PT, R4, UR77, RZ, P1, !PT ;  /* 0x0000004d04027c10 */ /* 0x004fc60008ffe4ff */
[----:B------:R0:W-:Y:S04]  /*3ba00*/  STL [R1+0x3d38], R20 ;  /* 0x003d381401007387 */ /* 0x0001e80000100800 */
[----:B------:R2:W-:Y:S01]  /*3ba10*/  STL [R1+0x3d3c], R2 ;  /* 0x003d3c0201007387 */ /* 0x0005e20000100800 */
[----:B-----5:R-:W-:Y:S01]  /*3ba20*/  IADD3.X R19, PT, PT, R3, UR77, RZ, P0, !PT ;  /* 0x0000004d03137c10 */ /* 0x020fe200087fe4ff */
[----:B------:R-:W-:Y:S02]  /*3ba30*/  USHF.R.S32.HI UR77, URZ, 0x1f, UR14 ;  /* 0x0000001fff4d7899 */ /* 0x000fe4000801140e */
[----:B0-----:R-:W-:Y:S02]  /*3ba40*/  IADD3 R20, P5, PT, R17, UR14, RZ ;  /* 0x0000000e11147c10 */ /* 0x001fe4000ffbe0ff */
[----:B--2---:R-:W-:Y:S01]  /*3ba50*/  IADD3 R2, P4, PT, R18, UR14, RZ ;  /* 0x0000000e12027c10 */ /* 0x004fe2000ff9e0ff */
[----:B------:R0:W-:Y:S04]  /*3ba60*/  STL [R1+0x3d40], R19 ;  /* 0x003d401301007387 */ /* 0x0001e80000100800 */
[----:B------:R2:W-:Y:S01]  /*3ba70*/  STL [R1+0x3d48], R2 ;  /* 0x003d480201007387 */ /* 0x0005e20000100800 */
[----:B0-----:R-:W-:-:S03]  /*3ba80*/  IADD3 R19, P3, PT, R16, UR14, RZ ;  /* 0x0000000e10137c10 */ /* 0x001fc6000ff7e0ff */
[----:B------:R0:W-:Y:S01]  /*3ba90*/  STL [R1+0x3d50], R20 ;  /* 0x003d501401007387 */ /* 0x0001e20000100800 */
[----:B--2---:R-:W-:-:S03]  /*3baa0*/  IADD3 R2, P2, PT, R15, UR14, RZ ;  /* 0x0000000e0f027c10 */ /* 0x004fc6000ff5e0ff */
[----:B------:R2:W-:Y:S04]  /*3bab0*/  STL [R1+0x3d58], R19 ;  /* 0x003d581301007387 */ /* 0x0005e80000100800 */
[----:B------:R3:W-:Y:S01]  /*3bac0*/  STL [R1+0x3d60], R2 ;  /* 0x003d600201007387 */ /* 0x0007e20000100800 */
[----:B0-----:R-:W-:Y:S02]  /*3bad0*/  IADD3 R20, P1, PT, R14, UR14, RZ ;  /* 0x0000000e0e147c10 */ /* 0x001fe4000ff3e0ff */
[----:B--2---:R-:W-:-:S03]  /*3bae0*/  IADD3 R19, P0, PT, R13, UR14, RZ ;  /* 0x0000000e0d137c10 */ /* 0x004fc6000ff1e0ff */
[----:B------:R0:W-:Y:S01]  /*3baf0*/  STL [R1+0x3d68], R20 ;  /* 0x003d681401007387 */ /* 0x0001e20000100800 */
[----:B---3--:R-:W-:-:S03]  /*3bb00*/  IADD3.X R2, PT, PT, R11, UR77, RZ, P4, !PT ;  /* 0x0000004d0b027c10 */ /* 0x008fc6000a7fe4ff */
[----:B------:R2:W-:Y:S04]  /*3bb10*/  STL [R1+0x3d70], R19 ;  /* 0x003d701301007387 */ /* 0x0005e80000100800 */
[----:B------:R3:W-:Y:S01]  /*3bb20*/  STL [R1+0x3d44], R2 ;  /* 0x003d440201007387 */ /* 0x0007e20000100800 */
[----:B0-----:R-:W-:Y:S02]  /*3bb30*/  IADD3 R20, P4, PT, R12, UR14, RZ ;  /* 0x0000000e0c147c10 */ /* 0x001fe4000ff9e0ff */
[----:B--2---:R-:W-:-:S03]  /*3bb40*/  IADD3.X R19, PT, PT, R9, UR77, RZ, P5, !PT ;  /* 0x0000004d09137c10 */ /* 0x004fc6000affe4ff */
[----:B------:R0:W-:Y:S01]  /*3bb50*/  STL [R1+0x3d78], R20 ;  /* 0x003d781401007387 */ /* 0x0001e20000100800 */
[----:B---3--:R-:W-:-:S03]  /*3bb60*/  IADD3 R2, P5, PT, R10, UR14, RZ ;  /* 0x0000000e0a027c10 */ /* 0x008fc6000ffbe0ff */
[----:B------:R-:W-:Y:S04]  /*3bb70*/  STL [R1+0x3d4c], R19 ;  /* 0x003d4c1301007387 */ /* 0x000fe80000100800 */
[----:B------:R2:W-:Y:S04]  /*3bb80*/  STL [R1+0x3d80], R2 ;  /* 0x003d800201007387 */ /* 0x0005e80000100800 */
        /* <DEDUP_REMOVED lines=2040> */
[----:B------:R-:W-:Y:S01]  /*43b10*/  STL [R1+0x2cfc], RZ ;  /* 0x002cfcff01007387 */ /* 0x000fe20000100800 */
[----:B0-----:R-:W-:-:S03]  /*43b20*/  IADD3.X R20, PT, PT, R8, UR77, RZ, P3, !PT ;  /* 0x0000004d08147c10 */ /* 0x001fc60009ffe4ff */
[----:B------:R-:W-:Y:S01]  /*43b30*/  STL [R1+0x2ce0], RZ ;  /* 0x002ce0ff01007387 */ /* 0x000fe20000100800 */
[----:B--2---:R-:W-:-:S03]  /*43b40*/  IADD3.X R2, PT, PT, R7, UR77, RZ, P2, !PT ;  /* 0x0000004d07027c10 */ /* 0x004fc600097fe4ff */
[----:B------:R-:W-:Y:S04]  /*43b50*/  STL [R1+0x2ce4], RZ ;  /* 0x002ce4ff01007387 */ /* 0x000fe80000100800 */
[----:B------:R-:W-:Y:S04]  /*43b60*/  STL [R1+0x2ce8], RZ ;  /* 0x002ce8ff01007387 */ /* 0x000fe80000100800 */
[----:B------:R-:W-:Y:S04]  /*43b70*/  STL [R1+0x2cec], RZ ;  /* 0x002cecff01007387 */ /* 0x000fe80000100800 */
[----:B------:R-:W-:Y:S01]  /*43b80*/  STL [R1+0x2cc0], RZ ;  /* 0x002cc0ff01007387 */ /* 0x000fe20000100800 */
[----:B------:R-:W-:-:S03]  /*43b90*/  IADD3.X R19, PT, PT, R6, UR77, RZ, P1, !PT ;  /* 0x0000004d06137c10 */ /* 0x000fc60008ffe4ff */
[----:B------:R-:W-:Y:S04]  /*43ba0*/  STL [R1+0x2cc4], RZ ;  /* 0x002cc4ff01007387 */ /* 0x000fe80000100800 */
[----:B------:R-:W-:Y:S04]  /*43bb0*/  STL [R1+0x2cc8], RZ ;  /* 0x002cc8ff01007387 */ /* 0x000fe80000100800 */
[----:B------:R-:W-:Y:S04]  /*43bc0*/  STL [R1+0x2ccc], RZ ;  /* 0x002cccff01007387 */ /* 0x000fe80000100800 */
[----:B------:R0:W-:Y:S04]  /*43bd0*/  STL [R1+0x3d54], R20 ;  /* 0x003d541401007387 */ /* 0x0001e80000100800 */
[----:B------:R2:W-:Y:S01]  /*43be0*/  STL [R1+0x3d5c], R2 ;  /* 0x003d5c0201007387 */ /* 0x0005e20000100800 */
[----:B0-----:R-:W-:-:S03]  /*43bf0*/  IADD3.X R20, PT, PT, R5, UR77, RZ, P0, !PT ;  /* 0x0000004d05147c10 */ /* 0x001fc600087fe4ff */
[----:B------:R0:W-:Y:S01]  /*43c00*/  STL [R1+0x3d64], R19 ;  /* 0x003d641301007387 */ /* 0x0001e20000100800 */
[----:B--2---:R-:W-:-:S03]  /*43c10*/  IADD3.X R2, PT, PT, R4, UR77, RZ, P4, !PT ;  /* 0x0000004d04027c10 */ /* 0x004fc6000a7fe4ff */
[----:B------:R2:W-:Y:S01]  /*43c20*/  STL [R1+0x3d6c], R20 ;  /* 0x003d6c1401007387 */ /* 0x0005e20000100800 */
[----:B------:R-:W-:-:S03]  /*43c30*/  USHF.R.S32.HI UR14, URZ, 0x1f, UR49 ;  /* 0x0000001fff0e7899 */ /* 0x000fc60008011431 */
[----:B------:R3:W-:Y:S01]  /*43c40*/  STL [R1+0x3d74], R2 ;  /* 0x003d740201007387 */ /* 0x0007e20000100800 */
[----:B0-----:R-:W-:Y:S01]  /*43c50*/  IADD3.X R19, PT, PT, R3, UR77, RZ, P5, !PT ;  /* 0x0000004d03137c10 */ /* 0x001fe2000affe4ff */
[----:B------:R-:W-:Y:S01]  /*43c60*/  ULEA.HI UR14, UR14, UR49, URZ, 0x7 ;  /* 0x000000310e0e7291 */ /* 0x000fe2000f8f38ff */
[----:B--2---:R-:W-:Y:S02]  /*43c70*/  IADD3 R20, P5, PT, R17, UR15, RZ ;  /* 0x0000000f11147c10 */ /* 0x004fe4000ffbe0ff */
[----:B---3--:R-:W-:Y:S01]  /*43c80*/  IADD3 R2, P4, PT, R18, UR15, RZ ;  /* 0x0000000f12027c10 */ /* 0x008fe2000ff9e0ff */
[----:B------:R0:W-:Y:S01]  /*43c90*/  STL [R1+0x3d7c], R19 ;  /* 0x003d7c1301007387 */ /* 0x0001e20000100800 */
[----:B------:R-:W-:-:S03]  /*43ca0*/  USHF.R.S32.HI UR49, URZ, 0x1f, UR15 ;  /* 0x0000001fff317899 */ /* 0x000fc6000801140f */
        /* <DEDUP_REMOVED lines=16> */
[----:B------:R2:W-:Y:S04]  /*43db0*/  STL [R1+0x3d8c], R19 ;  /* 0x003d8c1301007387 */ /* 0x0005e80000100800 */
[----:B------:R3:W-:Y:S01]  /*43dc0*/  STL [R1+0x3dc0], R2 ;  /* 0x003dc00201007387 */ /* 0x0007e20000100800 */
[----:B0-----:R-:W-:Y:S02]  /*43dd0*/  IADD3.X R20, PT, PT, R8, UR49, RZ, P3, !PT ;  /* 0x0000003108147c10 */ /* 0x001fe40009ffe4ff */
[----:B--2---:R-:W-:Y:S02]  /*43de0*/  IADD3.X R19, PT, PT, R6, UR49, RZ, P1, !PT ;  /* 0x0000003106137c10 */ /* 0x004fe40008ffe4ff */
[----:B---3--:R-:W-:Y:S01]  /*43df0*/  IADD3.X R2, PT, PT, R7, UR49, RZ, P2, !PT ;  /* 0x0000003107027c10 */ /* 0x008fe200097fe4ff */
[----:B------:R0:W-:Y:S04]  /*43e00*/  STL [R1+0x3d94], R20 ;  /* 0x003d941401007387 */ /* 0x0001e80000100800 */
[----:B------:R2:W-:Y:S01]  /*43e10*/  STL [R1+0x3d9c], R2 ;  /* 0x003d9c0201007387 */ /* 0x0005e20000100800 */
[----:B0-----:R-:W-:-:S03]  /*43e20*/  IADD3.X R20, PT, PT, R5, UR49, RZ, P0, !PT ;  /* 0x0000003105147c10 */ /* 0x001fc600087fe4ff */
[----:B------:R0:W-:Y:S01]  /*43e30*/  STL [R1+0x3da4], R19 ;  /* 0x003da41301007387 */ /* 0x0001e20000100800 */
[----:B--2---:R-:W-:-:S03]  /*43e40*/  IADD3.X R2, PT, PT, R4, UR49, RZ, P4, !PT ;  /* 0x0000003104027c10 */ /* 0x004fc6000a7fe4ff */
[----:B------:R2:W-:Y:S04]  /*43e50*/  STL [R1+0x3dac], R20 ;  /* 0x003dac1401007387 */ /* 0x0005e80000100800 */
[----:B------:R3:W-:Y:S01]  /*43e60*/  STL [R1+0x3db4], R2 ;  /* 0x003db40201007387 */ /* 0x0007e20000100800 */
[----:B0-----:R-:W-:Y:S01]  /*43e70*/  IADD3.X R19, PT, PT, R3, UR49, RZ, P5, !PT ;  /* 0x0000003103137c10 */ /* 0x001fe2000affe4ff */
[----:B------:R-:W-:Y:S02]  /*43e80*/  USHF.R.S32.HI UR77, URZ, 0x1f, UR52 ;  /* 0x0000001fff4d7899 */ /* 0x000fe40008011434 */
[----:B--2---:R-:W-:Y:S02]  /*43e90*/  IADD3 R20, P5, PT, R17, UR52, RZ ;  /* 0x0000003411147c10 */ /* 0x004fe4000ffbe0ff */
[----:B---3--:R-:W-:Y:S01]  /*43ea0*/  IADD3 R2, P4, PT, R18, UR52, RZ ;  /* 0x0000003412027c10 */ /* 0x008fe2000ff9e0ff */
        /* <DEDUP_REMOVED lines=906> */
[----:B------:R-:W-:Y:S01]  /*47750*/  STL [R1+0x44b8], R20 ;  /* 0x0044b81401007387 */ /* 0x000fe20000100800 */
[----:B---3--:R-:W-:-:S03]  /*47760*/  IADD3 R2, P1, PT, R10, UR72, RZ ;  /* 0x000000480a027c10 */ /* 0x008fc6000ff3e0ff */
[----:B------:R0:W-:Y:S04]  /*47770*/  STL [R1+0x448c], R19 ;  /* 0x00448c1301007387 */ /* 0x0001e80000100800 */
[----:B------:R2:W-:Y:S01]  /*47780*/  STL [R1+0x44c0], R2 ;  /* 0x0044c00201007387 */ /* 0x0005e20000100800 */
[----:B------:R-:W-:Y:S02]  /*47790*/  USHF.R.S32.HI UR47, URZ, 0x1f, UR47 ;  /* 0x0000001fff2f7899 */ /* 0x000fe4000801142f */
[----:B------:R-:W-:Y:S02]  /*477a0*/  USHF.R.S32.HI UR27, URZ, 0x1f, UR73 ;  /* 0x0000001fff1b7899 */ /* 0x000fe40008011449 */
[----:B------:R-:W-:Y:S02]  /*477b0*/  USHF.R.S32.HI UR15, URZ, 0x1f, UR75 ;  /* 0x0000001fff0f7899 */ /* 0x000fe4000801144b */
[----:B------:R-:W-:-:S02]  /*477c0*/  USHF.R.S32.HI UR24, URZ, 0x1f, UR16 ;  /* 0x0000001fff187899 */ /* 0x000fc40008011410 */
[----:B------:R-:W-:Y:S02]  /*477d0*/  USHF.R.S32.HI UR71, URZ, 0x1f, UR17 ;  /* 0x0000001fff477899 */ /* 0x000fe40008011411 */
[----:B------:R-:W-:Y:S02]  /*477e0*/  USHF.R.S32.HI UR25, URZ, 0x1f, UR18 ;  /* 0x0000001fff197899 */ /* 0x000fe40008011412 */
        /* <DEDUP_REMOVED lines=25> */
[----:B------:R-:W-:Y:S01]  /*47980*/  USHF.R.S32.HI UR14, URZ, 0x7, UR14 ;  /* 0x00000007ff0e7899 */ /* 0x000fe2000801140e */
[----:B0-----:R-:W3:Y:S01]  /*47990*/  LDL R19, [R1+0xa2c] ;  /* 0x000a2c0001137983 */ /* 0x001ee20000100800 */
[C---:B--2---:R-:W-:Y:S02]  /*479a0*/  LOP3.LUT R2, R0.reuse, 0x20, RZ, 0x3c, !PT ;  /* 0x0000002000027812 */ /* 0x044fe400078e3cff */
[----:B------:R-:W-:-:S02]  /*479b0*/  LOP3.LUT R20, R0, 0x40, RZ, 0x3c, !PT ;  /* 0x0000004000147812 */ /* 0x000fc400078e3cff */
[----:B------:R-:W-:Y:S02]  /*479c0*/  IADD3.X R20, PT, PT, R8, UR64, RZ, P0, !PT ;  /* 0x0000004008147c10 */ /* 0x000fe400087fe4ff */
[----:B------:R-:W-:-:S03]  /*479d0*/  LOP3.LUT R21, R0, 0x60, RZ, 0x3c, !PT ;  /* 0x0000006000157812 */ /* 0x000fc600078e3cff */
[----:B------:R0:W-:Y:S01]  /*479e0*/  STL [R1+0x4494], R20 ;  /* 0x0044941401007387 */ /* 0x0001e20000100800 */
[----:B---3--:R-:W-:Y:S02]  /*479f0*/  LOP3.LUT R2, R19, 0x40, RZ, 0x3c, !PT ;  /* 0x0000004013027812 */ /* 0x008fe400078e3cff */
[----:B------:R-:W-:Y:S02]  /*47a00*/  IADD3 R19, P0, PT, R18, UR73, RZ ;  /* 0x0000004912137c10 */ /* 0x000fe4000ff1e0ff */
[----:B------:R-:W-:Y:S02]  /*47a10*/  IADD3.X R2, PT, PT, R7, UR64, RZ, P2, !PT ;  /* 0x0000004007027c10 */ /* 0x000fe400097fe4ff */
[----:B0-----:R-:W-:Y:S01]  /*47a20*/  IADD3 R20, P2, PT, R17, UR73, RZ ;  /* 0x0000004911147c10 */ /* 0x001fe2000ff5e0ff */
[----:B------:R0:W-:Y:S04]  /*47a30*/  STL [R1+0x44c8], R19 ;  /* 0x0044c81301007387 */ /* 0x0001e80000100800 */
[----:B------:R2:W-:Y:S04]  /*47a40*/  STL [R1+0x449c], R2 ;  /* 0x00449c0201007387 */ /* 0x0005e80000100800 */
[----:B------:R3:W-:Y:S01]  /*47a50*/  STL [R1+0x44d0], R20 ;  /* 0x0044d01401007387 */ /* 0x0007e20000100800 */
[----:B0-----:R-:W-:-:S02]  /*47a60*/  IADD3.X R19, PT, PT, R6, UR64, RZ, P3, !PT ;  /* 0x0000004006137c10 */ /* 0x001fc40009ffe4ff */
        /* <DEDUP_REMOVED lines=916> */
[----:B------:R-:W-:Y:S01]  /*4b3b0*/  STL [R1+0x4c00], R20 ;  /* 0x004c001401007387 */ /* 0x000fe20000100800 */
[----:B0-----:R-:W-:Y:S02]  /*4b3c0*/  IADD3.X R19, PT, PT, R9, UR77, RZ, P2, !PT ;  /* 0x0000004d09137c10 */ /* 0x001fe400097fe4ff */
[----:B--2---:R-:W-:-:S03]  /*4b3d0*/  IADD3 R2, P2, PT, R18, UR48, RZ ;  /* 0x0000003012027c10 */ /* 0x004fc6000ff5e0ff */
[----:B------:R-:W-:Y:S01]  /*4b3e0*/  STL [R1+0x4bcc], R19 ;  /* 0x004bcc1301007387 */ /* 0x000fe20000100800 */
[----:B------:R-:W-:Y:S02]  /*4b3f0*/  IADD3.X R18, PT, PT, R8, UR77, RZ, P3, !PT ;  /* 0x0000004d08127c10 */ /* 0x000fe40009ffe4ff */
[----:B------:R-:W-:Y:S01]  /*4b400*/  IADD3 R17, P3, PT, R17, UR7, RZ ;  /* 0x0000000711117c10 */ /* 0x000fe2000ff7e0ff */
[----:B------:R0:W-:Y:S01]  /*4b410*/  STL [R1+0x4c08], R2 ;  /* 0x004c080201007387 */ /* 0x0001e20000100800 */
[----:B------:R-:W-:Y:S02]  /*4b420*/  IADD3.X R11, PT, PT, R11, UR47, RZ, P2, !PT ;  /* 0x0000002f0b0b7c10 */ /* 0x000fe400097fe4ff */
[----:B-1----:R-:W-:Y:S01]  /*4b430*/  IADD3 R10, P2, PT, R10, UR13, RZ ;  /* 0x0000000d0a0a7c10 */ /* 0x002fe2000ff5e0ff */
[----:B------:R-:W-:Y:S04]  /*4b440*/  STL [R1+0x4bd4], R18 ;  /* 0x004bd41201007387 */ /* 0x000fe80000100800 */
[----:B------:R1:W-:Y:S01]  /*4b450*/  STL [R1+0x4c10], R17 ;  /* 0x004c101101007387 */ /* 0x0003e20000100800 */
[----:B0-----:R-:W-:-:S02]  /*4b460*/  IADD3.X R2, PT, PT, R7, UR77, RZ, P4, !PT ;  /* 0x0000004d07027c10 */ /* 0x001fc4000a7fe4ff */
[----:B------:R-:W-:-:S03]  /*4b470*/  IADD3 R16, P4, PT, R16, UR8, RZ ;  /* 0x0000000810107c10 */ /* 0x000fc6000ff9e0ff */
[----:B------:R0:W-:Y:S01]  /*4b480*/  STL [R1+0x4bdc], R2 ;  /* 0x004bdc0201007387 */ /* 0x0001e20000100800 */
[----:B------:R-:W-:Y:S02]  /*4b490*/  IADD3.X R8, PT, PT, R8, UR47, RZ, P4, !PT ;  /* 0x0000002f08087c10 */ /* 0x000fe4000a7fe4ff */
[----:B-1----:R-:W-:Y:S01]  /*4b4a0*/  IADD3.X R17, PT, PT, R6, UR77, RZ, P5, !PT ;  /* 0x0000004d06117c10 */ /* 0x002fe2000affe4ff */
[----:B------:R1:W-:Y:S04]  /*4b4b0*/  STL [R1+0x4c18], R16 ;  /* 0x004c181001007387 */ /* 0x0003e80000100800 */
[----:B------:R-:W-:Y:S01]  /*4b4c0*/  STL [R1+0x4be4], R17 ;  /* 0x004be41101007387 */ /* 0x000fe20000100800 */
[----:B0-----:R-:W-:Y:S02]  /*4b4d0*/  IADD3 R2, P5, PT, R15, UR9, RZ ;  /* 0x000000090f027c10 */ /* 0x001fe4000ffbe0ff */
[----:B-1----:R-:W-:-:S03]  /*4b4e0*/  IADD3.X R16, PT, PT, R5, UR77, RZ, P6, !PT ;  /* 0x0000004d05107c10 */ /* 0x002fc6000b7fe4ff */
[----:B------:R0:W-:Y:S01]  /*4b4f0*/  STL [R1+0x4c20], R2 ;  /* 0x004c200201007387 */ /* 0x0001e20000100800 */
[----:B------:R-:W-:Y:S02]  /*4b500*/  IADD3 R15, P6, PT, R14, UR10, RZ ;  /* 0x0000000a0e0f7c10 */ /* 0x000fe4000ffde0ff */
[----:B------:R-:W-:Y:S01]  /*4b510*/  IADD3.X R7, PT, PT, R7, UR47, RZ, P5, !PT ;  /* 0x0000002f07077c10 */ /* 0x000fe2000affe4ff */
[----:B------:R-:W-:Y:S04]  /*4b520*/  STL [R1+0x4bec], R16 ;  /* 0x004bec1001007387 */ /* 0x000fe80000100800 */
[----:B------:R-:W-:Y:S01]  /*4b530*/  STL [R1+0x4c28], R15 ;  /* 0x004c280f01007387 */ /* 0x000fe20000100800 */
[----:B0-----:R-:W-:Y:S02]  /*4b540*/  IADD3.X R2, PT, PT, R4, UR77, RZ, P0, !PT ;  /* 0x0000004d04027c10 */ /* 0x001fe400087fe4ff */
[----:B------:R-:W-:-:S02]  /*4b550*/  IADD3 R14, P0, PT, R13, UR11, RZ ;  /* 0x0000000b0d0e7c10 */ /* 0x000fc4000ff1e0ff */
[----:B------:R-:W-:Y:S01]  /*4b560*/  IADD3.X R13, PT, PT, R3, UR77, RZ, P1, !PT ;  /* 0x0000004d030d7c10 */ /* 0x000fe20008ffe4ff */
[----:B------:R0:W-:Y:S01]  /*4b570*/  STL [R1+0x4bf4], R2 ;  /* 0x004bf40201007387 */ /* 0x0001e20000100800 */
[----:B------:R-:W-:-:S03]  /*4b580*/  IADD3.X R5, PT, PT, R5, UR47, RZ, P0, !PT ;  /* 0x0000002f05057c10 */ /* 0x000fc600087fe4ff */
[----:B------:R-:W-:Y:S04]  /*4b590*/  STL [R1+0x4c30], R14 ;  /* 0x004c300e01007387 */ /* 0x000fe80000100800 */
[----:B------:R-:W-:Y:S01]  /*4b5a0*/  STL [R1+0x4bfc], R13 ;  /* 0x004bfc0d01007387 */ /* 0x000fe20000100800 */
[----:B0-----:R-:W-:-:S04]  /*4b5b0*/  IADD3 R2, P1, PT, R12, UR12, RZ ;  /* 0x0000000c0c027c10 */ /* 0x001fc8000ff3e0ff */
[----:B------:R-:W-:Y:S01]  /*4b5c0*/  IADD3.X R4, PT, PT, R4, UR47, RZ, P1, !PT ;  /* 0x0000002f04047c10 */ /* 0x000fe20008ffe4ff */
[----:B------:R0:W-:Y:S04]  /*4b5d0*/  STL [R1+0x4c38], R2 ;  /* 0x004c380201007387 */ /* 0x0001e80000100800 */
[----:B------:R-:W-:Y:S04]  /*4b5e0*/  STL [R1+0x4c04], R11 ;  /* 0x004c040b01007387 */ /* 0x000fe80000100800 */
[----:B------:R-:W-:Y:S01]  /*4b5f0*/  STL [R1+0x4c40], R10 ;  /* 0x004c400a01007387 */ /* 0x000fe20000100800 */
[----:B0-----:R-:W-:-:S05]  /*4b600*/  IADD3.X R2, PT, PT, R9, UR47, RZ, P3, !PT ;  /* 0x0000002f09027c10 */ /* 0x001fca0009ffe4ff */
[----:B------:R0:W-:Y:S04]  /*4b610*/  STL [R1+0x4c0c], R2 ;  /* 0x004c0c0201007387 */ /* 0x0001e80000100800 */
[----:B------:R-:W-:Y:S04]  /*4b620*/  STL [R1+0x4c14], R8 ;  /* 0x004c140801007387 */ /* 0x000fe80000100800 */
[----:B------:R-:W-:Y:S01]  /*4b630*/  STL [R1+0x4c1c], R7 ;  /* 0x004c1c0701007387 */ /* 0x000fe20000100800 */
[----:B0-----:R-:W-:-:S05]  /*4b640*/  IADD3.X R2, PT, PT, R6, UR47, RZ, P6, !PT ;  /* 0x0000002f06027c10 */ /* 0x001fca000b7fe4ff */
[----:B------:R0:W-:Y:S04]  /*4b650*/  STL [R1+0x4c24], R2 ;  /* 0x004c240201007387 */ /* 0x0001e80000100800 */
[----:B------:R1:W-:Y:S01]  /*4b660*/  STL [R1+0x4c2c], R5 ;  /* 0x004c2c0501007387 */ /* 0x0003e20000100800 */
[----:B0-----:R-:W-:-:S05]  /*4b670*/  IADD3.X R2, PT, PT, R3, UR47, RZ, P2, !PT ;  /* 0x0000002f03027c10 */ /* 0x001fca00097fe4ff */
[----:B------:R1:W-:Y:S04]  /*4b680*/  STL [R1+0x4c3c], R2 ;  /* 0x004c3c0201007387 */ /* 0x0003e80000100800 */
[----:B------:R1:W-:Y:S02]  /*4b690*/  STL [R1+0x4c34], R4 ;  /* 0x004c340401007387 */ /* 0x0003e40000100800 */
.L_x_1:
[----:B-1----:R-:W2:Y:S01]  /*4b6a0*/  LDL R5, [R1+0x39a8] ;  /* 0x0039a80001057983 */ /* 0x002ea20000100800 */
[----:B0-----:R-:W0:Y:S03]  /*4b6b0*/  LDC R2, c[0x0][0x3a0] ;  /* 0x0000e800ff027b82 */ /* 0x001e260000000800 */
[----:B--2---:R1:W-:Y:S04]  /*4b6c0*/  STL [R1+0x92ec], R5 ;  /* 0x0092ec0501007387 */ /* 0x0043e80000100800 */
[----:B------:R-:W2:Y:S04]  /*4b6d0*/  LDL R4, [R1+0x39b0] ;  /* 0x0039b00001047983 */ /* 0x000ea80000100800 */
[----:B-1----:R-:W0:Y:S04]  /*4b6e0*/  LDL R5, [R1+0x3b08] ;  /* 0x003b080001057983 */ /* 0x002e280000100800 */
[----:B------:R-:W-:Y:S04]  /*4b6f0*/  STL [R1+0x8514], R31 ;  /* 0x0085141f01007387 */ /* 0x000fe80000100800 */
        /* <DEDUP_REMOVED lines=886> */
[----:B------:R1:W-:Y:S04]  /*4ee60*/  STL [R1+0x92e8], R27 ;  /* 0x0092e81b01007387 */ /* 0x0003e80000100800 */
        /* <DEDUP_REMOVED lines=50> */
[----:B------:R-:W-:Y:S01]  /*4f190*/  STL [R1+0x8440], R52 ;  /* 0x0084403401007387 */ /* 0x000fe20000100800 */
[----:B0-----:R-:W-:-:S03]  /*4f1a0*/  IMAD R2, R5, -0x80, R2 ;  /* 0xffffff8005027824 */ /* 0x001fc600078e0202 */
[----:B------:R-:W-:Y:S04]  /*4f1b0*/  STL [R1+0x843c], R54 ;  /* 0x00843c3601007387 */ /* 0x000fe80000100800 */
[----:B------:R-:W-:Y:S04]  /*4f1c0*/  STL [R1+0x8438], R55 ;  /* 0x0084383701007387 */ /* 0x000fe80000100800 */
[----:B------:R-:W-:Y:S04]  /*4f1d0*/  STL [R1+0x8434], R56 ;  /* 0x0084343801007387 */ /* 0x000fe80000100800 */
[----:B-----5:R-:W-:Y:S04]  /*4f1e0*/  STL [R1+0x8370], R0 ;  /* 0x0083700001007387 */ /* 0x020fe80000100800 */
[----:B------:R-:W2:Y:S01]  /*4f1f0*/  LDL.LU R5, [R1+0x92ec] ;  /* 0x0092ec0001057983 */ /* 0x000ea20000300800 */
[----:B------:R-:W-:-:S02]  /*4f200*/  ISETP.GT.AND P0, PT, R2, RZ, PT ;  /* 0x000000ff0200720c */ /* 0x000fc40003f04270 */
[----:B-1----:R-:W-:-:S11]  /*4f210*/  PRMT R27, RZ, 0x7610, R27 ;  /* 0x00007610ff1b7816 */ /* 0x002fd6000000001b */
[----:B--2---:R-:W2:Y:S04]  /*4f220*/  @P0 LDG.E.U8 R27, desc[UR4][R4.64] ;  /* 0x00000004041b0981 */ /* 0x004ea8000c1e1100 */
[----:B--2---:R0:W-:Y:S04]  /*4f230*/  STL [R1+0x104c], R27 ;  /* 0x00104c1b01007387 */ /* 0x0041e80000100800 */
[----:B0-----:R-:W2:Y:S04]  /*4f240*/  LDL.LU R27, [R1+0x92e8] ;  /* 0x0092e800011b7983 */ /* 0x001ea80000300800 */
[----:B------:R-:W3:Y:S04]  /*4f250*/  LDL R4, [R1+0x39a0] ;  /* 0x0039a00001047983 */ /* 0x000ee80000100800 */
[----:B------:R-:W3:Y:S01]  /*4f260*/  LDL R5, [R1+0x39b4] ;  /* 0x0039b40001057983 */ /* 0x000ee20000100800 */
[----:B------:R-:W-:-:S02]  /*4f270*/  PRMT R31, RZ, 0x7610, R31 ;  /* 0x00007610ff1f7816 */ /* 0x000fc4000000001f */
[----:B---3--:R-:W-:-:S04]  /*4f280*/  @P0 LOP3.LUT R5, R5, R4, RZ, 0x3c, !PT ;  /* 0x0000000405050212 */ /* 0x008fc800078e3cff */
[----:B------:R-:W-:-:S04]  /*4f290*/  @P0 LOP3.LUT R4, R5, R4, RZ, 0x3c, !PT ;  /* 0x0000000405040212 */ /* 0x000fc800078e3cff */
[----:B------:R-:W-:-:S05]  /*4f2a0*/  @P0 LOP3.LUT R5, R5, R4, RZ, 0x3c, !PT ;  /* 0x0000000405050212 */ /* 0x000fca00078e3cff */
[----:B------:R-:W3:Y:S04]  /*4f2b0*/  @P0 LDG.E.U8 R31, desc[UR4][R4.64] ;  /* 0x00000004041f0981 */ /* 0x000ee8000c1e1100 */
[----:B---3--:R0:W-:Y:S04]  /*4f2c0*/  STL [R1+0x1048], R31 ;  /* 0x0010481f01007387 */ /* 0x0081e80000100800 */
[----:B0-----:R-:W3:Y:S04]  /*4f2d0*/  LDL.LU R31, [R1+0x92e4] ;  /* 0x0092e400011f7983 */ /* 0x001ee80000300800 */
[----:B------:R-:W4:Y:S04]  /*4f2e0*/  LDL R4, [R1+0x399c] ;  /* 0x00399c0001047983 */ /* 0x000f280000100800 */
[----:B------:R-:W4:Y:S01]  /*4f2f0*/  LDL R5, [R1+0x39b8] ;  /* 0x0039b80001057983 */ /* 0x000f220000100800 */
[----:B------:R-:W-:-:S02]  /*4f300*/  PRMT R30, RZ, 0x7610, R30 ;  /* 0x00007610ff1e7816 */ /* 0x000fc4000000001e */
[----:B----4-:R-:W-:-:S04]  /*4f310*/  @P0 LOP3.LUT R5, R5, R4, RZ, 0x3c, !PT ;  /* 0x0000000405050212 */ /* 0x010fc800078e3cff */
[----:B------:R-:W-:-:S04]  /*4f320*/  @P0 LOP3.LUT R4, R5, R4, RZ, 0x3c, !PT ;  /* 0x0000000405040212 */ /* 0x000fc800078e3cff */
[----:B------:R-:W-:-:S05]  /*4f330*/  @P0 LOP3.LUT R5, R5, R4, RZ, 0x3c, !PT ;  /* 0x0000000405050212 */ /* 0x000fca00078e3cff */
[----:B------:R-:W4:Y:S04]  /*4f340*/  @P0 LDG.E.U8 R30, desc[UR4][R4.64] ;  /* 0x00000004041e0981 */ /* 0x000f28000c1e1100 */
[----:B----4-:R0:W-:Y:S04]  /*4f350*/  STL [R1+0x1044], R30 ;  /* 0x0010441e01007387 */ /* 0x0101e80000100800 */
[----:B0-----:R-:W4:Y:S04]  /*4f360*/  LDL.LU R30, [R1+0x92e0] ;  /* 0x0092e000011e7983 */ /* 0x001f280000300800 */
[----:B------:R-:W2:Y:S04]  /*4f370*/  LDL R4, [R1+0x3998] ;  /* 0x0039980001047983 */ /* 0x000ea80000100800 */
[----:B------:R-:W2:Y:S01]  /*4f380*/  LDL R5, [R1+0x39bc] ;  /* 0x0039bc0001057983 */ /* 0x000ea20000100800 */
[----:B---3--:R-:W-:-:S02]  /*4f390*/  PRMT R31, RZ, 0x7610, R31 ;  /* 0x00007610ff1f7816 */ /* 0x008fc4000000001f */
[----:B--2---:R-:W-:-:S04]  /*4f3a0*/  @P0 LOP3.LUT R5, R5, R4, RZ, 0x3c, !PT ;  /* 0x0000000405050212 */ /* 0x004fc800078e3cff */
[----:B------:R-:W-:-:S04]  /*4f3b0*/  @P0 LOP3.LUT R4, R5, R4, RZ, 0x3c, !PT ;  /* 0x0000000405040212 */ /* 0x000fc800078e3cff */
[----:B------:R-:W-:-:S05]  /*4f3c0*/  @P0 LOP3.LUT R5, R5, R4, RZ, 0x3c, !PT ;  /* 0x0000000405050212 */ /* 0x000fca00078e3cff */
[----:B------:R-:W2:Y:S04]  /*4f3d0*/  @P0 LDG.E.U8 R31, desc[UR4][R4.64] ;  /* 0x00000004041f0981 */ /* 0x000ea8000c1e1100 */
[----:B--2---:R0:W-:Y:S04]  /*4f3e0*/  STL [R1+0x1040], R31 ;  /* 0x0010401f01007387 */ /* 0x0041e80000100800 */
[----:B0-----:R-:W2:Y:S04]  /*4f3f0*/  LDL.LU R31, [R1+0x92dc] ;  /* 0x0092dc00011f7983 */ /* 0x001ea80000300800 */
[----:B------:R-:W3:Y:S04]  /*4f400*/  LDL R4, [R1+0x3994] ;  /* 0x0039940001047983 */ /* 0x000ee80000100800 */
[----:B------:R-:W3:Y:S01]  /*4f410*/  LDL R5, [R1+0x39c0] ;  /* 0x0039c00001057983 */ /* 0x000ee20000100800 */
[----:B----4-:R-:W-:-:S02]  /*4f420*/  PRMT R30, RZ, 0x7610, R30 ;  /* 0x00007610ff1e7816 */ /* 0x010fc4000000001e */
        /* <DEDUP_REMOVED lines=8> */
[----:B--2---:R-:W-:-:S02]  /*4f4b0*/  PRMT R31, RZ, 0x7610, R31 ;  /* 0x00007610ff1f7816 */ /* 0x004fc4000000001f */
[----:B----4-:R-:W-:-:S04]  /*4f4c0*/  @P0 LOP3.LUT R5, R5, R4, RZ, 0x3c, !PT ;  /* 0x0000000405050212 */ /* 0x010fc800078e3cff */
[----:B------:R-:W-:-:S04]  /*4f4d0*/  @P0 LOP3.LUT R4, R5, R4, RZ, 0x3c, !PT ;  /* 0x0000000405040212 */ /* 0x000fc800078e3cff */
[----:B------:R-:W-:-:S05]  /*4f4e0*/  @P0 LOP3.LUT R5, R5, R4, RZ, 0x3c, !PT ;  /* 0x0000000405050212 */ /* 0x000fca00078e3cff */
[----:B------:R-:W2:Y:S04]  /*4f4f0*/  @P0 LDG.E.U8 R31, desc[UR4][R4.64] ;  /* 0x00000004041f0981 */ /* 0x000ea8000c1e1100 */
[----:B--2---:R0:W-:Y:S04]  /*4f500*/  STL [R1+0x1038], R31 ;  /* 0x0010381f01007387 */ /* 0x0041e80000100800 */
[----:B0-----:R-:W2:Y:S04]  /*4f510*/  LDL.LU R31, [R1+0x92d4] ;  /* 0x0092d400011f7983 */ /* 0x001ea80000300800 */
[----:B------:R-:W4:Y:S04]  /*4f520*/  LDL R4, [R1+0x398c] ;  /* 0x00398c0001047983 */ /* 0x000f280000100800 */
[----:B------:R-:W4:Y:S01]  /*4f530*/  LDL R5, [R1+0x39ac] ;  /* 0x0039ac0001057983 */ /* 0x000f220000100800 */
[----:B---3--:R-:W-:-:S02]  /*4f540*/  PRMT R30, RZ, 0x7610, R30 ;  /* 0x00007610ff1e7816 */ /* 0x008fc4000000001e */
[----:B----4-:R-:W-:-:S04]  /*4f550*/  @P0 LOP3.LUT R5, R5, R4, RZ, 0x3c, !PT ;  /* 0x0000000405050212 */ /* 0x010fc800078e3cff */
        /* <DEDUP_REMOVED lines=11> */
[----:B------:R-:W2:Y:S01]  /*4f610*/  @P0 LDG.E.U8 R31, desc[UR4][R4.64] ;  /* 0x00000004041f0981 */ /* 0x000ea2000c1e1100 */
[----:B------:R-:W-:-:S03]  /*4f620*/  ISETP.GT.AND P1, PT, R2, 0x1, PT ;  /* 0x000000010200780c */ /* 0x000fc60003f24270 */
        /* <DEDUP_REMOVED lines=8028> */
[----:B------:R-:W4:Y:S01]  /*6ebf0*/  @P0 LDG.E.U8 R27, desc[UR4][R4.64] ;  /* 0x00000004041b0981 */ /* 0x000f22000c1e1100 */
[----:B------:R-:W-:-:S03]  /*6ec00*/  ISETP.GT.AND P1, PT, R2, 0x6f, PT ;  /* 0x0000006f0200780c */ /* 0x000fc60003f24270 */
[----:B----4-:R0:W-:Y:S04]  /*6ec10*/  STL [R1+0x140], R27 ;  /* 0x0001401b01007387 */ /* 0x0101e80000100800 */
[----:B0-----:R-:W4:Y:S04]  /*6ec20*/  LDL.LU R27, [R1+0x850c] ;  /* 0x00850c00011b7983 */ /* 0x001f280000300800 */
[----:B------:R-:W2:Y:S04]  /*6ec30*/  LDL R4, [R1+0x709c] ;  /* 0x00709c0001047983 */ /* 0x000ea80000100800 */
[----:B------:R-:W2:Y:S01]  /*6ec40*/  LDL R5, [R1+0x70a0] ;  /* 0x0070a00001057983 */ /* 0x000ea20000100800 */
[----:B------:R-:W-:-:S02]  /*6ec50*/  PRMT R26, RZ, 0x7610, R26 ;  /* 0x00007610ff1a7816 */ /* 0x000fc4000000001a */
[----:B--2---:R-:W-:-:S04]  /*6ec60*/  @P1 LOP3.LUT R5, R5, R4, RZ, 0x3c, !PT ;  /* 0x0000000405051212 */ /* 0x004fc800078e3cff */
[----:B------:R-:W-:-:S04]  /*6ec70*/  @P1 LOP3.LUT R4, R5, R4, RZ, 0x3c, !PT ;  /* 0x0000000405041212 */ /* 0x000fc800078e3cff */
[----:B------:R-:W-:-:S05]  /*6ec80*/  @P1 LOP3.LUT R5, R5, R4, RZ, 0x3c, !PT ;  /* 0x0000000405051212 */ /* 0x000fca00078e3cff */
[----:B------:R-:W2:Y:S04]  /*6ec90*/  @P1 LDG.E.U8 R26, desc[UR4][R4.64] ;  /* 0x00000004041a1981 */ /* 0x000ea8000c1e1100 */
[----:B--2---:R0:W-:Y:S04]  /*6eca0*/  STL [R1+0x13c], R26 ;  /* 0x00013c1a01007387 */ /* 0x0041e80000100800 */
[----:B0-----:R-:W2:Y:S04]  /*6ecb0*/  LDL.LU R26, [R1+0x8508] ;  /* 0x00850800011a7983 */ /* 0x001ea80000300800 */
        /* <DEDUP_REMOVED lines=60> */
[----:B------:R-:W2:Y:S01]  /*6f080*/  @P1 LDG.E.U8 R12, desc[UR4][R4.64] ;  /* 0x00000004040c1981 */ /* 0x000ea2000c1e1100 */
[----:B------:R-:W-:-:S03]  /*6f090*/  ISETP.GT.AND P0, PT, R2, 0x70, PT ;  /* 0x000000700200780c */ /* 0x000fc60003f04270 */
        /* <DEDUP_REMOVED lines=418> */
[----:B------:R0:W2:Y:S04]  /*70ac0*/  @P1 LDG.E.U8 R31, desc[UR4][R4.64] ;  /* 0x00000004041f1981 */ /* 0x0000a8000c1e1100 */
[----:B------:R-:W0:Y:S04]  /*70ad0*/  LDL R4, [R1+0x6eec] ;  /* 0x006eec0001047983 */ /* 0x000e280000100800 */
[----:B------:R-:W0:Y:S01]  /*70ae0*/  LDL R5, [R1+0x6ef0] ;  /* 0x006ef00001057983 */ /* 0x000e220000100800 */
[----:B---3--:R-:W-:Y:S02]  /*70af0*/  PRMT R30, RZ, 0x7610, R30 ;  /* 0x00007610ff1e7816 */ /* 0x008fe4000000001e */
[----:B0-----:R-:W-:-:S04]  /*70b00*/  @P1 LOP3.LUT R5, R5, R4, RZ, 0x3c, !PT ;  /* 0x0000000405051212 */ /* 0x001fc800078e3cff */
[----:B------:R-:W-:-:S04]  /*70b10*/  @P1 LOP3.LUT R4, R5, R4, RZ, 0x3c, !PT ;  /* 0x0000000405041212 */ /* 0x000fc800078e3cff */
[----:B------:R-:W-:Y:S01]  /*70b20*/  @P1 LOP3.LUT R5, R5, R4, RZ, 0x3c, !PT ;  /* 0x0000000405051212 */ /* 0x000fe200078e3cff */
[----:B--2---:R0:W-:Y:S04]  /*70b30*/  STL [R1+0x68], R31 ;  /* 0x0000681f01007387 */ /* 0x0041e80000100800 */
[----:B------:R1:W2:Y:S01]  /*70b40*/  @P1 LDG.E.U8 R30, desc[UR4][R4.64] ;  /* 0x00000004041e1981 */ /* 0x0002a2000c1e1100 */
[----:B------:R-:W-:-:S03]  /*70b50*/  PRMT R56, RZ, 0x7610, R56 ;  /* 0x00007610ff387816 */ /* 0x000fc60000000038 */
[----:B0-----:R-:W3:Y:S04]  /*70b60*/  LDL R31, [R1+0x6ed0] ;  /* 0x006ed000011f7983 */ /* 0x001ee80000100800 */
[----:B------:R-:W1:Y:S04]  /*70b70*/  LDL R4, [R1+0x6ee4] ;  /* 0x006ee40001047983 */ /* 0x000e680000100800 */
[----:B------:R-:W1:Y:S02]  /*70b80*/  LDL R5, [R1+0x6ee8] ;  /* 0x006ee80001057983 */ /* 0x000e640000100800 */
[----:B-1----:R-:W-:-:S04]  /*70b90*/  @P1 LOP3.LUT R5, R5, R4, RZ, 0x3c, !PT ;  /* 0x0000000405051212 */ /* 0x002fc800078e3cff */
[----:B------:R-:W-:-:S04]  /*70ba0*/  @P1 LOP3.LUT R4, R5, R4, RZ, 0x3c, !PT ;  /* 0x0000000405041212 */ /* 0x000fc800078e3cff */
[----:B------:R-:W-:-:S05]  /*70bb0*/  @P1 LOP3.LUT R5, R5, R4, RZ, 0x3c, !PT ;  /* 0x0000000405051212 */ /* 0x000fca00078e3cff */
[----:B------:R-:W3:Y:S04]  /*70bc0*/  @P1 LDG.E.U8 R56, desc[UR4][R4.64] ;  /* 0x0000000404381981 */ /* 0x000ee8000c1e1100 */
[----:B--2---:R0:W-:Y:S04]  /*70bd0*/  STL [R1+0x64], R30 ;  /* 0x0000641e01007387 */ /* 0x0041e80000100800 */
[----:B0-----:R-:W2:Y:S04]  /*70be0*/  LDL R30, [R1+0x6ec8] ;  /* 0x006ec800011e7983 */ /* 0x001ea80000100800 */
[----:B---3--:R0:W-:Y:S04]  /*70bf0*/  STL [R1+0x60], R56 ;  /* 0x0000603801007387 */ /* 0x0081e80000100800 */
[----:B0-----:R-:W3:Y:S04]  /*70c00*/  LDL.LU R56, [R1+0x8434] ;  /* 0x0084340001387983 */ /* 0x001ee80000300800 */
[----:B------:R-:W2:Y:S04]  /*70c10*/  LDL R4, [R1+0x6edc] ;  /* 0x006edc0001047983 */ /* 0x000ea80000100800 */
[----:B------:R-:W2:Y:S01]  /*70c20*/  LDL R5, [R1+0x6ee0] ;  /* 0x006ee00001057983 */ /* 0x000ea20000100800 */
[----:B------:R-:W-:-:S02]  /*70c30*/  ISETP.GT.AND P0, PT, R2, 0x76, PT ;  /* 0x000000760200780c */ /* 0x000fc40003f04270 */
[----:B----4-:R-:W-:-:S11]  /*70c40*/  PRMT R27, RZ, 0x7610, R27 ;  /* 0x00007610ff1b7816 */ /* 0x010fd6000000001b */
[----:B--2---:R-:W-:-:S04]  /*70c50*/  @P0 LOP3.LUT R5, R5, R4, RZ, 0x3c, !PT ;  /* 0x0000000405050212 */ /* 0x004fc800078e3cff */
[----:B------:R-:W-:-:S04]  /*70c60*/  @P0 LOP3.LUT R4, R5, R4, RZ, 0x3c, !PT ;  /* 0x0000000405040212 */ /* 0x000fc800078e3cff */
[----:B------:R-:W-:-:S05]  /*70c70*/  @P0 LOP3.LUT R5, R5, R4, RZ, 0x3c, !PT ;  /* 0x0000000405050212 */ /* 0x000fca00078e3cff */
[----:B------:R0:W2:Y:S04]  /*70c80*/  @P0 LDG.E.U8 R27, desc[UR4][R4.64] ;  /* 0x00000004041b0981 */ /* 0x0000a8000c1e1100 */
[----:B------:R-:W0:Y:S04]  /*70c90*/  LDL R4, [R1+0x6ed4] ;  /* 0x006ed40001047983 */ /* 0x000e280000100800 */
[----:B------:R-:W0:Y:S01]  /*70ca0*/  LDL R5, [R1+0x6ed8] ;  /* 0x006ed80001057983 */ /* 0x000e220000100800 */
[----:B------:R-:W-:Y:S02]  /*70cb0*/  PRMT R26, RZ, 0x7610, R26 ;  /* 0x00007610ff1a7816 */ /* 0x000fe4000000001a */
[----:B0-----:R-:W-:-:S04]  /*70cc0*/  @P0 LOP3.LUT R5, R5, R4, RZ, 0x3c, !PT ;  /* 0x0000000405050212 */ /* 0x001fc800078e3cff */
[----:B------:R-:W-:-:S04]  /*70cd0*/  @P0 LOP3.LUT R4, R5, R4, RZ, 0x3c, !PT ;  /* 0x0000000405040212 */ /* 0x000fc800078e3cff */
[----:B------:R-:W-:Y:S01]  /*70ce0*/  @P0 LOP3.LUT R5, R5, R4, RZ, 0x3c, !PT ;  /* 0x0000000405050212 */ /* 0x000fe200078e3cff */
[----:B--2---:R0:W-:Y:S04]  /*70cf0*/  STL [R1+0x5c], R27 ;  /* 0x00005c1b01007387 */ /* 0x0041e80000100800 */
[----:B------:R1:W2:Y:S01]  /*70d00*/  @P0 LDG.E.U8 R26, desc[UR4][R4.64] ;  /* 0x00000004041a0981 */ /* 0x0002a2000c1e1100 */
[----:B------:R-:W-:-:S03]  /*70d10*/  PRMT R25, RZ, 0x7610, R25 ;  /* 0x00007610ff197816 */ /* 0x000fc60000000019 */
[----:B0-----:R-:W4:Y:S04]  /*70d20*/  LDL R27, [R1+0x6ec0] ;  /* 0x006ec000011b7983 */ /* 0x001f280000100800 */
[----:B------:R-:W3:Y:S01]  /*70d30*/  LDL R5, [R1+0x6ecc] ;  /* 0x006ecc0001057983 */ /* 0x000ee20000100800 */
[----:B-1----:R-:W-:-:S03]  /*70d40*/  @P0 IMAD.MOV.U32 R4, RZ, RZ, R31 ;  /* 0x000000ffff040224 */ /* 0x002fc600078e001f */
[----:B--2---:R0:W-:Y:S01]  /*70d50*/  STL [R1+0x58], R26 ;  /* 0x0000581a01007387 */ /* 0x0041e20000100800 */
[----:B------:R-:W-:-:S03]  /*70d60*/  PRMT R24, RZ, 0x7610, R24 ;  /* 0x00007610ff187816 */ /* 0x000fc60000000018 */
[----:B------:R-:W2:Y:S04]  /*70d70*/  LDL R31, [R1+0x6eac] ;  /* 0x006eac00011f7983 */ /* 0x000ea80000100800 */
[----:B---3--:R1:W3:Y:S04]  /*70d80*/  @P0 LDG.E.U8 R25, desc[UR4][R4.64] ;  /* 0x0000000404190981 */ /* 0x0082e8000c1e1100 */
[----:B0-----:R-:W2:Y:S04]  /*70d90*/  LDL R26, [R1+0x6eb8] ;  /* 0x006eb800011a7983 */ /* 0x001ea80000100800 */
[----:B------:R-:W2:Y:S01]  /*70da0*/  LDL R5, [R1+0x6ec4] ;  /* 0x006ec40001057983 */ /* 0x000ea20000100800 */
[----:B-1----:R-:W-:-:S03]  /*70db0*/  @P0 IMAD.MOV.U32 R4, RZ, RZ, R30 ;  /* 0x000000ffff040224 */ /* 0x002fc600078e001e */
[----:B---3--:R0:W-:Y:S01]  /*70dc0*/  STL [R1+0x54], R25 ;  /* 0x0000541901007387 */ /* 0x0081e20000100800 */
[----:B------:R-:W-:-:S03]  /*70dd0*/  PRMT R15, RZ, 0x7610, R15 ;  /* 0x00007610ff0f7816 */ /* 0x000fc6000000000f */
[----:B------:R-:W3:Y:S04]  /*70de0*/  LDL R30, [R1+0x6ea4] ;  /* 0x006ea400011e7983 */ /* 0x000ee80000100800 */
[----:B--2---:R4:W2:Y:S04]  /*70df0*/  @P0 LDG.E.U8 R24, desc[UR4][R4.64] ;  /* 0x0000000404180981 */ /* 0x0048a8000c1e1100 */
[----:B0-----:R-:W3:Y:S04]  /*70e00*/  LDL R25, [R1+0x6eb0] ;  /* 0x006eb00001197983 */ /* 0x001ee80000100800 */
[----:B------:R-:W3:Y:S01]  /*70e10*/  LDL R5, [R1+0x6ebc] ;  /* 0x006ebc0001057983 */ /* 0x000ee20000100800 */
[----:B----4-:R-:W-:-:S03]  /*70e20*/  @P0 IMAD.MOV.U32 R4, RZ, RZ, R27 ;  /* 0x000000ffff040224 */ /* 0x010fc600078e001b */
[----:B--2---:R0:W-:Y:S01]  /*70e30*/  STL [R1+0x50], R24 ;  /* 0x0000501801007387 */ /* 0x0041e20000100800 */
[----:B------:R-:W-:Y:S02]  /*70e40*/  PRMT R9, RZ, 0x7610, R9 ;  /* 0x00007610ff097816 */ /* 0x000fe40000000009 */
[----:B------:R-:W-:Y:S02]  /*70e50*/  PRMT R10, RZ, 0x7610, R10 ;  /* 0x00007610ff0a7816 */ /* 0x000fe4000000000a */
[----:B------:R-:W-:Y:S01]  /*70e60*/  PRMT R6, RZ, 0x7610, R6 ;  /* 0x00007610ff067816 */ /* 0x000fe20000000006 */
[----:B------:R-:W2:Y:S04]  /*70e70*/  LDL R27, [R1+0x6e9c] ;  /* 0x006e9c00011b7983 */ /* 0x000ea80000100800 */
[----:B---3--:R1:W3:Y:S04]  /*70e80*/  @P0 LDG.E.U8 R15, desc[UR4][R4.64] ;  /* 0x00000004040f0981 */ /* 0x0082e8000c1e1100 */
[----:B0-----:R-:W4:Y:S04]  /*70e90*/  LDL R24, [R1+0x6ea8] ;  /* 0x006ea80001187983 */ /* 0x001f280000100800 */
[----:B------:R-:W2:Y:S01]  /*70ea0*/  LDL R5, [R1+0x6eb4] ;  /* 0x006eb40001057983 */ /* 0x000ea20000100800 */
[----:B-1----:R-:W-:-:S05]  /*70eb0*/  @P0 IMAD.MOV.U32 R4, RZ, RZ, R26 ;  /* 0x000000ffff040224 */ /* 0x002fca00078e001a */
[----:B--2---:R0:W2:Y:S02]  /*70ec0*/  @P0 LDG.E.U8 R9, desc[UR4][R4.64] ;  /* 0x0000000404090981 */ /* 0x0040a4000c1e1100 */
[----:B0-----:R-:W-:Y:S02]  /*70ed0*/  @P0 IMAD.MOV.U32 R4, RZ, RZ, R25 ;  /* 0x000000ffff040224 */ /* 0x001fe400078e0019 */
[----:B------:R-:W-:-:S05]  /*70ee0*/  @P0 IMAD.MOV.U32 R5, RZ, RZ, R31 ;  /* 0x000000ffff050224 */ /* 0x000fca00078e001f */
[----:B------:R4:W2:Y:S02]  /*70ef0*/  @P0 LDG.E.U8 R10, desc[UR4][R4.64] ;  /* 0x00000004040a0981 */ /* 0x0008a4000c1e1100 */
[----:B----4-:R-:W-:Y:S02]  /*70f00*/  @P0 IMAD.MOV.U32 R4, RZ, RZ, R24 ;  /* 0x000000ffff040224 */ /* 0x010fe400078e0018 */
[----:B------:R-:W-:-:S05]  /*70f10*/  @P0 IMAD.MOV.U32 R5, RZ, RZ, R30 ;  /* 0x000000ffff050224 */ /* 0x000fca00078e001e */
[----:B------:R-:W4:Y:S04]  /*70f20*/  @P0 LDG.E.U8 R6, desc[UR4][R4.64] ;  /* 0x0000000404060981 */ /* 0x000f28000c1e1100 */
[----:B---3--:R0:W-:Y:S04]  /*70f30*/  STL [R1+0x4c], R15 ;  /* 0x00004c0f01007387 */ /* 0x0081e80000100800 */
[----:B------:R-:W3:Y:S04]  /*70f40*/  LDL R26, [R1+0x6e94] ;  /* 0x006e9400011a7983 */ /* 0x000ee80000100800 */
[----:B0-----:R-:W3:Y:S04]  /*70f50*/  LDL R15, [R1+0x6ea0] ;  /* 0x006ea000010f7983 */ /* 0x001ee80000100800 */
[----:B--2---:R0:W-:Y:S04]  /*70f60*/  STL [R1+0x48], R9 ;  /* 0x0000480901007387 */ /* 0x0041e80000100800 */
[----:B------:R-:W2:Y:S04]  /*70f70*/  LDL R25, [R1+0x6e8c] ;  /* 0x006e8c0001197983 */ /* 0x000ea80000100800 */
[----:B0-----:R-:W2:Y:S04]  /*70f80*/  LDL R9, [R1+0x6e98] ;  /* 0x006e980001097983 */ /* 0x001ea80000100800 */
[----:B------:R0:W-:Y:S01]  /*70f90*/  STL [R1+0x44], R10 ;  /* 0x0000440a01007387 */ /* 0x0001e20000100800 */
[----:B------:R-:W-:-:S03]  /*70fa0*/  ISETP.GT.AND P1, PT, R2, 0x77, PT ;  /* 0x000000770200780c */ /* 0x000fc60003f24270 */
[----:B------:R-:W2:Y:S04]  /*70fb0*/  LDL R24, [R1+0x6e84] ;  /* 0x006e840001187983 */ /* 0x000ea80000100800 */
[----:B0-----:R-:W2:Y:S01]  /*70fc0*/  LDL R10, [R1+0x6e90] ;  /* 0x006e9000010a7983 */ /* 0x001ea20000100800 */
[----:B------:R-:W-:-:S03]  /*70fd0*/  PRMT R12, RZ, 0x7610, R12 ;  /* 0x00007610ff0c7816 */ /* 0x000fc6000000000c */
[----:B----4-:R0:W-:Y:S02]  /*70fe0*/  STL [R1+0x40], R6 ;  /* 0x0000400601007387 */ /* 0x0101e40000100800 */
[----:B------:R-:W-:Y:S02]  /*70ff0*/  @P1 IMAD.MOV.U32 R5, RZ, RZ, R27 ;  /* 0x000000ffff051224 */ /* 0x000fe400078e001b */
[----:B0-----:R-:W4:Y:S01]  /*71000*/  LDL R6, [R1+0x6e88] ;  /* 0x006e880001067983 */ /* 0x001f220000100800 */
[----:B---3--:R-:W-:Y:S01]  /*71010*/  @P1 IMAD.MOV.U32 R4, RZ, RZ, R15 ;  /* 0x000000ffff041224 */ /* 0x008fe200078e000f */
[----:B------:R-:W-:Y:S02]  /*71020*/  PRMT R8, RZ, 0x7610, R8 ;  /* 0x00007610ff087816 */ /* 0x000fe40000000008 */
[----:B------:R-:W-:Y:S02]  /*71030*/  PRMT R0, RZ, 0x7610, R0 ;  /* 0x00007610ff007816 */ /* 0x000fe40000000000 */
[----:B------:R-:W-:Y:S01]  /*71040*/  PRMT R7, RZ, 0x7610, R7 ;  /* 0x00007610ff077816 */ /* 0x000fe20000000007 */
[----:B------:R-:W3:Y:S04]  /*71050*/  LDL R15, [R1+0x6e7c] ;  /* 0x006e7c00010f7983 */ /* 0x000ee80000100800 */
[----:B------:R0:W3:Y:S02]  /*71060*/  @P1 LDG.E.U8 R12, desc[UR4][R4.64] ;  /* 0x00000004040c1981 */ /* 0x0000e4000c1e1100 */
[----:B0-----:R-:W-:-:S02]  /*71070*/  @P1 IMAD.MOV.U32 R5, RZ, RZ, R26 ;  /* 0x000000ffff051224 */ /* 0x001fc400078e001a */
[----:B--2---:R-:W-:-:S05]  /*71080*/  @P1 IMAD.MOV.U32 R4, RZ, RZ, R9 ;  /* 0x000000ffff041224 */ /* 0x004fca00078e0009 */
[----:B------:R0:W2:Y:S02]  /*71090*/  @P1 LDG.E.U8 R8, desc[UR4][R4.64] ;  /* 0x0000000404081981 */ /* 0x0000a4000c1e1100 */
[----:B0-----:R-:W-:Y:S02]  /*710a0*/  @P1 IMAD.MOV.U32 R5, RZ, RZ, R25 ;  /* 0x000000ffff051224 */ /* 0x001fe400078e0019 */
[----:B------:R-:W-:-:S05]  /*710b0*/  @P1 IMAD.MOV.U32 R4, RZ, RZ, R10 ;  /* 0x000000ffff041224 */ /* 0x000fca00078e000a */
[----:B------:R0:W2:Y:S02]  /*710c0*/  @P1 LDG.E.U8 R0, desc[UR4][R4.64] ;  /* 0x0000000404001981 */ /* 0x0000a4000c1e1100 */
[----:B0-----:R-:W-:Y:S02]  /*710d0*/  @P1 IMAD.MOV.U32 R5, RZ, RZ, R24 ;  /* 0x000000ffff051224 */ /* 0x001fe400078e0018 */
[----:B----4-:R-:W-:-:S05]  /*710e0*/  @P1 IMAD.MOV.U32 R4, RZ, RZ, R6 ;  /* 0x000000ffff041224 */ /* 0x010fca00078e0006 */
[----:B------:R-:W4:Y:S04]  /*710f0*/  @P1 LDG.E.U8 R7, desc[UR4][R4.64] ;  /* 0x0000000404071981 */ /* 0x000f28000c1e1100 */
[----:B---3--:R0:W-:Y:S04]  /*71100*/  STL [R1+0x3c], R12 ;  /* 0x00003c0c01007387 */ /* 0x0081e80000100800 */
[----:B------:R-:W3:Y:S04]  /*71110*/  LDL R9, [R1+0x6e74] ;  /* 0x006e740001097983 */ /* 0x000ee80000100800 */
[----:B0-----:R-:W3:Y:S04]  /*71120*/  LDL R12, [R1+0x6e80] ;  /* 0x006e8000010c7983 */ /* 0x001ee80000100800 */
[----:B--2---:R0:W-:Y:S04]  /*71130*/  STL [R1+0x38], R8 ;  /* 0x0000380801007387 */ /* 0x0041e80000100800 */
[----:B------:R-:W2:Y:S04]  /*71140*/  LDL R10, [R1+0x6e6c] ;  /* 0x006e6c00010a7983 */ /* 0x000ea80000100800 */
[----:B0-----:R-:W2:Y:S04]  /*71150*/  LDL R8, [R1+0x6e78] ;  /* 0x006e780001087983 */ /* 0x001ea80000100800 */
[----:B------:R0:W-:Y:S04]  /*71160*/  STL [R1+0x34], R0 ;  /* 0x0000340001007387 */ /* 0x0001e80000100800 */
[----:B------:R-:W2:Y:S04]  /*71170*/  LDL R6, [R1+0x6e68] ;  /* 0x006e680001067983 */ /* 0x000ea80000100800 */
[----:B0-----:R-:W2:Y:S04]  /*71180*/  LDL R0, [R1+0x6e70] ;  /* 0x006e700001007983 */ /* 0x001ea80000100800 */
[----:B----4-:R0:W-:Y:S01]  /*71190*/  STL [R1+0x30], R7 ;  /* 0x0000300701007387 */ /* 0x0101e20000100800 */
[----:B------:R-:W-:-:S03]  /*711a0*/  @P1 IMAD.MOV.U32 R5, RZ, RZ, R15 ;  /* 0x000000ffff051224 */ /* 0x000fc600078e000f */
[----:B------:R-:W4:Y:S04]  /*711b0*/  LDL R15, [R1+0x6e5c] ;  /* 0x006e5c00010f7983 */ /* 0x000f280000100800 */
[----:B0-----:R-:W4:Y:S01]  /*711c0*/  LDL R7, [R1+0x6e64] ;  /* 0x006e640001077983 */ /* 0x001f220000100800 */
[----:B---3--:R-:W-:-:S03]  /*711d0*/  @P1 IMAD.MOV.U32 R4, RZ, RZ, R12 ;  /* 0x000000ffff041224 */ /* 0x008fc600078e000c */
[----:B------:R-:W3:Y:S01]  /*711e0*/  LDL R12, [R1+0x6e60] ;  /* 0x006e6000010c7983 */ /* 0x000ee20000100800 */
[----:B------:R-:W-:Y:S02]  /*711f0*/  PRMT R23, RZ, 0x7610, R23 ;  /* 0x00007610ff177816 */ /* 0x000fe40000000017 */
[----:B------:R-:W-:-:S04]  /*71200*/  PRMT R22, RZ, 0x7610, R22 ;  /* 0x00007610ff167816 */ /* 0x000fc80000000016 */
[----:B------:R0:W3:Y:S02]  /*71210*/  @P1 LDG.E.U8 R23, desc[UR4][R4.64] ;  /* 0x0000000404171981 */ /* 0x0000e4000c1e1100 */
[----:B0-----:R-:W-:Y:S02]  /*71220*/  @P1 IMAD.MOV.U32 R5, RZ, RZ, R9 ;  /* 0x000000ffff051224 */ /* 0x001fe400078e0009 */
[----:B------:R-:W3:Y:S01]  /*71230*/  LDL R9, [R1+0x6e54] ;  /* 0x006e540001097983 */ /* 0x000ee20000100800 */
[----:B--2---:R-:W-:-:S03]  /*71240*/  @P1 IMAD.MOV.U32 R4, RZ, RZ, R8 ;  /* 0x000000ffff041224 */ /* 0x004fc600078e0008 */
[----:B------:R-:W2:Y:S04]  /*71250*/  LDL R8, [R1+0x6e58] ;  /* 0x006e580001087983 */ /* 0x000ea80000100800 */
[----:B------:R0:W2:Y:S02]  /*71260*/  @P1 LDG.E.U8 R22, desc[UR4][R4.64] ;  /* 0x0000000404161981 */ /* 0x0000a4000c1e1100 */
[----:B0-----:R-:W-:Y:S02]  /*71270*/  @P1 IMAD.MOV.U32 R5, RZ, RZ, R10 ;  /* 0x000000ffff051224 */ /* 0x001fe400078e000a */
[----:B------:R-:W2:Y:S01]  /*71280*/  LDL R10, [R1+0x6e4c] ;  /* 0x006e4c00010a7983 */ /* 0x000ea20000100800 */
[----:B------:R-:W-:-:S03]  /*71290*/  @P1 IMAD.MOV.U32 R4, RZ, RZ, R0 ;  /* 0x000000ffff041224 */ /* 0x000fc600078e0000 */
[----:B------:R-:W2:Y:S01]  /*712a0*/  LDL R0, [R1+0x6e50] ;  /* 0x006e500001007983 */ /* 0x000ea20000100800 */
[----:B------:R-:W-:Y:S02]  /*712b0*/  ISETP.GT.AND P0, PT, R2, 0x78, PT ;  /* 0x000000780200780c */ /* 0x000fe40003f04270 */
[----:B------:R-:W-:Y:S02]  /*712c0*/  PRMT R21, RZ, 0x7610, R21 ;  /* 0x00007610ff157816 */ /* 0x000fe40000000015 */
[----:B------:R-:W-:-:S04]  /*712d0*/  PRMT R20, RZ, 0x7610, R20 ;  /* 0x00007610ff147816 */ /* 0x000fc80000000014 */
[----:B------:R0:W2:Y:S02]  /*712e0*/  @P1 LDG.E.U8 R21, desc[UR4][R4.64] ;  /* 0x0000000404151981 */ /* 0x0000a4000c1e1100 */
[----:B0-----:R-:W-:Y:S02]  /*712f0*/  @P1 IMAD.MOV.U32 R4, RZ, RZ, R6 ;  /* 0x000000ffff041224 */ /* 0x001fe400078e0006 */
[----:B----4-:R-:W-:Y:S01]  /*71300*/  @P1 IMAD.MOV.U32 R5, RZ, RZ, R7 ;  /* 0x000000ffff051224 */ /* 0x010fe200078e0007 */
[----:B------:R-:W4:Y:S04]  /*71310*/  LDL R6, [R1+0x6e48] ;  /* 0x006e480001067983 */ /* 0x000f280000100800 */
[----:B------:R-:W4:Y:S04]  /*71320*/  LDL R7, [R1+0x6e44] ;  /* 0x006e440001077983 */ /* 0x000f280000100800 */
[----:B------:R3:W4:Y:S02]  /*71330*/  @P1 LDG.E.U8 R20, desc[UR4][R4.64] ;  /* 0x0000000404141981 */ /* 0x000724000c1e1100 */
[----:B---3--:R-:W-:-:S02]  /*71340*/  @P0 IMAD.MOV.U32 R4, RZ, RZ, R12 ;  /* 0x000000ffff040224 */ /* 0x008fc400078e000c */
[----:B------:R-:W-:Y:S01]  /*71350*/  @P0 IMAD.MOV.U32 R5, RZ, RZ, R15 ;  /* 0x000000ffff050224 */ /* 0x000fe200078e000f */
[----:B------:R-:W3:Y:S04]  /*71360*/  LDL R12, [R1+0x6e40] ;  /* 0x006e4000010c7983 */ /* 0x000ee80000100800 */
        /* <DEDUP_REMOVED lines=10> */
[----:B------:R-:W-:Y:S01]  /*71410*/  @P0 IMAD.MOV.U32 R4, RZ, RZ, R0 ;  /* 0x000000ffff040224 */ /* 0x000fe200078e0000 */
[----:B------:R-:W2:Y:S04]  /*71420*/  LDL R10, [R1+0x6e2c] ;  /* 0x006e2c00010a7983 */ /* 0x000ea80000100800 */
[----:B------:R-:W2:Y:S01]  /*71430*/  LDL R0, [R1+0x6e30] ;  /* 0x006e300001007983 */ /* 0x000ea20000100800 */
[----:B------:R-:W-:-:S02]  /*71440*/  PRMT R17, RZ, 0x7610, R17 ;  /* 0x00007610ff117816 */ /* 0x000fc40000000011 */
[----:B------:R-:W-:-:S04]  /*71450*/  PRMT R16, RZ, 0x7610, R16 ;  /* 0x00007610ff107816 */ /* 0x000fc80000000010 */
[----:B------:R4:W2:Y:S01]  /*71460*/  @P0 LDG.E.U8 R17, desc[UR4][R4.64] ;  /* 0x0000000404110981 */ /* 0x0008a2000c1e1100 */
[----:B------:R-:W-:Y:S01]  /*71470*/  PRMT R13, RZ, 0x7610, R13 ;  /* 0x00007610ff0d7816 */ /* 0x000fe2000000000d */
[----:B----4-:R-:W-:Y:S02]  /*71480*/  @P0 IMAD.MOV.U32 R4, RZ, RZ, R6 ;  /* 0x000000ffff040224 */ /* 0x010fe400078e0006 */
[----:B------:R-:W-:-:S05]  /*71490*/  @P0 IMAD.MOV.U32 R5, RZ, RZ, R7 ;  /* 0x000000ffff050224 */ /* 0x000fca00078e0007 */
[----:B------:R3:W4:Y:S02]  /*714a0*/  @P0 LDG.E.U8 R16, desc[UR4][R4.64] ;  /* 0x0000000404100981 */ /* 0x000724000c1e1100 */
[----:B---3--:R-:W-:Y:S02]  /*714b0*/  @P0 IMAD.MOV.U32 R4, RZ, RZ, R12 ;  /* 0x000000ffff040224 */ /* 0x008fe400078e000c */
[----:B------:R-:W-:-:S05]  /*714c0*/  @P0 IMAD.MOV.U32 R5, RZ, RZ, R15 ;  /* 0x000000ffff050224 */ /* 0x000fca00078e000f */
[----:B------:R0:W3:Y:S01]  /*714d0*/  @P0 LDG.E.U8 R13, desc[UR4][R4.64] ;  /* 0x00000004040d0981 */ /* 0x0000e2000c1e1100 */
[----:B------:R-:W-:Y:S02]  /*714e0*/  PRMT R14, RZ, 0x7610, R14 ;  /* 0x00007610ff0e7816 */ /* 0x000fe4000000000e */
[----:B------:R-:W-:Y:S01]  /*714f0*/  PRMT R11, RZ, 0x7610, R11 ;  /* 0x00007610ff0b7816 */ /* 0x000fe2000000000b */
[----:B0-----:R-:W-:Y:S02]  /*71500*/  @P0 IMAD.MOV.U32 R5, RZ, RZ, R9 ;  /* 0x000000ffff050224 */ /* 0x001fe400078e0009 */
[----:B--2---:R-:W-:-:S05]  /*71510*/  @P0 IMAD.MOV.U32 R4, RZ, RZ, R8 ;  /* 0x000000ffff040224 */ /* 0x004fca00078e0008 */
[----:B------:R0:W2:Y:S02]  /*71520*/  @P0 LDG.E.U8 R14, desc[UR4][R4.64] ;  /* 0x00000004040e0981 */ /* 0x0000a4000c1e1100 */
[----:B0-----:R-:W-:Y:S02]  /*71530*/  @P0 IMAD.MOV.U32 R4, RZ, RZ, R0 ;  /* 0x000000ffff040224 */ /* 0x001fe400078e0000 */
[----:B------:R-:W-:-:S05]  /*71540*/  @P0 IMAD.MOV.U32 R5, RZ, RZ, R10 ;  /* 0x000000ffff050224 */ /* 0x000fca00078e000a */
[----:B------:R-:W2:Y:S04]  /*71550*/  @P0 LDG.E.U8 R11, desc[UR4][R4.64] ;  /* 0x00000004040b0981 */ /* 0x000ea8000c1e1100 */
[----:B------:R-:W-:Y:S04]  /*71560*/  STL [R1+0x2c], R23 ;  /* 0x00002c1701007387 */ /* 0x000fe80000100800 */
[----:B------:R-:W4:Y:S04]  /*71570*/  LDL R7, [R1+0x6e24] ;  /* 0x006e240001077983 */ /* 0x000f280000100800 */
[----:B------:R-:W4:Y:S04]  /*71580*/  LDL R6, [R1+0x6e28] ;  /* 0x006e280001067983 */ /* 0x000f280000100800 */
[----:B------:R-:W-:Y:S04]  /*71590*/  STL [R1+0x28], R22 ;  /* 0x0000281601007387 */ /* 0x000fe80000100800 */
[----:B------:R-:W4:Y:S04]  /*715a0*/  LDL R12, [R1+0x6e20] ;  /* 0x006e2000010c7983 */ /* 0x000f280000100800 */
[----:B------:R-:W-:Y:S04]  /*715b0*/  STL [R1+0x24], R21 ;  /* 0x0000241501007387 */ /* 0x000fe80000100800 */
[----:B---3--:R0:W-:Y:S04]  /*715c0*/  STL [R1+0x8], R13 ;  /* 0x0000080d01007387 */ /* 0x0081e80000100800 */
[----:B------:R-:W3:Y:S04]  /*715d0*/  LDL R9, [R1+0x6e14] ;  /* 0x006e140001097983 */ /* 0x000ee80000100800 */
[----:B------:R-:W3:Y:S04]  /*715e0*/  LDL R8, [R1+0x6e18] ;  /* 0x006e180001087983 */ /* 0x000ee80000100800 */
[----:B0-----:R-:W3:Y:S04]  /*715f0*/  LDL R13, [R1+0x6e1c] ;  /* 0x006e1c00010d7983 */ /* 0x001ee80000100800 */
[----:B------:R-:W-:Y:S04]  /*71600*/  STL [R1+0x1c], R20 ;  /* 0x00001c1401007387 */ /* 0x000fe80000100800 */
[----:B------:R-:W3:Y:S04]  /*71610*/  LDL R10, [R1+0x6e0c] ;  /* 0x006e0c00010a7983 */ /* 0x000ee80000100800 */
[----:B------:R-:W3:Y:S04]  /*71620*/  LDL R0, [R1+0x6e10] ;  /* 0x006e100001007983 */ /* 0x000ee80000100800 */
[----:B------:R-:W-:Y:S04]  /*71630*/  STL [R1+0x18], R19 ;  /* 0x0000181301007387 */ /* 0x000fe80000100800 */
[----:B------:R-:W3:Y:S04]  /*71640*/  LDL R15, [R1+0x6e04] ;  /* 0x006e0400010f7983 */ /* 0x000ee80000100800 */
[----:B--2---:R0:W-:Y:S04]  /*71650*/  STL [R1], R11 ;  /* 0x0000000b01007387 */ /* 0x0041e80000100800 */
[----:B------:R-:W-:Y:S04]  /*71660*/  STL [R1+0x14], R18 ;  /* 0x0000141201007387 */ /* 0x000fe80000100800 */
[----:B0-----:R-:W2:Y:S01]  /*71670*/  LDL R11, [R1+0x6e08] ;  /* 0x006e0800010b7983 */ /* 0x001ea20000100800 */
[----:B------:R-:W-:-:S02]  /*71680*/  ISETP.GT.AND P1, PT, R2, 0x79, PT ;  /* 0x000000790200780c */ /* 0x000fc40003f24270 */
[----:B------:R-:W-:Y:S01]  /*71690*/  PRMT R61, RZ, 0x7610, R61 ;  /* 0x00007610ff3d7816 */ /* 0x000fe2000000003d */
[----:B----4-:R-:W-:Y:S02]  /*716a0*/  @P0 IMAD.MOV.U32 R4, RZ, RZ, R6 ;  /* 0x000000ffff040224 */ /* 0x010fe400078e0006 */
[----:B------:R-:W-:Y:S01]  /*716b0*/  @P0 IMAD.MOV.U32 R5, RZ, RZ, R7 ;  /* 0x000000ffff050224 */ /* 0x000fe200078e0007 */
[----:B------:R-:W-:Y:S02]  /*716c0*/  PRMT R60, RZ, 0x7610, R60 ;  /* 0x00007610ff3c7816 */ /* 0x000fe4000000003c */
[----:B------:R-:W-:Y:S02]  /*716d0*/  PRMT R59, RZ, 0x7610, R59 ;  /* 0x00007610ff3b7816 */ /* 0x000fe4000000003b */
[----:B------:R-:W-:Y:S02]  /*716e0*/  PRMT R58, RZ, 0x7610, R58 ;  /* 0x00007610ff3a7816 */ /* 0x000fe4000000003a */
[----:B------:R-:W-:Y:S01]  /*716f0*/  PRMT R57, RZ, 0x7610, R57 ;  /* 0x00007610ff397816 */ /* 0x000fe20000000039 */
[----:B------:R0:W4:Y:S04]  /*71700*/  @P0 LDG.E.U8 R61, desc[UR4][R4.64] ;  /* 0x00000004043d0981 */ /* 0x000128000c1e1100 */
[----:B------:R-:W4:Y:S04]  /*71710*/  LDL R7, [R1+0x6dfc] ;  /* 0x006dfc0001077983 */ /* 0x000f280000100800 */
[----:B------:R-:W4:Y:S01]  /*71720*/  LDL R6, [R1+0x6e00] ;  /* 0x006e000001067983 */ /* 0x000f220000100800 */
[----:B0-----:R-:W-:-:S02]  /*71730*/  @P1 IMAD.MOV.U32 R4, RZ, RZ, R12 ;  /* 0x000000ffff041224 */ /* 0x001fc400078e000c */
[----:B---3--:R-:W-:-:S05]  /*71740*/  @P1 IMAD.MOV.U32 R5, RZ, RZ, R13 ;  /* 0x000000ffff051224 */ /* 0x008fca00078e000d */
[----:B------:R0:W3:Y:S02]  /*71750*/  @P1 LDG.E.U8 R60, desc[UR4][R4.64] ;  /* 0x00000004043c1981 */ /* 0x0000e4000c1e1100 */
[----:B0-----:R-:W-:Y:S02]  /*71760*/  @P1 IMAD.MOV.U32 R4, RZ, RZ, R8 ;  /* 0x000000ffff041224 */ /* 0x001fe400078e0008 */
[----:B------:R-:W-:-:S05]  /*71770*/  @P1 IMAD.MOV.U32 R5, RZ, RZ, R9 ;  /* 0x000000ffff051224 */ /* 0x000fca00078e0009 */
[----:B------:R0:W3:Y:S02]  /*71780*/  @P1 LDG.E.U8 R59, desc[UR4][R4.64] ;  /* 0x00000004043b1981 */ /* 0x0000e4000c1e1100 */
[----:B0-----:R-:W-:Y:S02]  /*71790*/  @P1 IMAD.MOV.U32 R4, RZ, RZ, R0 ;  /* 0x000000ffff041224 */ /* 0x001fe400078e0000 */
[----:B------:R-:W-:-:S05]  /*717a0*/  @P1 IMAD.MOV.U32 R5, RZ, RZ, R10 ;  /* 0x000000ffff051224 */ /* 0x000fca00078e000a */
[----:B------:R0:W3:Y:S02]  /*717b0*/  @P1 LDG.E.U8 R58, desc[UR4][R4.64] ;  /* 0x00000004043a1981 */ /* 0x0000e4000c1e1100 */
[----:B0-----:R-:W-:Y:S02]  /*717c0*/  @P1 IMAD.MOV.U32 R5, RZ, RZ, R15 ;  /* 0x000000ffff051224 */ /* 0x001fe400078e000f */
[----:B--2---:R-:W-:-:S05]  /*717d0*/  @P1 IMAD.MOV.U32 R4, RZ, RZ, R11 ;  /* 0x000000ffff041224 */ /* 0x004fca00078e000b */
[----:B------:R0:W2:Y:S04]  /*717e0*/  @P1 LDG.E.U8 R57, desc[UR4][R4.64] ;  /* 0x0000000404391981 */ /* 0x0000a8000c1e1100 */
[----:B----4-:R-:W-:Y:S04]  /*717f0*/  STL [R1+0x8414], R61 ;  /* 0x0084143d01007387 */ /* 0x010fe80000100800 */
[----:B------:R-:W-:Y:S04]  /*71800*/  STL [R1+0x10], R17 ;  /* 0x0000101101007387 */ /* 0x000fe80000100800 */
[----:B------:R-:W4:Y:S04]  /*71810*/  LDL R13, [R1+0x6df4] ;  /* 0x006df400010d7983 */ /* 0x000f280000100800 */
[----:B------:R-:W4:Y:S04]  /*71820*/  LDL R12, [R1+0x6df8] ;  /* 0x006df800010c7983 */ /* 0x000f280000100800 */
[----:B------:R-:W-:Y:S01]  /*71830*/  STL [R1+0xc], R16 ;  /* 0x00000c1001007387 */ /* 0x000fe20000100800 */
[----:B------:R-:W-:-:S03]  /*71840*/  PRMT R53, RZ, 0x7610, R53 ;  /* 0x00007610ff357816 */ /* 0x000fc60000000035 */
[----:B---3--:R-:W-:Y:S04]  /*71850*/  STL [R1+0x8400], R60 ;  /* 0x0084003c01007387 */ /* 0x008fe80000100800 */
[----:B------:R-:W3:Y:S04]  /*71860*/  LDL R9, [R1+0x6dec] ;  /* 0x006dec0001097983 */ /* 0x000ee80000100800 */
[----:B------:R-:W3:Y:S04]  /*71870*/  LDL R8, [R1+0x6df0] ;  /* 0x006df00001087983 */ /* 0x000ee80000100800 */
[----:B------:R-:W-:Y:S04]  /*71880*/  STL [R1+0x8404], R59 ;  /* 0x0084043b01007387 */ /* 0x000fe80000100800 */
[----:B------:R1:W-:Y:S04]  /*71890*/  STL [R1+0x4], R14 ;  /* 0x0000040e01007387 */ /* 0x0003e80000100800 */
[----:B------:R-:W3:Y:S04]  /*718a0*/  LDL R0, [R1+0x6de8] ;  /* 0x006de80001007983 */ /* 0x000ee80000100800 */
[----:B------:R-:W3:Y:S04]  /*718b0*/  LDL R10, [R1+0x6de0] ;  /* 0x006de000010a7983 */ /* 0x000ee80000100800 */
[----:B-1----:R-:W3:Y:S04]  /*718c0*/  LDL R14, [R1+0x6de4] ;  /* 0x006de400010e7983 */ /* 0x002ee80000100800 */
[----:B------:R-:W-:Y:S04]  /*718d0*/  STL [R1+0x8408], R58 ;  /* 0x0084083a01007387 */ /* 0x000fe80000100800 */
[----:B------:R-:W3:Y:S01]  /*718e0*/  LDL R11, [R1+0x6ddc] ;  /* 0x006ddc00010b7983 */ /* 0x000ee20000100800 */
[----:B0-----:R-:W-:-:S02]  /*718f0*/  @P1 IMAD.MOV.U32 R4, RZ, RZ, R6 ;  /* 0x000000ffff041224 */ /* 0x001fc400078e0006 */
[----:B------:R-:W-:-:S05]  /*71900*/  @P1 IMAD.MOV.U32 R5, RZ, RZ, R7 ;  /* 0x000000ffff051224 */ /* 0x000fca00078e0007 */
[----:B------:R4:W3:Y:S04]  /*71910*/  @P1 LDG.E.U8 R53, desc[UR4][R4.64] ;  /* 0x0000000404351981 */ /* 0x0008e8000c1e1100 */
[----:B--2---:R-:W-:Y:S04]  /*71920*/  STL [R1+0x840c], R57 ;  /* 0x00840c3901007387 */ /* 0x004fe80000100800 */
[----:B------:R-:W2:Y:S04]  /*71930*/  LDL R7, [R1+0x6dd4] ;  /* 0x006dd40001077983 */ /* 0x000ea80000100800 */
[----:B------:R-:W2:Y:S01]  /*71940*/  LDL R6, [R1+0x6dd8] ;  /* 0x006dd80001067983 */ /* 0x000ea20000100800 */
[----:B------:R-:W-:Y:S01]  /*71950*/  PRMT R51, RZ, 0x7610, R51 ;  /* 0x00007610ff337816 */ /* 0x000fe20000000033 */
[----:B----4-:R-:W-:-:S02]  /*71960*/  @P1 IMAD.MOV.U32 R5, RZ, RZ, R13 ;  /* 0x000000ffff051224 */ /* 0x010fc400078e000d */
[----:B------:R-:W-:Y:S01]  /*71970*/  @P1 IMAD.MOV.U32 R4, RZ, RZ, R12 ;  /* 0x000000ffff041224 */ /* 0x000fe200078e000c */
[----:B------:R-:W-:-:S04]  /*71980*/  PRMT R49, RZ, 0x7610, R49 ;  /* 0x00007610ff317816 */ /* 0x000fc80000000031 */
[----:B------:R3:W4:Y:S01]  /*71990*/  @P1 LDG.E.U8 R51, desc[UR4][R4.64] ;  /* 0x0000000404331981 */ /* 0x000722000c1e1100 */
[----:B------:R-:W-:Y:S02]  /*719a0*/  ISETP.GT.AND P0, PT, R2, 0x7a, PT ;  /* 0x0000007a0200780c */ /* 0x000fe40003f04270 */
[----:B------:R-:W-:Y:S02]  /*719b0*/  PRMT R47, RZ, 0x7610, R47 ;  /* 0x00007610ff2f7816 */ /* 0x000fe4000000002f */
[----:B------:R-:W-:Y:S01]  /*719c0*/  PRMT R45, RZ, 0x7610, R45 ;  /* 0x00007610ff2d7816 */ /* 0x000fe2000000002d */
[----:B---3--:R-:W-:Y:S02]  /*719d0*/  @P1 IMAD.MOV.U32 R5, RZ, RZ, R9 ;  /* 0x000000ffff051224 */ /* 0x008fe400078e0009 */
[----:B------:R-:W-:-:S05]  /*719e0*/  @P1 IMAD.MOV.U32 R4, RZ, RZ, R8 ;  /* 0x000000ffff041224 */ /* 0x000fca00078e0008 */
[----:B------:R0:W3:Y:S02]  /*719f0*/  @P1 LDG.E.U8 R49, desc[UR4][R4.64] ;  /* 0x0000000404311981 */ /* 0x0000e4000c1e1100 */
[----:B0-----:R-:W-:Y:S02]  /*71a00*/  @P1 IMAD.MOV.U32 R4, RZ, RZ, R0 ;  /* 0x000000ffff041224 */ /* 0x001fe400078e0000 */
[----:B------:R-:W-:-:S05]  /*71a10*/  @P1 IMAD.MOV.U32 R5, RZ, RZ, R14 ;  /* 0x000000ffff051224 */ /* 0x000fca00078e000e */
[----:B------:R0:W3:Y:S01]  /*71a20*/  @P1 LDG.E.U8 R47, desc[UR4][R4.64] ;  /* 0x00000004042f1981 */ /* 0x0000e2000c1e1100 */
[----:B------:R-:W-:Y:S01]  /*71a30*/  PRMT R43, RZ, 0x7610, R43 ;  /* 0x00007610ff2b7816 */ /* 0x000fe2000000002b */
[----:B0-----:R-:W-:Y:S02]  /*71a40*/  @P0 IMAD.MOV.U32 R4, RZ, RZ, R10 ;  /* 0x000000ffff040224 */ /* 0x001fe400078e000a */
[----:B------:R-:W-:-:S05]  /*71a50*/  @P0 IMAD.MOV.U32 R5, RZ, RZ, R11 ;  /* 0x000000ffff050224 */ /* 0x000fca00078e000b */
[----:B------:R2:W3:Y:S04]  /*71a60*/  @P0 LDG.E.U8 R45, desc[UR4][R4.64] ;  /* 0x00000004042d0981 */ /* 0x0004e8000c1e1100 */
[----:B------:R-:W-:Y:S04]  /*71a70*/  STL [R1+0x8410], R53 ;  /* 0x0084103501007387 */ /* 0x000fe80000100800 */
[----:B------:R-:W3:Y:S04]  /*71a80*/  LDL R13, [R1+0x6dcc] ;  /* 0x006dcc00010d7983 */ /* 0x000ee80000100800 */
[----:B------:R-:W3:Y:S01]  /*71a90*/  LDL R12, [R1+0x6dd0] ;  /* 0x006dd000010c7983 */ /* 0x000ee20000100800 */
[----:B--2---:R-:W-:-:S02]  /*71aa0*/  @P0 IMAD.MOV.U32 R5, RZ, RZ, R7 ;  /* 0x000000ffff050224 */ /* 0x004fc400078e0007 */
[----:B------:R-:W-:-:S05]  /*71ab0*/  @P0 IMAD.MOV.U32 R4, RZ, RZ, R6 ;  /* 0x000000ffff040224 */ /* 0x000fca00078e0006 */
[----:B------:R0:W2:Y:S04]  /*71ac0*/  @P0 LDG.E.U8 R43, desc[UR4][R4.64] ;  /* 0x00000004042b0981 */ /* 0x0000a8000c1e1100 */
[----:B----4-:R-:W-:Y:S04]  /*71ad0*/  STL [R1+0x8418], R51 ;  /* 0x0084183301007387 */ /* 0x010fe80000100800 */
[----:B------:R-:W4:Y:S04]  /*71ae0*/  LDL R9, [R1+0x6dc4] ;  /* 0x006dc40001097983 */ /* 0x000f280000100800 */
[----:B------:R-:W4:Y:S04]  /*71af0*/  LDL R8, [R1+0x6dc8] ;  /* 0x006dc80001087983 */ /* 0x000f280000100800 */
[----:B---3--:R-:W-:Y:S04]  /*71b00*/  STL [R1+0x841c], R49 ;  /* 0x00841c3101007387 */ /* 0x008fe80000100800 */
[----:B------:R-:W3:Y:S04]  /*71b10*/  LDL R14, [R1+0x6dbc] ;  /* 0x006dbc00010e7983 */ /* 0x000ee80000100800 */
[----:B------:R-:W3:Y:S04]  /*71b20*/  LDL R0, [R1+0x6dc0] ;  /* 0x006dc00001007983 */ /* 0x000ee80000100800 */
[----:B------:R-:W-:Y:S04]  /*71b30*/  STL [R1+0x8420], R47 ;  /* 0x0084202f01007387 */ /* 0x000fe80000100800 */
[----:B------:R-:W3:Y:S04]  /*71b40*/  LDL R18, [R1+0x6db4] ;  /* 0x006db40001127983 */ /* 0x000ee80000100800 */
[----:B------:R-:W3:Y:S04]  /*71b50*/  LDL R17, [R1+0x6db8] ;  /* 0x006db80001117983 */ /* 0x000ee80000100800 */
[----:B------:R-:W3:Y:S04]  /*71b60*/  LDL R11, [R1+0x6dac] ;  /* 0x006dac00010b7983 */ /* 0x000ee80000100800 */
[----:B------:R-:W3:Y:S04]  /*71b70*/  LDL R10, [R1+0x6db0] ;  /* 0x006db000010a7983 */ /* 0x000ee80000100800 */
[----:B------:R-:W-:Y:S04]  /*71b80*/  STL [R1+0x8424], R45 ;  /* 0x0084242d01007387 */ /* 0x000fe80000100800 */
[----:B------:R-:W3:Y:S04]  /*71b90*/  LDL R16, [R1+0x6da4] ;  /* 0x006da40001107983 */ /* 0x000ee80000100800 */
[----:B------:R-:W3:Y:S04]  /*71ba0*/  LDL R15, [R1+0x6da8] ;  /* 0x006da800010f7983 */ /* 0x000ee80000100800 */
[----:B------:R-:W3:Y:S04]  /*71bb0*/  LDL R7, [R1+0x6d9c] ;  /* 0x006d9c0001077983 */ /* 0x000ee80000100800 */
[----:B------:R-:W3:Y:S01]  /*71bc0*/  LDL R6, [R1+0x6da0] ;  /* 0x006da00001067983 */ /* 0x000ee20000100800 */
[----:B0-----:R-:W-:-:S02]  /*71bd0*/  @P0 IMAD.MOV.U32 R4, RZ, RZ, R12 ;  /* 0x000000ffff040224 */ /* 0x001fc400078e000c */
[----:B------:R-:W-:Y:S01]  /*71be0*/  @P0 IMAD.MOV.U32 R5, RZ, RZ, R13 ;  /* 0x000000ffff050224 */ /* 0x000fe200078e000d */
[----:B------:R-:W-:-:S06]  /*71bf0*/  PRMT R41, RZ, 0x7610, R41 ;  /* 0x00007610ff297816 */ /* 0x000fcc0000000029 */
        /* <DEDUP_REMOVED lines=9> */
[----:B------:R-:W-:Y:S02]  /*71c90*/  PRMT R35, RZ, 0x7610, R35 ;  /* 0x00007610ff237816 */ /* 0x000fe40000000023 */
[----:B------:R-:W-:Y:S02]  /*71ca0*/  ISETP.GT.AND P1, PT, R2, 0x7b, PT ;  /* 0x0000007b0200780c */ /* 0x000fe40003f24270 */
[----:B------:R-:W-:Y:S02]  /*71cb0*/  PRMT R33, RZ, 0x7610, R33 ;  /* 0x00007610ff217816 */ /* 0x000fe40000000021 */
[----:B------:R-:W-:Y:S02]  /*71cc0*/  PRMT R29, RZ, 0x7610, R29 ;  /* 0x00007610ff1d7816 */ /* 0x000fe4000000001d */
[----:B------:R-:W-:Y:S01]  /*71cd0*/  PRMT R3, RZ, 0x7610, R3 ;  /* 0x00007610ff037816 */ /* 0x000fe20000000003 */
[----:B---3--:R-:W-:-:S02]  /*71ce0*/  @P0 IMAD.MOV.U32 R5, RZ, RZ, R14 ;  /* 0x000000ffff050224 */ /* 0x008fc400078e000e */
[----:B------:R-:W-:-:S05]  /*71cf0*/  @P0 IMAD.MOV.U32 R4, RZ, RZ, R0 ;  /* 0x000000ffff040224 */ /* 0x000fca00078e0000 */
[----:B------:R0:W3:Y:S02]  /*71d00*/  @P0 LDG.E.U8 R37, desc[UR4][R4.64] ;  /* 0x0000000404250981 */ /* 0x0000e4000c1e1100 */
[----:B0-----:R-:W-:Y:S02]  /*71d10*/  @P0 IMAD.MOV.U32 R5, RZ, RZ, R18 ;  /* 0x000000ffff050224 */ /* 0x001fe400078e0012 */
[----:B------:R-:W-:-:S05]  /*71d20*/  @P0 IMAD.MOV.U32 R4, RZ, RZ, R17 ;  /* 0x000000ffff040224 */ /* 0x000fca00078e0011 */
[----:B------:R0:W3:Y:S02]  /*71d30*/  @P0 LDG.E.U8 R35, desc[UR4][R4.64] ;  /* 0x0000000404230981 */ /* 0x0000e4000c1e1100 */
[----:B0-----:R-:W-:Y:S02]  /*71d40*/  @P0 IMAD.MOV.U32 R4, RZ, RZ, R10 ;  /* 0x000000ffff040224 */ /* 0x001fe400078e000a */
[----:B------:R-:W-:Y:S01]  /*71d50*/  @P0 IMAD.MOV.U32 R5, RZ, RZ, R11 ;  /* 0x000000ffff050224 */ /* 0x000fe200078e000b */
[----:B------:R-:W3:Y:S04]  /*71d60*/  @P1 LDG.E.U8 R3, desc[UR4][R6.64] ;  /* 0x0000000406031981 */ /* 0x000ee8000c1e1100 */
[----:B------:R0:W3:Y:S02]  /*71d70*/  @P0 LDG.E.U8 R33, desc[UR4][R4.64] ;  /* 0x0000000404210981 */ /* 0x0000e4000c1e1100 */
[----:B0-----:R-:W-:-:S02]  /*71d80*/  @P0 IMAD.MOV.U32 R4, RZ, RZ, R15 ;  /* 0x000000ffff040224 */ /* 0x001fc400078e000f */
[----:B------:R-:W-:-:S05]  /*71d90*/  @P0 IMAD.MOV.U32 R5, RZ, RZ, R16 ;  /* 0x000000ffff050224 */ /* 0x000fca00078e0010 */
[----:B------:R0:W3:Y:S02]  /*71da0*/  @P0 LDG.E.U8 R29, desc[UR4][R4.64] ;  /* 0x00000004041d0981 */ /* 0x0000e4000c1e1100 */
[----:B0-----:R-:W-:Y:S02]  /*71db0*/  PRMT R4, RZ, 0x7610, R4 ;  /* 0x00007610ff047816 */ /* 0x001fe40000000004 */
[----:B------:R-:W-:Y:S04]  /*71dc0*/  STL [R1+0x842c], R41 ;  /* 0x00842c2901007387 */ /* 0x000fe80000100800 */
[----:B------:R-:W3:Y:S04]  /*71dd0*/  LDL R9, [R1+0x6d8c] ;  /* 0x006d8c0001097983 */ /* 0x000ee80000100800 */
[----:B------:R-:W3:Y:S01]  /*71de0*/  LDL R8, [R1+0x6d90] ;  /* 0x006d900001087983 */ /* 0x000ee20000100800 */
[----:B--2---:R-:W-:-:S02]  /*71df0*/  @P1 IMAD.MOV.U32 R7, RZ, RZ, R13 ;  /* 0x000000ffff071224 */ /* 0x004fc400078e000d */
[----:B------:R-:W-:-:S05]  /*71e00*/  @P1 IMAD.MOV.U32 R6, RZ, RZ, R12 ;  /* 0x000000ffff061224 */ /* 0x000fca00078e000c */
[----:B------:R-:W2:Y:S04]  /*71e10*/  @P1 LDG.E.U8 R4, desc[UR4][R6.64] ;  /* 0x0000000406041981 */ /* 0x000ea8000c1e1100 */
[----:B----4-:R-:W-:Y:S04]  /*71e20*/  STL [R1+0x8430], R39 ;  /* 0x0084302701007387 */ /* 0x010fe80000100800 */
[----:B------:R-:W4:Y:S04]  /*71e30*/  LDL R14, [R1+0x6d84] ;  /* 0x006d8400010e7983 */ /* 0x000f280000100800 */
[----:B------:R-:W4:Y:S04]  /*71e40*/  LDL R0, [R1+0x6d88] ;  /* 0x006d880001007983 */ /* 0x000f280000100800 */
[----:B------:R-:W4:Y:S04]  /*71e50*/  LDL R11, [R1+0x6d7c] ;  /* 0x006d7c00010b7983 */ /* 0x000f280000100800 */
[----:B------:R-:W4:Y:S04]  /*71e60*/  LDL R10, [R1+0x6d80] ;  /* 0x006d8000010a7983 */ /* 0x000f280000100800 */
[----:B------:R-:W4:Y:S04]  /*71e70*/  LDL R19, [R1+0x6d74] ;  /* 0x006d740001137983 */ /* 0x000f280000100800 */
[----:B------:R-:W4:Y:S01]  /*71e80*/  LDL R18, [R1+0x6d78] ;  /* 0x006d780001127983 */ /* 0x000f220000100800 */
[----:B------:R-:W-:-:S03]  /*71e90*/  PRMT R5, RZ, 0x7610, R5 ;  /* 0x00007610ff057816 */ /* 0x000fc60000000005 */
[----:B---3--:R-:W-:Y:S04]  /*71ea0*/  STL [R1+0x8384], R3 ;  /* 0x0083840301007387 */ /* 0x008fe80000100800 */
[----:B------:R-:W3:Y:S04]  /*71eb0*/  LDL R13, [R1+0x6d6c] ;  /* 0x006d6c00010d7983 */ /* 0x000ee80000100800 */
[----:B------:R-:W3:Y:S04]  /*71ec0*/  LDL R12, [R1+0x6d70] ;  /* 0x006d7000010c7983 */ /* 0x000ee80000100800 */
[----:B------:R4:W3:Y:S04]  /*71ed0*/  @P1 LDG.E.U8 R5, desc[UR4][R8.64] ;  /* 0x0000000408051981 */ /* 0x0008e8000c1e1100 */
[----:B--2---:R0:W-:Y:S04]  /*71ee0*/  STL [R1+0x8388], R4 ;  /* 0x0083880401007387 */ /* 0x0041e80000100800 */
[----:B------:R-:W2:Y:S04]  /*71ef0*/  LDL R20, [R1+0x6d64] ;  /* 0x006d640001147983 */ /* 0x000ea80000100800 */
[----:B------:R-:W2:Y:S01]  /*71f00*/  LDL R17, [R1+0x6d68] ;  /* 0x006d680001117983 */ /* 0x000ea20000100800 */
[----:B------:R-:W-:-:S02]  /*71f10*/  PRMT R6, RZ, 0x7610, R6 ;  /* 0x00007610ff067816 */ /* 0x000fc40000000006 */
[----:B------:R-:W-:Y:S01]  /*71f20*/  PRMT R7, RZ, 0x7610, R7 ;  /* 0x00007610ff077816 */ /* 0x000fe20000000007 */
[----:B----4-:R-:W-:Y:S02]  /*71f30*/  @P1 IMAD.MOV.U32 R9, RZ, RZ, R14 ;  /* 0x000000ffff091224 */ /* 0x010fe400078e000e */
[----:B------:R-:W-:-:S03]  /*71f40*/  @P1 IMAD.MOV.U32 R8, RZ, RZ, R0 ;  /* 0x000000ffff081224 */ /* 0x000fc600078e0000 */
[----:B------:R1:W4:Y:S04]  /*71f50*/  @P1 LDG.E.U8 R7, desc[UR4][R10.64] ;  /* 0x000000040a071981 */ /* 0x000328000c1e1100 */
[----:B------:R0:W4:Y:S01]  /*71f60*/  @P1 LDG.E.U8 R6, desc[UR4][R8.64] ;  /* 0x0000000408061981 */ /* 0x000122000c1e1100 */
[----:B-1----:R-:W-:Y:S01]  /*71f70*/  @P1 IMAD.MOV.U32 R10, RZ, RZ, R18 ;  /* 0x000000ffff0a1224 */ /* 0x002fe200078e0012 */
[----:B0-----:R-:W-:Y:S02]  /*71f80*/  PRMT R8, RZ, 0x7610, R8 ;  /* 0x00007610ff087816 */ /* 0x001fe40000000008 */
[----:B------:R-:W-:Y:S01]  /*71f90*/  PRMT R9, RZ, 0x7610, R9 ;  /* 0x00007610ff097816 */ /* 0x000fe20000000009 */
[----:B------:R-:W-:-:S05]  /*71fa0*/  @P1 IMAD.MOV.U32 R11, RZ, RZ, R19 ;  /* 0x000000ffff0b1224 */ /* 0x000fca00078e0013 */
[----:B------:R0:W4:Y:S02]  /*71fb0*/  @P1 LDG.E.U8 R8, desc[UR4][R10.64] ;  /* 0x000000040a081981 */ /* 0x000124000c1e1100 */
[----:B0-----:R-:W-:Y:S02]  /*71fc0*/  PRMT R10, RZ, 0x7610, R10 ;  /* 0x00007610ff0a7816 */ /* 0x001fe4000000000a */
[----:B---3--:R2:W3:Y:S04]  /*71fd0*/  @P1 LDG.E.U8 R9, desc[UR4][R12.64] ;  /* 0x000000040c091981 */ /* 0x0084e8000c1e1100 */
[----:B------:R0:W-:Y:S04]  /*71fe0*/  STL [R1+0x838c], R5 ;  /* 0x00838c0501007387 */ /* 0x0001e80000100800 */
[----:B------:R-:W3:Y:S04]  /*71ff0*/  LDL R15, [R1+0x6d5c] ;  /* 0x006d5c00010f7983 */ /* 0x000ee80000100800 */
[----:B------:R-:W3:Y:S04]  /*72000*/  LDL R14, [R1+0x6d60] ;  /* 0x006d6000010e7983 */ /* 0x000ee80000100800 */
[----:B------:R-:W3:Y:S04]  /*72010*/  LDL R4, [R1+0x6d54] ;  /* 0x006d540001047983 */ /* 0x000ee80000100800 */
[----:B------:R-:W3:Y:S01]  /*72020*/  LDL R0, [R1+0x6d58] ;  /* 0x006d580001007983 */ /* 0x000ee20000100800 */
[----:B--2---:R-:W-:-:S02]  /*72030*/  @P1 IMAD.MOV.U32 R13, RZ, RZ, R20 ;  /* 0x000000ffff0d1224 */ /* 0x004fc400078e0014 */
[----:B------:R-:W-:-:S05]  /*72040*/  @P1 IMAD.MOV.U32 R12, RZ, RZ, R17 ;  /* 0x000000ffff0c1224 */ /* 0x000fca00078e0011 */
[----:B------:R-:W2:Y:S04]  /*72050*/  @P1 LDG.E.U8 R10, desc[UR4][R12.64] ;  /* 0x000000040c0a1981 */ /* 0x000ea8000c1e1100 */
[----:B----4-:R1:W-:Y:S04]  /*72060*/  STL [R1+0x8390], R6 ;  /* 0x0083900601007387 */ /* 0x0103e80000100800 */
[----:B------:R-:W4:Y:S04]  /*72070*/  LDL R16, [R1+0x6d4c] ;  /* 0x006d4c0001107983 */ /* 0x000f280000100800 */
[----:B------:R-:W4:Y:S04]  /*72080*/  LDL R3, [R1+0x6d50] ;  /* 0x006d500001037983 */ /* 0x000f280000100800 */
[----:B------:R-:W-:Y:S01]  /*72090*/  STL [R1+0x8394], R7 ;  /* 0x0083940701007387 */ /* 0x000fe20000100800 */
[----:B------:R-:W-:-:S03]  /*720a0*/  ISETP.GT.AND P0, PT, R2, 0x7c, PT ;  /* 0x0000007c0200780c */ /* 0x000fc60003f04270 */
[----:B------:R-:W4:Y:S04]  /*720b0*/  LDL R19, [R1+0x6d44] ;  /* 0x006d440001137983 */ /* 0x000f280000100800 */
[----:B------:R-:W4:Y:S04]  /*720c0*/  LDL R18, [R1+0x6d48] ;  /* 0x006d480001127983 */ /* 0x000f280000100800 */
[----:B0-----:R-:W4:Y:S01]  /*720d0*/  LDL R5, [R1+0x6d40] ;  /* 0x006d400001057983 */ /* 0x001f220000100800 */
[----:B------:R-:W-:-:S03]  /*720e0*/  PRMT R11, RZ, 0x7610, R11 ;  /* 0x00007610ff0b7816 */ /* 0x000fc6000000000b */
[----:B------:R-:W-:Y:S04]  /*720f0*/  STL [R1+0x8398], R8 ;  /* 0x0083980801007387 */ /* 0x000fe80000100800 */
[----:B-1----:R-:W4:Y:S04]  /*72100*/  LDL R6, [R1+0x6d3c] ;  /* 0x006d3c0001067983 */ /* 0x002f280000100800 */
[----:B---3--:R0:W-:Y:S04]  /*72110*/  STL [R1+0x839c], R9 ;  /* 0x00839c0901007387 */ /* 0x0081e80000100800 */
[----:B------:R-:W3:Y:S04]  /*72120*/  LDL R21, [R1+0x6d34] ;  /* 0x006d340001157983 */ /* 0x000ee80000100800 */
[----:B------:R-:W3:Y:S04]  /*72130*/  LDL R20, [R1+0x6d38] ;  /* 0x006d380001147983 */ /* 0x000ee80000100800 */
[----:B------:R1:W3:Y:S02]  /*72140*/  @P0 LDG.E.U8 R11, desc[UR4][R14.64] ;  /* 0x000000040e0b0981 */ /* 0x0002e4000c1e1100 */
[----:B-1----:R-:W-:-:S02]  /*72150*/  @P0 IMAD.MOV.U32 R14, RZ, RZ, R0 ;  /* 0x000000ffff0e0224 */ /* 0x002fc400078e0000 */
[----:B------:R-:W-:Y:S01]  /*72160*/  @P0 IMAD.MOV.U32 R15, RZ, RZ, R4 ;  /* 0x000000ffff0f0224 */ /* 0x000fe200078e0004 */
[----:B--2---:R1:W-:Y:S04]  /*72170*/  STL [R1+0x83a0], R10 ;  /* 0x0083a00a01007387 */ /* 0x0043e80000100800 */
[----:B0-----:R-:W2:Y:S04]  /*72180*/  LDL R9, [R1+0x6d2c] ;  /* 0x006d2c0001097983 */ /* 0x001ea80000100800 */
[----:B------:R-:W2:Y:S04]  /*72190*/  LDL R8, [R1+0x6d30] ;  /* 0x006d300001087983 */ /* 0x000ea80000100800 */
[----:B------:R-:W2:Y:S04]  /*721a0*/  LDL R4, [R1+0x6d24] ;  /* 0x006d240001047983 */ /* 0x000ea80000100800 */
[----:B------:R-:W2:Y:S01]  /*721b0*/  LDL R0, [R1+0x6d28] ;  /* 0x006d280001007983 */ /* 0x000ea20000100800 */
[----:B------:R-:W-:-:S02]  /*721c0*/  PRMT R12, RZ, 0x7610, R12 ;  /* 0x00007610ff0c7816 */ /* 0x000fc4000000000c */
[----:B------:R-:W-:Y:S01]  /*721d0*/  PRMT R13, RZ, 0x7610, R13 ;  /* 0x00007610ff0d7816 */ /* 0x000fe2000000000d */
[----:B----4-:R-:W-:Y:S02]  /*721e0*/  @P0 IMAD.MOV.U32 R17, RZ, RZ, R16 ;  /* 0x000000ffff110224 */ /* 0x010fe400078e0010 */
[----:B------:R-:W-:Y:S01]  /*721f0*/  @P0 IMAD.MOV.U32 R16, RZ, RZ, R3 ;  /* 0x000000ffff100224 */ /* 0x000fe200078e0003 */
[----:B------:R-:W4:Y:S04]  /*72200*/  LDL R7, [R1+0x6d1c] ;  /* 0x006d1c0001077983 */ /* 0x000f280000100800 */
[----:B------:R-:W4:Y:S04]  /*72210*/  LDL R3, [R1+0x6d20] ;  /* 0x006d200001037983 */ /* 0x000f280000100800 */
[----:B------:R0:W4:Y:S04]  /*72220*/  @P0 LDG.E.U8 R12, desc[UR4][R14.64] ;  /* 0x000000040e0c0981 */ /* 0x000128000c1e1100 */
[----:B------:R0:W4:Y:S04]  /*72230*/  @P0 LDG.E.U8 R13, desc[UR4][R16.64] ;  /* 0x00000004100d0981 */ /* 0x000128000c1e1100 */
[----:B------:R-:W4:Y:S04]  /*72240*/  LDL R24, [R1+0x6d0c] ;  /* 0x006d0c0001187983 */ /* 0x000f280000100800 */
[----:B-1----:R-:W4:Y:S01]  /*72250*/  LDL R10, [R1+0x6d10] ;  /* 0x006d1000010a7983 */ /* 0x002f220000100800 */
[----:B------:R-:W-:-:S03]  /*72260*/  ISETP.GT.AND P1, PT, R2, 0x7d, PT ;  /* 0x0000007d0200780c */ /* 0x000fc60003f24270 */
[----:B------:R-:W4:Y:S01]  /*72270*/  LDL R39, [R1+0x6cc4] ;  /* 0x006cc40001277983 */ /* 0x000f220000100800 */
[----:B0-----:R-:W-:Y:S02]  /*72280*/  PRMT R14, RZ, 0x7610, R14 ;  /* 0x00007610ff0e7816 */ /* 0x001fe4000000000e */
[----:B------:R-:W-:Y:S01]  /*72290*/  PRMT R15, RZ, 0x7610, R15 ;  /* 0x00007610ff0f7816 */ /* 0x000fe2000000000f */
[----:B------:R-:W-:Y:S02]  /*722a0*/  @P0 IMAD.MOV.U32 R16, RZ, RZ, R18 ;  /* 0x000000ffff100224 */ /* 0x000fe400078e0012 */
[----:B------:R-:W-:Y:S02]  /*722b0*/  @P0 IMAD.MOV.U32 R17, RZ, RZ, R19 ;  /* 0x000000ffff110224 */ /* 0x000fe400078e0013 */
[----:B------:R-:W-:Y:S02]  /*722c0*/  @P0 IMAD.MOV.U32 R18, RZ, RZ, R5 ;  /* 0x000000ffff120224 */ /* 0x000fe400078e0005 */
[----:B------:R-:W-:Y:S01]  /*722d0*/  @P0 IMAD.MOV.U32 R19, RZ, RZ, R6 ;  /* 0x000000ffff130224 */ /* 0x000fe200078e0006 */
[----:B------:R-:W4:Y:S04]  /*722e0*/  LDL R5, [R1+0x6d18] ;  /* 0x006d180001057983 */ /* 0x000f280000100800 */
[----:B------:R-:W4:Y:S04]  /*722f0*/  LDL R6, [R1+0x6d14] ;  /* 0x006d140001067983 */ /* 0x000f280000100800 */
[----:B------:R0:W4:Y:S04]  /*72300*/  @P0 LDG.E.U8 R14, desc[UR4][R16.64] ;  /* 0x00000004100e0981 */ /* 0x000128000c1e1100 */
[----:B------:R3:W4:Y:S01]  /*72310*/  @P0 LDG.E.U8 R15, desc[UR4][R18.64] ;  /* 0x00000004120f0981 */ /* 0x000722000c1e1100 */
[----:B0-----:R-:W-:Y:S01]  /*72320*/  PRMT R17, RZ, 0x7610, R17 ;  /* 0x00007610ff117816 */ /* 0x001fe20000000011 */
[----:B---3--:R-:W-:-:S02]  /*72330*/  @P0 IMAD.MOV.U32 R19, RZ, RZ, R21 ;  /* 0x000000ffff130224 */ /* 0x008fc400078e0015 */
[----:B------:R-:W-:Y:S02]  /*72340*/  @P0 IMAD.MOV.U32 R18, RZ, RZ, R20 ;  /* 0x000000ffff120224 */ /* 0x000fe400078e0014 */
[----:B--2---:R-:W-:Y:S02]  /*72350*/  @P0 IMAD.MOV.U32 R21, RZ, RZ, R9 ;  /* 0x000000ffff150224 */ /* 0x004fe400078e0009 */
[----:B------:R-:W-:Y:S01]  /*72360*/  @P0 IMAD.MOV.U32 R20, RZ, RZ, R8 ;  /* 0x000000ffff140224 */ /* 0x000fe200078e0008 */
[----:B------:R-:W2:Y:S04]  /*72370*/  LDL R9, [R1+0x6d04] ;  /* 0x006d040001097983 */ /* 0x000ea80000100800 */
[----:B------:R-:W3:Y:S04]  /*72380*/  LDL R8, [R1+0x6d08] ;  /* 0x006d080001087983 */ /* 0x000ee80000100800 */
[----:B------:R0:W3:Y:S02]  /*72390*/  @P0 LDG.E.U8 R17, desc[UR4][R20.64] ;  /* 0x0000000414110981 */ /* 0x0000e4000c1e1100 */
[----:B0-----:R-:W-:-:S02]  /*723a0*/  @P0 IMAD.MOV.U32 R20, RZ, RZ, R0 ;  /* 0x000000ffff140224 */ /* 0x001fc400078e0000 */
[----:B------:R-:W-:Y:S01]  /*723b0*/  @P0 IMAD.MOV.U32 R21, RZ, RZ, R4 ;  /* 0x000000ffff150224 */ /* 0x000fe200078e0004 */
[----:B------:R-:W3:Y:S04]  /*723c0*/  LDL R0, [R1+0x6d00] ;  /* 0x006d000001007983 */ /* 0x000ee80000100800 */
[----:B------:R-:W3:Y:S01]  /*723d0*/  LDL R4, [R1+0x6cfc] ;  /* 0x006cfc0001047983 */ /* 0x000ee20000100800 */
[----:B------:R-:W-:Y:S01]  /*723e0*/  PRMT R16, RZ, 0x7610, R16 ;  /* 0x00007610ff107816 */ /* 0x000fe20000000010 */
[----:B----4-:R-:W-:Y:S02]  /*723f0*/  @P1 IMAD.MOV.U32 R22, RZ, RZ, R3 ;  /* 0x000000ffff161224 */ /* 0x010fe400078e0003 */
[----:B------:R-:W-:Y:S01]  /*72400*/  @P1 IMAD.MOV.U32 R23, RZ, RZ, R7 ;  /* 0x000000ffff171224 */ /* 0x000fe200078e0007 */
[----:B------:R-:W4:Y:S04]  /*72410*/  LDL R3, [R1+0x6cf8] ;  /* 0x006cf80001037983 */ /* 0x000f280000100800 */
[----:B------:R0:W4:Y:S04]  /*72420*/  @P0 LDG.E.U8 R16, desc[UR4][R18.64] ;  /* 0x0000000412100981 */ /* 0x000128000c1e1100 */
[----:B------:R-:W4:Y:S01]  /*72430*/  LDL R7, [R1+0x6cf4] ;  /* 0x006cf40001077983 */ /* 0x000f220000100800 */
[----:B------:R-:W-:Y:S01]  /*72440*/  @P1 IMAD.MOV.U32 R25, RZ, RZ, R24 ;  /* 0x000000ffff191224 */ /* 0x000fe200078e0018 */
[----:B0-----:R-:W-:-:S02]  /*72450*/  PRMT R18, RZ, 0x7610, R18 ;  /* 0x00007610ff127816 */ /* 0x001fc40000000012 */
[----:B------:R-:W-:Y:S01]  /*72460*/  PRMT R19, RZ, 0x7610, R19 ;  /* 0x00007610ff137816 */ /* 0x000fe20000000013 */
[----:B------:R-:W-:Y:S02]  /*72470*/  @P1 IMAD.MOV.U32 R24, RZ, RZ, R10 ;  /* 0x000000ffff181224 */ /* 0x000fe400078e000a */
[----:B------:R-:W4:Y:S04]  /*72480*/  LDL R10, [R1+0x6cc8] ;  /* 0x006cc800010a7983 */ /* 0x000f280000100800 */
[----:B------:R0:W4:Y:S04]  /*72490*/  @P0 LDG.E.U8 R18, desc[UR4][R20.64] ;  /* 0x0000000414120981 */ /* 0x000128000c1e1100 */
[----:B------:R1:W4:Y:S01]  /*724a0*/  @P1 LDG.E.U8 R19, desc[UR4][R22.64] ;  /* 0x0000000416131981 */ /* 0x000322000c1e1100 */
[----:B0-----:R-:W-:Y:S01]  /*724b0*/  PRMT R21, RZ, 0x7610, R21 ;  /* 0x00007610ff157816 */ /* 0x001fe20000000015 */
[----:B-1----:R-:W-:-:S02]  /*724c0*/  @P1 IMAD.MOV.U32 R22, RZ, RZ, R5 ;  /* 0x000000ffff161224 */ /* 0x002fc400078e0005 */
[----:B------:R-:W-:Y:S01]  /*724d0*/  @P1 IMAD.MOV.U32 R23, RZ, RZ, R6 ;  /* 0x000000ffff171224 */ /* 0x000fe200078e0006 */
[----:B------:R-:W4:Y:S04]  /*724e0*/  LDL R5, [R1+0x6cf0] ;  /* 0x006cf00001057983 */ /* 0x000f280000100800 */
[----:B------:R-:W4:Y:S04]  /*724f0*/  LDL R6, [R1+0x6cec] ;  /* 0x006cec0001067983 */ /* 0x000f280000100800 */
[----:B------:R2:W4:Y:S02]  /*72500*/  @P1 LDG.E.U8 R21, desc[UR4][R24.64] ;  /* 0x0000000418151981 */ /* 0x000524000c1e1100 */
[----:B--2---:R-:W-:-:S02]  /*72510*/  @P1 IMAD.MOV.U32 R25, RZ, RZ, R9 ;  /* 0x000000ffff191224 */ /* 0x004fc400078e0009 */
[----:B---3--:R-:W-:Y:S01]  /*72520*/  @P1 IMAD.MOV.U32 R24, RZ, RZ, R8 ;  /* 0x000000ffff181224 */ /* 0x008fe200078e0008 */
[----:B------:R-:W2:Y:S04]  /*72530*/  LDL R9, [R1+0x6ce4] ;  /* 0x006ce40001097983 */ /* 0x000ea80000100800 */
[----:B------:R-:W3:Y:S01]  /*72540*/  LDL R8, [R1+0x6ce8] ;  /* 0x006ce80001087983 */ /* 0x000ee20000100800 */
[----:B------:R-:W-:Y:S02]  /*72550*/  @P1 IMAD.MOV.U32 R26, RZ, RZ, R0 ;  /* 0x000000ffff1a1224 */ /* 0x000fe400078e0000 */
[----:B------:R-:W-:Y:S01]  /*72560*/  @P1 IMAD.MOV.U32 R27, RZ, RZ, R4 ;  /* 0x000000ffff1b1224 */ /* 0x000fe200078e0004 */
[----:B------:R-:W3:Y:S04]  /*72570*/  LDL R0, [R1+0x6ce0] ;  /* 0x006ce00001007983 */ /* 0x000ee80000100800 */
[----:B------:R-:W3:Y:S01]  /*72580*/  LDL R4, [R1+0x6cdc] ;  /* 0x006cdc0001047983 */ /* 0x000ee20000100800 */
[----:B------:R-:W-:-:S06]  /*72590*/  PRMT R20, RZ, 0x7610, R20 ;  /* 0x00007610ff147816 */ /* 0x000fcc0000000014 */
[----:B------:R0:W3:Y:S02]  /*725a0*/  @P1 LDG.E.U8 R20, desc[UR4][R22.64] ;  /* 0x0000000416141981 */ /* 0x0000e4000c1e1100 */
[----:B0-----:R-:W-:Y:S02]  /*725b0*/  PRMT R23, RZ, 0x7610, R23 ;  /* 0x00007610ff177816 */ /* 0x001fe40000000017 */
[----:B------:R-:W-:-:S04]  /*725c0*/  PRMT R22, RZ, 0x7610, R22 ;  /* 0x00007610ff167816 */ /* 0x000fc80000000016 */
[----:B------:R4:W3:Y:S04]  /*725d0*/  @P1 LDG.E.U8 R23, desc[UR4][R26.64] ;  /* 0x000000041a171981 */ /* 0x0008e8000c1e1100 */
[----:B------:R0:W3:Y:S01]  /*725e0*/  @P1 LDG.E.U8 R22, desc[UR4][R24.64] ;  /* 0x0000000418161981 */ /* 0x0000e2000c1e1100 */
[----:B------:R-:W-:Y:S01]  /*725f0*/  ISETP.GT.AND P0, PT, R2, 0x7e, PT ;  /* 0x0000007e0200780c */ /* 0x000fe20003f04270 */
[----:B----4-:R-:W-:Y:S02]  /*72600*/  @P1 IMAD.MOV.U32 R26, RZ, RZ, R3 ;  /* 0x000000ffff1a1224 */ /* 0x010fe400078e0003 */
[----:B------:R-:W-:Y:S01]  /*72610*/  @P1 IMAD.MOV.U32 R27, RZ, RZ, R7 ;  /* 0x000000ffff1b1224 */ /* 0x000fe200078e0007 */
[----:B------:R-:W4:Y:S04]  /*72620*/  LDL R3, [R1+0x6cd8] ;  /* 0x006cd80001037983 */ /* 0x000f280000100800 */
[----:B------:R-:W4:Y:S01]  /*72630*/  LDL R7, [R1+0x6cd4] ;  /* 0x006cd40001077983 */ /* 0x000f220000100800 */
[----:B0-----:R-:W-:-:S02]  /*72640*/  PRMT R24, RZ, 0x7610, R24 ;  /* 0x00007610ff187816 */ /* 0x001fc40000000018 */
[----:B------:R-:W-:Y:S01]  /*72650*/  PRMT R25, RZ, 0x7610, R25 ;  /* 0x00007610ff197816 */ /* 0x000fe20000000019 */
[----:B------:R-:W-:Y:S02]  /*72660*/  @P1 IMAD.MOV.U32 R30, RZ, RZ, R5 ;  /* 0x000000ffff1e1224 */ /* 0x000fe400078e0005 */
[----:B------:R-:W-:Y:S01]  /*72670*/  @P1 IMAD.MOV.U32 R31, RZ, RZ, R6 ;  /* 0x000000ffff1f1224 */ /* 0x000fe200078e0006 */
[----:B------:R-:W4:Y:S04]  /*72680*/  LDL R5, [R1+0x6cd0] ;  /* 0x006cd00001057983 */ /* 0x000f280000100800 */
[----:B------:R-:W4:Y:S04]  /*72690*/  LDL R6, [R1+0x6ccc] ;  /* 0x006ccc0001067983 */ /* 0x000f280000100800 */
[----:B------:R0:W4:Y:S04]  /*726a0*/  @P1 LDG.E.U8 R24, desc[UR4][R26.64] ;  /* 0x000000041a181981 */ /* 0x000128000c1e1100 */
[----:B------:R2:W4:Y:S01]  /*726b0*/  @P1 LDG.E.U8 R25, desc[UR4][R30.64] ;  /* 0x000000041e191981 */ /* 0x000522000c1e1100 */
[----:B0-----:R-:W-:Y:S01]  /*726c0*/  PRMT R26, RZ, 0x7610, R26 ;  /* 0x00007610ff1a7816 */ /* 0x001fe2000000001a */
[----:B--2---:R-:W-:-:S02]  /*726d0*/  @P1 IMAD.MOV.U32 R31, RZ, RZ, R9 ;  /* 0x000000ffff1f1224 */ /* 0x004fc400078e0009 */
[----:B---3--:R-:W-:Y:S01]  /*726e0*/  @P1 IMAD.MOV.U32 R30, RZ, RZ, R8 ;  /* 0x000000ffff1e1224 */ /* 0x008fe200078e0008 */
[----:B------:R-:W-:Y:S02]  /*726f0*/  PRMT R27, RZ, 0x7610, R27 ;  /* 0x00007610ff1b7816 */ /* 0x000fe4000000001b */
[----:B------:R-:W-:Y:S01]  /*72700*/  PRMT R28, RZ, 0x7610, R28 ;  /* 0x00007610ff1c7816 */ /* 0x000fe2000000001c */
[----:B------:R-:W2:Y:S04]  /*72710*/  LDL R9, [R1+0x6cb4] ;  /* 0x006cb40001097983 */ /* 0x000ea80000100800 */
[----:B------:R0:W3:Y:S04]  /*72720*/  @P1 LDG.E.U8 R26, desc[UR4][R30.64] ;  /* 0x000000041e1a1981 */ /* 0x0000e8000c1e1100 */
[----:B------:R-:W2:Y:S01]  /*72730*/  LDL R8, [R1+0x6cb8] ;  /* 0x006cb80001087983 */ /* 0x000ea20000100800 */
[----:B0-----:R-:W-:-:S02]  /*72740*/  @P0 IMAD.MOV.U32 R30, RZ, RZ, R0 ;  /* 0x000000ffff1e0224 */ /* 0x001fc400078e0000 */
[----:B------:R-:W-:Y:S01]  /*72750*/  @P0 IMAD.MOV.U32 R31, RZ, RZ, R4 ;  /* 0x000000ffff1f0224 */ /* 0x000fe200078e0004 */
[----:B------:R-:W2:Y:S04]  /*72760*/  LDL R0, [R1+0x6cc0] ;  /* 0x006cc00001007983 */ /* 0x000ea80000100800 */
[----:B------:R-:W3:Y:S04]  /*72770*/  LDL R4, [R1+0x6cbc] ;  /* 0x006cbc0001047983 */ /* 0x000ee80000100800 */
[----:B------:R4:W3:Y:S01]  /*72780*/  @P0 LDG.E.U8 R27, desc[UR4][R30.64] ;  /* 0x000000041e1b0981 */ /* 0x0008e2000c1e1100 */
[----:B------:R-:W-:-:S02]  /*72790*/  PRMT R32, RZ, 0x7610, R32 ;  /* 0x00007610ff207816 */ /* 0x000fc40000000020 */
[----:B------:R-:W-:Y:S01]  /*727a0*/  PRMT R34, RZ, 0x7610, R34 ;  /* 0x00007610ff227816 */ /* 0x000fe20000000022 */
[----:B----4-:R-:W-:Y:S02]  /*727b0*/  @P0 IMAD.MOV.U32 R30, RZ, RZ, R3 ;  /* 0x000000ffff1e0224 */ /* 0x010fe400078e0003 */
[----:B------:R-:W-:Y:S01]  /*727c0*/  @P0 IMAD.MOV.U32 R31, RZ, RZ, R7 ;  /* 0x000000ffff1f0224 */ /* 0x000fe200078e0007 */
[----:B------:R-:W4:Y:S04]  /*727d0*/  LDL R3, [R1+0x6cb0] ;  /* 0x006cb00001037983 */ /* 0x000f280000100800 */
[----:B------:R-:W4:Y:S04]  /*727e0*/  LDL R7, [R1+0x6cac] ;  /* 0x006cac0001077983 */ /* 0x000f280000100800 */
[----:B------:R0:W4:Y:S02]  /*727f0*/  @P0 LDG.E.U8 R28, desc[UR4][R30.64] ;  /* 0x000000041e1c0981 */ /* 0x000124000c1e1100 */
[----:B0-----:R-:W-:-:S02]  /*72800*/  @P0 IMAD.MOV.U32 R30, RZ, RZ, R5 ;  /* 0x000000ffff1e0224 */ /* 0x001fc400078e0005 */
[----:B------:R-:W-:Y:S01]  /*72810*/  @P0 IMAD.MOV.U32 R31, RZ, RZ, R6 ;  /* 0x000000ffff1f0224 */ /* 0x000fe200078e0006 */
[----:B------:R-:W4:Y:S04]  /*72820*/  LDL R5, [R1+0x6ca8] ;  /* 0x006ca80001057983 */ /* 0x000f280000100800 */
[----:B------:R-:W4:Y:S04]  /*72830*/  LDL R6, [R1+0x6ca4] ;  /* 0x006ca40001067983 */ /* 0x000f280000100800 */
[----:B------:R0:W4:Y:S04]  /*72840*/  @P0 LDG.E.U8 R32, desc[UR4][R30.64] ;  /* 0x000000041e200981 */ /* 0x000128000c1e1100 */
[----:B------:R1:W-:Y:S01]  /*72850*/  STL [R1+0x83a4], R2 ;  /* 0x0083a40201007387 */ /* 0x0003e20000100800 */
[----:B------:R-:W-:-:S02]  /*72860*/  PRMT R36, RZ, 0x7610, R36 ;  /* 0x00007610ff247816 */ /* 0x000fc40000000024 */
[----:B------:R-:W-:Y:S02]  /*72870*/  PRMT R38, RZ, 0x7610, R38 ;  /* 0x00007610ff267816 */ /* 0x000fe40000000026 */
[----:B------:R-:W-:Y:S02]  /*72880*/  ISETP.GT.AND P1, PT, R2, 0x7f, PT ;  /* 0x0000007f0200780c */ /* 0x000fe40003f24270 */
[----:B------:R-:W-:Y:S02]  /*72890*/  PRMT R40, RZ, 0x7610, R40 ;  /* 0x00007610ff287816 */ /* 0x000fe40000000028 */
[----:B------:R-:W-:Y:S02]  /*728a0*/  PRMT R42, RZ, 0x7610, R42 ;  /* 0x00007610ff2a7816 */ /* 0x000fe4000000002a */
[----:B------:R-:W-:Y:S01]  /*728b0*/  PRMT R44, RZ, 0x7610, R44 ;  /* 0x00007610ff2c7816 */ /* 0x000fe2000000002c */
[----:B------:R-:W4:Y:S04]  /*728c0*/  LDL R41, [R1+0x6c8c] ;  /* 0x006c8c0001297983 */ /* 0x000f280000100800 */
[----:B-1----:R-:W4:Y:S01]  /*728d0*/  LDL R2, [R1+0x6c98] ;  /* 0x006c980001027983 */ /* 0x002f220000100800 */
[----:B0-----:R-:W-:-:S02]  /*728e0*/  @P0 IMAD.MOV.U32 R30, RZ, RZ, R10 ;  /* 0x000000ffff1e0224 */ /* 0x001fc400078e000a */
[----:B------:R-:W-:Y:S01]  /*728f0*/  @P0 IMAD.MOV.U32 R31, RZ, RZ, R39 ;  /* 0x000000ffff1f0224 */ /* 0x000fe200078e0027 */
[----:B------:R-:W4:Y:S04]  /*72900*/  LDL R10, [R1+0x6c84] ;  /* 0x006c8400010a7983 */ /* 0x000f280000100800 */
[----:B------:R-:W4:Y:S04]  /*72910*/  LDL R39, [R1+0x6c90] ;  /* 0x006c900001277983 */ /* 0x000f280000100800 */
[----:B------:R2:W4:Y:S02]  /*72920*/  @P0 LDG.E.U8 R34, desc[UR4][R30.64] ;  /* 0x000000041e220981 */ /* 0x000524000c1e1100 */
[----:B--2---:R-:W-:-:S02]  /*72930*/  @P0 IMAD.MOV.U32 R30, RZ, RZ, R0 ;  /* 0x000000ffff1e0224 */ /* 0x004fc400078e0000 */
[----:B---3--:R-:W-:Y:S01]  /*72940*/  @P0 IMAD.MOV.U32 R31, RZ, RZ, R4 ;  /* 0x000000ffff1f0224 */ /* 0x008fe200078e0004 */
[----:B------:R-:W2:Y:S04]  /*72950*/  LDL R0, [R1+0x6ca0] ;  /* 0x006ca00001007983 */ /* 0x000ea80000100800 */
[----:B------:R-:W3:Y:S04]  /*72960*/  LDL R4, [R1+0x6c9c] ;  /* 0x006c9c0001047983 */ /* 0x000ee80000100800 */
[----:B------:R0:W3:Y:S02]  /*72970*/  @P0 LDG.E.U8 R36, desc[UR4][R30.64] ;  /* 0x000000041e240981 */ /* 0x0000e4000c1e1100 */
[----:B0-----:R-:W-:-:S02]  /*72980*/  @P0 IMAD.MOV.U32 R30, RZ, RZ, R8 ;  /* 0x000000ffff1e0224 */ /* 0x001fc400078e0008 */
[----:B------:R-:W-:Y:S01]  /*72990*/  @P0 IMAD.MOV.U32 R31, RZ, RZ, R9 ;  /* 0x000000ffff1f0224 */ /* 0x000fe200078e0009 */
[----:B------:R-:W3:Y:S04]  /*729a0*/  LDL R8, [R1+0x6c7c] ;  /* 0x006c7c0001087983 */ /* 0x000ee80000100800 */
[----:B------:R-:W3:Y:S04]  /*729b0*/  LDL R9, [R1+0x6c88] ;  /* 0x006c880001097983 */ /* 0x000ee80000100800 */
[----:B------:R4:W3:Y:S02]  /*729c0*/  @P0 LDG.E.U8 R38, desc[UR4][R30.64] ;  /* 0x000000041e260981 */ /* 0x0008e4000c1e1100 */
[----:B----4-:R-:W-:-:S02]  /*729d0*/  @P0 IMAD.MOV.U32 R30, RZ, RZ, R3 ;  /* 0x000000ffff1e0224 */ /* 0x010fc400078e0003 */
        /* <DEDUP_REMOVED lines=13> */
[----:B------:R0:W2:Y:S02]  /*72ab0*/  @P1 LDG.E.U8 R44, desc[UR4][R30.64] ;  /* 0x000000041e2c1981 */ /* 0x0000a4000c1e1100 */
[----:B0-----:R-:W-:-:S02]  /*72ac0*/  @P1 IMAD.MOV.U32 R30, RZ, RZ, R2 ;  /* 0x000000ffff1e1224 */ /* 0x001fc400078e0002 */
[----:B----4-:R-:W-:Y:S01]  /*72ad0*/  @P1 IMAD.MOV.U32 R31, RZ, RZ, R3 ;  /* 0x000000ffff1f1224 */ /* 0x010fe200078e0003 */
[----:B------:R-:W-:Y:S02]  /*72ae0*/  PRMT R46, RZ, 0x7610, R46 ;  /* 0x00007610ff2e7816 */ /* 0x000fe4000000002e */
[----:B------:R-:W-:-:S04]  /*72af0*/  PRMT R48, RZ, 0x7610, R48 ;  /* 0x00007610ff307816 */ /* 0x000fc80000000030 */
[----:B------:R0:W4:Y:S01]  /*72b00*/  @P1 LDG.E.U8 R46, desc[UR4][R30.64] ;  /* 0x000000041e2e1981 */ /* 0x000122000c1e1100 */
[----:B------:R-:W-:Y:S01]  /*72b10*/  PRMT R50, RZ, 0x7610, R50 ;  /* 0x00007610ff327816 */ /* 0x000fe20000000032 */
[----:B0-----:R-:W-:Y:S02]  /*72b20*/  @P1 IMAD.MOV.U32 R30, RZ, RZ, R39 ;  /* 0x000000ffff1e1224 */ /* 0x001fe400078e0027 */
[----:B------:R-:W-:-:S05]  /*72b30*/  @P1 IMAD.MOV.U32 R31, RZ, RZ, R41 ;  /* 0x000000ffff1f1224 */ /* 0x000fca00078e0029 */
[----:B------:R0:W3:Y:S04]  /*72b40*/  @P1 LDG.E.U8 R48, desc[UR4][R30.64] ;  /* 0x000000041e301981 */ /* 0x0000e8000c1e1100 */
[----:B--2---:R-:W-:Y:S04]  /*72b50*/  STL [R1+0x83a8], R44 ;  /* 0x0083a82c01007387 */ /* 0x004fe80000100800 */
[----:B------:R-:W2:Y:S04]  /*72b60*/  LDL R3, [R1+0x6c64] ;  /* 0x006c640001037983 */ /* 0x000ea80000100800 */
[----:B------:R-:W4:Y:S01]  /*72b70*/  LDL R2, [R1+0x6c68] ;  /* 0x006c680001027983 */ /* 0x000f220000100800 */
[----:B0-----:R-:W-:-:S02]  /*72b80*/  @P1 IMAD.MOV.U32 R30, RZ, RZ, R9 ;  /* 0x000000ffff1e1224 */ /* 0x001fc400078e0009 */
[----:B------:R-:W-:Y:S01]  /*72b90*/  @P1 IMAD.MOV.U32 R31, RZ, RZ, R10 ;  /* 0x000000ffff1f1224 */ /* 0x000fe200078e000a */
[----:B------:R-:W-:-:S04]  /*72ba0*/  PRMT R52, RZ, 0x7610, R52 ;  /* 0x00007610ff347816 */ /* 0x000fc80000000034 */
[----:B------:R0:W4:Y:S01]  /*72bb0*/  @P1 LDG.E.U8 R50, desc[UR4][R30.64] ;  /* 0x000000041e321981 */ /* 0x000122000c1e1100 */
[----:B------:R-:W-:Y:S01]  /*72bc0*/  PRMT R54, RZ, 0x7610, R54 ;  /* 0x00007610ff367816 */ /* 0x000fe20000000036 */
[----:B0-----:R-:W-:Y:S02]  /*72bd0*/  @P1 IMAD.MOV.U32 R30, RZ, RZ, R7 ;  /* 0x000000ffff1e1224 */ /* 0x001fe400078e0007 */
[----:B------:R-:W-:-:S05]  /*72be0*/  @P1 IMAD.MOV.U32 R31, RZ, RZ, R8 ;  /* 0x000000ffff1f1224 */ /* 0x000fca00078e0008 */
[----:B------:R0:W4:Y:S01]  /*72bf0*/  @P1 LDG.E.U8 R52, desc[UR4][R30.64] ;  /* 0x000000041e341981 */ /* 0x000122000c1e1100 */
[----:B------:R-:W-:Y:S01]  /*72c00*/  PRMT R55, RZ, 0x7610, R55 ;  /* 0x00007610ff377816 */ /* 0x000fe20000000037 */
[----:B0-----:R-:W-:Y:S02]  /*72c10*/  @P1 IMAD.MOV.U32 R30, RZ, RZ, R5 ;  /* 0x000000ffff1e1224 */ /* 0x001fe400078e0005 */
[----:B------:R-:W-:-:S05]  /*72c20*/  @P1 IMAD.MOV.U32 R31, RZ, RZ, R6 ;  /* 0x000000ffff1f1224 */ /* 0x000fca00078e0006 */
[----:B------:R0:W4:Y:S02]  /*72c30*/  @P1 LDG.E.U8 R54, desc[UR4][R30.64] ;  /* 0x000000041e361981 */ /* 0x000124000c1e1100 */
[----:B0-----:R-:W-:Y:S02]  /*72c40*/  @P1 IMAD.MOV.U32 R30, RZ, RZ, R0 ;  /* 0x000000ffff1e1224 */ /* 0x001fe400078e0000 */
[----:B---3--:R-:W-:-:S05]  /*72c50*/  @P1 IMAD.MOV.U32 R31, RZ, RZ, R4 ;  /* 0x000000ffff1f1224 */ /* 0x008fca00078e0004 */
[----:B------:R2:W3:Y:S01]  /*72c60*/  @P1 LDG.E.U8 R55, desc[UR4][R30.64] ;  /* 0x000000041e371981 */ /* 0x0004e2000c1e1100 */
[----:B------:R-:W-:Y:S01]  /*72c70*/  PRMT R56, RZ, 0x7610, R56 ;  /* 0x00007610ff387816 */ /* 0x000fe20000000038 */
[----:B--2---:R-:W-:Y:S02]  /*72c80*/  @P1 IMAD.MOV.U32 R31, RZ, RZ, R3 ;  /* 0x000000ffff1f1224 */ /* 0x004fe400078e0003 */
[----:B----4-:R-:W-:-:S05]  /*72c90*/  @P1 IMAD.MOV.U32 R30, RZ, RZ, R2 ;  /* 0x000000ffff1e1224 */ /* 0x010fca00078e0002 */
[----:B------:R-:W2:Y:S04]  /*72ca0*/  @P1 LDG.E.U8 R56, desc[UR4][R30.64] ;  /* 0x000000041e381981 */ /* 0x000ea8000c1e1100 */
[----:B------:R-:W-:Y:S04]  /*72cb0*/  STL [R1+0x8380], R46 ;  /* 0x0083802e01007387 */ /* 0x000fe80000100800 */
[----:B------:R-:W-:Y:S04]  /*72cc0*/  STL [R1+0x83ac], R48 ;  /* 0x0083ac3001007387 */ /* 0x000fe80000100800 */
[----:B------:R-:W-:Y:S01]  /*72cd0*/  STL [R1+0x83b0], R50 ;  /* 0x0083b03201007387 */ /* 0x000fe20000100800 */
[----:B------:R-:W-:Y:S06]  /*72ce0*/  BAR.SYNC.DEFER_BLOCKING 0x0 ;  /* 0x0000000000007b1d */ /* 0x000fec0000010000 */
[----:B------:R-:W-:Y:S04]  /*72cf0*/  STL [R1+0x83b4], R52 ;  /* 0x0083b43401007387 */ /* 0x000fe80000100800 */
[----:B------:R-:W-:Y:S04]  /*72d00*/  STL [R1+0x83b8], R54 ;  /* 0x0083b83601007387 */ /* 0x000fe80000100800 */
[----:B---3--:R0:W-:Y:S04]  /*72d10*/  STL [R1+0x83bc], R55 ;  /* 0x0083bc3701007387 */ /* 0x0081e80000100800 */
[----:B0-----:R-:W3:Y:S04]  /*72d20*/  LDL.LU R55, [R1+0x1044] ;  /* 0x0010440001377983 */ /* 0x001ee80000300800 */
[----:B------:R-:W4:Y:S04]  /*72d30*/  LDL.LU R54, [R1+0x1040] ;  /* 0x0010400001367983 */ /* 0x000f280000300800 */
        /* <DEDUP_REMOVED lines=26> */
[----:B--2---:R0:W-:Y:S04]  /*72ee0*/  STL [R1+0x83c0], R56 ;  /* 0x0083c03801007387 */ /* 0x0041e80000100800 */
[----:B0-----:R-:W2:Y:S04]  /*72ef0*/  LDL.LU R56, [R1+0x1048] ;  /* 0x0010480001387983 */ /* 0x001ea80000300800 */
[----:B------:R-:W-:Y:S04]  /*72f00*/  STL [R1+0x8378], R30 ;  /* 0x0083781e01007387 */ /* 0x000fe80000100800 */
[----:B------:R0:W-:Y:S04]  /*72f10*/  STL [R1+0x837c], R30 ;  /* 0x00837c1e01007387 */ /* 0x0001e80000100800 */
[----:B0-----:R-:W2:Y:S01]  /*72f20*/  LDL.LU R30, [R1+0x104c] ;  /* 0x00104c00011e7983 */ /* 0x001ea20000300800 */
[----:B------:R-:W0:Y:S03]  /*72f30*/  S2R R46, SR_TID.X ;  /* 0x00000000002e7919 */ /* 0x000e260000002100 */
[----:B------:R-:W-:Y:S04]  /*72f40*/  STL [R1+0x8374], R31 ;  /* 0x0083741f01007387 */ /* 0x000fe80000100800 */
[----:B------:R1:W-:Y:S04]  /*72f50*/  STL [R1+0x83c4], R31 ;  /* 0x0083c41f01007387 */ /* 0x0003e80000100800 */
[----:B-1----:R-:W4:Y:S01]  /*72f60*/  LDL.LU R31, [R1+0xe34] ;  /* 0x000e3400011f7983 */ /* 0x002f220000300800 */
[----:B0-----:R-:W-:-:S05]  /*72f70*/  LOP3.LUT R0, R46, 0x1f, RZ, 0xc0, !PT ;  /* 0x0000001f2e007812 */ /* 0x001fca00078ec0ff */
[----:B--2---:R0:W-:Y:S04]  /*72f80*/  STS.U8 [R0+UR6], R30 ;  /* 0x0000001e00007988 */ /* 0x0041e80008000006 */
[----:B------:R1:W-:Y:S04]  /*72f90*/  STS.U8 [R0+UR6+0x20], R56 ;  /* 0x0000203800007988 */ /* 0x0003e80008000006 */
[----:B---3--:R2:W-:Y:S04]  /*72fa0*/  STS.U8 [R0+UR6+0x40], R55 ;  /* 0x0000403700007988 */ /* 0x0085e80008000006 */
[----:B----4-:R3:W-:Y:S04]  /*72fb0*/  STS.U8 [R0+UR6+0x60], R54 ;  /* 0x0000603600007988 */ /* 0x0107e80008000006 */
[----:B------:R4:W-:Y:S04]  /*72fc0*/  STS.U8 [R0+UR6+0x80], R52 ;  /* 0x0000803400007988 */ /* 0x0009e80008000006 */
[----:B------:R2:W-:Y:S04]  /*72fd0*/  STS.U8 [R0+UR6+0xa0], R50 ;  /* 0x0000a03200007988 */ /* 0x0005e80008000006 */
[----:B0-----:R-:W4:Y:S04]  /*72fe0*/  LDL.LU R30, [R1+0xe30] ;  /* 0x000e3000011e7983 */ /* 0x001f280000300800 */
[----:B-1----:R-:W4:Y:S04]  /*72ff0*/  LDL.LU R56, [R1+0xdbc] ;  /* 0x000dbc0001387983 */ /* 0x002f280000300800 */
[----:B--2---:R-:W2:Y:S04]  /*73000*/  LDL.LU R55, [R1+0xdb8] ;  /* 0x000db80001377983 */ /* 0x004ea80000300800 */
[----:B---3--:R-:W3:Y:S04]  /*73010*/  LDL.LU R54, [R1+0xdb4] ;  /* 0x000db40001367983 */ /* 0x008ee80000300800 */
[----:B----4-:R-:W4:Y:S04]  /*73020*/  LDL.LU R52, [R1+0xdb0] ;  /* 0x000db00001347983 */ /* 0x010f280000300800 */
[----:B------:R0:W-:Y:S04]  /*73030*/  STS.U8 [R0+UR6+0xc0], R48 ;  /* 0x0000c03000007988 */ /* 0x0001e80008000006 */
[----:B------:R-:W4:Y:S04]  /*73040*/  LDL.LU R50, [R1+0xdac] ;  /* 0x000dac0001327983 */ /* 0x000f280000300800 */
[----:B------:R1:W-:Y:S04]  /*73050*/  STS.U8 [R0+UR6+0xe0], R44 ;  /* 0x0000e02c00007988 */ /* 0x0003e80008000006 */
[----:B------:R0:W-:Y:S04]  /*73060*/  STS.U8 [R0+UR6+0x420], R2 ;  /* 0x0004200200007988 */ /* 0x0001e80008000006 */
[----:B------:R0:W-:Y:S04]  /*73070*/  STS.U8 [R0+UR6+0x400], R10 ;  /* 0x0004000a00007988 */ /* 0x0001e80008000006 */
[----:B------:R1:W-:Y:S04]  /*73080*/  STS.U8 [R0+UR6+0x460], R9 ;  /* 0x0004600900007988 */ /* 0x0003e80008000006 */
[----:B------:R1:W-:Y:S04]  /*73090*/  STS.U8 [R0+UR6+0x440], R8 ;  /* 0x0004400800007988 */ /* 0x0003e80008000006 */
[----:B0-----:R-:W4:Y:S04]  /*730a0*/  LDL.LU R48, [R1+0xda8] ;  /* 0x000da80001307983 */ /* 0x001f280000300800 */
[----:B-1----:R-:W4:Y:S04]  /*730b0*/  LDL.LU R44, [R1+0xda4] ;  /* 0x000da400012c7983 */ /* 0x002f280000300800 */
[----:B------:R-:W4:Y:S04]  /*730c0*/  LDL.LU R2, [R1+0xda0] ;  /* 0x000da00001027983 */ /* 0x000f280000300800 */
[----:B------:R-:W4:Y:S04]  /*730d0*/  LDL.LU R10, [R1+0xd3c] ;  /* 0x000d3c00010a7983 */ /* 0x000f280000300800 */
[----:B------:R-:W4:Y:S04]  /*730e0*/  LDL.LU R9, [R1+0xd38] ;  /* 0x000d380001097983 */ /* 0x000f280000300800 */
        /* <DEDUP_REMOVED lines=36> */
[----:B------:R-:W4:Y:S04]  /*73330*/  LDL.LU R61, [R1+0xc1c] ;  /* 0x000c1c00013d7983 */ /* 0x000f280000300800 */
[----:B------:R0:W-:Y:S04]  /*73340*/  STS.U8 [R0+UR6+0xca0], R31 ;  /* 0x000ca01f00007988 */ /* 0x0001e80008000006 */
[----:B0-----:R-:W4:Y:S04]  /*73350*/  LDL.LU R31, [R1+0xc18] ;  /* 0x000c1800011f7983 */ /* 0x001f280000300800 */
[----:B------:R0:W-:Y:S04]  /*73360*/  STS.U8 [R0+UR6+0xc80], R30 ;  /* 0x000c801e00007988 */ /* 0x0001e80008000006 */
[----:B------:R1:W-:Y:S04]  /*73370*/  STS.U8 [R0+UR6+0x1000], R56 ;  /* 0x0010003800007988 */ /* 0x0003e80008000006 */
[----:B--2---:R2:W-:Y:S04]  /*73380*/  STS.U8 [R0+UR6+0x1020], R55 ;  /* 0x0010203700007988 */ /* 0x0045e80008000006 */
[----:B---3--:R3:W-:Y:S04]  /*73390*/  STS.U8 [R0+UR6+0x1040], R54 ;  /* 0x0010403600007988 */ /* 0x0087e80008000006 */
[----:B----4-:R4:W-:Y:S04]  /*733a0*/  STS.U8 [R0+UR6+0x1060], R52 ;  /* 0x0010603400007988 */ /* 0x0109e80008000006 */
        /* <DEDUP_REMOVED lines=303> */
[----:B------:R-:W-:Y:S04]  /*746a0*/  STS.U8 [R0+UR6+0x5c40], R31 ;  /* 0x005c401f00007988 */ /* 0x000fe80008000006 */
[----:B------:R-:W-:Y:S04]  /*746b0*/  STS.U8 [R0+UR6+0x5c20], R30 ;  /* 0x005c201e00007988 */ /* 0x000fe80008000006 */
[----:B------:R-:W-:Y:S04]  /*746c0*/  STS.U8 [R0+UR6+0x5c00], R56 ;  /* 0x005c003800007988 */ /* 0x000fe80008000006 */
[----:B--2---:R-:W-:Y:S04]  /*746d0*/  STS.U8 [R0+UR6+0x5ce0], R55 ;  /* 0x005ce03700007988 */ /* 0x004fe80008000006 */
[----:B---3--:R-:W-:Y:S04]  /*746e0*/  STS.U8 [R0+UR6+0x5cc0], R54 ;  /* 0x005cc03600007988 */ /* 0x008fe80008000006 */
[----:B----4-:R-:W-:Y:S04]  /*746f0*/  STS.U8 [R0+UR6+0x5ca0], R52 ;  /* 0x005ca03400007988 */ /* 0x010fe80008000006 */
[----:B------:R-:W-:Y:S04]  /*74700*/  STS.U8 [R0+UR6+0x5c80], R50 ;  /* 0x005c803200007988 */ /* 0x000fe80008000006 */
        /* <DEDUP_REMOVED lines=11> */
[----:B------:R0:W-:Y:S04]  /*747c0*/  STS.U8 [R0+UR6+0x6440], R39 ;  /* 0x0064402700007988 */ /* 0x0001e80008000006 */
[----:B------:R1:W-:Y:S04]  /*747d0*/  STS.U8 [R0+UR6+0x64a0], R41 ;  /* 0x0064a02900007988 */ /* 0x0003e80008000006 */
[----:B------:R2:W-:Y:S04]  /*747e0*/  STS.U8 [R0+UR6+0x6480], R43 ;  /* 0x0064802b00007988 */ /* 0x0005e80008000006 */
[----:B------:R3:W-:Y:S04]  /*747f0*/  STS.U8 [R0+UR6+0x64e0], R45 ;  /* 0x0064e02d00007988 */ /* 0x0007e80008000006 */
[----:B0-----:R-:W4:Y:S04]  /*74800*/  LDL.LU R39, [R1+0x19c] ;  /* 0x00019c0001277983 */ /* 0x001f280000300800 */
[----:B------:R0:W-:Y:S04]  /*74810*/  STS.U8 [R0+UR6+0x64c0], R47 ;  /* 0x0064c02f00007988 */ /* 0x0001e80008000006 */
[----:B------:R0:W-:Y:S04]  /*74820*/  STS.U8 [R0+UR6+0x6840], R49 ;  /* 0x0068403100007988 */ /* 0x0001e80008000006 */
[----:B------:R0:W-:Y:S04]  /*74830*/  STS.U8 [R0+UR6+0x6860], R51 ;  /* 0x0068603300007988 */ /* 0x0001e80008000006 */
[----:B-1----:R-:W4:Y:S04]  /*74840*/  LDL.LU R41, [R1+0x198] ;  /* 0x0001980001297983 */ /* 0x002f280000300800 */
[----:B--2---:R-:W2:Y:S04]  /*74850*/  LDL.LU R43, [R1+0x194] ;  /* 0x00019400012b7983 */ /* 0x004ea80000300800 */
[----:B---3--:R-:W3:Y:S04]  /*74860*/  LDL.LU R45, [R1+0x190] ;  /* 0x00019000012d7983 */ /* 0x008ee80000300800 */
[----:B0-----:R-:W3:Y:S04]  /*74870*/  LDL.LU R47, [R1+0x18c] ;  /* 0x00018c00012f7983 */ /* 0x001ee80000300800 */
[----:B------:R-:W-:Y:S04]  /*74880*/  STS.U8 [R0+UR6+0x6800], R53 ;  /* 0x0068003500007988 */ /* 0x000fe80008000006 */
[----:B------:R-:W-:Y:S04]  /*74890*/  STS.U8 [R0+UR6+0x6820], R57 ;  /* 0x0068203900007988 */ /* 0x000fe80008000006 */
[----:B------:R-:W-:Y:S04]  /*748a0*/  STS.U8 [R0+UR6+0x68c0], R58 ;  /* 0x0068c03a00007988 */ /* 0x000fe80008000006 */
[----:B------:R-:W3:Y:S04]  /*748b0*/  LDL.LU R49, [R1+0x188] ;  /* 0x0001880001317983 */ /* 0x000ee80000300800 */
[----:B------:R-:W3:Y:S04]  /*748c0*/  LDL.LU R51, [R1+0x184] ;  /* 0x0001840001337983 */ /* 0x000ee80000300800 */
[----:B------:R-:W-:Y:S04]  /*748d0*/  STS.U8 [R0+UR6+0x68e0], R59 ;  /* 0x0068e03b00007988 */ /* 0x000fe80008000006 */
[----:B------:R-:W-:Y:S04]  /*748e0*/  STS.U8 [R0+UR6+0x6880], R60 ;  /* 0x0068803c00007988 */ /* 0x000fe80008000006 */
[----:B------:R0:W-:Y:S04]  /*748f0*/  STS.U8 [R0+UR6+0x68a0], R61 ;  /* 0x0068a03d00007988 */ /* 0x0001e80008000006 */
        /* <DEDUP_REMOVED lines=23> */
[----:B------:R-:W3:Y:S04]  /*74a70*/  LDL.LU R60, [R1] ;  /* 0x00000000013c7983 */ /* 0x000ee80000300800 */
[----:B----4-:R0:W-:Y:S04]  /*74a80*/  STS.U8 [R0+UR6+0x6c60], R39 ;  /* 0x006c602700007988 */ /* 0x0101e80008000006 */
[----:B------:R1:W-:Y:S04]  /*74a90*/  STS.U8 [R0+UR6+0x6c40], R41 ;  /* 0x006c402900007988 */ /* 0x0003e80008000006 */
[----:B0-----:R-:W4:Y:S04]  /*74aa0*/  LDL.LU R39, [R1+0x8430] ;  /* 0x0084300001277983 */ /* 0x001f280000300800 */
[----:B--2---:R0:W-:Y:S04]  /*74ab0*/  STS.U8 [R0+UR6+0x6c20], R43 ;  /* 0x006c202b00007988 */ /* 0x0041e80008000006 */
[----:B---3--:R2:W-:Y:S04]  /*74ac0*/  STS.U8 [R0+UR6+0x6c00], R45 ;  /* 0x006c002d00007988 */ /* 0x0085e80008000006 */
[----:B------:R3:W-:Y:S04]  /*74ad0*/  STS.U8 [R0+UR6+0x6ce0], R47 ;  /* 0x006ce02f00007988 */ /* 0x0007e80008000006 */
[----:B-1----:R-:W4:Y:S04]  /*74ae0*/  LDL.LU R41, [R1+0x842c] ;  /* 0x00842c0001297983 */ /* 0x002f280000300800 */
[----:B0-----:R-:W4:Y:S04]  /*74af0*/  LDL.LU R43, [R1+0x8428] ;  /* 0x00842800012b7983 */ /* 0x001f280000300800 */
[----:B--2---:R-:W2:Y:S04]  /*74b00*/  LDL.LU R45, [R1+0x8424] ;  /* 0x00842400012d7983 */ /* 0x004ea80000300800 */
[----:B------:R0:W-:Y:S04]  /*74b10*/  STS.U8 [R0+UR6+0x6cc0], R49 ;  /* 0x006cc03100007988 */ /* 0x0001e80008000006 */
[----:B---3--:R-:W3:Y:S04]  /*74b20*/  LDL.LU R47, [R1+0x8420] ;  /* 0x00842000012f7983 */ /* 0x008ee80000300800 */
[----:B------:R1:W-:Y:S04]  /*74b30*/  STS.U8 [R0+UR6+0x6ca0], R51 ;  /* 0x006ca03300007988 */ /* 0x0003e80008000006 */
[----:B------:R1:W-:Y:S04]  /*74b40*/  STS.U8 [R0+UR6+0x6c80], R61 ;  /* 0x006c803d00007988 */ /* 0x0003e80008000006 */
[----:B0-----:R-:W2:Y:S04]  /*74b50*/  LDL.LU R49, [R1+0x841c] ;  /* 0x00841c0001317983 */ /* 0x001ea80000300800 */
[----:B-1----:R-:W2:Y:S04]  /*74b60*/  LDL.LU R51, [R1+0x8418] ;  /* 0x0084180001337983 */ /* 0x002ea80000300800 */
[----:B------:R-:W2:Y:S04]  /*74b70*/  LDL.LU R61, [R1+0x8414] ;  /* 0x00841400013d7983 */ /* 0x000ea80000300800 */
[----:B------:R0:W-:Y:S04]  /*74b80*/  STS.U8 [R0+UR6+0x7000], R31 ;  /* 0x0070001f00007988 */ /* 0x0001e80008000006 */
[----:B------:R1:W-:Y:S04]  /*74b90*/  STS.U8 [R0+UR6+0x7020], R30 ;  /* 0x0070201e00007988 */ /* 0x0003e80008000006 */
[----:B------:R0:W-:Y:S04]  /*74ba0*/  STS.U8 [R0+UR6+0x7040], R56 ;  /* 0x0070403800007988 */ /* 0x0001e80008000006 */
[----:B------:R0:W-:Y:S04]  /*74bb0*/  STS.U8 [R0+UR6+0x7060], R55 ;  /* 0x0070603700007988 */ /* 0x0001e80008000006 */
[----:B------:R1:W-:Y:S04]  /*74bc0*/  STS.U8 [R0+UR6+0x7080], R54 ;  /* 0x0070803600007988 */ /* 0x0003e80008000006 */
[----:B------:R1:W-:Y:S04]  /*74bd0*/  STS.U8 [R0+UR6+0x70a0], R52 ;  /* 0x0070a03400007988 */ /* 0x0003e80008000006 */
[----:B0-----:R-:W3:Y:S04]  /*74be0*/  LDL.LU R31, [R1+0x101c] ;  /* 0x00101c00011f7983 */ /* 0x001ee80000300800 */
[----:B-1----:R-:W3:Y:S04]  /*74bf0*/  LDL.LU R30, [R1+0x1018] ;  /* 0x00101800011e7983 */ /* 0x002ee80000300800 */
[----:B------:R-:W3:Y:S04]  /*74c00*/  LDL.LU R56, [R1+0x1014] ;  /* 0x0010140001387983 */ /* 0x000ee80000300800 */
[----:B------:R-:W3:Y:S04]  /*74c10*/  LDL.LU R55, [R1+0x1010] ;  /* 0x0010100001377983 */ /* 0x000ee80000300800 */
[----:B------:R-:W3:Y:S04]  /*74c20*/  LDL.LU R54, [R1+0x100c] ;  /* 0x00100c0001367983 */ /* 0x000ee80000300800 */
[----:B------:R0:W-:Y:S04]  /*74c30*/  STS.U8 [R0+UR6+0x70c0], R50 ;  /* 0x0070c03200007988 */ /* 0x0001e80008000006 */
[----:B------:R-:W3:Y:S04]  /*74c40*/  LDL.LU R52, [R1+0x1008] ;  /* 0x0010080001347983 */ /* 0x000ee80000300800 */
        /* <DEDUP_REMOVED lines=33> */
[----:B--2---:R-:W-:Y:S04]  /*74e60*/  STS.U8 [R0+UR6+0x78a0], R61 ;  /* 0x0078a03d00007988 */ /* 0x004fe80008000006 */
[----:B------:R0:W-:Y:S02]  /*74e70*/  STL [R1+0x83c8], R61 ;  /* 0x0083c83d01007387 */ /* 0x0001e40000100800 */
[----:B0-----:R-:W0:Y:S02]  /*74e80*/  S2R R61, SR_TID.X ;  /* 0x00000000003d7919 */ /* 0x001e240000002100 */
[----:B------:R-:W-:Y:S04]  /*74e90*/  STL [R1+0x83cc], R11 ;  /* 0x0083cc0b01007387 */ /* 0x000fe80000100800 */
[----:B------:R-:W-:Y:S04]  /*74ea0*/  STS.U8 [R0+UR6+0x7c60], R11 ;  /* 0x007c600b00007988 */ /* 0x000fe80008000006 */
        /* <DEDUP_REMOVED lines=14> */
[----:B------:R1:W-:Y:S04]  /*74f90*/  STL [R1+0x83e8], R0 ;  /* 0x0083e80001007387 */ /* 0x0003e80000100800 */
[----:B-1----:R-:W2:Y:S04]  /*74fa0*/  LDL.LU R0, [R1+0xeb0] ;  /* 0x000eb00001007983 */ /* 0x002ea80000300800 */
[----:B------:R-:W2:Y:S04]  /*74fb0*/  LDL.LU R18, [R1+0xe2c] ;  /* 0x000e2c0001127983 */ /* 0x000ea80000300800 */
[----:B------:R-:W2:Y:S04]  /*74fc0*/  LDL.LU R17, [R1+0xe28] ;  /* 0x000e280001117983 */ /* 0x000ea80000300800 */
[----:B------:R-:W2:Y:S04]  /*74fd0*/  LDL.LU R14, [R1+0xe24] ;  /* 0x000e2400010e7983 */ /* 0x000ea80000300800 */
[----:B------:R-:W2:Y:S01]  /*74fe0*/  LDL.LU R13, [R1+0xe20] ;  /* 0x000e2000010d7983 */ /* 0x000ea20000300800 */
[----:B0-----:R-:W-:-:S03]  /*74ff0*/  LOP3.LUT R16, R61, 0x1f, RZ, 0xc0, !PT ;  /* 0x0000001f3d107812 */ /* 0x001fc600078ec0ff */
[----:B------:R-:W2:Y:S04]  /*75000*/  LDL.LU R12, [R1+0xe1c] ;  /* 0x000e1c00010c7983 */ /* 0x000ea80000300800 */
[----:B------:R-:W2:Y:S04]  /*75010*/  LDL.LU R11, [R1+0xe18] ;  /* 0x000e1800010b7983 */ /* 0x000ea80000300800 */
[----:B------:R-:W2:Y:S01]  /*75020*/  LDL.LU R61, [R1+0xe14] ;  /* 0x000e1400013d7983 */ /* 0x000ea20000300800 */
[----:B------:R-:W-:-:S05]  /*75030*/  LOP3.LUT R15, R16, 0x8, RZ, 0x3c, !PT ;  /* 0x00000008100f7812 */ /* 0x000fca00078e3cff */
[----:B---3--:R0:W-:Y:S04]  /*75040*/  STS.U8 [R15+UR6+0x100], R31 ;  /* 0x0001001f0f007988 */ /* 0x0081e80008000006 */
[----:B------:R1:W-:Y:S04]  /*75050*/  STS.U8 [R15+UR6+0x120], R30 ;  /* 0x0001201e0f007988 */ /* 0x0003e80008000006 */
[----:B------:R3:W-:Y:S04]  /*75060*/  STS.U8 [R15+UR6+0x140], R56 ;  /* 0x000140380f007988 */ /* 0x0007e80008000006 */
[----:B------:R0:W-:Y:S04]  /*75070*/  STS.U8 [R15+UR6+0x160], R55 ;  /* 0x000160370f007988 */ /* 0x0001e80008000006 */
[----:B------:R1:W-:Y:S04]  /*75080*/  STS.U8 [R15+UR6+0x180], R54 ;  /* 0x000180360f007988 */ /* 0x0003e80008000006 */
[----:B------:R3:W-:Y:S04]  /*75090*/  STS.U8 [R15+UR6+0x1a0], R52 ;  /* 0x0001a0340f007988 */ /* 0x0007e80008000006 */
[----:B0-----:R-:W2:Y:S04]  /*750a0*/  LDL.LU R31, [R1+0xe10] ;  /* 0x000e1000011f7983 */ /* 0x001ea80000300800 */
[----:B-1----:R-:W2:Y:S04]  /*750b0*/  LDL.LU R30, [R1+0xd9c] ;  /* 0x000d9c00011e7983 */ /* 0x002ea80000300800 */
[----:B---3--:R-:W3:Y:S04]  /*750c0*/  LDL.LU R56, [R1+0xd98] ;  /* 0x000d980001387983 */ /* 0x008ee80000300800 */
        /* <DEDUP_REMOVED lines=15> */
[----:B----4-:R-:W4:Y:S04]  /*751c0*/  LDL.LU R9, [R1+0xd14] ;  /* 0x000d140001097983 */ /* 0x010f280000300800 */
        /* <DEDUP_REMOVED lines=21> */
[----:B--2---:R0:W-:Y:S04]  /*75320*/  STS.U8 [R15+UR6+0x9a0], R0 ;  /* 0x0009a0000f007988 */ /* 0x0041e80008000006 */
[----:B------:R1:W-:Y:S04]  /*75330*/  STS.U8 [R15+UR6+0xd60], R18 ;  /* 0x000d60120f007988 */ /* 0x0003e80008000006 */
[----:B------:R2:W-:Y:S04]  /*75340*/  STS.U8 [R15+UR6+0xd40], R17 ;  /* 0x000d40110f007988 */ /* 0x0005e80008000006 */
[----:B------:R0:W-:Y:S04]  /*75350*/  STS.U8 [R15+UR6+0xd20], R14 ;  /* 0x000d200e0f007988 */ /* 0x0001e80008000006 */
[----:B------:R1:W-:Y:S04]  /*75360*/  STS.U8 [R15+UR6+0xd00], R13 ;  /* 0x000d000d0f007988 */ /* 0x0003e80008000006 */
[----:B------:R2:W-:Y:S04]  /*75370*/  STS.U8 [R15+UR6+0xde0], R12 ;  /* 0x000de00c0f007988 */ /* 0x0005e80008000006 */
[----:B0-----:R-:W4:Y:S04]  /*75380*/  LDL.LU R0, [R1+0xc74] ;  /* 0x000c740001007983 */ /* 0x001f280000300800 */
[----:B-1----:R-:W4:Y:S04]  /*75390*/  LDL.LU R18, [R1+0xc70] ;  /* 0x000c700001127983 */ /* 0x002f280000300800 */
[----:B--2---:R-:W2:Y:S04]  /*753a0*/  LDL.LU R17, [R1+0xc0c] ;  /* 0x000c0c0001117983 */ /* 0x004ea80000300800 */
[----:B------:R-:W2:Y:S04]  /*753b0*/  LDL.LU R14, [R1+0xc08] ;  /* 0x000c0800010e7983 */ /* 0x000ea80000300800 */
[----:B------:R-:W2:Y:S04]  /*753c0*/  LDL.LU R13, [R1+0xc04] ;  /* 0x000c0400010d7983 */ /* 0x000ea80000300800 */
[----:B------:R0:W-:Y:S04]  /*753d0*/  STS.U8 [R15+UR6+0xdc0], R11 ;  /* 0x000dc00b0f007988 */ /* 0x0001e80008000006 */
[----:B------:R-:W2:Y:S04]  /*753e0*/  LDL.LU R12, [R1+0xc00] ;  /* 0x000c0000010c7983 */ /* 0x000ea80000300800 */
[----:B------:R1:W-:Y:S04]  /*753f0*/  STS.U8 [R15+UR6+0xda0], R61 ;  /* 0x000da03d0f007988 */ /* 0x0003e80008000006 */
[----:B------:R3:W-:Y:S04]  /*75400*/  STS.U8 [R15+UR6+0xd80], R31 ;  /* 0x000d801f0f007988 */ /* 0x0007e80008000006 */
[----:B0-----:R-:W2:Y:S04]  /*75410*/  LDL.LU R11, [R1+0xbfc] ;  /* 0x000bfc00010b7983 */ /* 0x001ea80000300800 */
[----:B-1----:R-:W2:Y:S04]  /*75420*/  LDL.LU R61, [R1+0xbf8] ;  /* 0x000bf800013d7983 */ /* 0x002ea80000300800 */
[----:B------:R0:W-:Y:S04]  /*75430*/  STS.U8 [R15+UR6+0x1100], R30 ;  /* 0x0011001e0f007988 */ /* 0x0001e80008000006 */
[----:B---3--:R1:W-:Y:S04]  /*75440*/  STS.U8 [R15+UR6+0x1120], R56 ;  /* 0x001120380f007988 */ /* 0x0083e80008000006 */
[----:B------:R3:W-:Y:S04]  /*75450*/  STS.U8 [R15+UR6+0x1140], R55 ;  /* 0x001140370f007988 */ /* 0x0007e80008000006 */
[----:B------:R1:W-:Y:S04]  /*75460*/  STS.U8 [R15+UR6+0x1160], R54 ;  /* 0x001160360f007988 */ /* 0x0003e80008000006 */
[----:B------:R-:W2:Y:S04]  /*75470*/  LDL.LU R31, [R1+0xbf4] ;  /* 0x000bf400011f7983 */ /* 0x000ea80000300800 */
[----:B0-----:R-:W2:Y:S04]  /*75480*/  LDL.LU R30, [R1+0xbf0] ;  /* 0x000bf000011e7983 */ /* 0x001ea80000300800 */
[----:B------:R0:W-:Y:S04]  /*75490*/  STS.U8 [R15+UR6+0x1180], R52 ;  /* 0x001180340f007988 */ /* 0x0001e80008000006 */
[----:B-1----:R-:W2:Y:S04]  /*754a0*/  LDL.LU R56, [R1+0xb8c] ;  /* 0x000b8c0001387983 */ /* 0x002ea80000300800 */
[----:B---3--:R-:W3:Y:S04]  /*754b0*/  LDL.LU R55, [R1+0xb88] ;  /* 0x000b880001377983 */ /* 0x008ee80000300800 */
[----:B------:R-:W3:Y:S04]  /*754c0*/  LDL.LU R54, [R1+0xb84] ;  /* 0x000b840001367983 */ /* 0x000ee80000300800 */
[----:B------:R1:W-:Y:S04]  /*754d0*/  STS.U8 [R15+UR6+0x11a0], R50 ;  /* 0x0011a0320f007988 */ /* 0x0003e80008000006 */
[----:B------:R1:W-:Y:S04]  /*754e0*/  STS.U8 [R15+UR6+0x11c0], R48 ;  /* 0x0011c0300f007988 */ /* 0x0003e80008000006 */
[----:B------:R1:W-:Y:S04]  /*754f0*/  STS.U8 [R15+UR6+0x11e0], R44 ;  /* 0x0011e02c0f007988 */ /* 0x0003e80008000006 */
[----:B0-----:R-:W3:Y:S04]  /*75500*/  LDL.LU R52, [R1+0xb80] ;  /* 0x000b800001347983 */ /* 0x001ee80000300800 */
[----:B------:R0:W-:Y:S04]  /*75510*/  STS.U8 [R15+UR6+0x1520], R2 ;  /* 0x001520020f007988 */ /* 0x0001e80008000006 */
[----:B------:R0:W-:Y:S04]  /*75520*/  STS.U8 [R15+UR6+0x1500], R10 ;  /* 0x0015000a0f007988 */ /* 0x0001e80008000006 */
[----:B-1----:R-:W3:Y:S04]  /*75530*/  LDL.LU R50, [R1+0xb7c] ;  /* 0x000b7c0001327983 */ /* 0x002ee80000300800 */
[----:B------:R-:W3:Y:S04]  /*75540*/  LDL.LU R48, [R1+0xb78] ;  /* 0x000b780001307983 */ /* 0x000ee80000300800 */
[----:B------:R-:W3:Y:S04]  /*75550*/  LDL.LU R44, [R1+0xb74] ;  /* 0x000b7400012c7983 */ /* 0x000ee80000300800 */
[----:B----4-:R1:W-:Y:S04]  /*75560*/  STS.U8 [R15+UR6+0x1560], R9 ;  /* 0x001560090f007988 */ /* 0x0103e80008000006 */
[----:B------:R4:W-:Y:S04]  /*75570*/  STS.U8 [R15+UR6+0x1540], R8 ;  /* 0x001540080f007988 */ /* 0x0009e80008000006 */
[----:B0-----:R-:W3:Y:S04]  /*75580*/  LDL.LU R2, [R1+0xb70] ;  /* 0x000b700001027983 */ /* 0x001ee80000300800 */
[----:B------:R-:W3:Y:S04]  /*75590*/  LDL.LU R10, [R1+0xb0c] ;  /* 0x000b0c00010a7983 */ /* 0x000ee80000300800 */
[----:B------:R0:W-:Y:S04]  /*755a0*/  STS.U8 [R15+UR6+0x15a0], R7 ;  /* 0x0015a0070f007988 */ /* 0x0001e80008000006 */
[----:B------:R0:W-:Y:S04]  /*755b0*/  STS.U8 [R15+UR6+0x1580], R6 ;  /* 0x001580060f007988 */ /* 0x0001e80008000006 */
[----:B------:R0:W-:Y:S04]  /*755c0*/  STS.U8 [R15+UR6+0x15e0], R5 ;  /* 0x0015e0050f007988 */ /* 0x0001e80008000006 */
[----:B-1----:R-:W3:Y:S04]  /*755d0*/  LDL.LU R9, [R1+0xb08] ;  /* 0x000b080001097983 */ /* 0x002ee80000300800 */
[----:B----4-:R-:W4:Y:S04]  /*755e0*/  LDL.LU R8, [R1+0xb04] ;  /* 0x000b040001087983 */ /* 0x010f280000300800 */
[----:B------:R1:W-:Y:S04]  /*755f0*/  STS.U8 [R15+UR6+0x15c0], R4 ;  /* 0x0015c0040f007988 */ /* 0x0003e80008000006 */
[----:B0-----:R-:W4:Y:S04]  /*75600*/  LDL.LU R7, [R1+0xb00] ;  /* 0x000b000001077983 */ /* 0x001f280000300800 */
[----:B------:R-:W4:Y:S04]  /*75610*/  LDL.LU R6, [R1+0xafc] ;  /* 0x000afc0001067983 */ /* 0x000f280000300800 */
[----:B------:R-:W4:Y:S04]  /*75620*/  LDL.LU R5, [R1+0xaf8] ;  /* 0x000af80001057983 */ /* 0x000f280000300800 */
[----:B------:R0:W-:Y:S04]  /*75630*/  STS.U8 [R15+UR6+0x1940], R3 ;  /* 0x001940030f007988 */ /* 0x0001e80008000006 */
[----:B------:R0:W-:Y:S04]  /*75640*/  STS.U8 [R15+UR6+0x1960], R53 ;  /* 0x001960350f007988 */ /* 0x0001e80008000006 */
[----:B------:R0:W-:Y:S04]  /*75650*/  STS.U8 [R15+UR6+0x1900], R57 ;  /* 0x001900390f007988 */ /* 0x0001e80008000006 */
[----:B-1----:R-:W4:Y:S04]  /*75660*/  LDL.LU R4, [R1+0xaf4] ;  /* 0x000af40001047983 */ /* 0x002f280000300800 */
[----:B------:R1:W-:Y:S04]  /*75670*/  STS.U8 [R15+UR6+0x1920], R58 ;  /* 0x0019203a0f007988 */ /* 0x0003e80008000006 */
[----:B------:R1:W-:Y:S04]  /*75680*/  STS.U8 [R15+UR6+0x19c0], R59 ;  /* 0x0019c03b0f007988 */ /* 0x0003e80008000006 */
[----:B0-----:R-:W4:Y:S04]  /*75690*/  LDL.LU R3, [R1+0xaf0] ;  /* 0x000af00001037983 */ /* 0x001f280000300800 */
[----:B------:R-:W4:Y:S04]  /*756a0*/  LDL.LU R53, [R1+0xa8c] ;  /* 0x000a8c0001357983 */ /* 0x000f280000300800 */
[----:B------:R-:W4:Y:S04]  /*756b0*/  LDL.LU R57, [R1+0xa88] ;  /* 0x000a880001397983 */ /* 0x000f280000300800 */
[----:B------:R0:W-:Y:S04]  /*756c0*/  STS.U8 [R15+UR6+0x19e0], R60 ;  /* 0x0019e03c0f007988 */ /* 0x0001e80008000006 */
[----:B-1----:R-:W4:Y:S04]  /*756d0*/  LDL.LU R58, [R1+0xa84] ;  /* 0x000a8400013a7983 */ /* 0x002f280000300800 */
[----:B------:R-:W4:Y:S04]  /*756e0*/  LDL.LU R59, [R1+0xa80] ;  /* 0x000a8000013b7983 */ /* 0x000f280000300800 */
[----:B0-----:R-:W4:Y:S04]  /*756f0*/  LDL.LU R60, [R1+0xa7c] ;  /* 0x000a7c00013c7983 */ /* 0x001f280000300800 */
[----:B------:R0:W-:Y:S04]  /*75700*/  STS.U8 [R15+UR6+0x1980], R0 ;  /* 0x001980000f007988 */ /* 0x0001e80008000006 */
[----:B------:R1:W-:Y:S04]  /*75710*/  STS.U8 [R15+UR6+0x19a0], R18 ;  /* 0x0019a0120f007988 */ /* 0x0003e80008000006 */
[----:B--2---:R2:W-:Y:S04]  /*75720*/  STS.U8 [R15+UR6+0x1d60], R17 ;  /* 0x001d60110f007988 */ /* 0x0045e80008000006 */
        /* <DEDUP_REMOVED lines=15> */
[----:B------:R1:W-:Y:S04]  /*75820*/  STS.U8 [R15+UR6+0x2100], R56 ;  /* 0x002100380f007988 */ /* 0x0003e80008000006 */
[----:B---3--:R3:W-:Y:S04]  /*75830*/  STS.U8 [R15+UR6+0x2120], R55 ;  /* 0x002120370f007988 */ /* 0x0087e80008000006 */
        /* <DEDUP_REMOVED lines=16> */
[----:B------:R1:W-:Y:S04]  /*75940*/  STS.U8 [R15+UR6+0x2500], R9 ;  /* 0x002500090f007988 */ /* 0x0003e80008000006 */
[----:B0-----:R-:W3:Y:S04]  /*75950*/  LDL.LU R2, [R1+0x954] ;  /* 0x0009540001027983 */ /* 0x001ee80000300800 */
[----:B------:R-:W3:Y:S04]  /*75960*/  LDL.LU R10, [R1+0x950] ;  /* 0x00095000010a7983 */ /* 0x000ee80000300800 */
[----:B----4-:R0:W-:Y:S04]  /*75970*/  STS.U8 [R15+UR6+0x2560], R8 ;  /* 0x002560080f007988 */ /* 0x0101e80008000006 */
[----:B------:R4:W-:Y:S04]  /*75980*/  STS.U8 [R15+UR6+0x2540], R7 ;  /* 0x002540070f007988 */ /* 0x0009e80008000006 */
[----:B------:R0:W-:Y:S04]  /*75990*/  STS.U8 [R15+UR6+0x25a0], R6 ;  /* 0x0025a0060f007988 */ /* 0x0001e80008000006 */
[----:B------:R4:W-:Y:S04]  /*759a0*/  STS.U8 [R15+UR6+0x2580], R5 ;  /* 0x002580050f007988 */ /* 0x0009e80008000006 */
[----:B-1----:R-:W3:Y:S04]  /*759b0*/  LDL.LU R9, [R1+0x8dc] ;  /* 0x0008dc0001097983 */ /* 0x002ee80000300800 */
[----:B0-----:R-:W3:Y:S04]  /*759c0*/  LDL.LU R8, [R1+0x8d8] ;  /* 0x0008d80001087983 */ /* 0x001ee80000300800 */
[----:B------:R0:W-:Y:S04]  /*759d0*/  STS.U8 [R15+UR6+0x25e0], R4 ;  /* 0x0025e0040f007988 */ /* 0x0001e80008000006 */
[----:B----4-:R-:W4:Y:S04]  /*759e0*/  LDL.LU R7, [R1+0x8d4] ;  /* 0x0008d40001077983 */ /* 0x010f280000300800 */
[----:B------:R-:W4:Y:S04]  /*759f0*/  LDL.LU R6, [R1+0x8d0] ;  /* 0x0008d00001067983 */ /* 0x000f280000300800 */
[----:B------:R-:W4:Y:S04]  /*75a00*/  LDL.LU R5, [R1+0x8cc] ;  /* 0x0008cc0001057983 */ /* 0x000f280000300800 */
[----:B------:R1:W-:Y:S04]  /*75a10*/  STS.U8 [R15+UR6+0x25c0], R3 ;  /* 0x0025c0030f007988 */ /* 0x0003e80008000006 */
[----:B------:R1:W-:Y:S04]  /*75a20*/  STS.U8 [R15+UR6+0x2940], R53 ;  /* 0x002940350f007988 */ /* 0x0003e80008000006 */
[----:B------:R1:W-:Y:S04]  /*75a30*/  STS.U8 [R15+UR6+0x2960], R57 ;  /* 0x002960390f007988 */ /* 0x0003e80008000006 */
[----:B0-----:R-:W4:Y:S04]  /*75a40*/  LDL.LU R4, [R1+0x8c8] ;  /* 0x0008c80001047983 */ /* 0x001f280000300800 */
[----:B------:R0:W-:Y:S04]  /*75a50*/  STS.U8 [R15+UR6+0x2900], R58 ;  /* 0x0029003a0f007988 */ /* 0x0001e80008000006 */
[----:B------:R0:W-:Y:S04]  /*75a60*/  STS.U8 [R15+UR6+0x2920], R59 ;  /* 0x0029203b0f007988 */ /* 0x0001e80008000006 */
[----:B-1----:R-:W4:Y:S04]  /*75a70*/  LDL.LU R3, [R1+0x8c4] ;  /* 0x0008c40001037983 */ /* 0x002f280000300800 */
[----:B------:R-:W4:Y:S04]  /*75a80*/  LDL.LU R53, [R1+0x8c0] ;  /* 0x0008c00001357983 */ /* 0x000f280000300800 */
[----:B------:R-:W4:Y:S04]  /*75a90*/  LDL.LU R57, [R1+0x83c] ;  /* 0x00083c0001397983 */ /* 0x000f280000300800 */
[----:B------:R1:W-:Y:S04]  /*75aa0*/  STS.U8 [R15+UR6+0x29c0], R60 ;  /* 0x0029c03c0f007988 */ /* 0x0003e80008000006 */
[----:B0-----:R-:W4:Y:S04]  /*75ab0*/  LDL.LU R58, [R1+0x838] ;  /* 0x00083800013a7983 */ /* 0x001f280000300800 */
[----:B------:R-:W4:Y:S04]  /*75ac0*/  LDL.LU R59, [R1+0x834] ;  /* 0x00083400013b7983 */ /* 0x000f280000300800 */
[----:B-1----:R-:W4:Y:S04]  /*75ad0*/  LDL.LU R60, [R1+0x830] ;  /* 0x00083000013c7983 */ /* 0x002f280000300800 */
        /* <DEDUP_REMOVED lines=39> */
[----:B------:R0:W-:Y:S04]  /*75d50*/  STS.U8 [R15+UR6+0x3500], R8 ;  /* 0x003500080f007988 */ /* 0x0001e80008000006 */
[----:B----4-:R4:W-:Y:S04]  /*75d60*/  STS.U8 [R15+UR6+0x3560], R7 ;  /* 0x003560070f007988 */ /* 0x0109e80008000006 */
        /* <DEDUP_REMOVED lines=145> */
[----:B------:R-:W-:Y:S04]  /*76680*/  STS.U8 [R15+UR6+0x5900], R0 ;  /* 0x005900000f007988 */ /* 0x000fe80008000006 */
[----:B------:R-:W-:Y:S04]  /*76690*/  STS.U8 [R15+UR6+0x5920], R18 ;  /* 0x005920120f007988 */ /* 0x000fe80008000006 */
[----:B--2---:R-:W-:Y:S04]  /*766a0*/  STS.U8 [R15+UR6+0x59c0], R17 ;  /* 0x0059c0110f007988 */ /* 0x004fe80008000006 */
        /* <DEDUP_REMOVED lines=8> */
[----:B---3--:R-:W-:Y:S04]  /*76730*/  STS.U8 [R15+UR6+0x5dc0], R55 ;  /* 0x005dc0370f007988 */ /* 0x008fe80008000006 */
        /* <DEDUP_REMOVED lines=9> */
[----:B----4-:R-:W-:Y:S04]  /*767d0*/  STS.U8 [R15+UR6+0x61e0], R7 ;  /* 0x0061e0070f007988 */ /* 0x010fe80008000006 */
        /* <DEDUP_REMOVED lines=9> */
[----:B-1----:R-:W4:Y:S04]  /*76870*/  LDL.LU R57, [R1+0x1f4] ;  /* 0x0001f40001397983 */ /* 0x002f280000300800 */
[----:B--2---:R-:W2:Y:S04]  /*76880*/  LDL.LU R58, [R1+0x1f0] ;  /* 0x0001f000013a7983 */ /* 0x004ea80000300800 */
[----:B------:R0:W-:Y:S04]  /*76890*/  STS.U8 [R15+UR6+0x6940], R60 ;  /* 0x0069403c0f007988 */ /* 0x0001e80008000006 */
[----:B---3--:R-:W3:Y:S04]  /*768a0*/  LDL.LU R59, [R1+0x1ec] ;  /* 0x0001ec00013b7983 */ /* 0x008ee80000300800 */
        /* <DEDUP_REMOVED lines=27> */
[----:B----4-:R0:W-:Y:S04]  /*76a60*/  STS.U8 [R15+UR6+0x6960], R53 ;  /* 0x006960350f007988 */ /* 0x0101e80008000006 */
[----:B------:R1:W-:Y:S04]  /*76a70*/  STS.U8 [R15+UR6+0x6900], R57 ;  /* 0x006900390f007988 */ /* 0x0003e80008000006 */
[----:B--2---:R2:W-:Y:S04]  /*76a80*/  STS.U8 [R15+UR6+0x6920], R58 ;  /* 0x0069203a0f007988 */ /* 0x0045e80008000006 */
[----:B---3--:R3:W-:Y:S04]  /*76a90*/  STS.U8 [R15+UR6+0x69c0], R59 ;  /* 0x0069c03b0f007988 */ /* 0x0087e80008000006 */
[----:B0-----:R-:W4:Y:S04]  /*76aa0*/  LDL.LU R53, [R1+0x8410] ;  /* 0x0084100001357983 */ /* 0x001f280000300800 */
[----:B-1----:R-:W4:Y:S04]  /*76ab0*/  LDL.LU R57, [R1+0x840c] ;  /* 0x00840c0001397983 */ /* 0x002f280000300800 */
[----:B--2---:R-:W2:Y:S04]  /*76ac0*/  LDL.LU R58, [R1+0x8408] ;  /* 0x00840800013a7983 */ /* 0x004ea80000300800 */
[----:B------:R0:W-:Y:S04]  /*76ad0*/  STS.U8 [R15+UR6+0x69e0], R60 ;  /* 0x0069e03c0f007988 */ /* 0x0001e80008000006 */
[----:B---3--:R-:W3:Y:S04]  /*76ae0*/  LDL.LU R59, [R1+0x8404] ;  /* 0x00840400013b7983 */ /* 0x008ee80000300800 */
[----:B0-----:R-:W2:Y:S04]  /*76af0*/  LDL.LU R60, [R1+0x8400] ;  /* 0x00840000013c7983 */ /* 0x001ea80000300800 */
[----:B------:R-:W-:Y:S04]  /*76b00*/  STS.U8 [R15+UR6+0x6980], R0 ;  /* 0x006980000f007988 */ /* 0x000fe80008000006 */
[----:B------:R-:W-:Y:S04]  /*76b10*/  STS.U8 [R15+UR6+0x69a0], R18 ;  /* 0x0069a0120f007988 */ /* 0x000fe80008000006 */
[----:B------:R-:W-:Y:S04]  /*76b20*/  STS.U8 [R15+UR6+0x6d60], R17 ;  /* 0x006d60110f007988 */ /* 0x000fe80008000006 */
[----:B------:R0:W-:Y:S04]  /*76b30*/  STS.U8 [R15+UR6+0x6d40], R14 ;  /* 0x006d400e0f007988 */ /* 0x0001e80008000006 */
        /* <DEDUP_REMOVED lines=44> */
[----:B------:R-:W4:Y:S01]  /*76e00*/  LDL.LU R3, [R1+0xe94] ;  /* 0x000e940001037983 */ /* 0x000f220000300800 */
[----:B------:R-:W-:-:S03]  /*76e10*/  LOP3.LUT R0, R16, 0x10, RZ, 0x3c, !PT ;  /* 0x0000001010007812 */ /* 0x000fc600078e3cff */
[----:B--2---:R-:W-:Y:S04]  /*76e20*/  STS.U8 [R15+UR6+0x7940], R60 ;  /* 0x0079403c0f007988 */ /* 0x004fe80008000006 */
[----:B---3--:R-:W-:Y:S04]  /*76e30*/  STS.U8 [R15+UR6+0x7960], R59 ;  /* 0x0079603b0f007988 */ /* 0x008fe80008000006 */
[----:B------:R-:W-:Y:S04]  /*76e40*/  STS.U8 [R15+UR6+0x7900], R58 ;  /* 0x0079003a0f007988 */ /* 0x000fe80008000006 */
[----:B----4-:R-:W-:Y:S04]  /*76e50*/  STS.U8 [R15+UR6+0x7920], R57 ;  /* 0x007920390f007988 */ /* 0x010fe80008000006 */
        /* <DEDUP_REMOVED lines=8> */
[----:B------:R-:W-:Y:S04]  /*76ee0*/  STS.U8 [R15+UR6+0x7d60], R19 ;  /* 0x007d60130f007988 */ /* 0x000fe80008000006 */
[----:B------:R-:W-:Y:S04]  /*76ef0*/  STS.U8 [R15+UR6+0x7d40], R20 ;  /* 0x007d40140f007988 */ /* 0x000fe80008000006 */
[----:B------:R-:W-:Y:S04]  /*76f00*/  STS.U8 [R15+UR6+0x7d20], R21 ;  /* 0x007d20150f007988 */ /* 0x000fe80008000006 */
[----:B------:R-:W-:Y:S04]  /*76f10*/  STS.U8 [R15+UR6+0x7d00], R22 ;  /* 0x007d00160f007988 */ /* 0x000fe80008000006 */
[----:B------:R-:W-:Y:S04]  /*76f20*/  STS.U8 [R15+UR6+0x7de0], R23 ;  /* 0x007de0170f007988 */ /* 0x000fe80008000006 */
[----:B------:R-:W-:Y:S04]  /*76f30*/  STS.U8 [R15+UR6+0x7dc0], R24 ;  /* 0x007dc0180f007988 */ /* 0x000fe80008000006 */
[----:B0-----:R-:W2:Y:S04]  /*76f40*/  LDL.LU R57, [R1+0xe90] ;  /* 0x000e900001397983 */ /* 0x001ea80000300800 */
[----:B------:R-:W3:Y:S04]  /*76f50*/  LDL.LU R58, [R1+0xdfc] ;  /* 0x000dfc00013a7983 */ /* 0x000ee80000300800 */
[----:B------:R-:W4:Y:S04]  /*76f60*/  LDL.LU R59, [R1+0xdf8] ;  /* 0x000df800013b7983 */ /* 0x000f280000300800 */
[----:B------:R-:W4:Y:S04]  /*76f70*/  LDL.LU R60, [R1+0xdf4] ;  /* 0x000df400013c7983 */ /* 0x000f280000300800 */
[----:B------:R-:W4:Y:S04]  /*76f80*/  LDL.LU R18, [R1+0xdf0] ;  /* 0x000df00001127983 */ /* 0x000f280000300800 */
[----:B------:R-:W-:Y:S04]  /*76f90*/  STS.U8 [R15+UR6+0x7da0], R25 ;  /* 0x007da0190f007988 */ /* 0x000fe80008000006 */
        /* <DEDUP_REMOVED lines=50> */
[----:B--2---:R0:W-:Y:S04]  /*772c0*/  STS.U8 [R0+UR6+0xaa0], R57 ;  /* 0x000aa03900007988 */ /* 0x0041e80008000006 */
[----:B---3--:R1:W-:Y:S04]  /*772d0*/  STS.U8 [R0+UR6+0xe60], R58 ;  /* 0x000e603a00007988 */ /* 0x0083e80008000006 */
[----:B----4-:R2:W-:Y:S04]  /*772e0*/  STS.U8 [R0+UR6+0xe40], R59 ;  /* 0x000e403b00007988 */ /* 0x0105e80008000006 */
[----:B------:R3:W-:Y:S04]  /*772f0*/  STS.U8 [R0+UR6+0xe20], R60 ;  /* 0x000e203c00007988 */ /* 0x0007e80008000006 */
        /* <DEDUP_REMOVED lines=368> */
[----:B------:R-:W-:Y:S04]  /*78a00*/  STS.U8 [R0+UR6+0x6a60], R57 ;  /* 0x006a603900007988 */ /* 0x000fe80008000006 */
[----:B------:R-:W-:Y:S04]  /*78a10*/  STS.U8 [R0+UR6+0x6a00], R58 ;  /* 0x006a003a00007988 */ /* 0x000fe80008000006 */
[----:B--2---:R-:W-:Y:S04]  /*78a20*/  STS.U8 [R0+UR6+0x6a20], R59 ;  /* 0x006a203b00007988 */ /* 0x004fe80008000006 */
[----:B---3--:R-:W-:Y:S04]  /*78a30*/  STS.U8 [R0+UR6+0x6ac0], R60 ;  /* 0x006ac03c00007988 */ /* 0x008fe80008000006 */
[----:B----4-:R-:W-:Y:S04]  /*78a40*/  STS.U8 [R0+UR6+0x6ae0], R18 ;  /* 0x006ae01200007988 */ /* 0x010fe80008000006 */
[----:B------:R-:W-:Y:S04]  /*78a50*/  STS.U8 [R0+UR6+0x6a80], R17 ;  /* 0x006a801100007988 */ /* 0x000fe80008000006 */
[----:B------:R-:W-:Y:S04]  /*78a60*/  STS.U8 [R0+UR6+0x6aa0], R16 ;  /* 0x006aa01000007988 */ /* 0x000fe80008000006 */
        /* <DEDUP_REMOVED lines=8> */
[----:B---3--:R-:W3:Y:S04]  /*78af0*/  LDL.LU R12, [R1+0xfc0] ;  /* 0x000fc000010c7983 */ /* 0x008ee80000300800 */
[----:B------:R0:W-:Y:S04]  /*78b00*/  STS.U8 [R0+UR6+0x6ec0], R61 ;  /* 0x006ec03d00007988 */ /* 0x0001e80008000006 */
[----:B------:R1:W-:Y:S04]  /*78b10*/  STS.U8 [R0+UR6+0x6ea0], R31 ;  /* 0x006ea01f00007988 */ /* 0x0003e80008000006 */
[----:B----4-:R-:W4:Y:S04]  /*78b20*/  LDL.LU R11, [R1+0xfbc] ;  /* 0x000fbc00010b7983 */ /* 0x010f280000300800 */
[----:B------:R-:W-:Y:S04]  /*78b30*/  STS.U8 [R0+UR6+0x6e80], R30 ;  /* 0x006e801e00007988 */ /* 0x000fe80008000006 */
[----:B------:R0:W-:Y:S04]  /*78b40*/  STS.U8 [R0+UR6+0x7200], R56 ;  /* 0x0072003800007988 */ /* 0x0001e80008000006 */
[----:B------:R1:W-:Y:S04]  /*78b50*/  STS.U8 [R0+UR6+0x7220], R55 ;  /* 0x0072203700007988 */ /* 0x0003e80008000006 */
[----:B------:R1:W-:Y:S04]  /*78b60*/  STS.U8 [R0+UR6+0x7240], R54 ;  /* 0x0072403600007988 */ /* 0x0003e80008000006 */
[----:B0-----:R-:W4:Y:S04]  /*78b70*/  LDL.LU R61, [R1+0xfb8] ;  /* 0x000fb800013d7983 */ /* 0x001f280000300800 */
[----:B-1----:R-:W4:Y:S04]  /*78b80*/  LDL.LU R31, [R1+0xfb4] ;  /* 0x000fb400011f7983 */ /* 0x002f280000300800 */
        /* <DEDUP_REMOVED lines=39> */
[----:B------:R-:W-:Y:S01]  /*78e00*/  STS.U8 [R0+UR6+0x7e20], R32 ;  /* 0x007e202000007988 */ /* 0x000fe20008000006 */
[----:B------:R-:W-:-:S03]  /*78e10*/  LOP3.LUT R46, R46, 0x1f, RZ, 0xc0, !PT ;  /* 0x0000001f2e2e7812 */ /* 0x000fc600078ec0ff */
[----:B------:R-:W-:Y:S04]  /*78e20*/  STS.U8 [R0+UR6+0x7e00], R34 ;  /* 0x007e002200007988 */ /* 0x000fe80008000006 */
[----:B------:R-:W-:Y:S04]  /*78e30*/  STS.U8 [R0+UR6+0x7ee0], R36 ;  /* 0x007ee02400007988 */ /* 0x000fe80008000006 */
[----:B------:R-:W4:Y:S04]  /*78e40*/  LDL.LU R57, [R1+0xe60] ;  /* 0x000e600001397983 */ /* 0x000f280000300800 */
[----:B------:R-:W-:Y:S04]  /*78e50*/  STS.U8 [R0+UR6+0x7ec0], R38 ;  /* 0x007ec02600007988 */ /* 0x000fe80008000006 */
[----:B------:R-:W4:Y:S04]  /*78e60*/  LDL.LU R58, [R1+0xddc] ;  /* 0x000ddc00013a7983 */ /* 0x000f280000300800 */
[----:B------:R-:W-:Y:S04]  /*78e70*/  STS.U8 [R0+UR6+0x7ea0], R40 ;  /* 0x007ea02800007988 */ /* 0x000fe80008000006 */
[----:B------:R-:W4:Y:S01]  /*78e80*/  LDL.LU R59, [R1+0xdd8] ;  /* 0x000dd800013b7983 */ /* 0x000f220000300800 */
[----:B------:R-:W-:-:S03]  /*78e90*/  LOP3.LUT R30, R46, 0x18, RZ, 0x3c, !PT ;  /* 0x000000182e1e7812 */ /* 0x000fc600078e3cff */
[----:B------:R0:W-:Y:S04]  /*78ea0*/  STS.U8 [R0+UR6+0x7e80], R42 ;  /* 0x007e802a00007988 */ /* 0x0001e80008000006 */
[----:B------:R-:W4:Y:S04]  /*78eb0*/  LDL.LU R60, [R1+0xdd4] ;  /* 0x000dd400013c7983 */ /* 0x000f280000300800 */
[----:B0-----:R-:W4:Y:S04]  /*78ec0*/  LDL.LU R0, [R1+0xdd0] ;  /* 0x000dd00001007983 */ /* 0x001f280000300800 */
[----:B------:R-:W4:Y:S04]  /*78ed0*/  LDL.LU R18, [R1+0xdcc] ;  /* 0x000dcc0001127983 */ /* 0x000f280000300800 */
[----:B------:R-:W4:Y:S04]  /*78ee0*/  LDL.LU R17, [R1+0xdc8] ;  /* 0x000dc80001117983 */ /* 0x000f280000300800 */
[----:B------:R-:W4:Y:S04]  /*78ef0*/  LDL.LU R16, [R1+0xdc4] ;  /* 0x000dc40001107983 */ /* 0x000f280000300800 */
[----:B------:R0:W-:Y:S04]  /*78f00*/  STS.U8 [R30+UR6+0x300], R15 ;  /* 0x0003000f1e007988 */ /* 0x0001e80008000006 */
[----:B------:R1:W-:Y:S04]  /*78f10*/  STS.U8 [R30+UR6+0x320], R14 ;  /* 0x0003200e1e007988 */ /* 0x0003e80008000006 */
[----:B--2---:R2:W-:Y:S04]  /*78f20*/  STS.U8 [R30+UR6+0x340], R13 ;  /* 0x0003400d1e007988 */ /* 0x0045e80008000006 */
[----:B---3--:R3:W-:Y:S04]  /*78f30*/  STS.U8 [R30+UR6+0x360], R12 ;  /* 0x0003600c1e007988 */ /* 0x0087e80008000006 */
[----:B----4-:R4:W-:Y:S04]  /*78f40*/  STS.U8 [R30+UR6+0x380], R11 ;  /* 0x0003800b1e007988 */ /* 0x0109e80008000006 */
[----:B0-----:R-:W4:Y:S04]  /*78f50*/  LDL.LU R15, [R1+0xdc0] ;  /* 0x000dc000010f7983 */ /* 0x001f280000300800 */
[----:B-1----:R-:W4:Y:S04]  /*78f60*/  LDL.LU R14, [R1+0xd5c] ;  /* 0x000d5c00010e7983 */ /* 0x002f280000300800 */
[----:B--2---:R-:W2:Y:S04]  /*78f70*/  LDL.LU R13, [R1+0xd58] ;  /* 0x000d5800010d7983 */ /* 0x004ea80000300800 */
[----:B---3--:R-:W3:Y:S04]  /*78f80*/  LDL.LU R12, [R1+0xd54] ;  /* 0x000d5400010c7983 */ /* 0x008ee80000300800 */
[----:B------:R0:W-:Y:S04]  /*78f90*/  STS.U8 [R30+UR6+0x3a0], R61 ;  /* 0x0003a03d1e007988 */ /* 0x0001e80008000006 */
[----:B----4-:R-:W4:Y:S04]  /*78fa0*/  LDL.LU R11, [R1+0xd50] ;  /* 0x000d5000010b7983 */ /* 0x010f280000300800 */
        /* <DEDUP_REMOVED lines=37> */
[----:B------:R0:W-:Y:S04]  /*79200*/  STS.U8 [R30+UR6+0xf40], R59 ;  /* 0x000f403b1e007988 */ /* 0x0001e80008000006 */
[----:B------:R1:W-:Y:S04]  /*79210*/  STS.U8 [R30+UR6+0xf20], R60 ;  /* 0x000f203c1e007988 */ /* 0x0003e80008000006 */
[----:B0-----:R-:W4:Y:S04]  /*79220*/  LDL.LU R57, [R1+0xc34] ;  /* 0x000c340001397983 */ /* 0x001f280000300800 */
[----:B-1----:R-:W4:Y:S04]  /*79230*/  LDL.LU R58, [R1+0xc30] ;  /* 0x000c3000013a7983 */ /* 0x002f280000300800 */
[----:B------:R-:W4:Y:S04]  /*79240*/  LDL.LU R59, [R1+0xbcc] ;  /* 0x000bcc00013b7983 */ /* 0x000f280000300800 */
[----:B------:R0:W-:Y:S04]  /*79250*/  STS.U8 [R30+UR6+0xf00], R0 ;  /* 0x000f00001e007988 */ /* 0x0001e80008000006 */
[----:B------:R-:W4:Y:S04]  /*79260*/  LDL.LU R60, [R1+0xbc8] ;  /* 0x000bc800013c7983 */ /* 0x000f280000300800 */
        /* <DEDUP_REMOVED lines=308> */
[----:B------:R-:W-:Y:S04]  /*7a5b0*/  STS.U8 [R30+UR6+0x5b80], R0 ;  /* 0x005b80001e007988 */ /* 0x000fe80008000006 */
[----:B------:R0:W-:Y:S04]  /*7a5c0*/  STS.U8 [R30+UR6+0x5ba0], R18 ;  /* 0x005ba0121e007988 */ /* 0x0001e80008000006 */
[----:B------:R-:W4:Y:S04]  /*7a5d0*/  LDL.LU R60, [R1+0x1ac] ;  /* 0x0001ac00013c7983 */ /* 0x000f280000300800 */
[----:B------:R1:W-:Y:S04]  /*7a5e0*/  STS.U8 [R30+UR6+0x5f60], R17 ;  /* 0x005f60111e007988 */ /* 0x0003e80008000006 */
[----:B------:R1:W-:Y:S04]  /*7a5f0*/  STS.U8 [R30+UR6+0x5f40], R16 ;  /* 0x005f40101e007988 */ /* 0x0003e80008000006 */
[----:B0-----:R-:W4:Y:S04]  /*7a600*/  LDL.LU R18, [R1+0x1a8] ;  /* 0x0001a80001127983 */ /* 0x001f280000300800 */
[----:B------:R-:W4:Y:S04]  /*7a610*/  LDL.LU R0, [R1+0x1a4] ;  /* 0x0001a40001007983 */ /* 0x000f280000300800 */
[----:B-1----:R-:W4:Y:S04]  /*7a620*/  LDL.LU R17, [R1+0x1a0] ;  /* 0x0001a00001117983 */ /* 0x002f280000300800 */
        /* <DEDUP_REMOVED lines=72> */
[----:B----4-:R-:W4:Y:S04]  /*7aab0*/  LDL.LU R11, [R1+0x83cc] ;  /* 0x0083cc00010b7983 */ /* 0x010f280000300800 */
[----:B------:R0:W-:Y:S04]  /*7aac0*/  STS.U8 [R30+UR6+0x6fa0], R61 ;  /* 0x006fa03d1e007988 */ /* 0x0001e80008000006 */
[----:B------:R1:W-:Y:S04]  /*7aad0*/  STS.U8 [R30+UR6+0x6f80], R31 ;  /* 0x006f801f1e007988 */ /* 0x0003e80008000006 */
[----:B------:R0:W-:Y:S04]  /*7aae0*/  STS.U8 [R30+UR6+0x7300], R56 ;  /* 0x007300381e007988 */ /* 0x0001e80008000006 */
[----:B------:R0:W-:Y:S04]  /*7aaf0*/  STS.U8 [R30+UR6+0x7320], R55 ;  /* 0x007320371e007988 */ /* 0x0001e80008000006 */
[----:B------:R1:W-:Y:S04]  /*7ab00*/  STS.U8 [R30+UR6+0x7340], R54 ;  /* 0x007340361e007988 */ /* 0x0003e80008000006 */
[----:B0-----:R-:W2:Y:S04]  /*7ab10*/  LDL.LU R61, [R1+0x83c8] ;  /* 0x0083c800013d7983 */ /* 0x001ea80000300800 */
[----:B-1----:R-:W2:Y:S04]  /*7ab20*/  LDL.LU R31, [R1+0x83c4] ;  /* 0x0083c400011f7983 */ /* 0x002ea80000300800 */
[----:B------:R-:W2:Y:S04]  /*7ab30*/  LDL.LU R56, [R1+0x83c0] ;  /* 0x0083c00001387983 */ /* 0x000ea80000300800 */
[----:B------:R-:W2:Y:S04]  /*7ab40*/  LDL.LU R55, [R1+0x83bc] ;  /* 0x0083bc0001377983 */ /* 0x000ea80000300800 */
[----:B------:R-:W2:Y:S04]  /*7ab50*/  LDL.LU R54, [R1+0x83b8] ;  /* 0x0083b80001367983 */ /* 0x000ea80000300800 */
[----:B------:R0:W-:Y:S04]  /*7ab60*/  STS.U8 [R30+UR6+0x7360], R52 ;  /* 0x007360341e007988 */ /* 0x0001e80008000006 */
        /* <DEDUP_REMOVED lines=10> */
[----:B------:R-:W3:Y:S04]  /*7ac10*/  LDL.LU R10, [R1+0x83a0] ;  /* 0x0083a000010a7983 */ /* 0x000ee80000300800 */
        /* <DEDUP_REMOVED lines=11> */
[----:B------:R-:W3:Y:S04]  /*7acd0*/  LDL.LU R4, [R1+0x8388] ;  /* 0x0083880001047983 */ /* 0x000ee80000300800 */
[----:B------:R0:W-:Y:S04]  /*7ace0*/  STS.U8 [R30+UR6+0x77c0], R3 ;  /* 0x0077c0031e007988 */ /* 0x0001e80008000006 */
[----:B0-----:R-:W3:Y:S01]  /*7acf0*/  LDL.LU R3, [R1+0x8384] ;  /* 0x0083840001037983 */ /* 0x001ee20000300800 */
[----:B------:R-:W-:-:S04]  /*7ad00*/  LOP3.LUT R46, R46, 0x60, RZ, 0xfc, !PT ;  /* 0x000000602e2e7812 */ /* 0x000fc800078efcff */
[----:B--2---:R-:W-:Y:S01]  /*7ad10*/  ISETP.GE.AND P3, PT, R46, R2, PT ;  /* 0x000000022e00720c */ /* 0x004fe20003f66270 */
[----:B---3--:R-:W-:Y:S04]  /*7ad20*/  STS.U8 [R30+UR6+0x7b40], R3 ;  /* 0x007b40031e007988 */ /* 0x008fe80008000006 */
[----:B------:R0:W-:Y:S04]  /*7ad30*/  STS.U8 [R30+UR6+0x7b60], R4 ;  /* 0x007b60041e007988 */ /* 0x0001e80008000006 */
[----:B------:R1:W-:Y:S04]  /*7ad40*/  STS.U8 [R30+UR6+0x7b00], R5 ;  /* 0x007b00051e007988 */ /* 0x0003e80008000006 */
[----:B0-----:R-:W2:Y:S04]  /*7ad50*/  LDL R4, [R1+0x7d28] ;  /* 0x007d280001047983 */ /* 0x001ea80000100800 */
[----:B-1----:R-:W2:Y:S04]  /*7ad60*/  LDL R5, [R1+0x7d24] ;  /* 0x007d240001057983 */ /* 0x002ea80000100800 */
[----:B------:R-:W3:Y:S04]  /*7ad70*/  LDL.LU R46, [R1+0x8380] ;  /* 0x00838000012e7983 */ /* 0x000ee80000300800 */
        /* <DEDUP_REMOVED lines=12> */
[----:B------:R0:W-:Y:S04]  /*7ae40*/  STS.U8 [R30+UR6+0x7f80], R56 ;  /* 0x007f80381e007988 */ /* 0x0001e80008000006 */
[----:B0-----:R-:W3:Y:S01]  /*7ae50*/  LDL.LU R30, [R1+0x837c] ;  /* 0x00837c00011e7983 */ /* 0x001ee20000300800 */
[----:B------:R-:W-:-:S02]  /*7ae60*/  PRMT R31, RZ, 0x7610, R31 ;  /* 0x00007610ff1f7816 */ /* 0x000fc4000000001f */
[CC--:B------:R-:W-:Y:S02]  /*7ae70*/  ISETP.GE.AND P0, PT, R0.reuse, R2.reuse, PT ;  /* 0x000000020000720c */ /* 0x0c0fe40003f06270 */
[CC--:B------:R-:W-:Y:S02]  /*7ae80*/  ISETP.GE.AND P1, PT, R0.reuse, R2.reuse, PT ;  /* 0x000000020000720c */ /* 0x0c0fe40003f26270 */
[----:B------:R-:W-:Y:S02]  /*7ae90*/  ISETP.GE.AND P2, PT, R0, R2, PT ;  /* 0x000000020000720c */ /* 0x000fe40003f46270 */
[----:B---3--:R-:W-:-:S05]  /*7aea0*/  PRMT R30, RZ, 0x7610, R30 ;  /* 0x00007610ff1e7816 */ /* 0x008fca000000001e */
[----:B------:R0:W-:Y:S04]  /*7aeb0*/  STL.S16 [R1+0x1090], R30 ;  /* 0x0010901e01007387 */ /* 0x0001e80000100600 */
[----:B0-----:R-:W3:Y:S04]  /*7aec0*/  LDL.LU R30, [R1+0x8378] ;  /* 0x00837800011e7983 */ /* 0x001ee80000300800 */
[----:B------:R0:W-:Y:S04]  /*7aed0*/  STL.S16 [R1+0x108c], R31 ;  /* 0x00108c1f01007387 */ /* 0x0001e80000100600 */
[----:B0-----:R-:W2:Y:S04]  /*7aee0*/  LDL.LU R31, [R1+0x8374] ;  /* 0x00837400011f7983 */ /* 0x001ea80000300800 */
[----:B------:R-:W2:Y:S04]  /*7aef0*/  LDL.LU R0, [R1+0x8370] ;  /* 0x0083700001007983 */ /* 0x000ea80000300800 */
[----:B------:R0:W-:Y:S04]  /*7af00*/  STL [R1+0x921c], R2 ;  /* 0x00921c0201007387 */ /* 0x0001e80000100800 */
[----:B0-----:R-:W2:Y:S04]  /*7af10*/  LDL R2, [R1+0x1090] ;  /* 0x0010900001027983 */ /* 0x001ea80000100800 */
        /* <DEDUP_REMOVED lines=442> */
[----:B------:R0:W-:Y:S01]  /*7cac0*/  STL [R1+0x9218], R3 ;  /* 0x0092180301007387 */ /* 0x0001e20000100800 */
[----:B------:R-:W-:Y:S06]  /*7cad0*/  BAR.SYNC.DEFER_BLOCKING 0x0 ;  /* 0x0000000000007b1d */ /* 0x000fec0000010000 */
[----:B0-----:R-:W2:Y:S04]  /*7cae0*/  LDL R3, [R1+0x108c] ;  /* 0x00108c0001037983 */ /* 0x001ea80000100800 */
[----:B---3--:R-:W-:Y:S04]  /*7caf0*/  STL [R1+0x8450], R30 ;  /* 0x0084501e01007387 */ /* 0x008fe80000100800 */
        /* <DEDUP_REMOVED lines=196> */
[----:B--2---:R-:W2:Y:S04]  /*7d740*/  @!P3 LDG.E.U8 R2, desc[UR4][R4.64] ;  /* 0x000000040402b981 */ /* 0x004ea8000c1e1100 */
        /* <DEDUP_REMOVED lines=251> */
[----:B----4-:R-:W-:Y:S04]  /*7e700*/  STL [R1+0x842c], R11 ;  /* 0x00842c0b01007387 */ /* 0x010fe80000100800 */
        /* <DEDUP_REMOVED lines=47> */
[----:B--2---:R2:W-:Y:S01]  /*7ea00*/  @!P3 STL [R1+0x1090], R2 ;  /* 0x001090020100b387 */ /* 0x0045e20000100800 */
[----:B0-----:R-:W-:Y:S01]  /*7ea10*/  PRMT R30, RZ, 0x7610, R30 ;  /* 0x00007610ff1e7816 */ /* 0x001fe2000000001e */
[----:B-1----:R-:W0:Y:S02]  /*7ea20*/  S2R R31, SR_TID.X ;  /* 0x00000000001f7919 */ /* 0x002e240000002100 */
[----:B--2---:R-:W2:Y:S04]  /*7ea30*/  LDL.LU R2, [R1+0x921c] ;  /* 0x00921c0001027983 */ /* 0x004ea80000300800 */
[----:B------:R-:W3:Y:S04]  /*7ea40*/  LDL R4, [R1+0x5344] ;  /* 0x0053440001047983 */ /* 0x000ee80000100800 */
[----:B------:R-:W3:Y:S01]  /*7ea50*/  LDL R5, [R1+0x5348] ;  /* 0x0053480001057983 */ /* 0x000ee20000100800 */
[----:B0-----:R-:W-:-:S02]  /*7ea60*/  LOP3.LUT R31, R31, 0x1f, RZ, 0xc0, !PT ;  /* 0x0000001f1f1f7812 */ /* 0x001fc400078ec0ff */
[----:B---3--:R-:W-:-:S04]  /*7ea70*/  @!P0 LOP3.LUT R5, R5, R4, RZ, 0x3c, !PT ;  /* 0x0000000405058212 */ /* 0x008fc800078e3cff */
[----:B------:R-:W-:-:S04]  /*7ea80*/  @!P0 LOP3.LUT R4, R5, R4, RZ, 0x3c, !PT ;  /* 0x0000000405048212 */ /* 0x000fc800078e3cff */
[----:B------:R-:W-:-:S05]  /*7ea90*/  @!P0 LOP3.LUT R5, R5, R4, RZ, 0x3c, !PT ;  /* 0x0000000405058212 */ /* 0x000fca00078e3cff */
[----:B------:R-:W3:Y:S04]  /*7eaa0*/  @!P0 LDG.E.U8 R3, desc[UR4][R4.64] ;  /* 0x0000000404038981 */ /* 0x000ee8000c1e1100 */
[----:B---3--:R0:W-:Y:S04]  /*7eab0*/  @!P0 STL [R1+0x108c], R3 ;  /* 0x00108c0301008387 */ /* 0x0081e80000100800 */
[----:B0-----:R-:W3:Y:S04]  /*7eac0*/  LDL.LU R3, [R1+0x9218] ;  /* 0x0092180001037983 */ /* 0x001ee80000300800 */
[----:B------:R-:W4:Y:S04]  /*7ead0*/  LDL R4, [R1+0x5364] ;  /* 0x0053640001047983 */ /* 0x000f280000100800 */
[----:B------:R-:W4:Y:S02]  /*7eae0*/  LDL R5, [R1+0x5368] ;  /* 0x0053680001057983 */ /* 0x000f240000100800 */
[----:B----4-:R-:W-:-:S04]  /*7eaf0*/  @!P1 LOP3.LUT R5, R5, R4, RZ, 0x3c, !PT ;  /* 0x0000000405059212 */ /* 0x010fc800078e3cff */
[----:B------:R-:W-:-:S04]  /*7eb00*/  @!P1 LOP3.LUT R4, R5, R4, RZ, 0x3c, !PT ;  /* 0x0000000405049212 */ /* 0x000fc800078e3cff */
[----:B------:R-:W-:-:S05]  /*7eb10*/  @!P1 LOP3.LUT R5, R5, R4, RZ, 0x3c, !PT ;  /* 0x0000000405059212 */ /* 0x000fca00078e3cff */
[----:B------:R-:W4:Y:S04]  /*7eb20*/  @!P1 LDG.E.U8 R30, desc[UR4][R4.64] ;  /* 0x00000004041e9981 */ /* 0x000f28000c1e1100 */
[----:B----4-:R0:W-:Y:S04]  /*7eb30*/  STL [R1+0x1088], R30 ;  /* 0x0010881e01007387 */ /* 0x0101e80000100800 */
[----:B0-----:R-:W4:Y:S04]  /*7eb40*/  LDL.LU R30, [R1+0x9214] ;  /* 0x00921400011e7983 */ /* 0x001f280000300800 */
[----:B------:R-:W2:Y:S04]  /*7eb50*/  LDL R4, [R1+0x5384] ;  /* 0x0053840001047983 */ /* 0x000ea80000100800 */
[----:B------:R-:W2:Y:S01]  /*7eb60*/  LDL R5, [R1+0x5388] ;  /* 0x0053880001057983 */ /* 0x000ea20000100800 */
[----:B---3--:R-:W-:-:S02]  /*7eb70*/  PRMT R3, RZ, 0x7610, R3 ;  /* 0x00007610ff037816 */ /* 0x008fc40000000003 */
[----:B--2---:R-:W-:-:S04]  /*7eb80*/  @!P2 LOP3.LUT R5, R5, R4, RZ, 0x3c, !PT ;  /* 0x000000040505a212 */ /* 0x004fc800078e3cff */
[----:B------:R-:W-:-:S04]  /*7eb90*/  @!P2 LOP3.LUT R4, R5, R4, RZ, 0x3c, !PT ;  /* 0x000000040504a212 */ /* 0x000fc800078e3cff */
[----:B------:R-:W-:-:S05]  /*7eba0*/  @!P2 LOP3.LUT R5, R5, R4, RZ, 0x3c, !PT ;  /* 0x000000040505a212 */ /* 0x000fca00078e3cff */
[----:B------:R-:W2:Y:S01]  /*7ebb0*/  @!P2 LDG.E.U8 R3, desc[UR4][R4.64] ;  /* 0x000000040403a981 */ /* 0x000ea2000c1e1100 */
[----:B------:R-:W-:-:S03]  /*7ebc0*/  ISETP.GE.AND P3, PT, R31, R2, PT ;  /* 0x000000021f00720c */ /* 0x000fc60003f66270 */
[----:B--2---:R0:W-:Y:S04]  /*7ebd0*/  STL [R1+0x1084], R3 ;  /* 0x0010840301007387 */ /* 0x0041e80000100800 */
[----:B0-----:R-:W2:Y:S04]  /*7ebe0*/  LDL.LU R3, [R1+0x9210] ;  /* 0x0092100001037983 */ /* 0x001ea80000300800 */
[----:B------:R-:W3:Y:S04]  /*7ebf0*/  LDL R4, [R1+0x53a4] ;  /* 0x0053a40001047983 */ /* 0x000ee80000100800 */
[----:B------:R-:W3:Y:S01]  /*7ec00*/  LDL R5, [R1+0x53a8] ;  /* 0x0053a80001057983 */ /* 0x000ee20000100800 */
[----:B----4-:R-:W-:-:S02]  /*7ec10*/  PRMT R30, RZ, 0x7610, R30 ;  /* 0x00007610ff1e7816 */ /* 0x010fc4000000001e */
[----:B---3--:R-:W-:-:S04]  /*7ec20*/  @!P3 LOP3.LUT R5, R5, R4, RZ, 0x3c, !PT ;  /* 0x000000040505b212 */ /* 0x008fc800078e3cff */
[----:B------:R-:W-:-:S04]  /*7ec30*/  @!P3 LOP3.LUT R4, R5, R4, RZ, 0x3c, !PT ;  /* 0x000000040504b212 */ /* 0x000fc800078e3cff */
[----:B------:R-:W-:-:S05]  /*7ec40*/  @!P3 LOP3.LUT R5, R5, R4, RZ, 0x3c, !PT ;  /* 0x000000040505b212 */ /* 0x000fca00078e3cff */
[----:B------:R-:W3:Y:S01]  /*7ec50*/  @!P3 LDG.E.U8 R30, desc[UR4][R4.64] ;  /* 0x00000004041eb981 */ /* 0x000ee2000c1e1100 */
[----:B------:R-:W-:-:S03]  /*7ec60*/  ISETP.GE.AND P0, PT, R31, R2, PT ;  /* 0x000000021f00720c */ /* 0x000fc60003f06270 */
[----:B---3--:R0:W-:Y:S04]  /*7ec70*/  STL [R1+0x1080], R30 ;  /* 0x0010801e01007387 */ /* 0x0081e80000100800 */
[----:B0-----:R-:W3:Y:S04]  /*7ec80*/  LDL.LU R30, [R1+0x920c] ;  /* 0x00920c00011e7983 */ /* 0x001ee80000300800 */
[----:B------:R-:W4:Y:S04]  /*7ec90*/  LDL R4, [R1+0x53c4] ;  /* 0x0053c40001047983 */ /* 0x000f280000100800 */
[----:B------:R-:W4:Y:S01]  /*7eca0*/  LDL R5, [R1+0x53c8] ;  /* 0x0053c80001057983 */ /* 0x000f220000100800 */
[----:B--2---:R-:W-:-:S02]  /*7ecb0*/  PRMT R3, RZ, 0x7610, R3 ;  /* 0x00007610ff037816 */ /* 0x004fc40000000003 */
[----:B----4-:R-:W-:-:S04]  /*7ecc0*/  @!P0 LOP3.LUT R5, R5, R4, RZ, 0x3c, !PT ;  /* 0x0000000405058212 */ /* 0x010fc800078e3cff */
[----:B------:R-:W-:-:S04]  /*7ecd0*/  @!P0 LOP3.LUT R4, R5, R4, RZ, 0x3c, !PT ;  /* 0x0000000405048212 */ /* 0x000fc800078e3cff */
[----:B------:R-:W-:-:S05]  /*7ece0*/  @!P0 LOP3.LUT R5, R5, R4, RZ, 0x3c, !PT ;  /* 0x0000000405058212 */ /* 0x000fca00078e3cff */
[----:B------:R-:W2:Y:S01]  /*7ecf0*/  @!P0 LDG.E.U8 R3, desc[UR4][R4.64] ;  /* 0x0000000404038981 */ /* 0x000ea2000c1e1100 */
[----:B------:R-:W-:-:S03]  /*7ed00*/  ISETP.GE.AND P1, PT, R31, R2, PT ;  /* 0x000000021f00720c */ /* 0x000fc60003f26270 */
[----:B--2---:R0:W-:Y:S04]  /*7ed10*/  STL [R1+0x1074], R3 ;  /* 0x0010740301007387 */ /* 0x0041e80000100800 */
[----:B0-----:R-:W2:Y:S04]  /*7ed20*/  LDL.LU R3, [R1+0x9208] ;  /* 0x0092080001037983 */ /* 0x001ea80000300800 */
[----:B------:R-:W4:Y:S04]  /*7ed30*/  LDL R4, [R1+0x53e4] ;  /* 0x0053e40001047983 */ /* 0x000f280000100800 */
[----:B------:R-:W4:Y:S01]  /*7ed40*/  LDL R5, [R1+0x53e8] ;  /* 0x0053e80001057983 */ /* 0x000f220000100800 */
[----:B---3--:R-:W-:-:S02]  /*7ed50*/  PRMT R30, RZ, 0x7610, R30 ;  /* 0x00007610ff1e7816 */ /* 0x008fc4000000001e */
[----:B----4-:R-:W-:-:S04]  /*7ed60*/  @!P1 LOP3.LUT R5, R5, R4, RZ, 0x3c, !PT ;  /* 0x0000000405059212 */ /* 0x010fc800078e3cff */
        /* <DEDUP_REMOVED lines=1198> */
[----:B------:R-:W-:-:S02]  /*83850*/  PRMT R12, RZ, 0x7610, R12 ;  /* 0x00007610ff0c7816 */ /* 0x000fc4000000000c */
[----:B----4-:R-:W-:-:S04]  /*83860*/  @!P1 LOP3.LUT R5, R5, R4, RZ, 0x3c, !PT ;  /* 0x0000000405059212 */ /* 0x010fc800078e3cff */
[----:B------:R-:W-:-:S04]  /*83870*/  @!P1 LOP3.LUT R4, R5, R4, RZ, 0x3c, !PT ;  /* 0x0000000405049212 */ /* 0x000fc800078e3cff */
[----:B------:R-:W-:-:S05]  /*83880*/  @!P1 LOP3.LUT R5, R5, R4, RZ, 0x3c, !PT ;  /* 0x0000000405059212 */ /* 0x000fca00078e3cff */
[----:B------:R0:W4:Y:S04]  /*83890*/  @!P1 LDG.E.U8 R12, desc[UR4][R4.64] ;  /* 0x00000004040c9981 */ /* 0x000128000c1e1100 */
[----:B------:R-:W0:Y:S04]  /*838a0*/  LDL R4, [R1+0x62e4] ;  /* 0x0062e40001047983 */ /* 0x000e280000100800 */
[----:B------:R-:W0:Y:S01]  /*838b0*/  LDL R5, [R1+0x62e8] ;  /* 0x0062e80001057983 */ /* 0x000e220000100800 */
[----:B------:R-:W-:Y:S02]  /*838c0*/  ISETP.GE.AND P2, PT, R31, R2, PT ;  /* 0x000000021f00720c */ /* 0x000fe40003f46270 */
[----:B--2---:R-:W-:-:S11]  /*838d0*/  PRMT R3, RZ, 0x7610, R3 ;  /* 0x00007610ff037816 */ /* 0x004fd60000000003 */
[----:B0-----:R-:W-:-:S04]  /*838e0*/  @!P2 LOP3.LUT R5, R5, R4, RZ, 0x3c, !PT ;  /* 0x000000040505a212 */ /* 0x001fc800078e3cff */
[----:B------:R-:W-:-:S04]  /*838f0*/  @!P2 LOP3.LUT R4, R5, R4, RZ, 0x3c, !PT ;  /* 0x000000040504a212 */ /* 0x000fc800078e3cff */
[----:B------:R-:W-:-:S05]  /*83900*/  @!P2 LOP3.LUT R5, R5, R4, RZ, 0x3c, !PT ;  /* 0x000000040505a212 */ /* 0x000fca00078e3cff */
[----:B------:R-:W2:Y:S04]  /*83910*/  @!P2 LDG.E.U8 R3, desc[UR4][R4.64] ;  /* 0x000000040403a981 */ /* 0x000ea8000c1e1100 */
[----:B----4-:R-:W-:Y:S01]  /*83920*/  STL [R1+0xdd8], R12 ;  /* 0x000dd80c01007387 */ /* 0x010fe20000100800 */
        /* <DEDUP_REMOVED lines=30> */
[----:B------:R-:W-:-:S04]  /*83b10*/  LOP3.LUT R12, R31, 0x20, RZ, 0xfc, !PT ;  /* 0x000000201f0c7812 */ /* 0x000fc800078efcff */
[----:B------:R-:W-:Y:S01]  /*83b20*/  ISETP.GE.AND P2, PT, R12, R2, PT ;  /* 0x000000020c00720c */ /* 0x000fe20003f46270 */
        /* <DEDUP_REMOVED lines=7564> */
[----:B------:R-:W-:-:S02]  /*a13f0*/  PRMT R26, RZ, 0x7610, R26 ;  /* 0x00007610ff1a7816 */ /* 0x000fc4000000001a */
[----:B----4-:R-:W-:-:S04]  /*a1400*/  @!P0 LOP3.LUT R5, R5, R4, RZ, 0x3c, !PT ;  /* 0x0000000405058212 */ /* 0x010fc800078e3cff */
[----:B------:R-:W-:-:S04]  /*a1410*/  @!P0 LOP3.LUT R4, R5, R4, RZ, 0x3c, !PT ;  /* 0x0000000405048212 */ /* 0x000fc800078e3cff */
[----:B------:R-:W-:-:S05]  /*a1420*/  @!P0 LOP3.LUT R5, R5, R4, RZ, 0x3c, !PT ;  /* 0x0000000405058212 */ /* 0x000fca00078e3cff */
[----:B------:R-:W4:Y:S01]  /*a1430*/  @!P0 LDG.E.U8 R26, desc[UR4][R4.64] ;  /* 0x00000004041a8981 */ /* 0x000f22000c1e1100 */
[----:B------:R-:W-:-:S03]  /*a1440*/  ISETP.GE.AND P4, PT, R6, R2, PT ;  /* 0x000000020600720c */ /* 0x000fc60003f86270 */
[----:B----4-:R0:W-:Y:S04]  /*a1450*/  STL [R1+0x13c], R26 ;  /* 0x00013c1a01007387 */ /* 0x0101e80000100800 */
[----:B0-----:R-:W4:Y:S04]  /*a1460*/  LDL.LU R26, [R1+0x844c] ;  /* 0x00844c00011a7983 */ /* 0x001f280000300800 */
[----:B------:R-:W3:Y:S04]  /*a1470*/  LDL R4, [R1+0x6be4] ;  /* 0x006be40001047983 */ /* 0x000ee80000100800 */
[----:B------:R-:W3:Y:S01]  /*a1480*/  LDL R5, [R1+0x6c1c] ;  /* 0x006c1c0001057983 */ /* 0x000ee20000100800 */
[----:B--2---:R-:W-:-:S02]  /*a1490*/  PRMT R3, RZ, 0x7610, R3 ;  /* 0x00007610ff037816 */ /* 0x004fc40000000003 */
[----:B---3--:R-:W-:-:S04]  /*a14a0*/  @!P4 LOP3.LUT R5, R5, R4, RZ, 0x3c, !PT ;  /* 0x000000040505c212 */ /* 0x008fc800078e3cff */
[----:B------:R-:W-:-:S04]  /*a14b0*/  @!P4 LOP3.LUT R4, R5, R4, RZ, 0x3c, !PT ;  /* 0x000000040504c212 */ /* 0x000fc800078e3cff */
[----:B------:R-:W-:-:S05]  /*a14c0*/  @!P4 LOP3.LUT R5, R5, R4, RZ, 0x3c, !PT ;  /* 0x000000040505c212 */ /* 0x000fca00078e3cff */
[----:B------:R0:W2:Y:S04]  /*a14d0*/  @!P4 LDG.E.U8 R3, desc[UR4][R4.64] ;  /* 0x000000040403c981 */ /* 0x0000a8000c1e1100 */
[----:B------:R-:W0:Y:S04]  /*a14e0*/  LDL R4, [R1+0x6bf4] ;  /* 0x006bf40001047983 */ /* 0x000e280000100800 */
[----:B------:R-:W0:Y:S01]  /*a14f0*/  LDL R5, [R1+0x6c30] ;  /* 0x006c300001057983 */ /* 0x000e220000100800 */
[----:B------:R-:W-:Y:S02]  /*a1500*/  ISETP.GE.AND P1, PT, R12, R2, PT ;  /* 0x000000020c00720c */ /* 0x000fe40003f26270 */
[----:B------:R-:W-:-:S11]  /*a1510*/  PRMT R22, RZ, 0x7610, R22 ;  /* 0x00007610ff167816 */ /* 0x000fd60000000016 */
[----:B0-----:R-:W-:-:S04]  /*a1520*/  @!P1 LOP3.LUT R5, R5, R4, RZ, 0x3c, !PT ;  /* 0x0000000405059212 */ /* 0x001fc800078e3cff */
[----:B------:R-:W-:-:S04]  /*a1530*/  @!P1 LOP3.LUT R4, R5, R4, RZ, 0x3c, !PT ;  /* 0x0000000405049212 */ /* 0x000fc800078e3cff */
[----:B------:R-:W-:-:S05]  /*a1540*/  @!P1 LOP3.LUT R5, R5, R4, RZ, 0x3c, !PT ;  /* 0x0000000405059212 */ /* 0x000fca00078e3cff */
[----:B------:R-:W3:Y:S04]  /*a1550*/  @!P1 LDG.E.U8 R22, desc[UR4][R4.64] ;  /* 0x0000000404169981 */ /* 0x000ee8000c1e1100 */
[----:B--2---:R0:W-:Y:S04]  /*a1560*/  STL [R1+0x138], R3 ;  /* 0x0001380301007387 */ /* 0x0041e80000100800 */
[----:B0-----:R-:W2:Y:S04]  /*a1570*/  LDL R3, [R1+0x5328] ;  /* 0x0053280001037983 */ /* 0x001ea80000100800 */
[----:B---3--:R0:W-:Y:S04]  /*a1580*/  STL [R1+0x134], R22 ;  /* 0x0001341601007387 */ /* 0x0081e80000100800 */
[----:B0-----:R-:W3:Y:S04]  /*a1590*/  LDL.LU R22, [R1+0x8448] ;  /* 0x0084480001167983 */ /* 0x001ee80000300800 */
[----:B------:R-:W2:Y:S04]  /*a15a0*/  LDL R4, [R1+0x6c08] ;  /* 0x006c080001047983 */ /* 0x000ea80000100800 */
[----:B------:R-:W2:Y:S01]  /*a15b0*/  LDL R5, [R1+0x6c2c] ;  /* 0x006c2c0001057983 */ /* 0x000ea20000100800 */
[----:B------:R-:W-:-:S02]  /*a15c0*/  ISETP.GE.AND P2, PT, R27, R2, PT ;  /* 0x000000021b00720c */ /* 0x000fc40003f46270 */
[----:B------:R-:W-:-:S11]  /*a15d0*/  PRMT R20, RZ, 0x7610, R20 ;  /* 0x00007610ff147816 */ /* 0x000fd60000000014 */
[----:B--2---:R-:W-:-:S04]  /*a15e0*/  @!P2 LOP3.LUT R5, R5, R4, RZ, 0x3c, !PT ;  /* 0x000000040505a212 */ /* 0x004fc800078e3cff */
[----:B------:R-:W-:-:S04]  /*a15f0*/  @!P2 LOP3.LUT R4, R5, R4, RZ, 0x3c, !PT ;  /* 0x000000040504a212 */ /* 0x000fc800078e3cff */
[----:B------:R-:W-:-:S05]  /*a1600*/  @!P2 LOP3.LUT R5, R5, R4, RZ, 0x3c, !PT ;  /* 0x000000040505a212 */ /* 0x000fca00078e3cff */
[----:B------:R-:W2:Y:S01]  /*a1610*/  @!P2 LDG.E.U8 R20, desc[UR4][R4.64] ;  /* 0x000000040414a981 */ /* 0x000ea2000c1e1100 */
[----:B------:R-:W-:-:S03]  /*a1620*/  ISETP.GE.AND P0, PT, R31, R2, PT ;  /* 0x000000021f00720c */ /* 0x000fc60003f06270 */
[----:B------:R-:W3:Y:S01]  /*a1630*/  LDL.LU R31, [R1+0x8444] ;  /* 0x00844400011f7983 */ /* 0x000ee20000300800 */
[----:B------:R-:W-:-:S03]  /*a1640*/  ISETP.GE.AND P3, PT, R6, R2, PT ;  /* 0x000000020600720c */ /* 0x000fc60003f66270 */
[----:B--2---:R0:W-:Y:S04]  /*a1650*/  STL [R1+0x130], R20 ;  /* 0x0001301401007387 */ /* 0x0041e80000100800 */
[----:B0-----:R-:W2:Y:S04]  /*a1660*/  LDL.LU R20, [R1+0x8440] ;  /* 0x0084400001147983 */ /* 0x001ea80000300800 */
[----:B------:R-:W2:Y:S04]  /*a1670*/  LDL R4, [R1+0x6c04] ;  /* 0x006c040001047983 */ /* 0x000ea80000100800 */
[----:B------:R-:W2:Y:S01]  /*a1680*/  LDL R5, [R1+0x6c3c] ;  /* 0x006c3c0001057983 */ /* 0x000ea20000100800 */
[----:B------:R-:W-:-:S02]  /*a1690*/  PRMT R24, RZ, 0x7610, R24 ;  /* 0x00007610ff187816 */ /* 0x000fc40000000018 */
[----:B--2---:R-:W-:-:S04]  /*a16a0*/  @!P3 LOP3.LUT R5, R5, R4, RZ, 0x3c, !PT ;  /* 0x000000040505b212 */ /* 0x004fc800078e3cff */
[----:B------:R-:W-:-:S04]  /*a16b0*/  @!P3 LOP3.LUT R4, R5, R4, RZ, 0x3c, !PT ;  /* 0x000000040504b212 */ /* 0x000fc800078e3cff */
[----:B------:R-:W-:-:S05]  /*a16c0*/  @!P3 LOP3.LUT R5, R5, R4, RZ, 0x3c, !PT ;  /* 0x000000040505b212 */ /* 0x000fca00078e3cff */
[----:B------:R-:W2:Y:S01]  /*a16d0*/  @!P3 LDG.E.U8 R24, desc[UR4][R4.64] ;  /* 0x000000040418b981 */ /* 0x000ea2000c1e1100 */
[CC--:B------:R-:W-:Y:S02]  /*a16e0*/  ISETP.GE.AND P1, PT, R12.reuse, R2.reuse, PT ;  /* 0x000000020c00720c */ /* 0x0c0fe40003f26270 */
[-C--:B------:R-:W-:Y:S02]  /*a16f0*/  ISETP.GE.AND P4, PT, R12, R2.reuse, PT ;  /* 0x000000020c00720c */ /* 0x080fe40003f86270 */
[CC--:B------:R-:W-:Y:S02]  /*a1700*/  ISETP.GE.AND P2, PT, R27.reuse, R2.reuse, PT ;  /* 0x000000021b00720c */ /* 0x0c0fe40003f46270 */
[-C--:B------:R-:W-:Y:S02]  /*a1710*/  ISETP.GE.AND P5, PT, R27, R2.reuse, PT ;  /* 0x000000021b00720c */ /* 0x080fe40003fa6270 */
[CC--:B------:R-:W-:Y:S02]  /*a1720*/  ISETP.GE.AND P3, PT, R6.reuse, R2.reuse, PT ;  /* 0x000000020600720c */ /* 0x0c0fe40003f66270 */
[----:B------:R-:W-:Y:S01]  /*a1730*/  ISETP.GE.AND P6, PT, R6, R2, PT ;  /* 0x000000020600720c */ /* 0x000fe20003fc6270 */
[----:B--2---:R0:W-:Y:S04]  /*a1740*/  STL [R1+0x12c], R24 ;  /* 0x00012c1801007387 */ /* 0x0041e80000100800 */
[----:B0-----:R-:W2:Y:S04]  /*a1750*/  LDL.LU R24, [R1+0x843c] ;  /* 0x00843c0001187983 */ /* 0x001ea80000300800 */
[----:B------:R-:W2:Y:S04]  /*a1760*/  LDL.LU R12, [R1+0x8438] ;  /* 0x00843800010c7983 */ /* 0x000ea80000300800 */
[----:B------:R-:W2:Y:S04]  /*a1770*/  LDL.LU R27, [R1+0x8434] ;  /* 0x00843400011b7983 */ /* 0x000ea80000300800 */
[----:B------:R-:W2:Y:S04]  /*a1780*/  LDL.LU R6, [R1+0x8430] ;  /* 0x0084300001067983 */ /* 0x000ea80000300800 */
[----:B------:R-:W2:Y:S01]  /*a1790*/  LDL R2, [R1+0x5324] ;  /* 0x0053240001027983 */ /* 0x000ea20000100800 */
[----:B------:R-:W-:-:S02]  /*a17a0*/  PRMT R11, RZ, 0x7610, R11 ;  /* 0x00007610ff0b7816 */ /* 0x000fc4000000000b */
[----:B--2---:R-:W-:-:S04]  /*a17b0*/  @!P0 LOP3.LUT R3, R3, R2, RZ, 0x3c, !PT ;  /* 0x0000000203038212 */ /* 0x004fc800078e3cff */
[----:B------:R-:W-:-:S04]  /*a17c0*/  @!P0 LOP3.LUT R2, R3, R2, RZ, 0x3c, !PT ;  /* 0x0000000203028212 */ /* 0x000fc800078e3cff */
[----:B------:R-:W-:-:S05]  /*a17d0*/  @!P0 LOP3.LUT R3, R3, R2, RZ, 0x3c, !PT ;  /* 0x0000000203038212 */ /* 0x000fca00078e3cff */
[----:B------:R-:W2:Y:S04]  /*a17e0*/  @!P0 LDG.E.U8 R11, desc[UR4][R2.64] ;  /* 0x00000004020b8981 */ /* 0x000ea8000c1e1100 */
        /* <DEDUP_REMOVED lines=269> */
[----:B------:R0:W2:Y:S04]  /*a28c0*/  @!P0 LDG.E.U8 R30, desc[UR4][R2.64] ;  /* 0x00000004021e8981 */ /* 0x0000a8000c1e1100 */
[----:B------:R-:W0:Y:S04]  /*a28d0*/  LDL R2, [R1+0x4f44] ;  /* 0x004f440001027983 */ /* 0x000e280000100800 */
[----:B------:R-:W0:Y:S01]  /*a28e0*/  LDL R3, [R1+0x4f48] ;  /* 0x004f480001037983 */ /* 0x000e220000100800 */
[----:B------:R-:W-:Y:S02]  /*a28f0*/  PRMT R33, RZ, 0x7610, R33 ;  /* 0x00007610ff217816 */ /* 0x000fe40000000021 */
        /* <DEDUP_REMOVED lines=42> */
[----:B----4-:R-:W-:-:S03]  /*a2ba0*/  PRMT R26, RZ, 0x7610, R26 ;  /* 0x00007610ff1a7816 */ /* 0x010fc6000000001a */
[----:B--2---:R0:W-:Y:S04]  /*a2bb0*/  STL [R1+0x9c], R34 ;  /* 0x00009c2201007387 */ /* 0x0041e80000100800 */
[----:B0-----:R-:W2:Y:S04]  /*a2bc0*/  LDL.LU R34, [R1+0x83a4] ;  /* 0x0083a40001227983 */ /* 0x001ea80000300800 */
[----:B------:R-:W4:Y:S01]  /*a2bd0*/  LDL R3, [R1+0x4ea4] ;  /* 0x004ea40001037983 */ /* 0x000f220000100800 */
[----:B------:R-:W-:Y:S01]  /*a2be0*/  @!P0 IMAD.MOV.U32 R2, RZ, RZ, R30 ;  /* 0x000000ffff028224 */ /* 0x000fe200078e001e */
[----:B------:R-:W-:-:S02]  /*a2bf0*/  PRMT R36, RZ, 0x7610, R36 ;  /* 0x00007610ff247816 */ /* 0x000fc40000000024 */
[----:B------:R-:W2:Y:S04]  /*a2c00*/  LDL R30, [R1+0x4de4] ;  /* 0x004de400011e7983 */ /* 0x000ea80000100800 */
[----:B----4-:R0:W4:Y:S04]  /*a2c10*/  @!P0 LDG.E.U8 R26, desc[UR4][R2.64] ;  /* 0x00000004021a8981 */ /* 0x010128000c1e1100 */
[----:B------:R-:W0:Y:S04]  /*a2c20*/  LDL R2, [R1+0x4e84] ;  /* 0x004e840001027983 */ /* 0x000e280000100800 */
[----:B------:R-:W0:Y:S02]  /*a2c30*/  LDL R3, [R1+0x4e88] ;  /* 0x004e880001037983 */ /* 0x000e240000100800 */
[----:B0-----:R-:W-:-:S04]  /*a2c40*/  @!P0 LOP3.LUT R3, R3, R2, RZ, 0x3c, !PT ;  /* 0x0000000203038212 */ /* 0x001fc800078e3cff */
[----:B------:R-:W-:-:S04]  /*a2c50*/  @!P0 LOP3.LUT R2, R3, R2, RZ, 0x3c, !PT ;  /* 0x0000000203028212 */ /* 0x000fc800078e3cff */
[----:B------:R-:W-:-:S05]  /*a2c60*/  @!P0 LOP3.LUT R3, R3, R2, RZ, 0x3c, !PT ;  /* 0x0000000203038212 */ /* 0x000fca00078e3cff */
[----:B------:R-:W2:Y:S04]  /*a2c70*/  @!P0 LDG.E.U8 R36, desc[UR4][R2.64] ;  /* 0x0000000402248981 */ /* 0x000ea8000c1e1100 */
[----:B----4-:R0:W-:Y:S04]  /*a2c80*/  STL [R1+0x98], R26 ;  /* 0x0000981a01007387 */ /* 0x0101e80000100800 */
[----:B0-----:R-:W4:Y:S04]  /*a2c90*/  LDL R26, [R1+0x4de8] ;  /* 0x004de800011a7983 */ /* 0x001f280000100800 */
        /* <DEDUP_REMOVED lines=32> */
[----:B------:R-:W-:Y:S02]  /*a2ea0*/  PRMT R46, RZ, 0x7610, R46 ;  /* 0x00007610ff2e7816 */ /* 0x000fe4000000002e */
[----:B--2---:R-:W-:-:S04]  /*a2eb0*/  @!P0 LOP3.LUT R3, R3, R2, RZ, 0x3c, !PT ;  /* 0x0000000203038212 */ /* 0x004fc800078e3cff */
[----:B------:R-:W-:-:S04]  /*a2ec0*/  @!P0 LOP3.LUT R2, R3, R2, RZ, 0x3c, !PT ;  /* 0x0000000203028212 */ /* 0x000fc800078e3cff */
[----:B------:R-:W-:-:S05]  /*a2ed0*/  @!P0 LOP3.LUT R3, R3, R2, RZ, 0x3c, !PT ;  /* 0x0000000203038212 */ /* 0x000fca00078e3cff */
[----:B------:R4:W2:Y:S02]  /*a2ee0*/  @!P0 LDG.E.U8 R44, desc[UR4][R2.64] ;  /* 0x00000004022c8981 */ /* 0x0008a4000c1e1100 */
[----:B----4-:R-:W-:Y:S02]  /*a2ef0*/  @!P0 IMAD.MOV.U32 R2, RZ, RZ, R26 ;  /* 0x000000ffff028224 */ /* 0x010fe400078e001a */
[----:B------:R-:W-:-:S05]  /*a2f00*/  @!P0 IMAD.MOV.U32 R3, RZ, RZ, R30 ;  /* 0x000000ffff038224 */ /* 0x000fca00078e001e */
[----:B------:R-:W4:Y:S04]  /*a2f10*/  @!P0 LDG.E.U8 R46, desc[UR4][R2.64] ;  /* 0x00000004022e8981 */ /* 0x000f28000c1e1100 */
[----:B--2---:R0:W-:Y:S04]  /*a2f20*/  STL [R1+0x84], R44 ;  /* 0x0000842c01007387 */ /* 0x0041e80000100800 */
[----:B0-----:R-:W2:Y:S04]  /*a2f30*/  LDL.LU R44, [R1+0x8390] ;  /* 0x00839000012c7983 */ /* 0x001ea80000300800 */
[----:B------:R-:W2:Y:S04]  /*a2f40*/  LDL R30, [R1+0x4d44] ;  /* 0x004d4400011e7983 */ /* 0x000ea80000100800 */
[----:B------:R-:W2:Y:S04]  /*a2f50*/  LDL R26, [R1+0x4d48] ;  /* 0x004d4800011a7983 */ /* 0x000ea80000100800 */
[----:B----4-:R0:W-:Y:S04]  /*a2f60*/  STL [R1+0x80], R46 ;  /* 0x0000802e01007387 */ /* 0x0101e80000100800 */
[----:B0-----:R-:W4:Y:S04]  /*a2f70*/  LDL.LU R46, [R1+0x838c] ;  /* 0x00838c00012e7983 */ /* 0x001f280000300800 */
        /* <DEDUP_REMOVED lines=28> */
[----:B------:R-:W-:-:S02]  /*a3140*/  PRMT R52, RZ, 0x7610, R52 ;  /* 0x00007610ff347816 */ /* 0x000fc40000000034 */
[----:B0-----:R-:W-:-:S04]  /*a3150*/  @!P0 LOP3.LUT R3, R3, R2, RZ, 0x3c, !PT ;  /* 0x0000000203038212 */ /* 0x001fc800078e3cff */
[----:B------:R-:W-:-:S04]  /*a3160*/  @!P0 LOP3.LUT R2, R3, R2, RZ, 0x3c, !PT ;  /* 0x0000000203028212 */ /* 0x000fc800078e3cff */
[----:B------:R-:W-:-:S05]  /*a3170*/  @!P0 LOP3.LUT R3, R3, R2, RZ, 0x3c, !PT ;  /* 0x0000000203038212 */ /* 0x000fca00078e3cff */
[----:B------:R0:W3:Y:S02]  /*a3180*/  @!P0 LDG.E.U8 R31, desc[UR4][R2.64] ;  /* 0x00000004021f8981 */ /* 0x0000e4000c1e1100 */
[----:B0-----:R-:W-:Y:S02]  /*a3190*/  @!P0 IMAD.MOV.U32 R2, RZ, RZ, R26 ;  /* 0x000000ffff028224 */ /* 0x001fe400078e001a */
[----:B------:R-:W-:-:S05]  /*a31a0*/  @!P0 IMAD.MOV.U32 R3, RZ, RZ, R30 ;  /* 0x000000ffff038224 */ /* 0x000fca00078e001e */
[----:B------:R-:W4:Y:S04]  /*a31b0*/  @!P0 LDG.E.U8 R52, desc[UR4][R2.64] ;  /* 0x0000000402348981 */ /* 0x000f28000c1e1100 */
[----:B--2---:R0:W-:Y:S04]  /*a31c0*/  STL [R1+0x74], R22 ;  /* 0x0000741601007387 */ /* 0x0041e80000100800 */
[----:B0-----:R-:W2:Y:S04]  /*a31d0*/  LDL R22, [R1+0x4ce8] ;  /* 0x004ce80001167983 */ /* 0x001ea80000100800 */
[----:B---3--:R0:W-:Y:S04]  /*a31e0*/  STL [R1+0x70], R31 ;  /* 0x0000701f01007387 */ /* 0x0081e80000100800 */
[----:B------:R-:W3:Y:S04]  /*a31f0*/  LDL R30, [R1+0x4cac] ;  /* 0x004cac00011e7983 */ /* 0x000ee80000100800 */
[----:B------:R-:W2:Y:S04]  /*a3200*/  LDL R26, [R1+0x634c] ;  /* 0x00634c00011a7983 */ /* 0x000ea80000100800 */
[----:B0-----:R-:W2:Y:S04]  /*a3210*/  LDL R31, [R1+0x4cc8] ;  /* 0x004cc800011f7983 */ /* 0x001ea80000100800 */
        /* <DEDUP_REMOVED lines=18> */
[----:B------:R-:W-:-:S03]  /*a3340*/  PRMT R56, RZ, 0x7610, R56 ;  /* 0x00007610ff387816 */ /* 0x000fc60000000038 */
[----:B--2---:R0:W-:Y:S04]  /*a3350*/  STL [R1+0x64], R55 ;  /* 0x0000643701007387 */ /* 0x0041e80000100800 */
[----:B0-----:R-:W2:Y:S04]  /*a3360*/  LDL.LU R55, [R1+0x8378] ;  /* 0x0083780001377983 */ /* 0x001ea80000300800 */
[----:B------:R-:W2:Y:S01]  /*a3370*/  LDL R3, [R1+0x4ce4] ;  /* 0x004ce40001037983 */ /* 0x000ea20000100800 */
[----:B------:R-:W-:-:S03]  /*a3380*/  @!P0 IMAD.MOV.U32 R2, RZ, RZ, R22 ;  /* 0x000000ffff028224 */ /* 0x000fc600078e0016 */
[----:B------:R-:W3:Y:S04]  /*a3390*/  LDL R22, [R1+0x638c] ;  /* 0x00638c0001167983 */ /* 0x000ee80000100800 */
[----:B--2---:R-:W2:Y:S01]  /*a33a0*/  @!P0 LDG.E.U8 R56, desc[UR4][R2.64] ;  /* 0x0000000402388981 */ /* 0x004ea2000c1e1100 */
[----:B------:R-:W-:-:S03]  /*a33b0*/  PRMT R20, RZ, 0x7610, R20 ;  /* 0x00007610ff147816 */ /* 0x000fc60000000014 */
[----:B--2---:R0:W-:Y:S04]  /*a33c0*/  STL [R1+0x60], R56 ;  /* 0x0000603801007387 */ /* 0x0041e80000100800 */
[----:B0-----:R-:W2:Y:S04]  /*a33d0*/  LDL.LU R56, [R1+0x8374] ;  /* 0x0083740001387983 */ /* 0x001ea80000300800 */
[----:B------:R-:W2:Y:S01]  /*a33e0*/  LDL R3, [R1+0x4cc4] ;  /* 0x004cc40001037983 */ /* 0x000ea20000100800 */
[----:B------:R-:W-:Y:S01]  /*a33f0*/  @!P0 IMAD.MOV.U32 R2, RZ, RZ, R31 ;  /* 0x000000ffff028224 */ /* 0x000fe200078e001f */
[----:B------:R-:W-:-:S04]  /*a3400*/  PRMT R24, RZ, 0x7610, R24 ;  /* 0x00007610ff187816 */ /* 0x000fc80000000018 */
[----:B--2---:R0:W2:Y:S02]  /*a3410*/  @!P0 LDG.E.U8 R20, desc[UR4][R2.64] ;  /* 0x0000000402148981 */ /* 0x0040a4000c1e1100 */
[----:B0-----:R-:W-:Y:S02]  /*a3420*/  @!P0 IMAD.MOV.U32 R2, RZ, RZ, R26 ;  /* 0x000000ffff028224 */ /* 0x001fe400078e001a */
[----:B---3--:R-:W-:-:S05]  /*a3430*/  @!P0 IMAD.MOV.U32 R3, RZ, RZ, R30 ;  /* 0x000000ffff038224 */ /* 0x008fca00078e001e */
[----:B------:R0:W3:Y:S04]  /*a3440*/  @!P0 LDG.E.U8 R24, desc[UR4][R2.64] ;  /* 0x0000000402188981 */ /* 0x0000e8000c1e1100 */
[----:B--2---:R1:W-:Y:S04]  /*a3450*/  STL [R1+0x5c], R20 ;  /* 0x00005c1401007387 */ /* 0x0043e80000100800 */
[----:B------:R-:W0:Y:S04]  /*a3460*/  LDL R2, [R1+0x4c9c] ;  /* 0x004c9c0001027983 */ /* 0x000e280000100800 */
[----:B------:R-:W0:Y:S01]  /*a3470*/  LDL R3, [R1+0x636c] ;  /* 0x00636c0001037983 */ /* 0x000e220000100800 */
[----:B------:R-:W-:-:S03]  /*a3480*/  PRMT R0, RZ, 0x7610, R0 ;  /* 0x00007610ff007816 */ /* 0x000fc60000000000 */
[----:B------:R-:W2:Y:S04]  /*a3490*/  LDL R31, [R1+0x6374] ;  /* 0x00637400011f7983 */ /* 0x000ea80000100800 */
[----:B------:R-:W2:Y:S04]  /*a34a0*/  LDL R30, [R1+0x63cc] ;  /* 0x0063cc00011e7983 */ /* 0x000ea80000100800 */
[----:B------:R-:W2:Y:S04]  /*a34b0*/  LDL R26, [R1+0x6394] ;  /* 0x00639400011a7983 */ /* 0x000ea80000100800 */
[----:B-1----:R-:W2:Y:S01]  /*a34c0*/  LDL R20, [R1+0x63ac] ;  /* 0x0063ac0001147983 */ /* 0x002ea20000100800 */
[----:B0-----:R-:W-:-:S04]  /*a34d0*/  @!P0 LOP3.LUT R3, R3, R2, RZ, 0x3c, !PT ;  /* 0x0000000203038212 */ /* 0x001fc800078e3cff */
[----:B------:R-:W-:-:S04]  /*a34e0*/  @!P0 LOP3.LUT R2, R3, R2, RZ, 0x3c, !PT ;  /* 0x0000000203028212 */ /* 0x000fc800078e3cff */
[----:B------:R-:W-:-:S05]  /*a34f0*/  @!P0 LOP3.LUT R3, R3, R2, RZ, 0x3c, !PT ;  /* 0x0000000203038212 */ /* 0x000fca00078e3cff */
[----:B------:R-:W2:Y:S04]  /*a3500*/  @!P0 LDG.E.U8 R0, desc[UR4][R2.64] ;  /* 0x0000000402008981 */ /* 0x000ea8000c1e1100 */
[----:B---3--:R0:W-:Y:S04]  /*a3510*/  STL [R1+0x58], R24 ;  /* 0x0000581801007387 */ /* 0x0081e80000100800 */
[----:B0-----:R-:W3:Y:S04]  /*a3520*/  LDL R24, [R1+0x63ec] ;  /* 0x0063ec0001187983 */ /* 0x001ee80000100800 */
[----:B--2---:R0:W-:Y:S04]  /*a3530*/  STL [R1+0x54], R0 ;  /* 0x0000540001007387 */ /* 0x0041e80000100800 */
[----:B0-----:R-:W2:Y:S04]  /*a3540*/  LDL.LU R0, [R1+0x8370] ;  /* 0x0083700001007983 */ /* 0x001ea80000300800 */
[----:B------:R-:W2:Y:S01]  /*a3550*/  LDL R3, [R1+0x6334] ;  /* 0x0063340001037983 */ /* 0x000ea20000100800 */
[----:B------:R-:W-:Y:S01]  /*a3560*/  PRMT R5, RZ, 0x7610, R5 ;  /* 0x00007610ff057816 */ /* 0x000fe20000000005 */
[----:B------:R-:W-:Y:S01]  /*a3570*/  @!P0 IMAD.MOV.U32 R2, RZ, RZ, R22 ;  /* 0x000000ffff028224 */ /* 0x000fe200078e0016 */
[----:B------:R-:W-:-:S02]  /*a3580*/  PRMT R12, RZ, 0x7610, R12 ;  /* 0x00007610ff0c7816 */ /* 0x000fc4000000000c */
[----:B------:R-:W-:Y:S02]  /*a3590*/  PRMT R27, RZ, 0x7610, R27 ;  /* 0x00007610ff1b7816 */ /* 0x000fe4000000001b */
[----:B------:R-:W-:Y:S01]  /*a35a0*/  PRMT R6, RZ, 0x7610, R6 ;  /* 0x00007610ff067816 */ /* 0x000fe20000000006 */
[----:B------:R-:W3:Y:S04]  /*a35b0*/  LDL R22, [R1+0x63b4] ;  /* 0x0063b40001167983 */ /* 0x000ee80000100800 */
[----:B--2---:R0:W2:Y:S04]  /*a35c0*/  @!P0 LDG.E.U8 R5, desc[UR4][R2.64] ;  /* 0x0000000402058981 */ /* 0x0040a8000c1e1100 */
[----:B------:R-:W2:Y:S01]  /*a35d0*/  LDL R3, [R1+0x6354] ;  /* 0x0063540001037983 */ /* 0x000ea20000100800 */
[----:B0-----:R-:W-:-:S05]  /*a35e0*/  @!P0 IMAD.MOV.U32 R2, RZ, RZ, R20 ;  /* 0x000000ffff028224 */ /* 0x001fca00078e0014 */
[----:B--2---:R0:W2:Y:S02]  /*a35f0*/  @!P0 LDG.E.U8 R12, desc[UR4][R2.64] ;  /* 0x00000004020c8981 */ /* 0x0040a4000c1e1100 */
[----:B0-----:R-:W-:Y:S02]  /*a3600*/  @!P0 IMAD.MOV.U32 R2, RZ, RZ, R30 ;  /* 0x000000ffff028224 */ /* 0x001fe400078e001e */
[----:B------:R-:W-:-:S05]  /*a3610*/  @!P0 IMAD.MOV.U32 R3, RZ, RZ, R31 ;  /* 0x000000ffff038224 */ /* 0x000fca00078e001f */
[----:B------:R3:W4:Y:S02]  /*a3620*/  @!P0 LDG.E.U8 R27, desc[UR4][R2.64] ;  /* 0x00000004021b8981 */ /* 0x000724000c1e1100 */
[----:B---3--:R-:W-:Y:S02]  /*a3630*/  @!P0 IMAD.MOV.U32 R2, RZ, RZ, R24 ;  /* 0x000000ffff028224 */ /* 0x008fe400078e0018 */
[----:B------:R-:W-:-:S05]  /*a3640*/  @!P0 IMAD.MOV.U32 R3, RZ, RZ, R26 ;  /* 0x000000ffff038224 */ /* 0x000fca00078e001a */
[----:B------:R-:W3:Y:S04]  /*a3650*/  @!P0 LDG.E.U8 R6, desc[UR4][R2.64] ;  /* 0x0000000402068981 */ /* 0x000ee8000c1e1100 */
[----:B------:R0:W-:Y:S04]  /*a3660*/  STL [R1+0x50], R5 ;  /* 0x0000500501007387 */ /* 0x0001e80000100800 */
[----:B------:R-:W3:Y:S04]  /*a3670*/  LDL R20, [R1+0x63d4] ;  /* 0x0063d40001147983 */ /* 0x000ee80000100800 */
[----:B0-----:R-:W3:Y:S04]  /*a3680*/  LDL R5, [R1+0x640c] ;  /* 0x00640c0001057983 */ /* 0x001ee80000100800 */
[----:B--2---:R0:W-:Y:S04]  /*a3690*/  STL [R1+0x4c], R12 ;  /* 0x00004c0c01007387 */ /* 0x0041e80000100800 */
[----:B0-----:R-:W2:Y:S04]  /*a36a0*/  LDL R12, [R1+0x642c] ;  /* 0x00642c00010c7983 */ /* 0x001ea80000100800 */
[----:B----4-:R0:W-:Y:S04]  /*a36b0*/  STL [R1+0x48], R27 ;  /* 0x0000481b01007387 */ /* 0x0101e80000100800 */
[----:B------:R-:W4:Y:S04]  /*a36c0*/  LDL R26, [R1+0x6438] ;  /* 0x00643800011a7983 */ /* 0x000f280000100800 */
[----:B------:R-:W4:Y:S04]  /*a36d0*/  LDL R24, [R1+0x6414] ;  /* 0x0064140001187983 */ /* 0x000f280000100800 */
[----:B0-----:R-:W4:Y:S04]  /*a36e0*/  LDL R27, [R1+0x63f4] ;  /* 0x0063f400011b7983 */ /* 0x001f280000100800 */
[----:B---3--:R0:W-:Y:S04]  /*a36f0*/  STL [R1+0x44], R6 ;  /* 0x0000440601007387 */ /* 0x0081e80000100800 */
[----:B0-----:R-:W3:Y:S01]  /*a3700*/  LDL R6, [R1+0x6458] ;  /* 0x0064580001067983 */ /* 0x001ee20000100800 */
[----:B------:R-:W-:Y:S01]  /*a3710*/  PRMT R4, RZ, 0x7610, R4 ;  /* 0x00007610ff047816 */ /* 0x000fe20000000004 */
[----:B------:R-:W-:-:S02]  /*a3720*/  @!P0 IMAD.MOV.U32 R2, RZ, RZ, R5 ;  /* 0x000000ffff028224 */ /* 0x000fc400078e0005 */
[----:B------:R-:W-:Y:S01]  /*a3730*/  @!P0 IMAD.MOV.U32 R3, RZ, RZ, R22 ;  /* 0x000000ffff038224 */ /* 0x000fe200078e0016 */
[----:B------:R-:W-:Y:S02]  /*a3740*/  PRMT R11, RZ, 0x7610, R11 ;  /* 0x00007610ff0b7816 */ /* 0x000fe4000000000b */
[----:B------:R-:W-:Y:S02]  /*a3750*/  PRMT R25, RZ, 0x7610, R25 ;  /* 0x00007610ff197816 */ /* 0x000fe40000000019 */
[----:B------:R-:W-:Y:S01]  /*a3760*/  PRMT R7, RZ, 0x7610, R7 ;  /* 0x00007610ff077816 */ /* 0x000fe20000000007 */
[----:B------:R-:W3:Y:S04]  /*a3770*/  LDL R5, [R1+0x6440] ;  /* 0x0064400001057983 */ /* 0x000ee80000100800 */
[----:B------:R0:W3:Y:S02]  /*a3780*/  @!P0 LDG.E.U8 R4, desc[UR4][R2.64] ;  /* 0x0000000402048981 */ /* 0x0000e4000c1e1100 */
[----:B0-----:R-:W-:-:S02]  /*a3790*/  @!P0 IMAD.MOV.U32 R3, RZ, RZ, R20 ;  /* 0x000000ffff038224 */ /* 0x001fc400078e0014 */
[----:B--2---:R-:W-:-:S05]  /*a37a0*/  @!P0 IMAD.MOV.U32 R2, RZ, RZ, R12 ;  /* 0x000000ffff028224 */ /* 0x004fca00078e000c */
[----:B------:R4:W2:Y:S02]  /*a37b0*/  @!P0 LDG.E.U8 R11, desc[UR4][R2.64] ;  /* 0x00000004020b8981 */ /* 0x0008a4000c1e1100 */
[----:B----4-:R-:W-:Y:S02]  /*a37c0*/  @!P0 IMAD.MOV.U32 R2, RZ, RZ, R26 ;  /* 0x000000ffff028224 */ /* 0x010fe400078e001a */
[----:B------:R-:W-:-:S05]  /*a37d0*/  @!P0 IMAD.MOV.U32 R3, RZ, RZ, R27 ;  /* 0x000000ffff038224 */ /* 0x000fca00078e001b */
[----:B------:R0:W4:Y:S02]  /*a37e0*/  @!P0 LDG.E.U8 R25, desc[UR4][R2.64] ;  /* 0x0000000402198981 */ /* 0x000124000c1e1100 */
[----:B0-----:R-:W-:Y:S02]  /*a37f0*/  @!P0 IMAD.MOV.U32 R3, RZ, RZ, R24 ;  /* 0x000000ffff038224 */ /* 0x001fe400078e0018 */
[----:B---3--:R-:W-:-:S05]  /*a3800*/  @!P0 IMAD.MOV.U32 R2, RZ, RZ, R6 ;  /* 0x000000ffff028224 */ /* 0x008fca00078e0006 */
[----:B------:R-:W3:Y:S04]  /*a3810*/  @!P0 LDG.E.U8 R7, desc[UR4][R2.64] ;  /* 0x0000000402078981 */ /* 0x000ee8000c1e1100 */
[----:B------:R0:W-:Y:S04]  /*a3820*/  STL [R1+0x40], R4 ;  /* 0x0000400401007387 */ /* 0x0001e80000100800 */
[----:B------:R-:W4:Y:S04]  /*a3830*/  LDL R22, [R1+0x6460] ;  /* 0x0064600001167983 */ /* 0x000f280000100800 */
[----:B------:R-:W4:Y:S04]  /*a3840*/  LDL R20, [R1+0x6498] ;  /* 0x0064980001147983 */ /* 0x000f280000100800 */
[----:B------:R-:W4:Y:S04]  /*a3850*/  LDL R12, [R1+0x6480] ;  /* 0x00648000010c7983 */ /* 0x000f280000100800 */
[----:B0-----:R-:W4:Y:S04]  /*a3860*/  LDL R4, [R1+0x6478] ;  /* 0x0064780001047983 */ /* 0x001f280000100800 */
[----:B--2---:R0:W-:Y:S04]  /*a3870*/  STL [R1+0x3c], R11 ;  /* 0x00003c0b01007387 */ /* 0x0041e80000100800 */
[----:B------:R-:W2:Y:S04]  /*a3880*/  LDL R6, [R1+0x64d8] ;  /* 0x0064d80001067983 */ /* 0x000ea80000100800 */
[----:B0-----:R-:W2:Y:S04]  /*a3890*/  LDL R11, [R1+0x64b8] ;  /* 0x0064b800010b7983 */ /* 0x001ea80000100800 */
[----:B---3--:R0:W-:Y:S04]  /*a38a0*/  STL [R1+0x34], R7 ;  /* 0x0000340701007387 */ /* 0x0081e80000100800 */
[----:B0-----:R-:W3:Y:S01]  /*a38b0*/  LDL R7, [R1+0x64a0] ;  /* 0x0064a00001077983 */ /* 0x001ee20000100800 */
[----:B------:R-:W-:Y:S01]  /*a38c0*/  PRMT R23, RZ, 0x7610, R23 ;  /* 0x00007610ff177816 */ /* 0x000fe20000000017 */
[----:B----4-:R-:W-:-:S02]  /*a38d0*/  @!P0 IMAD.MOV.U32 R2, RZ, RZ, R4 ;  /* 0x000000ffff028224 */ /* 0x010fc400078e0004 */
[----:B------:R-:W-:Y:S01]  /*a38e0*/  @!P0 IMAD.MOV.U32 R3, RZ, RZ, R5 ;  /* 0x000000ffff038224 */ /* 0x000fe200078e0005 */
[----:B------:R-:W-:Y:S02]  /*a38f0*/  PRMT R19, RZ, 0x7610, R19 ;  /* 0x00007610ff137816 */ /* 0x000fe40000000013 */
[----:B------:R-:W-:Y:S02]  /*a3900*/  PRMT R15, RZ, 0x7610, R15 ;  /* 0x00007610ff0f7816 */ /* 0x000fe4000000000f */
[----:B------:R-:W-:Y:S01]  /*a3910*/  PRMT R9, RZ, 0x7610, R9 ;  /* 0x00007610ff097816 */ /* 0x000fe20000000009 */
[----:B------:R-:W4:Y:S04]  /*a3920*/  LDL R5, [R1+0x64c0] ;  /* 0x0064c00001057983 */ /* 0x000f280000100800 */
[----:B------:R0:W4:Y:S04]  /*a3930*/  @!P0 LDG.E.U8 R23, desc[UR4][R2.64] ;  /* 0x0000000402178981 */ /* 0x000128000c1e1100 */
[----:B------:R-:W4:Y:S01]  /*a3940*/  LDL R4, [R1+0x64f8] ;  /* 0x0064f80001047983 */ /* 0x000f220000100800 */
[----:B0-----:R-:W-:-:S02]  /*a3950*/  @!P0 IMAD.MOV.U32 R2, RZ, RZ, R20 ;  /* 0x000000ffff028224 */ /* 0x001fc400078e0014 */
[----:B------:R-:W-:Y:S01]  /*a3960*/  @!P0 IMAD.MOV.U32 R3, RZ, RZ, R22 ;  /* 0x000000ffff038224 */ /* 0x000fe200078e0016 */
[----:B------:R-:W4:Y:S04]  /*a3970*/  LDL R20, [R1+0x64e0] ;  /* 0x0064e00001147983 */ /* 0x000f280000100800 */
[----:B------:R0:W4:Y:S02]  /*a3980*/  @!P0 LDG.E.U8 R19, desc[UR4][R2.64] ;  /* 0x0000000402138981 */ /* 0x000124000c1e1100 */
[----:B0-----:R-:W-:Y:S02]  /*a3990*/  @!P0 IMAD.MOV.U32 R3, RZ, RZ, R12 ;  /* 0x000000ffff038224 */ /* 0x001fe400078e000c */
[----:B--2---:R-:W-:-:S05]  /*a39a0*/  @!P0 IMAD.MOV.U32 R2, RZ, RZ, R11 ;  /* 0x000000ffff028224 */ /* 0x004fca00078e000b */
[----:B------:R0:W2:Y:S02]  /*a39b0*/  @!P0 LDG.E.U8 R15, desc[UR4][R2.64] ;  /* 0x00000004020f8981 */ /* 0x0000a4000c1e1100 */
[----:B0-----:R-:W-:Y:S02]  /*a39c0*/  @!P0 IMAD.MOV.U32 R2, RZ, RZ, R6 ;  /* 0x000000ffff028224 */ /* 0x001fe400078e0006 */
[----:B---3--:R-:W-:-:S05]  /*a39d0*/  @!P0 IMAD.MOV.U32 R3, RZ, RZ, R7 ;  /* 0x000000ffff038224 */ /* 0x008fca00078e0007 */
[----:B------:R-:W3:Y:S04]  /*a39e0*/  @!P0 LDG.E.U8 R9, desc[UR4][R2.64] ;  /* 0x0000000402098981 */ /* 0x000ee8000c1e1100 */
[----:B----4-:R0:W-:Y:S04]  /*a39f0*/  STL [R1+0x2c], R19 ;  /* 0x00002c1301007387 */ /* 0x0101e80000100800 */
[----:B------:R-:W4:Y:S04]  /*a3a00*/  LDL R12, [R1+0x6500] ;  /* 0x00650000010c7983 */ /* 0x000f280000100800 */
[----:B------:R-:W4:Y:S04]  /*a3a10*/  LDL R11, [R1+0x6538] ;  /* 0x00653800010b7983 */ /* 0x000f280000100800 */
[----:B------:R-:W4:Y:S04]  /*a3a20*/  LDL R7, [R1+0x6520] ;  /* 0x0065200001077983 */ /* 0x000f280000100800 */
[----:B------:R-:W4:Y:S04]  /*a3a30*/  LDL R6, [R1+0x6558] ;  /* 0x0065580001067983 */ /* 0x000f280000100800 */
[----:B0-----:R-:W4:Y:S04]  /*a3a40*/  LDL R19, [R1+0x6518] ;  /* 0x0065180001137983 */ /* 0x001f280000100800 */
[----:B--2---:R0:W-:Y:S04]  /*a3a50*/  STL [R1+0x28], R15 ;  /* 0x0000280f01007387 */ /* 0x0041e80000100800 */
[----:B0-----:R-:W2:Y:S04]  /*a3a60*/  LDL R15, [R1+0x6540] ;  /* 0x00654000010f7983 */ /* 0x001ea80000100800 */
[----:B------:R-:W-:Y:S04]  /*a3a70*/  STL [R1+0x38], R25 ;  /* 0x0000381901007387 */ /* 0x000fe80000100800 */
[----:B---3--:R0:W-:Y:S04]  /*a3a80*/  STL [R1+0x24], R9 ;  /* 0x0000240901007387 */ /* 0x0081e80000100800 */
[----:B0-----:R-:W3:Y:S01]  /*a3a90*/  LDL R9, [R1+0x6578] ;  /* 0x0065780001097983 */ /* 0x001ee20000100800 */
[----:B------:R-:W-:Y:S01]  /*a3aa0*/  PRMT R21, RZ, 0x7610, R21 ;  /* 0x00007610ff157816 */ /* 0x000fe20000000015 */
[----:B------:R-:W-:-:S02]  /*a3ab0*/  @!P0 IMAD.MOV.U32 R2, RZ, RZ, R4 ;  /* 0x000000ffff028224 */ /* 0x000fc400078e0004 */
[----:B------:R-:W-:Y:S01]  /*a3ac0*/  @!P0 IMAD.MOV.U32 R3, RZ, RZ, R5 ;  /* 0x000000ffff038224 */ /* 0x000fe200078e0005 */
[----:B------:R-:W3:Y:S04]  /*a3ad0*/  LDL R4, [R1+0x6598] ;  /* 0x0065980001047983 */ /* 0x000ee80000100800 */
[----:B------:R-:W3:Y:S01]  /*a3ae0*/  LDL R5, [R1+0x6560] ;  /* 0x0065600001057983 */ /* 0x000ee20000100800 */
[----:B------:R-:W-:-:S03]  /*a3af0*/  PRMT R18, RZ, 0x7610, R18 ;  /* 0x00007610ff127816 */ /* 0x000fc60000000012 */
[----:B------:R0:W3:Y:S01]  /*a3b00*/  @!P0 LDG.E.U8 R21, desc[UR4][R2.64] ;  /* 0x0000000402158981 */ /* 0x0000e2000c1e1100 */
[----:B------:R-:W-:Y:S01]  /*a3b10*/  PRMT R17, RZ, 0x7610, R17 ;  /* 0x00007610ff117816 */ /* 0x000fe20000000011 */
[----:B0-----:R-:W-:Y:S02]  /*a3b20*/  @!P0 IMAD.MOV.U32 R3, RZ, RZ, R20 ;  /* 0x000000ffff038224 */ /* 0x001fe400078e0014 */
[----:B----4-:R-:W-:-:S05]  /*a3b30*/  @!P0 IMAD.MOV.U32 R2, RZ, RZ, R19 ;  /* 0x000000ffff028224 */ /* 0x010fca00078e0013 */
[----:B------:R0:W4:Y:S01]  /*a3b40*/  @!P0 LDG.E.U8 R18, desc[UR4][R2.64] ;  /* 0x0000000402128981 */ /* 0x000122000c1e1100 */
[----:B------:R-:W-:Y:S01]  /*a3b50*/  PRMT R16, RZ, 0x7610, R16 ;  /* 0x00007610ff107816 */ /* 0x000fe20000000010 */
[----:B0-----:R-:W-:Y:S02]  /*a3b60*/  @!P0 IMAD.MOV.U32 R3, RZ, RZ, R12 ;  /* 0x000000ffff038224 */ /* 0x001fe400078e000c */
[----:B------:R-:W-:Y:S01]  /*a3b70*/  @!P0 IMAD.MOV.U32 R2, RZ, RZ, R11 ;  /* 0x000000ffff028224 */ /* 0x000fe200078e000b */
[----:B------:R-:W4:Y:S04]  /*a3b80*/  LDL R12, [R1+0x6580] ;  /* 0x00658000010c7983 */ /* 0x000f280000100800 */
[----:B------:R-:W-:Y:S04]  /*a3b90*/  STL [R1+0x30], R23 ;  /* 0x0000301701007387 */ /* 0x000fe80000100800 */
[----:B------:R-:W4:Y:S04]  /*a3ba0*/  LDL R11, [R1+0x65b8] ;  /* 0x0065b800010b7983 */ /* 0x000f280000100800 */
[----:B------:R0:W4:Y:S01]  /*a3bb0*/  @!P0 LDG.E.U8 R17, desc[UR4][R2.64] ;  /* 0x0000000402118981 */ /* 0x000122000c1e1100 */
[----:B------:R-:W-:Y:S01]  /*a3bc0*/  PRMT R8, RZ, 0x7610, R8 ;  /* 0x00007610ff087816 */ /* 0x000fe20000000008 */
[----:B0-----:R-:W-:-:S02]  /*a3bd0*/  @!P0 IMAD.MOV.U32 R2, RZ, RZ, R6 ;  /* 0x000000ffff028224 */ /* 0x001fc400078e0006 */
[----:B------:R-:W-:Y:S01]  /*a3be0*/  @!P0 IMAD.MOV.U32 R3, RZ, RZ, R7 ;  /* 0x000000ffff038224 */ /* 0x000fe200078e0007 */
[----:B------:R-:W-:Y:S01]  /*a3bf0*/  PRMT R13, RZ, 0x7610, R13 ;  /* 0x00007610ff0d7816 */ /* 0x000fe2000000000d */
[----:B------:R-:W4:Y:S04]  /*a3c00*/  LDL R7, [R1+0x65a0] ;  /* 0x0065a00001077983 */ /* 0x000f280000100800 */
[----:B------:R2:W4:Y:S04]  /*a3c10*/  @!P0 LDG.E.U8 R16, desc[UR4][R2.64] ;  /* 0x0000000402108981 */ /* 0x000528000c1e1100 */
[----:B------:R-:W4:Y:S01]  /*a3c20*/  LDL R6, [R1+0x65d8] ;  /* 0x0065d80001067983 */ /* 0x000f220000100800 */
[----:B--2---:R-:W-:-:S02]  /*a3c30*/  @!P0 IMAD.MOV.U32 R3, RZ, RZ, R15 ;  /* 0x000000ffff038224 */ /* 0x004fc400078e000f */
[----:B---3--:R-:W-:Y:S01]  /*a3c40*/  @!P0 IMAD.MOV.U32 R2, RZ, RZ, R9 ;  /* 0x000000ffff028224 */ /* 0x008fe200078e0009 */
[----:B------:R-:W-:Y:S01]  /*a3c50*/  PRMT R10, RZ, 0x7610, R10 ;  /* 0x00007610ff0a7816 */ /* 0x000fe2000000000a */
[----:B------:R-:W2:Y:S04]  /*a3c60*/  LDL R9, [R1+0x65c0] ;  /* 0x0065c00001097983 */ /* 0x000ea80000100800 */
[----:B------:R0:W3:Y:S02]  /*a3c70*/  @!P0 LDG.E.U8 R8, desc[UR4][R2.64] ;  /* 0x0000000402088981 */ /* 0x0000e4000c1e1100 */
[----:B0-----:R-:W-:Y:S02]  /*a3c80*/  @!P0 IMAD.MOV.U32 R2, RZ, RZ, R4 ;  /* 0x000000ffff028224 */ /* 0x001fe400078e0004 */
[----:B------:R-:W-:-:S05]  /*a3c90*/  @!P0 IMAD.MOV.U32 R3, RZ, RZ, R5 ;  /* 0x000000ffff038224 */ /* 0x000fca00078e0005 */
[----:B------:R4:W2:Y:S02]  /*a3ca0*/  @!P0 LDG.E.U8 R13, desc[UR4][R2.64] ;  /* 0x00000004020d8981 */ /* 0x0008a4000c1e1100 */
[----:B----4-:R-:W-:Y:S02]  /*a3cb0*/  @!P0 IMAD.MOV.U32 R3, RZ, RZ, R12 ;  /* 0x000000ffff038224 */ /* 0x010fe400078e000c */
[----:B------:R-:W-:-:S05]  /*a3cc0*/  @!P0 IMAD.MOV.U32 R2, RZ, RZ, R11 ;  /* 0x000000ffff028224 */ /* 0x000fca00078e000b */
[----:B------:R0:W4:Y:S04]  /*a3cd0*/  @!P0 LDG.E.U8 R10, desc[UR4][R2.64] ;  /* 0x00000004020a8981 */ /* 0x000128000c1e1100 */
[----:B---3--:R1:W-:Y:S04]  /*a3ce0*/  STL [R1+0xc], R8 ;  /* 0x00000c0801007387 */ /* 0x0083e80000100800 */
[----:B------:R-:W3:Y:S04]  /*a3cf0*/  LDL R5, [R1+0x65e0] ;  /* 0x0065e00001057983 */ /* 0x000ee80000100800 */
[----:B------:R-:W3:Y:S04]  /*a3d00*/  LDL R4, [R1+0x6618] ;  /* 0x0066180001047983 */ /* 0x000ee80000100800 */
[----:B-1----:R-:W3:Y:S04]  /*a3d10*/  LDL R8, [R1+0x65f8] ;  /* 0x0065f80001087983 */ /* 0x002ee80000100800 */
[----:B--2---:R1:W-:Y:S04]  /*a3d20*/  STL [R1+0x8], R13 ;  /* 0x0000080d01007387 */ /* 0x0043e80000100800 */
[----:B------:R-:W2:Y:S01]  /*a3d30*/  LDL R12, [R1+0x6638] ;  /* 0x00663800010c7983 */ /* 0x000ea20000100800 */
[----:B0-----:R-:W-:-:S02]  /*a3d40*/  @!P0 IMAD.MOV.U32 R2, RZ, RZ, R6 ;  /* 0x000000ffff028224 */ /* 0x001fc400078e0006 */
[----:B------:R-:W-:Y:S01]  /*a3d50*/  @!P0 IMAD.MOV.U32 R3, RZ, RZ, R7 ;  /* 0x000000ffff038224 */ /* 0x000fe200078e0007 */
[----:B-1----:R-:W2:Y:S04]  /*a3d60*/  LDL R13, [R1+0x6600] ;  /* 0x00660000010d7983 */ /* 0x002ea80000100800 */
[----:B------:R-:W-:Y:S04]  /*a3d70*/  STL [R1+0x1c], R21 ;  /* 0x00001c1501007387 */ /* 0x000fe80000100800 */
[----:B------:R-:W2:Y:S04]  /*a3d80*/  LDL R7, [R1+0x6620] ;  /* 0x0066200001077983 */ /* 0x000ea80000100800 */
[----:B------:R-:W2:Y:S04]  /*a3d90*/  LDL R6, [R1+0x6658] ;  /* 0x0066580001067983 */ /* 0x000ea80000100800 */
[----:B------:R-:W-:Y:S04]  /*a3da0*/  STL [R1+0x18], R18 ;  /* 0x0000181201007387 */ /* 0x000fe80000100800 */
[----:B------:R-:W2:Y:S01]  /*a3db0*/  LDL R11, [R1+0x6640] ;  /* 0x00664000010b7983 */ /* 0x000ea20000100800 */
[----:B------:R-:W-:-:S06]  /*a3dc0*/  PRMT R14, RZ, 0x7610, R14 ;  /* 0x00007610ff0e7816 */ /* 0x000fcc000000000e */
[----:B------:R0:W2:Y:S04]  /*a3dd0*/  @!P0 LDG.E.U8 R14, desc[UR4][R2.64] ;  /* 0x00000004020e8981 */ /* 0x0000a8000c1e1100 */
[----:B----4-:R1:W-:Y:S04]  /*a3de0*/  STL [R1+0x4], R10 ;  /* 0x0000040a01007387 */ /* 0x0103e80000100800 */
[----:B-1----:R-:W4:Y:S04]  /*a3df0*/  LDL R10, [R1+0x6678] ;  /* 0x00667800010a7983 */ /* 0x002f280000100800 */
[----:B------:R-:W-:Y:S01]  /*a3e00*/  STL [R1+0x14], R17 ;  /* 0x0000141101007387 */ /* 0x000fe20000100800 */
[----:B0-----:R-:W-:-:S03]  /*a3e10*/  @!P0 IMAD.MOV.U32 R3, RZ, RZ, R9 ;  /* 0x000000ffff038224 */ /* 0x001fc600078e0009 */
[----:B------:R-:W4:Y:S01]  /*a3e20*/  LDL R9, [R1+0x6660] ;  /* 0x0066600001097983 */ /* 0x000f220000100800 */
[----:B---3--:R-:W-:-:S03]  /*a3e30*/  @!P0 IMAD.MOV.U32 R2, RZ, RZ, R8 ;  /* 0x000000ffff028224 */ /* 0x008fc600078e0008 */
[----:B------:R-:W3:Y:S01]  /*a3e40*/  LDL R8, [R1+0x6698] ;  /* 0x0066980001087983 */ /* 0x000ee20000100800 */
[----:B------:R-:W-:Y:S02]  /*a3e50*/  PRMT R61, RZ, 0x7610, R61 ;  /* 0x00007610ff3d7816 */ /* 0x000fe4000000003d */
[----:B------:R-:W-:Y:S01]  /*a3e60*/  PRMT R60, RZ, 0x7610, R60 ;  /* 0x00007610ff3c7816 */ /* 0x000fe2000000003c */
[----:B------:R-:W-:Y:S04]  /*a3e70*/  STL [R1+0x10], R16 ;  /* 0x0000101001007387 */ /* 0x000fe80000100800 */
[----:B------:R0:W3:Y:S01]  /*a3e80*/  @!P0 LDG.E.U8 R61, desc[UR4][R2.64] ;  /* 0x00000004023d8981 */ /* 0x0000e2000c1e1100 */
[----:B------:R-:W-:Y:S01]  /*a3e90*/  PRMT R59, RZ, 0x7610, R59 ;  /* 0x00007610ff3b7816 */ /* 0x000fe2000000003b */
[----:B0-----:R-:W-:-:S02]  /*a3ea0*/  @!P0 IMAD.MOV.U32 R2, RZ, RZ, R4 ;  /* 0x000000ffff028224 */ /* 0x001fc400078e0004 */
[----:B------:R-:W-:Y:S01]  /*a3eb0*/  @!P0 IMAD.MOV.U32 R3, RZ, RZ, R5 ;  /* 0x000000ffff038224 */ /* 0x000fe200078e0005 */
[----:B------:R-:W3:Y:S04]  /*a3ec0*/  LDL R4, [R1+0x66b8] ;  /* 0x0066b80001047983 */ /* 0x000ee80000100800 */
[----:B------:R-:W3:Y:S04]  /*a3ed0*/  LDL R5, [R1+0x6680] ;  /* 0x0066800001057983 */ /* 0x000ee80000100800 */
[----:B------:R2:W3:Y:S01]  /*a3ee0*/  @!P0 LDG.E.U8 R60, desc[UR4][R2.64] ;  /* 0x00000004023c8981 */ /* 0x0004e2000c1e1100 */
[----:B------:R-:W-:Y:S01]  /*a3ef0*/  PRMT R58, RZ, 0x7610, R58 ;  /* 0x00007610ff3a7816 */ /* 0x000fe2000000003a */
[----:B--2---:R-:W-:-:S02]  /*a3f00*/  @!P0 IMAD.MOV.U32 R2, RZ, RZ, R12 ;  /* 0x000000ffff028224 */ /* 0x004fc400078e000c */
[----:B------:R-:W-:Y:S01]  /*a3f10*/  @!P0 IMAD.MOV.U32 R3, RZ, RZ, R13 ;  /* 0x000000ffff038224 */ /* 0x000fe200078e000d */
[----:B------:R-:W2:Y:S04]  /*a3f20*/  LDL R12, [R1+0x66d8] ;  /* 0x0066d800010c7983 */ /* 0x000ea80000100800 */
[----:B------:R-:W2:Y:S04]  /*a3f30*/  LDL R13, [R1+0x66a0] ;  /* 0x0066a000010d7983 */ /* 0x000ea80000100800 */
[----:B------:R0:W2:Y:S02]  /*a3f40*/  @!P0 LDG.E.U8 R59, desc[UR4][R2.64] ;  /* 0x00000004023b8981 */ /* 0x0000a4000c1e1100 */
[----:B0-----:R-:W-:-:S02]  /*a3f50*/  @!P0 IMAD.MOV.U32 R2, RZ, RZ, R6 ;  /* 0x000000ffff028224 */ /* 0x001fc400078e0006 */
[----:B------:R-:W-:Y:S01]  /*a3f60*/  @!P0 IMAD.MOV.U32 R3, RZ, RZ, R7 ;  /* 0x000000ffff038224 */ /* 0x000fe200078e0007 */
[----:B------:R-:W2:Y:S04]  /*a3f70*/  LDL R6, [R1+0x66f8] ;  /* 0x0066f80001067983 */ /* 0x000ea80000100800 */
[----:B------:R-:W2:Y:S04]  /*a3f80*/  LDL R7, [R1+0x66c0] ;  /* 0x0066c00001077983 */ /* 0x000ea80000100800 */
[----:B------:R4:W2:Y:S01]  /*a3f90*/  @!P0 LDG.E.U8 R58, desc[UR4][R2.64] ;  /* 0x00000004023a8981 */ /* 0x0008a2000c1e1100 */
[----:B------:R-:W-:Y:S01]  /*a3fa0*/  PRMT R57, RZ, 0x7610, R57 ;  /* 0x00007610ff397816 */ /* 0x000fe20000000039 */
[----:B----4-:R-:W-:-:S02]  /*a3fb0*/  @!P0 IMAD.MOV.U32 R2, RZ, RZ, R10 ;  /* 0x000000ffff028224 */ /* 0x010fc400078e000a */
[----:B------:R-:W-:Y:S01]  /*a3fc0*/  @!P0 IMAD.MOV.U32 R3, RZ, RZ, R11 ;  /* 0x000000ffff038224 */ /* 0x000fe200078e000b */
[----:B------:R-:W4:Y:S04]  /*a3fd0*/  LDL R10, [R1+0x6718] ;  /* 0x00671800010a7983 */ /* 0x000f280000100800 */
[----:B------:R-:W4:Y:S04]  /*a3fe0*/  LDL R11, [R1+0x66e0] ;  /* 0x0066e000010b7983 */ /* 0x000f280000100800 */
[----:B------:R0:W4:Y:S02]  /*a3ff0*/  @!P0 LDG.E.U8 R57, desc[UR4][R2.64] ;  /* 0x0000000402398981 */ /* 0x000124000c1e1100 */
[----:B0-----:R-:W-:-:S02]  /*a4000*/  @!P0 IMAD.MOV.U32 R3, RZ, RZ, R9 ;  /* 0x000000ffff038224 */ /* 0x001fc400078e0009 */
[----:B------:R-:W4:Y:S01]  /*a4010*/  LDL R9, [R1+0x6700] ;  /* 0x0067000001097983 */ /* 0x000f220000100800 */
[----:B---3--:R-:W-:-:S03]  /*a4020*/  @!P0 IMAD.MOV.U32 R2, RZ, RZ, R8 ;  /* 0x000000ffff028224 */ /* 0x008fc600078e0008 */
[----:B------:R-:W3:Y:S01]  /*a4030*/  LDL R8, [R1+0x6738] ;  /* 0x0067380001087983 */ /* 0x000ee20000100800 */
[----:B------:R-:W-:Y:S02]  /*a4040*/  PRMT R53, RZ, 0x7610, R53 ;  /* 0x00007610ff357816 */ /* 0x000fe40000000035 */
[----:B------:R-:W-:Y:S01]  /*a4050*/  PRMT R51, RZ, 0x7610, R51 ;  /* 0x00007610ff337816 */ /* 0x000fe20000000033 */
[----:B------:R0:W-:Y:S01]  /*a4060*/  STL [R1], R14 ;  /* 0x0000000e01007387 */ /* 0x0001e20000100800 */
[----:B------:R-:W-:Y:S02]  /*a4070*/  PRMT R49, RZ, 0x7610, R49 ;  /* 0x00007610ff317816 */ /* 0x000fe40000000031 */
[----:B------:R-:W-:Y:S02]  /*a4080*/  PRMT R47, RZ, 0x7610, R47 ;  /* 0x00007610ff2f7816 */ /* 0x000fe4000000002f */
[----:B------:R-:W-:Y:S01]  /*a4090*/  PRMT R45, RZ, 0x7610, R45 ;  /* 0x00007610ff2d7816 */ /* 0x000fe2000000002d */
[----:B------:R1:W3:Y:S01]  /*a40a0*/  @!P0 LDG.E.U8 R53, desc[UR4][R2.64] ;  /* 0x0000000402358981 */ /* 0x0002e2000c1e1100 */
[----:B------:R-:W-:-:S02]  /*a40b0*/  PRMT R43, RZ, 0x7610, R43 ;  /* 0x00007610ff2b7816 */ /* 0x000fc4000000002b */
[----:B------:R-:W-:Y:S02]  /*a40c0*/  PRMT R41, RZ, 0x7610, R41 ;  /* 0x00007610ff297816 */ /* 0x000fe40000000029 */
[----:B------:R-:W-:Y:S02]  /*a40d0*/  PRMT R39, RZ, 0x7610, R39 ;  /* 0x00007610ff277816 */ /* 0x000fe40000000027 */
[----:B------:R-:W-:Y:S02]  /*a40e0*/  PRMT R37, RZ, 0x7610, R37 ;  /* 0x00007610ff257816 */ /* 0x000fe40000000025 */
[----:B------:R-:W-:Y:S01]  /*a40f0*/  PRMT R35, RZ, 0x7610, R35 ;  /* 0x00007610ff237816 */ /* 0x000fe20000000023 */
[----:B------:R-:W3:Y:S04]  /*a4100*/  LDL R15, [R1+0x6860] ;  /* 0x00686000010f7983 */ /* 0x000ee80000100800 */
[----:B0-----:R-:W3:Y:S01]  /*a4110*/  LDL R14, [R1+0x6898] ;  /* 0x00689800010e7983 */ /* 0x001ee20000100800 */
[----:B------:R-:W-:-:S02]  /*a4120*/  PRMT R33, RZ, 0x7610, R33 ;  /* 0x00007610ff217816 */ /* 0x000fc40000000021 */
[----:B------:R-:W-:Y:S01]  /*a4130*/  PRMT R29, RZ, 0x7610, R29 ;  /* 0x00007610ff1d7816 */ /* 0x000fe2000000001d */
[----:B-1----:R-:W-:Y:S02]  /*a4140*/  @!P0 IMAD.MOV.U32 R2, RZ, RZ, R4 ;  /* 0x000000ffff028224 */ /* 0x002fe400078e0004 */
[----:B------:R-:W-:Y:S01]  /*a4150*/  @!P0 IMAD.MOV.U32 R3, RZ, RZ, R5 ;  /* 0x000000ffff038224 */ /* 0x000fe200078e0005 */
[----:B------:R-:W3:Y:S04]  /*a4160*/  LDL R4, [R1+0x6758] ;  /* 0x0067580001047983 */ /* 0x000ee80000100800 */
[----:B------:R-:W3:Y:S04]  /*a4170*/  LDL R5, [R1+0x6720] ;  /* 0x0067200001057983 */ /* 0x000ee80000100800 */
[----:B------:R2:W3:Y:S04]  /*a4180*/  @!P0 LDG.E.U8 R51, desc[UR4][R2.64] ;  /* 0x0000000402338981 */ /* 0x0004e8000c1e1100 */
        /* <DEDUP_REMOVED lines=9> */
[----:B--2---:R-:W-:-:S02]  /*a4220*/  @!P0 IMAD.MOV.U32 R2, RZ, RZ, R12 ;  /* 0x000000ffff028224 */ /* 0x004fc400078e000c */
[----:B------:R-:W-:Y:S01]  /*a4230*/  @!P0 IMAD.MOV.U32 R3, RZ, RZ, R13 ;  /* 0x000000ffff038224 */ /* 0x000fe200078e000d */
[----:B------:R-:W2:Y:S04]  /*a4240*/  LDL R12, [R1+0x6778] ;  /* 0x00677800010c7983 */ /* 0x000ea80000100800 */
[----:B------:R-:W2:Y:S04]  /*a4250*/  LDL R13, [R1+0x6740] ;  /* 0x00674000010d7983 */ /* 0x000ea80000100800 */
[----:B------:R0:W2:Y:S04]  /*a4260*/  @!P0 LDG.E.U8 R49, desc[UR4][R2.64] ;  /* 0x0000000402318981 */ /* 0x0000a8000c1e1100 */
[----:B------:R-:W2:Y:S04]  /*a4270*/  LDL R24, [R1+0x69d8] ;  /* 0x0069d80001187983 */ /* 0x000ea80000100800 */
[----:B------:R-:W2:Y:S04]  /*a4280*/  LDL R27, [R1+0x69e0] ;  /* 0x0069e000011b7983 */ /* 0x000ea80000100800 */
[----:B------:R-:W2:Y:S04]  /*a4290*/  LDL R26, [R1+0x6a18] ;  /* 0x006a1800011a7983 */ /* 0x000ea80000100800 */
[----:B------:R-:W2:Y:S04]  /*a42a0*/  LDL R31, [R1+0x6ac0] ;  /* 0x006ac000011f7983 */ /* 0x000ea80000100800 */
[----:B------:R-:W2:Y:S01]  /*a42b0*/  LDL R30, [R1+0x6af8] ;  /* 0x006af800011e7983 */ /* 0x000ea20000100800 */
[----:B0-----:R-:W-:-:S02]  /*a42c0*/  @!P0 IMAD.MOV.U32 R2, RZ, RZ, R6 ;  /* 0x000000ffff028224 */ /* 0x001fc400078e0006 */
[----:B------:R-:W-:Y:S01]  /*a42d0*/  @!P0 IMAD.MOV.U32 R3, RZ, RZ, R7 ;  /* 0x000000ffff038224 */ /* 0x000fe200078e0007 */
[----:B------:R-:W2:Y:S04]  /*a42e0*/  LDL R6, [R1+0x6798] ;  /* 0x0067980001067983 */ /* 0x000ea80000100800 */
[----:B------:R-:W2:Y:S04]  /*a42f0*/  LDL R7, [R1+0x6760] ;  /* 0x0067600001077983 */ /* 0x000ea80000100800 */
[----:B------:R4:W2:Y:S02]  /*a4300*/  @!P0 LDG.E.U8 R47, desc[UR4][R2.64] ;  /* 0x00000004022f8981 */ /* 0x0008a4000c1e1100 */
        /* <DEDUP_REMOVED lines=8> */
[----:B------:R-:W3:Y:S04]  /*a4390*/  LDL R8, [R1+0x67d8] ;  /* 0x0067d80001087983 */ /* 0x000ee80000100800 */
[----:B------:R0:W3:Y:S02]  /*a43a0*/  @!P0 LDG.E.U8 R43, desc[UR4][R2.64] ;  /* 0x00000004022b8981 */ /* 0x0000e4000c1e1100 */
[----:B0-----:R-:W-:Y:S02]  /*a43b0*/  @!P0 IMAD.MOV.U32 R2, RZ, RZ, R4 ;  /* 0x000000ffff028224 */ /* 0x001fe400078e0004 */
[----:B------:R-:W-:Y:S01]  /*a43c0*/  @!P0 IMAD.MOV.U32 R3, RZ, RZ, R5 ;  /* 0x000000ffff038224 */ /* 0x000fe200078e0005 */
[----:B------:R-:W3:Y:S04]  /*a43d0*/  LDL R4, [R1+0x67f8] ;  /* 0x0067f80001047983 */ /* 0x000ee80000100800 */
[----:B------:R-:W3:Y:S04]  /*a43e0*/  LDL R5, [R1+0x67c0] ;  /* 0x0067c00001057983 */ /* 0x000ee80000100800 */
[----:B------:R2:W3:Y:S02]  /*a43f0*/  @!P0 LDG.E.U8 R41, desc[UR4][R2.64] ;  /* 0x0000000402298981 */ /* 0x0004e4000c1e1100 */
        /* <DEDUP_REMOVED lines=20> */
[----:B0-----:R-:W-:Y:S02]  /*a4540*/  PRMT R3, RZ, 0x7610, R3 ;  /* 0x00007610ff037816 */ /* 0x001fe40000000003 */
[----:B------:R-:W-:Y:S01]  /*a4550*/  PRMT R2, RZ, 0x7610, R2 ;  /* 0x00007610ff027816 */ /* 0x000fe20000000002 */
[----:B------:R2:W3:Y:S02]  /*a4560*/  @!P0 LDG.E.U8 R29, desc[UR4][R4.64] ;  /* 0x00000004041d8981 */ /* 0x0004e4000c1e1100 */
[----:B--2---:R-:W-:-:S02]  /*a4570*/  @!P0 IMAD.MOV.U32 R4, RZ, RZ, R12 ;  /* 0x000000ffff048224 */ /* 0x004fc400078e000c */
[----:B------:R-:W-:Y:S01]  /*a4580*/  @!P0 IMAD.MOV.U32 R5, RZ, RZ, R13 ;  /* 0x000000ffff058224 */ /* 0x000fe200078e000d */
[----:B------:R-:W2:Y:S04]  /*a4590*/  LDL R12, [R1+0x68f8] ;  /* 0x0068f800010c7983 */ /* 0x000ea80000100800 */
[----:B------:R-:W2:Y:S04]  /*a45a0*/  LDL R13, [R1+0x68c0] ;  /* 0x0068c000010d7983 */ /* 0x000ea80000100800 */
[----:B------:R0:W2:Y:S04]  /*a45b0*/  @!P0 LDG.E.U8 R2, desc[UR4][R4.64] ;  /* 0x0000000404028981 */ /* 0x0000a8000c1e1100 */
[----:B------:R4:W2:Y:S01]  /*a45c0*/  @!P0 LDG.E.U8 R3, desc[UR4][R6.64] ;  /* 0x0000000406038981 */ /* 0x0008a2000c1e1100 */
[----:B0-----:R-:W-:Y:S01]  /*a45d0*/  PRMT R5, RZ, 0x7610, R5 ;  /* 0x00007610ff057816 */ /* 0x001fe20000000005 */
[----:B----4-:R-:W-:-:S02]  /*a45e0*/  @!P0 IMAD.MOV.U32 R6, RZ, RZ, R10 ;  /* 0x000000ffff068224 */ /* 0x010fc400078e000a */
[----:B------:R-:W-:Y:S01]  /*a45f0*/  @!P0 IMAD.MOV.U32 R7, RZ, RZ, R11 ;  /* 0x000000ffff078224 */ /* 0x000fe200078e000b */
[----:B------:R-:W4:Y:S04]  /*a4600*/  LDL R10, [R1+0x68b8] ;  /* 0x0068b800010a7983 */ /* 0x000f280000100800 */
[----:B------:R-:W4:Y:S04]  /*a4610*/  LDL R11, [R1+0x6880] ;  /* 0x00688000010b7983 */ /* 0x000f280000100800 */
[----:B---3--:R0:W3:Y:S02]  /*a4620*/  @!P0 LDG.E.U8 R5, desc[UR4][R8.64] ;  /* 0x0000000408058981 */ /* 0x0080e4000c1e1100 */
[----:B0-----:R-:W-:-:S02]  /*a4630*/  @!P0 IMAD.MOV.U32 R8, RZ, RZ, R14 ;  /* 0x000000ffff088224 */ /* 0x001fc400078e000e */
[----:B------:R-:W-:Y:S01]  /*a4640*/  @!P0 IMAD.MOV.U32 R9, RZ, RZ, R15 ;  /* 0x000000ffff098224 */ /* 0x000fe200078e000f */
[----:B------:R-:W2:Y:S04]  /*a4650*/  LDL R14, [R1+0x6938] ;  /* 0x00693800010e7983 */ /* 0x000ea80000100800 */
[----:B------:R-:W2:Y:S01]  /*a4660*/  LDL R15, [R1+0x6900] ;  /* 0x00690000010f7983 */ /* 0x000ea20000100800 */
[----:B------:R-:W-:-:S06]  /*a4670*/  PRMT R4, RZ, 0x7610, R4 ;  /* 0x00007610ff047816 */ /* 0x000fcc0000000004 */
[----:B------:R0:W3:Y:S02]  /*a4680*/  @!P0 LDG.E.U8 R4, desc[UR4][R6.64] ;  /* 0x0000000406048981 */ /* 0x0000e4000c1e1100 */
[----:B0-----:R-:W-:Y:S02]  /*a4690*/  PRMT R6, RZ, 0x7610, R6 ;  /* 0x00007610ff067816 */ /* 0x001fe40000000006 */
[----:B------:R-:W-:-:S04]  /*a46a0*/  PRMT R7, RZ, 0x7610, R7 ;  /* 0x00007610ff077816 */ /* 0x000fc80000000007 */
[----:B------:R0:W3:Y:S02]  /*a46b0*/  @!P0 LDG.E.U8 R6, desc[UR4][R8.64] ;  /* 0x0000000408068981 */ /* 0x0000e4000c1e1100 */
[----:B0-----:R-:W-:Y:S02]  /*a46c0*/  PRMT R8, RZ, 0x7610, R8 ;  /* 0x00007610ff087816 */ /* 0x001fe40000000008 */
[----:B----4-:R0:W4:Y:S02]  /*a46d0*/  @!P0 LDG.E.U8 R7, desc[UR4][R10.64] ;  /* 0x000000040a078981 */ /* 0x010124000c1e1100 */
[----:B0-----:R-:W-:Y:S02]  /*a46e0*/  @!P0 IMAD.MOV.U32 R10, RZ, RZ, R16 ;  /* 0x000000ffff0a8224 */ /* 0x001fe400078e0010 */
[----:B------:R-:W-:Y:S01]  /*a46f0*/  @!P0 IMAD.MOV.U32 R11, RZ, RZ, R17 ;  /* 0x000000ffff0b8224 */ /* 0x000fe200078e0011 */
[----:B------:R-:W3:Y:S04]  /*a4700*/  LDL R16, [R1+0x6978] ;  /* 0x0069780001107983 */ /* 0x000ee80000100800 */
[----:B------:R-:W3:Y:S04]  /*a4710*/  LDL R17, [R1+0x6940] ;  /* 0x0069400001117983 */ /* 0x000ee80000100800 */
[----:B------:R0:W4:Y:S02]  /*a4720*/  @!P0 LDG.E.U8 R8, desc[UR4][R10.64] ;  /* 0x000000040a088981 */ /* 0x000124000c1e1100 */
[----:B0-----:R-:W-:-:S06]  /*a4730*/  PRMT R11, RZ, 0x7610, R11 ;  /* 0x00007610ff0b7816 */ /* 0x001fcc000000000b */
[----:B--2---:R0:W2:Y:S02]  /*a4740*/  @!P0 LDG.E.U8 R11, desc[UR4][R14.64] ;  /* 0x000000040e0b8981 */ /* 0x0040a4000c1e1100 */
[----:B0-----:R-:W-:Y:S02]  /*a4750*/  @!P0 IMAD.MOV.U32 R14, RZ, RZ, R18 ;  /* 0x000000ffff0e8224 */ /* 0x001fe400078e0012 */
[----:B------:R-:W-:Y:S01]  /*a4760*/  @!P0 IMAD.MOV.U32 R15, RZ, RZ, R19 ;  /* 0x000000ffff0f8224 */ /* 0x000fe200078e0013 */
[----:B------:R-:W2:Y:S04]  /*a4770*/  LDL R18, [R1+0x69b8] ;  /* 0x0069b80001127983 */ /* 0x000ea80000100800 */
[----:B------:R-:W2:Y:S01]  /*a4780*/  LDL R19, [R1+0x6980] ;  /* 0x0069800001137983 */ /* 0x000ea20000100800 */
[----:B------:R-:W-:-:S02]  /*a4790*/  PRMT R9, RZ, 0x7610, R9 ;  /* 0x00007610ff097816 */ /* 0x000fc40000000009 */
[----:B------:R-:W-:-:S04]  /*a47a0*/  PRMT R10, RZ, 0x7610, R10 ;  /* 0x00007610ff0a7816 */ /* 0x000fc8000000000a */
[----:B------:R0:W4:Y:S02]  /*a47b0*/  @!P0 LDG.E.U8 R9, desc[UR4][R12.64] ;  /* 0x000000040c098981 */ /* 0x000124000c1e1100 */
[----:B0-----:R-:W-:Y:S02]  /*a47c0*/  @!P0 IMAD.MOV.U32 R12, RZ, RZ, R20 ;  /* 0x000000ffff0c8224 */ /* 0x001fe400078e0014 */
[----:B------:R-:W-:Y:S01]  /*a47d0*/  @!P0 IMAD.MOV.U32 R13, RZ, RZ, R21 ;  /* 0x000000ffff0d8224 */ /* 0x000fe200078e0015 */
[----:B------:R-:W4:Y:S04]  /*a47e0*/  LDL R20, [R1+0x69f8] ;  /* 0x0069f80001147983 */ /* 0x000f280000100800 */
[----:B------:R-:W4:Y:S04]  /*a47f0*/  LDL R21, [R1+0x69c0] ;  /* 0x0069c00001157983 */ /* 0x000f280000100800 */
[----:B------:R0:W4:Y:S02]  /*a4800*/  @!P0 LDG.E.U8 R10, desc[UR4][R12.64] ;  /* 0x000000040c0a8981 */ /* 0x000124000c1e1100 */
[----:B0-----:R-:W-:-:S02]  /*a4810*/  PRMT R12, RZ, 0x7610, R12 ;  /* 0x00007610ff0c7816 */ /* 0x001fc4000000000c */
[----:B------:R-:W-:-:S04]  /*a4820*/  PRMT R13, RZ, 0x7610, R13 ;  /* 0x00007610ff0d7816 */ /* 0x000fc8000000000d */
[----:B------:R0:W4:Y:S02]  /*a4830*/  @!P0 LDG.E.U8 R12, desc[UR4][R14.64] ;  /* 0x000000040e0c8981 */ /* 0x000124000c1e1100 */
[----:B0-----:R-:W-:Y:S02]  /*a4840*/  PRMT R15, RZ, 0x7610, R15 ;  /* 0x00007610ff0f7816 */ /* 0x001fe4000000000f */
[----:B---3--:R0:W3:Y:S02]  /*a4850*/  @!P0 LDG.E.U8 R13, desc[UR4][R16.64] ;  /* 0x00000004100d8981 */ /* 0x0080e4000c1e1100 */
[----:B0-----:R-:W-:Y:S02]  /*a4860*/  @!P0 IMAD.MOV.U32 R16, RZ, RZ, R22 ;  /* 0x000000ffff108224 */ /* 0x001fe400078e0016 */
[----:B------:R-:W-:Y:S01]  /*a4870*/  @!P0 IMAD.MOV.U32 R17, RZ, RZ, R23 ;  /* 0x000000ffff118224 */ /* 0x000fe200078e0017 */
[----:B------:R-:W3:Y:S04]  /*a4880*/  LDL R22, [R1+0x6a38] ;  /* 0x006a380001167983 */ /* 0x000ee80000100800 */
[----:B------:R-:W3:Y:S04]  /*a4890*/  LDL R23, [R1+0x6a00] ;  /* 0x006a000001177983 */ /* 0x000ee80000100800 */
[----:B--2---:R0:W2:Y:S02]  /*a48a0*/  @!P0 LDG.E.U8 R15, desc[UR4][R18.64] ;  /* 0x00000004120f8981 */ /* 0x0040a4000c1e1100 */
[----:B0-----:R-:W-:-:S02]  /*a48b0*/  @!P0 IMAD.MOV.U32 R18, RZ, RZ, R24 ;  /* 0x000000ffff128224 */ /* 0x001fc400078e0018 */
[----:B------:R-:W-:Y:S01]  /*a48c0*/  @!P0 IMAD.MOV.U32 R19, RZ, RZ, R25 ;  /* 0x000000ffff138224 */ /* 0x000fe200078e0019 */
[----:B------:R-:W2:Y:S04]  /*a48d0*/  LDL R24, [R1+0x6a78] ;  /* 0x006a780001187983 */ /* 0x000ea80000100800 */
[----:B------:R-:W2:Y:S01]  /*a48e0*/  LDL R25, [R1+0x6a40] ;  /* 0x006a400001197983 */ /* 0x000ea20000100800 */
[----:B------:R-:W-:-:S06]  /*a48f0*/  PRMT R14, RZ, 0x7610, R14 ;  /* 0x00007610ff0e7816 */ /* 0x000fcc000000000e */
[----:B------:R0:W2:Y:S02]  /*a4900*/  @!P0 LDG.E.U8 R14, desc[UR4][R16.64] ;  /* 0x00000004100e8981 */ /* 0x0000a4000c1e1100 */
[----:B0-----:R-:W-:Y:S02]  /*a4910*/  PRMT R16, RZ, 0x7610, R16 ;  /* 0x00007610ff107816 */ /* 0x001fe40000000010 */
[----:B------:R-:W-:-:S04]  /*a4920*/  PRMT R17, RZ, 0x7610, R17 ;  /* 0x00007610ff117816 */ /* 0x000fc80000000011 */
[----:B------:R0:W2:Y:S04]  /*a4930*/  @!P0 LDG.E.U8 R16, desc[UR4][R18.64] ;  /* 0x0000000412108981 */ /* 0x0000a8000c1e1100 */
[----:B----4-:R1:W4:Y:S01]  /*a4940*/  @!P0 LDG.E.U8 R17, desc[UR4][R20.64] ;  /* 0x0000000414118981 */ /* 0x010322000c1e1100 */
[----:B0-----:R-:W-:Y:S02]  /*a4950*/  PRMT R18, RZ, 0x7610, R18 ;  /* 0x00007610ff127816 */ /* 0x001fe40000000012 */
[----:B------:R-:W-:Y:S01]  /*a4960*/  PRMT R19, RZ, 0x7610, R19 ;  /* 0x00007610ff137816 */ /* 0x000fe20000000013 */
[----:B-1----:R-:W-:Y:S02]  /*a4970*/  @!P0 IMAD.MOV.U32 R20, RZ, RZ, R26 ;  /* 0x000000ffff148224 */ /* 0x002fe400078e001a */
[----:B------:R-:W-:Y:S01]  /*a4980*/  @!P0 IMAD.MOV.U32 R21, RZ, RZ, R27 ;  /* 0x000000ffff158224 */ /* 0x000fe200078e001b */
[----:B------:R-:W4:Y:S04]  /*a4990*/  LDL R26, [R1+0x6ab8] ;  /* 0x006ab800011a7983 */ /* 0x000f280000100800 */
[----:B------:R-:W4:Y:S04]  /*a49a0*/  LDL R27, [R1+0x6a80] ;  /* 0x006a8000011b7983 */ /* 0x000f280000100800 */
[----:B------:R0:W4:Y:S04]  /*a49b0*/  @!P0 LDG.E.U8 R18, desc[UR4][R20.64] ;  /* 0x0000000414128981 */ /* 0x000128000c1e1100 */
[----:B---3--:R1:W3:Y:S01]  /*a49c0*/  @!P0 LDG.E.U8 R19, desc[UR4][R22.64] ;  /* 0x0000000416138981 */ /* 0x0082e2000c1e1100 */
[----:B0-----:R-:W-:-:S03]  /*a49d0*/  PRMT R21, RZ, 0x7610, R21 ;  /* 0x00007610ff157816 */ /* 0x001fc60000000015 */
[----:B------:R-:W1:Y:S04]  /*a49e0*/  LDL R22, [R1+0x6a20] ;  /* 0x006a200001167983 */ /* 0x000e680000100800 */
[----:B------:R-:W1:Y:S04]  /*a49f0*/  LDL R23, [R1+0x6a58] ;  /* 0x006a580001177983 */ /* 0x000e680000100800 */
[----:B--2---:R-:W2:Y:S04]  /*a4a00*/  @!P0 LDG.E.U8 R21, desc[UR4][R24.64] ;  /* 0x0000000418158981 */ /* 0x004ea8000c1e1100 */
[----:B------:R-:W2:Y:S04]  /*a4a10*/  LDL R24, [R1+0x6a60] ;  /* 0x006a600001187983 */ /* 0x000ea80000100800 */
[----:B------:R-:W2:Y:S01]  /*a4a20*/  LDL R25, [R1+0x6a98] ;  /* 0x006a980001197983 */ /* 0x000ea20000100800 */
[----:B------:R-:W-:-:S02]  /*a4a30*/  PRMT R20, RZ, 0x7610, R20 ;  /* 0x00007610ff147816 */ /* 0x000fc40000000014 */
[----:B-1----:R-:W-:-:S04]  /*a4a40*/  @!P0 LOP3.LUT R23, R23, R22, RZ, 0x3c, !PT ;  /* 0x0000001617178212 */ /* 0x002fc800078e3cff */
[----:B------:R-:W-:-:S04]  /*a4a50*/  @!P0 LOP3.LUT R22, R23, R22, RZ, 0x3c, !PT ;  /* 0x0000001617168212 */ /* 0x000fc800078e3cff */
[----:B------:R-:W-:-:S05]  /*a4a60*/  @!P0 LOP3.LUT R23, R23, R22, RZ, 0x3c, !PT ;  /* 0x0000001617178212 */ /* 0x000fca00078e3cff */
[----:B------:R0:W3:Y:S02]  /*a4a70*/  @!P0 LDG.E.U8 R20, desc[UR4][R22.64] ;  /* 0x0000000416148981 */ /* 0x0000e4000c1e1100 */
[----:B0-----:R-:W-:Y:S02]  /*a4a80*/  PRMT R22, RZ, 0x7610, R22 ;  /* 0x00007610ff167816 */ /* 0x001fe40000000016 */
[----:B------:R-:W-:-:S06]  /*a4a90*/  PRMT R23, RZ, 0x7610, R23 ;  /* 0x00007610ff177816 */ /* 0x000fcc0000000017 */
[----:B----4-:R-:W4:Y:S04]  /*a4aa0*/  @!P0 LDG.E.U8 R23, desc[UR4][R26.64] ;  /* 0x000000041a178981 */ /* 0x010f28000c1e1100 */
[----:B------:R-:W3:Y:S04]  /*a4ab0*/  LDL R26, [R1+0x6aa0] ;  /* 0x006aa000011a7983 */ /* 0x000ee80000100800 */
[----:B------:R-:W3:Y:S01]  /*a4ac0*/  LDL R27, [R1+0x6ad8] ;  /* 0x006ad800011b7983 */ /* 0x000ee20000100800 */
[----:B--2---:R-:W-:-:S04]  /*a4ad0*/  @!P0 LOP3.LUT R25, R25, R24, RZ, 0x3c, !PT ;  /* 0x0000001819198212 */ /* 0x004fc800078e3cff */
[----:B------:R-:W-:-:S04]  /*a4ae0*/  @!P0 LOP3.LUT R24, R25, R24, RZ, 0x3c, !PT ;  /* 0x0000001819188212 */ /* 0x000fc800078e3cff */
[----:B------:R-:W-:-:S05]  /*a4af0*/  @!P0 LOP3.LUT R25, R25, R24, RZ, 0x3c, !PT ;  /* 0x0000001819198212 */ /* 0x000fca00078e3cff */
[----:B------:R0:W2:Y:S02]  /*a4b00*/  @!P0 LDG.E.U8 R22, desc[UR4][R24.64] ;  /* 0x0000000418168981 */ /* 0x0000a4000c1e1100 */
[----:B0-----:R-:W-:-:S06]  /*a4b10*/  PRMT R25, RZ, 0x7610, R25 ;  /* 0x00007610ff197816 */ /* 0x001fcc0000000019 */
[----:B------:R-:W2:Y:S04]  /*a4b20*/  @!P0 LDG.E.U8 R25, desc[UR4][R30.64] ;  /* 0x000000041e198981 */ /* 0x000ea8000c1e1100 */
[----:B------:R-:W2:Y:S04]  /*a4b30*/  LDL R30, [R1+0x6ae0] ;  /* 0x006ae000011e7983 */ /* 0x000ea80000100800 */
[----:B------:R-:W2:Y:S01]  /*a4b40*/  LDL R31, [R1+0x6b18] ;  /* 0x006b1800011f7983 */ /* 0x000ea20000100800 */
[----:B------:R-:W-:Y:S02]  /*a4b50*/  PRMT R24, RZ, 0x7610, R24 ;  /* 0x00007610ff187816 */ /* 0x000fe40000000018 */
[----:B---3--:R-:W-:-:S04]  /*a4b60*/  @!P0 LOP3.LUT R27, R27, R26, RZ, 0x3c, !PT ;  /* 0x0000001a1b1b8212 */ /* 0x008fc800078e3cff */
[----:B------:R-:W-:-:S04]  /*a4b70*/  @!P0 LOP3.LUT R26, R27, R26, RZ, 0x3c, !PT ;  /* 0x0000001a1b1a8212 */ /* 0x000fc800078e3cff */
[----:B------:R-:W-:-:S05]  /*a4b80*/  @!P0 LOP3.LUT R27, R27, R26, RZ, 0x3c, !PT ;  /* 0x0000001a1b1b8212 */ /* 0x000fca00078e3cff */
[----:B------:R0:W3:Y:S02]  /*a4b90*/  @!P0 LDG.E.U8 R24, desc[UR4][R26.64] ;  /* 0x000000041a188981 */ /* 0x0000e4000c1e1100 */
[----:B0-----:R-:W-:Y:S02]  /*a4ba0*/  PRMT R26, RZ, 0x7610, R26 ;  /* 0x00007610ff1a7816 */ /* 0x001fe4000000001a */
        /* <DEDUP_REMOVED lines=115> */
[----:B------:R-:W4:Y:S04]  /*a52e0*/  @!P3 LDG.E.U8 R56, desc[UR4][R30.64] ;  /* 0x000000041e38b981 */ /* 0x000f28000c1e1100 */
[----:B------:R-:W-:Y:S04]  /*a52f0*/  STL [R1+0x8c0c], R4 ;  /* 0x008c0c0401007387 */ /* 0x000fe80000100800 */
[----:B------:R-:W-:Y:S04]  /*a5300*/  STL [R1+0x8c08], R6 ;  /* 0x008c080601007387 */ /* 0x000fe80000100800 */
[----:B------:R-:W-:Y:S04]  /*a5310*/  STL [R1+0x8c04], R8 ;  /* 0x008c040801007387 */ /* 0x000fe80000100800 */
[----:B------:R-:W0:Y:S04]  /*a5320*/  LDS.U8 R6, [R0+UR6+0x210] ;  /* 0x0002100600067984 */ /* 0x000e280008000000 */
[----:B------:R-:W1:Y:S04]  /*a5330*/  LDS.U8 R8, [R0+UR6+0x318] ;  /* 0x0003180600087984 */ /* 0x000e680008000000 */
[----:B------:R-:W0:Y:S04]  /*a5340*/  LDS.U8 R4, [R0+UR6+0x8] ;  /* 0x0000080600047984 */ /* 0x000e280008000000 */
[----:B------:R-:W-:Y:S04]  /*a5350*/  STL [R1+0x8c00], R10 ;  /* 0x008c000a01007387 */ /* 0x000fe80000100800 */
[----:B------:R-:W-:Y:S04]  /*a5360*/  STL [R1+0x8bfc], R12 ;  /* 0x008bfc0c01007387 */ /* 0x000fe80000100800 */
[----:B------:R-:W-:Y:S04]  /*a5370*/  STL [R1+0x8bf8], R14 ;  /* 0x008bf80e01007387 */ /* 0x000fe80000100800 */
[----:B------:R-:W-:Y:S04]  /*a5380*/  STL [R1+0x8bf4], R16 ;  /* 0x008bf41001007387 */ /* 0x000fe80000100800 */
[----:B------:R-:W-:Y:S04]  /*a5390*/  STL [R1+0x8bf0], R18 ;  /* 0x008bf01201007387 */ /* 0x000fe80000100800 */
[----:B------:R-:W-:Y:S04]  /*a53a0*/  STL [R1+0x8bec], R20 ;  /* 0x008bec1401007387 */ /* 0x000fe80000100800 */
[----:B------:R-:W-:Y:S04]  /*a53b0*/  STL [R1+0x8be8], R22 ;  /* 0x008be81601007387 */ /* 0x000fe80000100800 */
[----:B---3--:R-:W-:Y:S04]  /*a53c0*/  STL [R1+0x8be4], R24 ;  /* 0x008be41801007387 */ /* 0x008fe80000100800 */
[----:B--2---:R-:W-:Y:S04]  /*a53d0*/  STL [R1+0x8be0], R26 ;  /* 0x008be01a01007387 */ /* 0x004fe80000100800 */
[----:B------:R-:W-:Y:S04]  /*a53e0*/  STL [R1+0x8bdc], R28 ;  /* 0x008bdc1c01007387 */ /* 0x000fe80000100800 */
[----:B------:R-:W-:Y:S04]  /*a53f0*/  STL [R1+0x8bd8], R34 ;  /* 0x008bd82201007387 */ /* 0x000fe80000100800 */
[----:B------:R-:W-:Y:S04]  /*a5400*/  STL [R1+0x8bd4], R38 ;  /* 0x008bd42601007387 */ /* 0x000fe80000100800 */
[----:B------:R-:W-:Y:S04]  /*a5410*/  STL [R1+0x8bd0], R42 ;  /* 0x008bd02a01007387 */ /* 0x000fe80000100800 */
[----:B------:R-:W-:Y:S04]  /*a5420*/  STL [R1+0x8bcc], R52 ;  /* 0x008bcc3401007387 */ /* 0x000fe80000100800 */
[----:B------:R-:W-:Y:S04]  /*a5430*/  STL [R1+0x8bc8], R54 ;  /* 0x008bc83601007387 */ /* 0x000fe80000100800 */
[----:B------:R-:W-:Y:S04]  /*a5440*/  STL [R1+0x8bc4], R55 ;  /* 0x008bc43701007387 */ /* 0x000fe80000100800 */
[----:B----4-:R-:W-:Y:S04]  /*a5450*/  STL [R1+0x8bc0], R56 ;  /* 0x008bc03801007387 */ /* 0x010fe80000100800 */
[----:B0-----:R-:W-:Y:S04]  /*a5460*/  STL [R1+0x3328], R6 ;  /* 0x0033280601007387 */ /* 0x001fe80000100800 */
[----:B------:R-:W0:Y:S04]  /*a5470*/  LDS.U8 R6, [R0+UR6+0x100] ;  /* 0x0001000600067984 */ /* 0x000e280008000000 */
[----:B-1----:R-:W-:Y:S04]  /*a5480*/  STL [R1+0x3324], R8 ;  /* 0x0033240801007387 */ /* 0x002fe80000100800 */
[----:B------:R-:W1:Y:S04]  /*a5490*/  LDS.U8 R8, [R0+UR6+0x218] ;  /* 0x0002180600087984 */ /* 0x000e680008000000 */
[----:B------:R-:W-:Y:S04]  /*a54a0*/  STL [R1+0xabc], R4 ;  /* 0x000abc0401007387 */ /* 0x000fe80000100800 */
[----:B------:R-:W2:Y:S04]  /*a54b0*/  LDS.U8 R4, [R0+UR6+0x310] ;  /* 0x0003100600047984 */ /* 0x000ea80008000000 */
[----:B------:R-:W-:Y:S04]  /*a54c0*/  LDS.U8 R31, [R0+UR6] ;  /* 0x00000006001f7984 */ /* 0x000fe80008000000 */
[----:B------:R-:W-:Y:S04]  /*a54d0*/  LDS.U8 R30, [R0+UR6+0x108] ;  /* 0x00010806001e7984 */ /* 0x000fe80008000000 */
[----:B0-----:R-:W-:Y:S04]  /*a54e0*/  STL [R1+0xab4], R6 ;  /* 0x000ab40601007387 */ /* 0x001fe80000100800 */
[----:B------:R-:W0:Y:S04]  /*a54f0*/  LDS.U8 R6, [R0+UR6+0x1000] ;  /* 0x0010000600067984 */ /* 0x000e280008000000 */
[----:B-1----:R-:W-:Y:S04]  /*a5500*/  STL [R1+0x3330], R8 ;  /* 0x0033300801007387 */ /* 0x002fe80000100800 */
[----:B------:R-:W1:Y:S04]  /*a5510*/  LDS.U8 R8, [R0+UR6+0x1108] ;  /* 0x0011080600087984 */ /* 0x000e680008000000 */
[----:B--2---:R-:W-:Y:S04]  /*a5520*/  STL [R1+0x332c], R4 ;  /* 0x00332c0401007387 */ /* 0x004fe80000100800 */
[----:B------:R-:W2:Y:S04]  /*a5530*/  LDS.U8 R4, [R0+UR6+0x1210] ;  /* 0x0012100600047984 */ /* 0x000ea80008000000 */
        /* <DEDUP_REMOVED lines=486> */
[----:B0-----:R0:W-:Y:S04]  /*a73a0*/  STL [R1+0x829c], R6 ;  /* 0x00829c0601007387 */ /* 0x0011e80000100800 */
[----:B-1----:R-:W-:Y:S01]  /*a73b0*/  STL [R1+0x80a8], R8 ;  /* 0x0080a80801007387 */ /* 0x002fe20000100800 */
[----:B0-----:R-:W-:-:S03]  /*a73c0*/  LOP3.LUT R6, R0, 0x20, RZ, 0x3c, !PT ;  /* 0x0000002000067812 */ /* 0x001fc600078e3cff */
[----:B------:R-:W0:Y:S04]  /*a73d0*/  LDS.U8 R8, [R0+UR6+0x7288] ;  /* 0x0072880600087984 */ /* 0x000e280008000000 */
[----:B--2---:R-:W-:Y:S04]  /*a73e0*/  STL [R1+0x80a4], R4 ;  /* 0x0080a40401007387 */ /* 0x004fe80000100800 */
[----:B------:R-:W1:Y:S04]  /*a73f0*/  LDS.U8 R4, [R0+UR6+0x7380] ;  /* 0x0073800600047984 */ /* 0x000e680008000000 */
[----:B------:R-:W-:Y:S04]  /*a7400*/  STL [R1+0x8410], R0 ;  /* 0x0084100001007387 */ /* 0x000fe80000100800 */
[----:B------:R-:W2:Y:S04]  /*a7410*/  LDS.U8 R0, [R6+UR6] ;  /* 0x0000000606007984 */ /* 0x000ea80008000000 */
[----:B------:R-:W-:Y:S04]  /*a7420*/  LDS.U8 R10, [R6+UR6+0x7388] ;  /* 0x00738806060a7984 */ /* 0x000fe80008000000 */
[----:B0-----:R-:W-:Y:S04]  /*a7430*/  STL [R1+0x82a8], R8 ;  /* 0x0082a80801007387 */ /* 0x001fe80000100800 */
[----:B------:R-:W-:Y:S04]  /*a7440*/  LDS.U8 R8, [R6+UR6+0x210] ;  /* 0x0002100606087984 */ /* 0x000fe80008000000 */
[----:B-1----:R-:W-:Y:S04]  /*a7450*/  STL [R1+0x82a4], R4 ;  /* 0x0082a40401007387 */ /* 0x002fe80000100800 */
[----:B------:R-:W0:Y:S04]  /*a7460*/  LDS.U8 R4, [R6+UR6+0x108] ;  /* 0x0001080606047984 */ /* 0x000e280008000000 */
[----:B--2---:R-:W-:Y:S04]  /*a7470*/  STL [R1+0x1098], R0 ;  /* 0x0010980001007387 */ /* 0x004fe80000100800 */
[----:B------:R-:W1:Y:S04]  /*a7480*/  LDS.U8 R0, [R6+UR6+0x318] ;  /* 0x0003180606007984 */ /* 0x000e680008000000 */
[----:B0-----:R-:W-:Y:S04]  /*a7490*/  STL [R1+0x1094], R4 ;  /* 0x0010940401007387 */ /* 0x001fe80000100800 */
[----:B------:R-:W0:Y:S04]  /*a74a0*/  LDS.U8 R4, [R6+UR6+0x8] ;  /* 0x0000080606047984 */ /* 0x000e280008000000 */
[----:B------:R-:W-:Y:S04]  /*a74b0*/  STL [R1+0x3368], R8 ;  /* 0x0033680801007387 */ /* 0x000fe80000100800 */
[----:B------:R-:W2:Y:S04]  /*a74c0*/  LDS.U8 R8, [R6+UR6+0x100] ;  /* 0x0001000606087984 */ /* 0x000ea80008000000 */
[----:B-1----:R-:W-:Y:S04]  /*a74d0*/  STL [R1+0x3364], R0 ;  /* 0x0033640001007387 */ /* 0x002fe80000100800 */
[----:B------:R-:W1:Y:S04]  /*a74e0*/  LDS.U8 R0, [R6+UR6+0x218] ;  /* 0x0002180606007984 */ /* 0x000e680008000000 */
[----:B0-----:R-:W-:Y:S04]  /*a74f0*/  STL [R1+0x10b0], R4 ;  /* 0x0010b00401007387 */ /* 0x001fe80000100800 */
[----:B------:R-:W0:Y:S04]  /*a7500*/  LDS.U8 R4, [R6+UR6+0x310] ;  /* 0x0003100606047984 */ /* 0x000e280008000000 */
[----:B--2---:R-:W-:Y:S04]  /*a7510*/  STL [R1+0x109c], R8 ;  /* 0x00109c0801007387 */ /* 0x004fe80000100800 */
        /* <DEDUP_REMOVED lines=483> */
[----:B0-----:R0:W-:Y:S04]  /*a9350*/  STL [R1+0x82d4], R4 ;  /* 0x0082d40401007387 */ /* 0x0011e80000100800 */
[----:B--2---:R-:W-:Y:S04]  /*a9360*/  STL [R1+0x80e0], R8 ;  /* 0x0080e00801007387 */ /* 0x004fe80000100800 */
[----:B------:R-:W2:Y:S04]  /*a9370*/  LDS.U8 R8, [R6+UR6+0x7280] ;  /* 0x0072800606087984 */ /* 0x000ea80008000000 */
[----:B-1----:R-:W-:Y:S04]  /*a9380*/  STL [R1+0x80dc], R0 ;  /* 0x0080dc0001007387 */ /* 0x002fe80000100800 */
[----:B------:R-:W1:Y:S01]  /*a9390*/  LDS.U8 R0, [R6+UR6+0x7098] ;  /* 0x0070980606007984 */ /* 0x000e620008000000 */
[----:B0-----:R-:W0:Y:S03]  /*a93a0*/  S2R R4, SR_TID.X ;  /* 0x0000000000047919 */ /* 0x001e260000002100 */
[----:B--2---:R0:W-:Y:S04]  /*a93b0*/  STL [R1+0x82e0], R8 ;  /* 0x0082e00801007387 */ /* 0x0041e80000100800 */
[----:B------:R-:W-:Y:S04]  /*a93c0*/  STL [R1+0x82dc], R10 ;  /* 0x0082dc0a01007387 */ /* 0x000fe80000100800 */
[----:B-1----:R-:W-:Y:S01]  /*a93d0*/  STL [R1+0x80e8], R0 ;  /* 0x0080e80001007387 */ /* 0x002fe20000100800 */
[----:B0-----:R-:W-:-:S03]  /*a93e0*/  SHF.R.U32.HI R8, RZ, 0x2, R4 ;  /* 0x00000002ff087819 */ /* 0x001fc60000011604 */
[----:B------:R-:W0:Y:S01]  /*a93f0*/  LDS.U8 R10, [R6+UR6+0x7190] ;  /* 0x00719006060a7984 */ /* 0x000e220008000000 */
[----:B------:R-:W-:Y:S02]  /*a9400*/  LOP3.LUT R4, R4, 0x3, RZ, 0xc0, !PT ;  /* 0x0000000304047812 */ /* 0x000fe400078ec0ff */
[----:B------:R-:W-:Y:S01]  /*a9410*/  SGXT.U32 R8, R8, 0x3 ;  /* 0x000000030808781a */ /* 0x000fe20000000000 */
[----:B------:R-:W1:Y:S02]  /*a9420*/  LDS.U8 R0, [R6+UR6+0x7288] ;  /* 0x0072880606007984 */ /* 0x000e640008000000 */
[----:B------:R-:W-:-:S05]  /*a9430*/  IMAD R4, R4, 0x420, RZ ;  /* 0x0000042004047824 */ /* 0x000fca00078e02ff */
[----:B------:R-:W-:Y:S02]  /*a9440*/  LOP3.LUT R4, R4, R8, RZ, 0xfc, !PT ;  /* 0x0000000804047212 */ /* 0x000fe400078efcff */
[----:B------:R-:W2:Y:S02]  /*a9450*/  LDS.U8 R8, [R6+UR6+0x7380] ;  /* 0x0073800606087984 */ /* 0x000ea40008000000 */
[----:B------:R-:W-:-:S05]  /*a9460*/  LOP3.LUT R4, R4, 0x40, RZ, 0x3c, !PT ;  /* 0x0000004004047812 */ /* 0x000fca00078e3cff */
[----:B------:R-:W3:Y:S04]  /*a9470*/  LDS.U8 R6, [R4+UR6] ;  /* 0x0000000604067984 */ /* 0x000ee80008000000 */
[----:B0-----:R-:W-:Y:S04]  /*a9480*/  STL [R1+0x80e4], R10 ;  /* 0x0080e40a01007387 */ /* 0x001fe80000100800 */
[----:B-1----:R-:W-:Y:S04]  /*a9490*/  STL [R1+0x82e8], R0 ;  /* 0x0082e80001007387 */ /* 0x002fe80000100800 */
[----:B------:R-:W0:Y:S04]  /*a94a0*/  LDS.U8 R0, [R4+UR6+0x108] ;  /* 0x0001080604007984 */ /* 0x000e280008000000 */
[----:B------:R-:W-:Y:S04]  /*a94b0*/  LDS.U8 R10, [R4+UR6+0x7280] ;  /* 0x00728006040a7984 */ /* 0x000fe80008000000 */
[----:B--2---:R-:W-:Y:S04]  /*a94c0*/  STL [R1+0x82e4], R8 ;  /* 0x0082e40801007387 */ /* 0x004fe80000100800 */
[----:B------:R-:W1:Y:S04]  /*a94d0*/  LDS.U8 R8, [R4+UR6+0x210] ;  /* 0x0002100604087984 */ /* 0x000e680008000000 */
[----:B---3--:R-:W-:Y:S04]  /*a94e0*/  STL [R1+0x31a8], R6 ;  /* 0x0031a80601007387 */ /* 0x008fe80000100800 */
        /* <DEDUP_REMOVED lines=402> */
[----:B------:R-:W-:Y:S04]  /*aae10*/  LDS.U8 R6, [R4+UR6+0x1098] ;  /* 0x0010980604067984 */ /* 0x000fe80008000000 */
[----:B0-----:R-:W-:Y:S04]  /*aae20*/  STL [R1+0x34d8], R0 ;  /* 0x0034d80001007387 */ /* 0x001fe80000100800 */
[----:B------:R-:W0:Y:S04]  /*aae30*/  LDS.U8 R0, [R4+UR6+0x1190] ;  /* 0x0011900604007984 */ /* 0x000e280008000000 */
[----:B-1----:R-:W-:Y:S04]  /*aae40*/  STL [R1+0x34d4], R8 ;  /* 0x0034d40801007387 */ /* 0x002fe80000100800 */
        /* <DEDUP_REMOVED lines=87> */
[----:B--2---:R2:W-:Y:S04]  /*ab3c0*/  STL [R1+0x8314], R6 ;  /* 0x0083140601007387 */ /* 0x0045e80000100800 */
[----:B-1----:R-:W-:Y:S04]  /*ab3d0*/  STL [R1+0x8120], R8 ;  /* 0x0081200801007387 */ /* 0x002fe80000100800 */
[----:B------:R-:W1:Y:S01]  /*ab3e0*/  LDS.U8 R8, [R4+UR6+0x7388] ;  /* 0x0073880604087984 */ /* 0x000e620008000000 */
[----:B--2---:R-:W2:Y:S03]  /*ab3f0*/  S2R R6, SR_TID.X ;  /* 0x0000000000067919 */ /* 0x004ea60000002100 */
[----:B0-----:R-:W-:Y:S04]  /*ab400*/  STL [R1+0x811c], R0 ;  /* 0x00811c0001007387 */ /* 0x001fe80000100800 */
[----:B------:R-:W0:Y:S04]  /*ab410*/  LDS.U8 R0, [R4+UR6+0x7098] ;  /* 0x0070980604007984 */ /* 0x000e280008000000 */
[----:B------:R-:W-:Y:S04]  /*ab420*/  STL [R1+0x8320], R10 ;  /* 0x0083200a01007387 */ /* 0x000fe80000100800 */
[----:B------:R-:W-:Y:S01]  /*ab430*/  LDS.U8 R10, [R4+UR6+0x7288] ;  /* 0x00728806040a7984 */ /* 0x000fe20008000000 */
[----:B--2---:R-:W-:-:S02]  /*ab440*/  LOP3.LUT R52, R6, 0x3, RZ, 0xc0, !PT ;  /* 0x0000000306347812 */ /* 0x004fc400078ec0ff */
[----:B------:R-:W-:Y:S01]  /*ab450*/  SHF.R.U32.HI R54, RZ, 0x2, R6 ;  /* 0x00000002ff367819 */ /* 0x000fe20000011606 */
[----:B-1----:R-:W-:Y:S02]  /*ab460*/  STL [R1+0x831c], R8 ;  /* 0x00831c0801007387 */ /* 0x002fe40000100800 */
[----:B------:R-:W-:Y:S01]  /*ab470*/  IMAD R52, R52, 0x420, RZ ;  /* 0x0000042034347824 */ /* 0x000fe200078e02ff */
[----:B------:R-:W-:Y:S01]  /*ab480*/  SGXT.U32 R54, R54, 0x3 ;  /* 0x000000033636781a */ /* 0x000fe20000000000 */
[----:B------:R-:W1:Y:S03]  /*ab490*/  LDS.U8 R8, [R4+UR6+0x7190] ;  /* 0x0071900604087984 */ /* 0x000e660008000000 */
[----:B------:R-:W-:-:S04]  /*ab4a0*/  LOP3.LUT R52, R52, R54, RZ, 0xfc, !PT ;  /* 0x0000003634347212 */ /* 0x000fc800078efcff */
[----:B------:R-:W-:-:S05]  /*ab4b0*/  LOP3.LUT R52, R52, 0x60, RZ, 0x3c, !PT ;  /* 0x0000006034347812 */ /* 0x000fca00078e3cff */
[----:B------:R-:W-:Y:S01]  /*ab4c0*/  LDS.U8 R16, [R52+UR6+0x7090] ;  /* 0x0070900634107984 */ /* 0x000fe20008000000 */
[----:B------:R-:W-:-:S03]  /*ab4d0*/  LOP3.LUT R38, R6, 0x1f, RZ, 0xc0, !PT ;  /* 0x0000001f06267812 */ /* 0x000fc600078ec0ff */
[----:B------:R-:W-:Y:S04]  /*ab4e0*/  LDS.U8 R54, [R52+UR6+0x7288] ;  /* 0x0072880634367984 */ /* 0x000fe80008000000 */
[----:B0-----:R-:W-:Y:S04]  /*ab4f0*/  STL [R1+0x8128], R0 ;  /* 0x0081280001007387 */ /* 0x001fe80000100800 */
[----:B------:R-:W0:Y:S04]  /*ab500*/  LDS.U8 R0, [R4+UR6+0x7380] ;  /* 0x0073800604007984 */ /* 0x000e280008000000 */
[----:B------:R-:W-:Y:S04]  /*ab510*/  LDS.U8 R4, [R52+UR6+0x108] ;  /* 0x0001080634047984 */ /* 0x000fe80008000000 */
[----:B-1----:R-:W-:Y:S04]  /*ab520*/  STL [R1+0x8124], R8 ;  /* 0x0081240801007387 */ /* 0x002fe80000100800 */
[----:B------:R-:W1:Y:S04]  /*ab530*/  LDS.U8 R8, [R52+UR6] ;  /* 0x0000000634087984 */ /* 0x000e680008000000 */
[----:B------:R-:W-:Y:S04]  /*ab540*/  STL [R1+0x8328], R10 ;  /* 0x0083280a01007387 */ /* 0x000fe80000100800 */
[----:B0-----:R-:W-:Y:S04]  /*ab550*/  STL [R1+0x8324], R0 ;  /* 0x0083240001007387 */ /* 0x001fe80000100800 */
[----:B------:R-:W0:Y:S04]  /*ab560*/  LDS.U8 R0, [R52+UR6+0x210] ;  /* 0x0002100634007984 */ /* 0x000e280008000000 */
[----:B-1----:R-:W-:Y:S04]  /*ab570*/  STL [R1+0x31e8], R8 ;  /* 0x0031e80801007387 */ /* 0x002fe80000100800 */
[----:B------:R-:W1:Y:S04]  /*ab580*/  LDS.U8 R8, [R52+UR6+0x318] ;  /* 0x0003180634087984 */ /* 0x000e680008000000 */
[----:B------:R-:W-:Y:S04]  /*ab590*/  STL [R1+0x31e4], R4 ;  /* 0x0031e40401007387 */ /* 0x000fe80000100800 */
        /* <DEDUP_REMOVED lines=148> */
[----:B------:R-:W-:Y:S04]  /*abee0*/  LDS.U8 R8, [R52+UR6+0x2010] ;  /* 0x0020100634087984 */ /* 0x000fe80008000000 */
[----:B0-----:R-:W-:Y:S04]  /*abef0*/  STL [R1+0x88b0], R0 ;  /* 0x0088b00001007387 */ /* 0x001fe80000100800 */
[----:B------:R-:W-:Y:S04]  /*abf00*/  STL [R1+0x3220], R4 ;  /* 0x0032200401007387 */ /* 0x000fe80000100800 */
[----:B------:R-:W0:Y:S04]  /*abf10*/  LDS.U8 R4, [R52+UR6+0x1208] ;  /* 0x0012080634047984 */ /* 0x000e280008000000 */
[----:B------:R-:W1:Y:S04]  /*abf20*/  LDS.U8 R0, [R52+UR6+0x1300] ;  /* 0x0013000634007984 */ /* 0x000e680008000000 */
        /* <DEDUP_REMOVED lines=323> */
[----:B------:R-:W2:Y:S04]  /*ad360*/  LDL.LU R42, [R1+0xdc8] ;  /* 0x000dc800012a7983 */ /* 0x000ea80000300800 */
[----:B0-----:R-:W-:Y:S04]  /*ad370*/  STL [R1+0x8150], R4 ;  /* 0x0081500401007387 */ /* 0x001fe80000100800 */
[----:B------:R-:W3:Y:S04]  /*ad380*/  LDL.LU R34, [R1+0xb10] ;  /* 0x000b100001227983 */ /* 0x000ee80000300800 */
[----:B-1----:R-:W-:Y:S04]  /*ad390*/  STL [R1+0x814c], R0 ;  /* 0x00814c0001007387 */ /* 0x002fe80000100800 */
[----:B------:R-:W0:Y:S04]  /*ad3a0*/  LDS.U8 R0, [R52+UR6+0x6280] ;  /* 0x0062800634007984 */ /* 0x000e280008000000 */
[----:B------:R-:W4:Y:S04]  /*ad3b0*/  LDL.LU R14, [R1+0x7f0] ;  /* 0x0007f000010e7983 */ /* 0x000f280000300800 */
[----:B------:R-:W2:Y:S04]  /*ad3c0*/  LDL.LU R26, [R1+0x1090] ;  /* 0x00109000011a7983 */ /* 0x000ea80000300800 */
[----:B------:R-:W2:Y:S04]  /*ad3d0*/  LDL.LU R12, [R1+0xdd0] ;  /* 0x000dd000010c7983 */ /* 0x000ea80000300800 */
[----:B------:R-:W1:Y:S04]  /*ad3e0*/  LDS.U8 R4, [R52+UR6+0x6388] ;  /* 0x0063880634047984 */ /* 0x000e680008000000 */
[----:B0-----:R-:W-:Y:S04]  /*ad3f0*/  STL [R1+0x8350], R0 ;  /* 0x0083500001007387 */ /* 0x001fe80000100800 */
[----:B------:R-:W0:Y:S04]  /*ad400*/  LDS.U8 R0, [R52+UR6+0x6098] ;  /* 0x0060980634007984 */ /* 0x000e280008000000 */
[----:B------:R-:W4:Y:S04]  /*ad410*/  LDL.LU R8, [R1+0xb18] ;  /* 0x000b180001087983 */ /* 0x000f280000300800 */
[----:B-1----:R-:W-:Y:S04]  /*ad420*/  STL [R1+0x834c], R4 ;  /* 0x00834c0401007387 */ /* 0x002fe80000100800 */
[----:B------:R-:W1:Y:S04]  /*ad430*/  LDS.U8 R4, [R52+UR6+0x6190] ;  /* 0x0061900634047984 */ /* 0x000e680008000000 */
[----:B0-----:R-:W-:Y:S04]  /*ad440*/  STL [R1+0x8158], R0 ;  /* 0x0081580001007387 */ /* 0x001fe80000100800 */
[----:B------:R-:W0:Y:S04]  /*ad450*/  LDS.U8 R0, [R52+UR6+0x6288] ;  /* 0x0062880634007984 */ /* 0x000e280008000000 */
[----:B------:R-:W4:Y:S04]  /*ad460*/  LDL.LU R24, [R1+0x7f8] ;  /* 0x0007f80001187983 */ /* 0x000f280000300800 */
[----:B-1----:R-:W-:Y:S04]  /*ad470*/  STL [R1+0x8154], R4 ;  /* 0x0081540401007387 */ /* 0x002fe80000100800 */
[----:B------:R-:W4:Y:S04]  /*ad480*/  LDL.LU R10, [R1+0x524] ;  /* 0x00052400010a7983 */ /* 0x000f280000300800 */
[----:B------:R-:W-:Y:S04]  /*ad490*/  LDS.U8 R4, [R52+UR6+0x7198] ;  /* 0x0071980634047984 */ /* 0x000fe80008000000 */
[----:B0-----:R-:W-:Y:S04]  /*ad4a0*/  STL [R1+0x8358], R0 ;  /* 0x0083580001007387 */ /* 0x001fe80000100800 */
[----:B------:R-:W0:Y:S04]  /*ad4b0*/  LDS.U8 R0, [R52+UR6+0x6380] ;  /* 0x0063800634007984 */ /* 0x000e280008000000 */
[----:B0-----:R-:W-:Y:S04]  /*ad4c0*/  STL [R1+0x8354], R0 ;  /* 0x0083540001007387 */ /* 0x001fe80000100800 */
[----:B------:R-:W0:Y:S04]  /*ad4d0*/  LDS.U8 R0, [R52+UR6+0x7280] ;  /* 0x0072800634007984 */ /* 0x000e280008000000 */
[----:B------:R-:W-:Y:S04]  /*ad4e0*/  STL [R1+0x8160], R16 ;  /* 0x0081601001007387 */ /* 0x000fe80000100800 */
[----:B------:R-:W4:Y:S04]  /*ad4f0*/  LDL.LU R22, [R1+0xdd8] ;  /* 0x000dd80001167983 */ /* 0x000f280000300800 */
[----:B------:R1:W-:Y:S04]  /*ad500*/  STL [R1+0x815c], R4 ;  /* 0x00815c0401007387 */ /* 0x0003e80000100800 */
[----:B------:R-:W4:Y:S04]  /*ad510*/  LDL.LU R18, [R1+0xb20] ;  /* 0x000b200001127983 */ /* 0x000f280000300800 */
[----:B------:R-:W-:Y:S04]  /*ad520*/  LDS.U8 R16, [R52+UR6+0x7098] ;  /* 0x0070980634107984 */ /* 0x000fe80008000000 */
[----:B0-----:R-:W-:Y:S04]  /*ad530*/  STL [R1+0x8360], R0 ;  /* 0x0083600001007387 */ /* 0x001fe80000100800 */
[----:B------:R-:W0:Y:S04]  /*ad540*/  LDS.U8 R0, [R52+UR6+0x7388] ;  /* 0x0073880634007984 */ /* 0x000e280008000000 */
[----:B-1----:R-:W4:Y:S04]  /*ad550*/  LDL.LU R4, [R1+0x810] ;  /* 0x0008100001047983 */ /* 0x002f280000300800 */
[----:B0-----:R-:W-:Y:S04]  /*ad560*/  STL [R1+0x835c], R0 ;  /* 0x00835c0001007387 */ /* 0x001fe80000100800 */
[----:B------:R-:W0:Y:S04]  /*ad570*/  LDS.U8 R0, [R52+UR6+0x7190] ;  /* 0x0071900634007984 */ /* 0x000e280008000000 */
[----:B------:R-:W4:Y:S04]  /*ad580*/  LDL.LU R28, [R1+0x52c] ;  /* 0x00052c00011c7983 */ /* 0x000f280000300800 */
[----:B------:R1:W-:Y:S04]  /*ad590*/  STL [R1+0x8168], R16 ;  /* 0x0081681001007387 */ /* 0x0003e80000100800 */
[----:B------:R-:W4:Y:S04]  /*ad5a0*/  LDL.LU R20, [R1+0xde0] ;  /* 0x000de00001147983 */ /* 0x000f280000300800 */
[----:B0-----:R-:W-:Y:S04]  /*ad5b0*/  STL [R1+0x8164], R0 ;  /* 0x0081640001007387 */ /* 0x001fe80000100800 */
[----:B-1----:R-:W4:Y:S04]  /*ad5c0*/  LDL.LU R16, [R1+0xb28] ;  /* 0x000b280001107983 */ /* 0x002f280000300800 */
[----:B------:R-:W4:Y:S04]  /*ad5d0*/  LDL.LU R6, [R1+0x818] ;  /* 0x0008180001067983 */ /* 0x000f280000300800 */
[----:B------:R-:W0:Y:S01]  /*ad5e0*/  LDS.U8 R0, [R52+UR6+0x7380] ;  /* 0x0073800634007984 */ /* 0x000e220008000000 */
[----:B------:R-:W-:Y:S06]  /*ad5f0*/  BAR.SYNC.DEFER_BLOCKING 0x0 ;  /* 0x0000000000007b1d */ /* 0x000fec0000010000 */
[----:B------:R-:W-:Y:S04]  /*ad600*/  STL [R1+0x8368], R54 ;  /* 0x0083683601007387 */ /* 0x000fe80000100800 */
[----:B--2---:R-:W-:Y:S04]  /*ad610*/  STS.U8 [R38+UR6], R42 ;  /* 0x0000002a26007988 */ /* 0x004fe80008000006 */
[----:B---3--:R-:W-:Y:S04]  /*ad620*/  STS.U8 [R38+UR6+0x20], R34 ;  /* 0x0000202226007988 */ /* 0x008fe80008000006 */
[----:B----4-:R1:W-:Y:S04]  /*ad630*/  STS.U8 [R38+UR6+0x40], R14 ;  /* 0x0000400e26007988 */ /* 0x0103e80008000006 */
[----:B0-----:R0:W-:Y:S04]  /*ad640*/  STL [R1+0x8364], R0 ;  /* 0x0083640001007387 */ /* 0x0011e80000100800 */
[----:B------:R-:W-:Y:S04]  /*ad650*/  STS.U8 [R38+UR6+0x60], R26 ;  /* 0x0000601a26007988 */ /* 0x000fe80008000006 */
[----:B-1----:R-:W2:Y:S04]  /*ad660*/  LDL.LU R14, [R1+0x534] ;  /* 0x00053400010e7983 */ /* 0x002ea80000300800 */
[----:B------:R1:W-:Y:S04]  /*ad670*/  STS.U8 [R38+UR6+0x120], R12 ;  /* 0x0001200c26007988 */ /* 0x0003e80008000006 */
[----:B0-----:R-:W3:Y:S04]  /*ad680*/  LDL.LU R0, [R1+0xde8] ;  /* 0x000de80001007983 */ /* 0x001ee80000300800 */
[----:B------:R0:W-:Y:S04]  /*ad690*/  STS.U8 [R38+UR6+0x100], R8 ;  /* 0x0001000826007988 */ /* 0x0001e80008000006 */
[----:B-1----:R-:W4:Y:S04]  /*ad6a0*/  LDL.LU R12, [R1+0xb30] ;  /* 0x000b3000010c7983 */ /* 0x002f280000300800 */
[----:B------:R-:W4:Y:S04]  /*ad6b0*/  LDL.LU R26, [R1+0x820] ;  /* 0x00082000011a7983 */ /* 0x000f280000300800 */
[----:B0-----:R-:W4:Y:S04]  /*ad6c0*/  LDL.LU R8, [R1+0x53c] ;  /* 0x00053c0001087983 */ /* 0x001f280000300800 */
[----:B------:R-:W4:Y:S04]  /*ad6d0*/  LDL.LU R56, [R1+0xdf0] ;  /* 0x000df00001387983 */ /* 0x000f280000300800 */
[----:B------:R0:W-:Y:S04]  /*ad6e0*/  STS.U8 [R38+UR6+0x160], R24 ;  /* 0x0001601826007988 */ /* 0x0001e80008000006 */
[----:B------:R-:W4:Y:S04]  /*ad6f0*/  LDL.LU R34, [R1+0xb38] ;  /* 0x000b380001227983 */ /* 0x000f280000300800 */
[----:B------:R1:W-:Y:S04]  /*ad700*/  STS.U8 [R38+UR6+0x140], R10 ;  /* 0x0001400a26007988 */ /* 0x0003e80008000006 */
[----:B0-----:R-:W4:Y:S04]  /*ad710*/  LDL.LU R24, [R1+0x828] ;  /* 0x0008280001187983 */ /* 0x001f280000300800 */
[----:B-1----:R-:W4:Y:S04]  /*ad720*/  LDL.LU R10, [R1+0x544] ;  /* 0x00054400010a7983 */ /* 0x002f280000300800 */
[----:B------:R-:W-:Y:S04]  /*ad730*/  STS.U8 [R38+UR6+0x240], R22 ;  /* 0x0002401626007988 */ /* 0x000fe80008000006 */
[----:B------:R0:W-:Y:S04]  /*ad740*/  STS.U8 [R38+UR6+0x260], R18 ;  /* 0x0002601226007988 */ /* 0x0001e80008000006 */
[----:B0-----:R-:W4:Y:S04]  /*ad750*/  LDL.LU R18, [R1+0xdf8] ;  /* 0x000df80001127983 */ /* 0x001f280000300800 */
[----:B------:R-:W4:Y:S04]  /*ad760*/  LDL.LU R22, [R1+0xb40] ;  /* 0x000b400001167983 */ /* 0x000f280000300800 */
[----:B------:R0:W-:Y:S04]  /*ad770*/  STS.U8 [R38+UR6+0x200], R4 ;  /* 0x0002000426007988 */ /* 0x0001e80008000006 */
[----:B0-----:R-:W4:Y:S04]  /*ad780*/  LDL.LU R4, [R1+0x830] ;  /* 0x0008300001047983 */ /* 0x001f280000300800 */
[----:B------:R-:W4:Y:S04]  /*ad790*/  LDL.LU R55, [R1+0x54c] ;  /* 0x00054c0001377983 */ /* 0x000f280000300800 */
[----:B------:R-:W-:Y:S04]  /*ad7a0*/  STS.U8 [R38+UR6+0x220], R28 ;  /* 0x0002201c26007988 */ /* 0x000fe80008000006 */
[----:B------:R-:W-:Y:S04]  /*ad7b0*/  STS.U8 [R38+UR6+0x360], R20 ;  /* 0x0003601426007988 */ /* 0x000fe80008000006 */
[----:B------:R0:W-:Y:S04]  /*ad7c0*/  STS.U8 [R38+UR6+0x340], R16 ;  /* 0x0003401026007988 */ /* 0x0001e80008000006 */
[----:B------:R1:W-:Y:S04]  /*ad7d0*/  STS.U8 [R38+UR6+0x320], R6 ;  /* 0x0003200626007988 */ /* 0x0003e80008000006 */
[----:B0-----:R-:W4:Y:S04]  /*ad7e0*/  LDL.LU R16, [R1+0xe10] ;  /* 0x000e100001107983 */ /* 0x001f280000300800 */
[----:B------:R-:W4:Y:S04]  /*ad7f0*/  LDL.LU R54, [R1+0xb48] ;  /* 0x000b480001367983 */ /* 0x000f280000300800 */
[----:B------:R-:W4:Y:S04]  /*ad800*/  LDL.LU R52, [R1+0x838] ;  /* 0x0008380001347983 */ /* 0x000f280000300800 */
[----:B------:R-:W4:Y:S04]  /*ad810*/  LDL.LU R42, [R1+0x554] ;  /* 0x00055400012a7983 */ /* 0x000f280000300800 */
[----:B------:R-:W4:Y:S04]  /*ad820*/  LDL.LU R28, [R1+0xe18] ;  /* 0x000e1800011c7983 */ /* 0x000f280000300800 */
[----:B-1----:R-:W4:Y:S04]  /*ad830*/  LDL.LU R6, [R1+0xb50] ;  /* 0x000b500001067983 */ /* 0x002f280000300800 */
[----:B------:R-:W4:Y:S04]  /*ad840*/  LDL.LU R20, [R1+0x840] ;  /* 0x0008400001147983 */ /* 0x000f280000300800 */
[----:B--2---:R0:W-:Y:S04]  /*ad850*/  STS.U8 [R38+UR6+0x300], R14 ;  /* 0x0003000e26007988 */ /* 0x0041e80008000006 */
[----:B---3--:R-:W-:Y:S04]  /*ad860*/  STS.U8 [R38+UR6+0x400], R0 ;  /* 0x0004000026007988 */ /* 0x008fe80008000006 */
[----:B0-----:R-:W2:Y:S04]  /*ad870*/  LDL.LU R14, [R1+0x55c] ;  /* 0x00055c00010e7983 */ /* 0x001ea80000300800 */
[----:B----4-:R0:W-:Y:S04]  /*ad880*/  STS.U8 [R38+UR6+0x420], R12 ;  /* 0x0004200c26007988 */ /* 0x0101e80008000006 */
[----:B------:R1:W-:Y:S04]  /*ad890*/  STS.U8 [R38+UR6+0x440], R26 ;  /* 0x0004401a26007988 */ /* 0x0003e80008000006 */
[----:B------:R3:W-:Y:S04]  /*ad8a0*/  STS.U8 [R38+UR6+0x460], R8 ;  /* 0x0004600826007988 */ /* 0x0007e80008000006 */
[----:B0-----:R-:W4:Y:S04]  /*ad8b0*/  LDL.LU R12, [R1+0xe20] ;  /* 0x000e2000010c7983 */ /* 0x001f280000300800 */
[----:B-1----:R-:W4:Y:S04]  /*ad8c0*/  LDL.LU R26, [R1+0xb58] ;  /* 0x000b5800011a7983 */ /* 0x002f280000300800 */
[----:B------:R-:W-:Y:S04]  /*ad8d0*/  STS.U8 [R38+UR6+0x520], R56 ;  /* 0x0005203826007988 */ /* 0x000fe80008000006 */
[----:B---3--:R-:W3:Y:S04]  /*ad8e0*/  LDL.LU R8, [R1+0x848] ;  /* 0x0008480001087983 */ /* 0x008ee80000300800 */
[----:B------:R-:W-:Y:S04]  /*ad8f0*/  STS.U8 [R38+UR6+0x500], R34 ;  /* 0x0005002226007988 */ /* 0x000fe80008000006 */
[----:B------:R0:W-:Y:S04]  /*ad900*/  STS.U8 [R38+UR6+0x560], R24 ;  /* 0x0005601826007988 */ /* 0x0001e80008000006 */
[----:B------:R1:W-:Y:S04]  /*ad910*/  STS.U8 [R38+UR6+0x540], R10 ;  /* 0x0005400a26007988 */ /* 0x0003e80008000006 */
[----:B0-----:R-:W3:Y:S04]  /*ad920*/  LDL.LU R24, [R1+0x564] ;  /* 0x0005640001187983 */ /* 0x001ee80000300800 */
[----:B-1----:R-:W3:Y:S04]  /*ad930*/  LDL.LU R10, [R1+0xe28] ;  /* 0x000e2800010a7983 */ /* 0x002ee80000300800 */
[----:B------:R0:W-:Y:S04]  /*ad940*/  STS.U8 [R38+UR6+0x640], R18 ;  /* 0x0006401226007988 */ /* 0x0001e80008000006 */
[----:B------:R1:W-:Y:S04]  /*ad950*/  STS.U8 [R38+UR6+0x660], R22 ;  /* 0x0006601626007988 */ /* 0x0003e80008000006 */
[----:B0-----:R-:W3:Y:S04]  /*ad960*/  LDL.LU R18, [R1+0xb60] ;  /* 0x000b600001127983 */ /* 0x001ee80000300800 */
[----:B------:R-:W3:Y:S04]  /*ad970*/  LDL.LU R34, [R1+0x850] ;  /* 0x0008500001227983 */ /* 0x000ee80000300800 */
[----:B-1----:R-:W3:Y:S04]  /*ad980*/  LDL.LU R22, [R1+0x56c] ;  /* 0x00056c0001167983 */ /* 0x002ee80000300800 */
[----:B------:R0:W-:Y:S04]  /*ad990*/  STS.U8 [R38+UR6+0x600], R4 ;  /* 0x0006000426007988 */ /* 0x0001e80008000006 */
[----:B------:R-:W-:Y:S04]  /*ad9a0*/  STS.U8 [R38+UR6+0x620], R55 ;  /* 0x0006203726007988 */ /* 0x000fe80008000006 */
[----:B0-----:R-:W3:Y:S04]  /*ad9b0*/  LDL.LU R4, [R1+0xe30] ;  /* 0x000e300001047983 */ /* 0x001ee80000300800 */
[----:B------:R0:W-:Y:S04]  /*ad9c0*/  STS.U8 [R38+UR6+0x760], R16 ;  /* 0x0007601026007988 */ /* 0x0001e80008000006 */
[----:B------:R-:W-:Y:S04]  /*ad9d0*/  STS.U8 [R38+UR6+0x740], R54 ;  /* 0x0007403626007988 */ /* 0x000fe80008000006 */
[----:B------:R-:W-:Y:S04]  /*ad9e0*/  STS.U8 [R38+UR6+0x720], R52 ;  /* 0x0007203426007988 */ /* 0x000fe80008000006 */
[----:B0-----:R-:W3:Y:S04]  /*ad9f0*/  LDL.LU R16, [R1+0xb68] ;  /* 0x000b680001107983 */ /* 0x001ee80000300800 */
[----:B------:R-:W-:Y:S04]  /*ada00*/  STS.U8 [R38+UR6+0x700], R42 ;  /* 0x0007002a26007988 */ /* 0x000fe80008000006 */
[----:B------:R-:W-:Y:S04]  /*ada10*/  STS.U8 [R38+UR6+0x800], R28 ;  /* 0x0008001c26007988 */ /* 0x000fe80008000006 */
[----:B------:R0:W-:Y:S04]  /*ada20*/  STS.U8 [R38+UR6+0x820], R6 ;  /* 0x0008200626007988 */ /* 0x0001e80008000006 */
[----:B0-----:R-:W3:Y:S04]  /*ada30*/  LDL.LU R6, [R1+0x858] ;  /* 0x0008580001067983 */ /* 0x001ee80000300800 */
[----:B------:R-:W-:Y:S04]  /*ada40*/  STS.U8 [R38+UR6+0x840], R20 ;  /* 0x0008401426007988 */ /* 0x000fe80008000006 */
[----:B------:R-:W3:Y:S04]  /*ada50*/  LDL.LU R0, [R1+0x574] ;  /* 0x0005740001007983 */ /* 0x000ee80000300800 */
[----:B--2---:R0:W-:Y:S04]  /*ada60*/  STS.U8 [R38+UR6+0x860], R14 ;  /* 0x0008600e26007988 */ /* 0x0041e80008000006 */
[----:B0-----:R-:W2:Y:S04]  /*ada70*/  LDL.LU R14, [R1+0xe38] ;  /* 0x000e3800010e7983 */ /* 0x001ea80000300800 */
[----:B------:R-:W2:Y:S04]  /*ada80*/  LDL.LU R20, [R1+0xb70] ;  /* 0x000b700001147983 */ /* 0x000ea80000300800 */
[----:B----4-:R0:W-:Y:S04]  /*ada90*/  STS.U8 [R38+UR6+0x920], R12 ;  /* 0x0009200c26007988 */ /* 0x0101e80008000006 */
[----:B------:R1:W-:Y:S04]  /*adaa0*/  STS.U8 [R38+UR6+0x900], R26 ;  /* 0x0009001a26007988 */ /* 0x0003e80008000006 */
[----:B0-----:R-:W4:Y:S04]  /*adab0*/  LDL.LU R12, [R1+0x860] ;  /* 0x00086000010c7983 */ /* 0x001f280000300800 */
[----:B------:R-:W4:Y:S04]  /*adac0*/  LDL.LU R56, [R1+0x57c] ;  /* 0x00057c0001387983 */ /* 0x000f280000300800 */
[----:B------:R-:W4:Y:S04]  /*adad0*/  LDL.LU R28, [R1+0xe50] ;  /* 0x000e5000011c7983 */ /* 0x000f280000300800 */
[----:B---3--:R0:W-:Y:S04]  /*adae0*/  STS.U8 [R38+UR6+0x960], R8 ;  /* 0x0009600826007988 */ /* 0x0081e80008000006 */
[----:B-1----:R-:W3:Y:S04]  /*adaf0*/  LDL.LU R26, [R1+0xb78] ;  /* 0x000b7800011a7983 */ /* 0x002ee80000300800 */
[----:B------:R-:W-:Y:S04]  /*adb00*/  STS.U8 [R38+UR6+0x940], R24 ;  /* 0x0009401826007988 */ /* 0x000fe80008000006 */
[----:B0-----:R-:W3:Y:S04]  /*adb10*/  LDL.LU R8, [R1+0x868] ;  /* 0x0008680001087983 */ /* 0x001ee80000300800 */
[----:B------:R0:W-:Y:S04]  /*adb20*/  STS.U8 [R38+UR6+0xa40], R10 ;  /* 0x000a400a26007988 */ /* 0x0001e80008000006 */
[----:B0-----:R-:W3:Y:S04]  /*adb30*/  LDL.LU R10, [R1+0x584] ;  /* 0x00058400010a7983 */ /* 0x001ee80000300800 */
[----:B------:R-:W3:Y:S04]  /*adb40*/  LDL.LU R24, [R1+0xe58] ;  /* 0x000e580001187983 */ /* 0x000ee80000300800 */
[----:B------:R0:W-:Y:S04]  /*adb50*/  STS.U8 [R38+UR6+0xa60], R18 ;  /* 0x000a601226007988 */ /* 0x0001e80008000006 */
[----:B------:R-:W-:Y:S04]  /*adb60*/  STS.U8 [R38+UR6+0xa00], R34 ;  /* 0x000a002226007988 */ /* 0x000fe80008000006 */
[----:B------:R-:W-:Y:S04]  /*adb70*/  STS.U8 [R38+UR6+0xa20], R22 ;  /* 0x000a201626007988 */ /* 0x000fe80008000006 */
[----:B0-----:R-:W3:Y:S04]  /*adb80*/  LDL.LU R18, [R1+0xb80] ;  /* 0x000b800001127983 */ /* 0x001ee80000300800 */
[----:B------:R-:W3:Y:S04]  /*adb90*/  LDL.LU R55, [R1+0x870] ;  /* 0x0008700001377983 */ /* 0x000ee80000300800 */
[----:B------:R0:W-:Y:S04]  /*adba0*/  STS.U8 [R38+UR6+0xb60], R4 ;  /* 0x000b600426007988 */ /* 0x0001e80008000006 */
[----:B0-----:R-:W3:Y:S04]  /*adbb0*/  LDL.LU R4, [R1+0x58c] ;  /* 0x00058c0001047983 */ /* 0x001ee80000300800 */
[----:B------:R-:W3:Y:S04]  /*adbc0*/  LDL.LU R54, [R1+0xe60] ;  /* 0x000e600001367983 */ /* 0x000ee80000300800 */
[----:B------:R-:W3:Y:S04]  /*adbd0*/  LDL.LU R52, [R1+0xb88] ;  /* 0x000b880001347983 */ /* 0x000ee80000300800 */
[----:B------:R-:W3:Y:S04]  /*adbe0*/  LDL.LU R42, [R1+0x878] ;  /* 0x00087800012a7983 */ /* 0x000ee80000300800 */
[----:B------:R-:W3:Y:S04]  /*adbf0*/  LDL.LU R34, [R1+0x594] ;  /* 0x0005940001227983 */ /* 0x000ee80000300800 */
[----:B------:R0:W-:Y:S04]  /*adc00*/  STS.U8 [R38+UR6+0xb40], R16 ;  /* 0x000b401026007988 */ /* 0x0001e80008000006 */
[----:B0-----:R-:W3:Y:S04]  /*adc10*/  LDL.LU R16, [R1+0xe68] ;  /* 0x000e680001107983 */ /* 0x001ee80000300800 */
[----:B------:R-:W3:Y:S04]  /*adc20*/  LDL.LU R22, [R1+0xb90] ;  /* 0x000b900001167983 */ /* 0x000ee80000300800 */
[----:B------:R0:W-:Y:S04]  /*adc30*/  STS.U8 [R38+UR6+0xb20], R6 ;  /* 0x000b200626007988 */ /* 0x0001e80008000006 */
[----:B0-----:R-:W3:Y:S04]  /*adc40*/  LDL.LU R6, [R1+0x890] ;  /* 0x0008900001067983 */ /* 0x001ee80000300800 */
[----:B------:R-:W-:Y:S04]  /*adc50*/  STS.U8 [R38+UR6+0xb00], R0 ;  /* 0x000b000026007988 */ /* 0x000fe80008000006 */
[----:B--2---:R0:W-:Y:S04]  /*adc60*/  STS.U8 [R38+UR6+0xc00], R14 ;  /* 0x000c000e26007988 */ /* 0x0041e80008000006 */
[----:B------:R1:W-:Y:S04]  /*adc70*/  STS.U8 [R38+UR6+0xc20], R20 ;  /* 0x000c201426007988 */ /* 0x0003e80008000006 */
[----:B0-----:R-:W2:Y:S04]  /*adc80*/  LDL.LU R14, [R1+0x59c] ;  /* 0x00059c00010e7983 */ /* 0x001ea80000300800 */
[----:B-1----:R-:W2:Y:S04]  /*adc90*/  LDL.LU R20, [R1+0xe70] ;  /* 0x000e700001147983 */ /* 0x002ea80000300800 */
[----:B----4-:R0:W-:Y:S04]  /*adca0*/  STS.U8 [R38+UR6+0xc40], R12 ;  /* 0x000c400c26007988 */ /* 0x0101e80008000006 */
[----:B------:R-:W-:Y:S04]  /*adcb0*/  STS.U8 [R38+UR6+0xc60], R56 ;  /* 0x000c603826007988 */ /* 0x000fe80008000006 */
[----:B------:R-:W-:Y:S04]  /*adcc0*/  STS.U8 [R38+UR6+0xd20], R28 ;  /* 0x000d201c26007988 */ /* 0x000fe80008000006 */
[----:B0-----:R-:W4:Y:S04]  /*adcd0*/  LDL.LU R12, [R1+0xb98] ;  /* 0x000b9800010c7983 */ /* 0x001f280000300800 */
[----:B---3--:R0:W-:Y:S04]  /*adce0*/  STS.U8 [R38+UR6+0xd00], R26 ;  /* 0x000d001a26007988 */ /* 0x0081e80008000006 */
        /* <DEDUP_REMOVED lines=18> */
[----:B------:R-:W-:Y:S04]  /*ade10*/  STS.U8 [R38+UR6+0x1020], R22 ;  /* 0x0010201626007988 */ /* 0x000fe80008000006 */
[----:B0-----:R-:W3:Y:S04]  /*ade20*/  LDL.LU R16, [R1+0xba8] ;  /* 0x000ba80001107983 */ /* 0x001ee80000300800 */
[----:B------:R-:W3:Y:S04]  /*ade30*/  LDL.LU R0, [R1+0x8b8] ;  /* 0x0008b80001007983 */ /* 0x000ee80000300800 */
[----:B------:R0:W-:Y:S04]  /*ade40*/  STS.U8 [R38+UR6+0x1040], R6 ;  /* 0x0010400626007988 */ /* 0x0001e80008000006 */
[----:B0-----:R-:W3:Y:S04]  /*ade50*/  LDL.LU R6, [R1+0x5b4] ;  /* 0x0005b40001067983 */ /* 0x001ee80000300800 */
[----:B------:R-:W3:Y:S04]  /*ade60*/  LDL.LU R22, [R1+0xe98] ;  /* 0x000e980001167983 */ /* 0x000ee80000300800 */
[----:B--2---:R0:W-:Y:S04]  /*ade70*/  STS.U8 [R38+UR6+0x1060], R14 ;  /* 0x0010600e26007988 */ /* 0x0041e80008000006 */
[----:B------:R1:W-:Y:S04]  /*ade80*/  STS.U8 [R38+UR6+0x1120], R20 ;  /* 0x0011201426007988 */ /* 0x0003e80008000006 */
[----:B0-----:R-:W2:Y:S04]  /*ade90*/  LDL.LU R14, [R1+0xbb0] ;  /* 0x000bb000010e7983 */ /* 0x001ea80000300800 */
[----:B------:R-:W2:Y:S04]  /*adea0*/  LDL.LU R56, [R1+0x8c0] ;  /* 0x0008c00001387983 */ /* 0x000ea80000300800 */
[----:B------:R-:W2:Y:S04]  /*adeb0*/  LDL.LU R34, [R1+0x5bc] ;  /* 0x0005bc0001227983 */ /* 0x000ea80000300800 */
[----:B----4-:R0:W-:Y:S04]  /*adec0*/  STS.U8 [R38+UR6+0x1100], R12 ;  /* 0x0011000c26007988 */ /* 0x0101e80008000006 */
[----:B-1----:R-:W4:Y:S04]  /*aded0*/  LDL.LU R20, [R1+0xea0] ;  /* 0x000ea00001147983 */ /* 0x002f280000300800 */
[----:B0-----:R-:W4:Y:S04]  /*adee0*/  LDL.LU R12, [R1+0xbb8] ;  /* 0x000bb800010c7983 */ /* 0x001f280000300800 */
[----:B---3--:R-:W-:Y:S04]  /*adef0*/  STS.U8 [R38+UR6+0x1160], R26 ;  /* 0x0011601a26007988 */ /* 0x008fe80008000006 */
[----:B------:R0:W-:Y:S04]  /*adf00*/  STS.U8 [R38+UR6+0x1140], R8 ;  /* 0x0011400826007988 */ /* 0x0001e80008000006 */
[----:B0-----:R-:W3:Y:S04]  /*adf10*/  LDL.LU R8, [R1+0x8c8] ;  /* 0x0008c80001087983 */ /* 0x001ee80000300800 */
[----:B------:R0:W-:Y:S04]  /*adf20*/  STS.U8 [R38+UR6+0x1240], R10 ;  /* 0x0012400a26007988 */ /* 0x0001e80008000006 */
[----:B------:R-:W3:Y:S04]  /*adf30*/  LDL.LU R26, [R1+0x5c4] ;  /* 0x0005c400011a7983 */ /* 0x000ee80000300800 */
[----:B------:R-:W-:Y:S04]  /*adf40*/  STS.U8 [R38+UR6+0x1260], R28 ;  /* 0x0012601c26007988 */ /* 0x000fe80008000006 */
[----:B0-----:R-:W3:Y:S04]  /*adf50*/  LDL.LU R10, [R1+0xea8] ;  /* 0x000ea800010a7983 */ /* 0x001ee80000300800 */
[----:B------:R-:W-:Y:S04]  /*adf60*/  STS.U8 [R38+UR6+0x1200], R24 ;  /* 0x0012001826007988 */ /* 0x000fe80008000006 */
        /* <DEDUP_REMOVED lines=11> */
[----:B------:R-:W-:Y:S04]  /*ae020*/  STS.U8 [R38+UR6+0x1320], R0 ;  /* 0x0013200026007988 */ /* 0x000fe80008000006 */
[----:B0-----:R-:W3:Y:S04]  /*ae030*/  LDL.LU R16, [R1+0xbd0] ;  /* 0x000bd00001107983 */ /* 0x001ee80000300800 */
[----:B------:R0:W-:Y:S04]  /*ae040*/  STS.U8 [R38+UR6+0x1300], R6 ;  /* 0x0013000626007988 */ /* 0x0001e80008000006 */
[----:B0-----:R-:W3:Y:S04]  /*ae050*/  LDL.LU R6, [R1+0x8e0] ;  /* 0x0008e00001067983 */ /* 0x001ee80000300800 */
[----:B------:R0:W-:Y:S04]  /*ae060*/  STS.U8 [R38+UR6+0x1400], R22 ;  /* 0x0014001626007988 */ /* 0x0001e80008000006 */
[----:B0-----:R-:W3:Y:S04]  /*ae070*/  LDL.LU R22, [R1+0x5dc] ;  /* 0x0005dc0001167983 */ /* 0x001ee80000300800 */
[----:B--2---:R0:W-:Y:S04]  /*ae080*/  STS.U8 [R38+UR6+0x1420], R14 ;  /* 0x0014200e26007988 */ /* 0x0041e80008000006 */
[----:B------:R-:W-:Y:S04]  /*ae090*/  STS.U8 [R38+UR6+0x1440], R56 ;  /* 0x0014403826007988 */ /* 0x000fe80008000006 */
[----:B------:R-:W-:Y:S04]  /*ae0a0*/  STS.U8 [R38+UR6+0x1460], R34 ;  /* 0x0014602226007988 */ /* 0x000fe80008000006 */
[----:B0-----:R-:W2:Y:S04]  /*ae0b0*/  LDL.LU R14, [R1+0xec0] ;  /* 0x000ec000010e7983 */ /* 0x001ea80000300800 */
[----:B----4-:R0:W-:Y:S04]  /*ae0c0*/  STS.U8 [R38+UR6+0x1520], R20 ;  /* 0x0015201426007988 */ /* 0x0101e80008000006 */
[----:B------:R1:W-:Y:S04]  /*ae0d0*/  STS.U8 [R38+UR6+0x1500], R12 ;  /* 0x0015000c26007988 */ /* 0x0003e80008000006 */
[----:B0-----:R-:W4:Y:S04]  /*ae0e0*/  LDL.LU R20, [R1+0xbd8] ;  /* 0x000bd80001147983 */ /* 0x001f280000300800 */
[----:B-1----:R-:W4:Y:S04]  /*ae0f0*/  LDL.LU R12, [R1+0x8e8] ;  /* 0x0008e800010c7983 */ /* 0x002f280000300800 */
[----:B---3--:R0:W-:Y:S04]  /*ae100*/  STS.U8 [R38+UR6+0x1560], R8 ;  /* 0x0015600826007988 */ /* 0x0081e80008000006 */
[----:B------:R1:W-:Y:S04]  /*ae110*/  STS.U8 [R38+UR6+0x1540], R26 ;  /* 0x0015401a26007988 */ /* 0x0003e80008000006 */
[----:B0-----:R-:W3:Y:S04]  /*ae120*/  LDL.LU R8, [R1+0x5e4] ;  /* 0x0005e40001087983 */ /* 0x001ee80000300800 */
[----:B------:R-:W3:Y:S04]  /*ae130*/  LDL.LU R34, [R1+0xec8] ;  /* 0x000ec80001227983 */ /* 0x000ee80000300800 */
[----:B------:R0:W-:Y:S04]  /*ae140*/  STS.U8 [R38+UR6+0x1640], R10 ;  /* 0x0016400a26007988 */ /* 0x0001e80008000006 */
[----:B-1----:R-:W3:Y:S04]  /*ae150*/  LDL.LU R26, [R1+0xbe0] ;  /* 0x000be000011a7983 */ /* 0x002ee80000300800 */
        /* <DEDUP_REMOVED lines=15> */
[----:B------:R0:W-:Y:S04]  /*ae250*/  STS.U8 [R38+UR6+0x1840], R6 ;  /* 0x0018400626007988 */ /* 0x0001e80008000006 */
[----:B0-----:R-:W3:Y:S04]  /*ae260*/  LDL.LU R6, [R1+0xed8] ;  /* 0x000ed80001067983 */ /* 0x001ee80000300800 */
[----:B------:R-:W3:Y:S04]  /*ae270*/  LDL.LU R56, [R1+0xbf0] ;  /* 0x000bf00001387983 */ /* 0x000ee80000300800 */
[----:B------:R0:W-:Y:S04]  /*ae280*/  STS.U8 [R38+UR6+0x1860], R22 ;  /* 0x0018601626007988 */ /* 0x0001e80008000006 */
[----:B------:R-:W3:Y:S04]  /*ae290*/  LDL.LU R28, [R1+0x910] ;  /* 0x00091000011c7983 */ /* 0x000ee80000300800 */
[----:B0-----:R-:W3:Y:S04]  /*ae2a0*/  LDL.LU R22, [R1+0x5fc] ;  /* 0x0005fc0001167983 */ /* 0x001ee80000300800 */
[----:B--2---:R0:W-:Y:S04]  /*ae2b0*/  STS.U8 [R38+UR6+0x1920], R14 ;  /* 0x0019200e26007988 */ /* 0x0041e80008000006 */
[----:B0-----:R-:W2:Y:S04]  /*ae2c0*/  LDL.LU R14, [R1+0xef0] ;  /* 0x000ef000010e7983 */ /* 0x001ea80000300800 */
[----:B----4-:R-:W-:Y:S04]  /*ae2d0*/  STS.U8 [R38+UR6+0x1900], R20 ;  /* 0x0019001426007988 */ /* 0x010fe80008000006 */
[----:B------:R0:W-:Y:S04]  /*ae2e0*/  STS.U8 [R38+UR6+0x1960], R12 ;  /* 0x0019600c26007988 */ /* 0x0001e80008000006 */
[----:B0-----:R-:W4:Y:S04]  /*ae2f0*/  LDL.LU R12, [R1+0xbf8] ;  /* 0x000bf800010c7983 */ /* 0x001f280000300800 */
[----:B------:R-:W4:Y:S04]  /*ae300*/  LDL.LU R20, [R1+0x918] ;  /* 0x0009180001147983 */ /* 0x000f280000300800 */
[----:B---3--:R0:W-:Y:S04]  /*ae310*/  STS.U8 [R38+UR6+0x1940], R8 ;  /* 0x0019400826007988 */ /* 0x0081e80008000006 */
        /* <DEDUP_REMOVED lines=17> */
[----:B------:R1:W-:Y:S04]  /*ae430*/  STS.U8 [R38+UR6+0x1b00], R24 ;  /* 0x001b001826007988 */ /* 0x0003e80008000006 */
[----:B0-----:R-:W3:Y:S04]  /*ae440*/  LDL.LU R16, [R1+0xc10] ;  /* 0x000c100001107983 */ /* 0x001ee80000300800 */
[----:B-1----:R-:W3:Y:S04]  /*ae450*/  LDL.LU R24, [R1+0x930] ;  /* 0x0009300001187983 */ /* 0x002ee80000300800 */
[----:B------:R0:W-:Y:S04]  /*ae460*/  STS.U8 [R38+UR6+0x1c00], R6 ;  /* 0x001c000626007988 */ /* 0x0001e80008000006 */
[----:B0-----:R-:W3:Y:S04]  /*ae470*/  LDL.LU R6, [R1+0x61c] ;  /* 0x00061c0001067983 */ /* 0x001ee80000300800 */
[----:B------:R-:W-:Y:S04]  /*ae480*/  STS.U8 [R38+UR6+0x1c20], R56 ;  /* 0x001c203826007988 */ /* 0x000fe80008000006 */
[----:B------:R-:W-:Y:S04]  /*ae490*/  STS.U8 [R38+UR6+0x1c40], R28 ;  /* 0x001c401c26007988 */ /* 0x000fe80008000006 */
[----:B------:R0:W-:Y:S04]  /*ae4a0*/  STS.U8 [R38+UR6+0x1c60], R22 ;  /* 0x001c601626007988 */ /* 0x0001e80008000006 */
[----:B0-----:R-:W3:Y:S04]  /*ae4b0*/  LDL.LU R22, [R1+0xf30] ;  /* 0x000f300001167983 */ /* 0x001ee80000300800 */
[----:B--2---:R0:W-:Y:S04]  /*ae4c0*/  STS.U8 [R38+UR6+0x1d20], R14 ;  /* 0x001d200e26007988 */ /* 0x0041e80008000006 */
[----:B0-----:R-:W2:Y:S04]  /*ae4d0*/  LDL.LU R14, [R1+0xc18] ;  /* 0x000c1800010e7983 */ /* 0x001ea80000300800 */
[----:B----4-:R0:W-:Y:S04]  /*ae4e0*/  STS.U8 [R38+UR6+0x1d00], R12 ;  /* 0x001d000c26007988 */ /* 0x0101e80008000006 */
[----:B------:R1:W-:Y:S04]  /*ae4f0*/  STS.U8 [R38+UR6+0x1d60], R20 ;  /* 0x001d601426007988 */ /* 0x0003e80008000006 */
[----:B0-----:R-:W4:Y:S04]  /*ae500*/  LDL.LU R12, [R1+0x938] ;  /* 0x00093800010c7983 */ /* 0x001f280000300800 */
[----:B------:R-:W4:Y:S04]  /*ae510*/  LDL.LU R28, [R1+0x624] ;  /* 0x00062400011c7983 */ /* 0x000f280000300800 */
[----:B-1----:R-:W4:Y:S04]  /*ae520*/  LDL.LU R20, [R1+0xf38] ;  /* 0x000f380001147983 */ /* 0x002f280000300800 */
[----:B---3--:R0:W-:Y:S04]  /*ae530*/  STS.U8 [R38+UR6+0x1d40], R8 ;  /* 0x001d400826007988 */ /* 0x0081e80008000006 */
        /* <DEDUP_REMOVED lines=16> */
[----:B------:R1:W-:Y:S04]  /*ae640*/  STS.U8 [R38+UR6+0x2040], R24 ;  /* 0x0020401826007988 */ /* 0x0003e80008000006 */
[----:B0-----:R-:W3:Y:S04]  /*ae650*/  LDL.LU R16, [R1+0x634] ;  /* 0x0006340001107983 */ /* 0x001ee80000300800 */
[----:B------:R-:W3:Y:S04]  /*ae660*/  LDL.LU R56, [R1+0xf48] ;  /* 0x000f480001387983 */ /* 0x000ee80000300800 */
[----:B------:R-:W3:Y:S04]  /*ae670*/  LDL.LU R34, [R1+0xc30] ;  /* 0x000c300001227983 */ /* 0x000ee80000300800 */
[----:B------:R0:W-:Y:S04]  /*ae680*/  STS.U8 [R38+UR6+0x2060], R6 ;  /* 0x0020600626007988 */ /* 0x0001e80008000006 */
[----:B-1----:R-:W3:Y:S04]  /*ae690*/  LDL.LU R24, [R1+0x950] ;  /* 0x0009500001187983 */ /* 0x002ee80000300800 */
[----:B0-----:R-:W3:Y:S04]  /*ae6a0*/  LDL.LU R6, [R1+0x63c] ;  /* 0x00063c0001067983 */ /* 0x001ee80000300800 */
[----:B------:R-:W-:Y:S04]  /*ae6b0*/  STS.U8 [R38+UR6+0x2120], R22 ;  /* 0x0021201626007988 */ /* 0x000fe80008000006 */
[----:B--2---:R0:W-:Y:S04]  /*ae6c0*/  STS.U8 [R38+UR6+0x2100], R14 ;  /* 0x0021000e26007988 */ /* 0x0041e80008000006 */
[----:B0-----:R-:W2:Y:S04]  /*ae6d0*/  LDL.LU R14, [R1+0xf50] ;  /* 0x000f5000010e7983 */ /* 0x001ea80000300800 */
[----:B------:R-:W2:Y:S04]  /*ae6e0*/  LDL.LU R22, [R1+0xc38] ;  /* 0x000c380001167983 */ /* 0x000ea80000300800 */
[----:B----4-:R0:W-:Y:S04]  /*ae6f0*/  STS.U8 [R38+UR6+0x2160], R12 ;  /* 0x0021600c26007988 */ /* 0x0101e80008000006 */
[----:B------:R-:W-:Y:S04]  /*ae700*/  STS.U8 [R38+UR6+0x2140], R28 ;  /* 0x0021401c26007988 */ /* 0x000fe80008000006 */
[----:B------:R-:W-:Y:S04]  /*ae710*/  STS.U8 [R38+UR6+0x2240], R20 ;  /* 0x0022401426007988 */ /* 0x000fe80008000006 */
[----:B0-----:R-:W4:Y:S04]  /*ae720*/  LDL.LU R12, [R1+0x958] ;  /* 0x00095800010c7983 */ /* 0x001f280000300800 */
[----:B------:R-:W4:Y:S04]  /*ae730*/  LDL.LU R55, [R1+0x644] ;  /* 0x0006440001377983 */ /* 0x000f280000300800 */
[----:B---3--:R0:W-:Y:S04]  /*ae740*/  STS.U8 [R38+UR6+0x2260], R8 ;  /* 0x0022600826007988 */ /* 0x0081e80008000006 */
[----:B0-----:R-:W3:Y:S04]  /*ae750*/  LDL.LU R8, [R1+0xf58] ;  /* 0x000f580001087983 */ /* 0x001ee80000300800 */
[----:B------:R-:W3:Y:S04]  /*ae760*/  LDL.LU R54, [R1+0xc40] ;  /* 0x000c400001367983 */ /* 0x000ee80000300800 */
[----:B------:R-:W3:Y:S04]  /*ae770*/  LDL.LU R52, [R1+0x970] ;  /* 0x0009700001347983 */ /* 0x000ee80000300800 */
[----:B------:R-:W3:Y:S04]  /*ae780*/  LDL.LU R42, [R1+0x64c] ;  /* 0x00064c00012a7983 */ /* 0x000ee80000300800 */
[----:B------:R0:W-:Y:S04]  /*ae790*/  STS.U8 [R38+UR6+0x2200], R10 ;  /* 0x0022000a26007988 */ /* 0x0001e80008000006 */
[----:B------:R-:W3:Y:S04]  /*ae7a0*/  LDL.LU R28, [R1+0xf60] ;  /* 0x000f6000011c7983 */ /* 0x000ee80000300800 */
        /* <DEDUP_REMOVED lines=10> */
[----:B------:R-:W-:Y:S04]  /*ae850*/  STS.U8 [R38+UR6+0x2400], R56 ;  /* 0x0024003826007988 */ /* 0x000fe80008000006 */
[----:B------:R-:W-:Y:S04]  /*ae860*/  STS.U8 [R38+UR6+0x2420], R34 ;  /* 0x0024202226007988 */ /* 0x000fe80008000006 */
[----:B0-----:R-:W3:Y:S04]  /*ae870*/  LDL.LU R16, [R1+0x980] ;  /* 0x0009800001107983 */ /* 0x001ee80000300800 */
[----:B------:R0:W-:Y:S04]  /*ae880*/  STS.U8 [R38+UR6+0x2440], R24 ;  /* 0x0024401826007988 */ /* 0x0001e80008000006 */
[----:B------:R1:W-:Y:S04]  /*ae890*/  STS.U8 [R38+UR6+0x2460], R6 ;  /* 0x0024600626007988 */ /* 0x0003e80008000006 */
[----:B0-----:R-:W3:Y:S04]  /*ae8a0*/  LDL.LU R24, [R1+0x65c] ;  /* 0x00065c0001187983 */ /* 0x001ee80000300800 */
[----:B-1----:R-:W3:Y:S04]  /*ae8b0*/  LDL.LU R6, [R1+0xf70] ;  /* 0x000f700001067983 */ /* 0x002ee80000300800 */
[----:B--2---:R0:W-:Y:S04]  /*ae8c0*/  STS.U8 [R38+UR6+0x2520], R14 ;  /* 0x0025200e26007988 */ /* 0x0041e80008000006 */
[----:B------:R1:W-:Y:S04]  /*ae8d0*/  STS.U8 [R38+UR6+0x2500], R22 ;  /* 0x0025001626007988 */ /* 0x0003e80008000006 */
[----:B0-----:R-:W2:Y:S04]  /*ae8e0*/  LDL.LU R14, [R1+0xc58] ;  /* 0x000c5800010e7983 */ /* 0x001ea80000300800 */
[----:B------:R-:W2:Y:S04]  /*ae8f0*/  LDL.LU R34, [R1+0x988] ;  /* 0x0009880001227983 */ /* 0x000ea80000300800 */
[----:B-1----:R-:W2:Y:S04]  /*ae900*/  LDL.LU R22, [R1+0x664] ;  /* 0x0006640001167983 */ /* 0x002ea80000300800 */
[----:B----4-:R0:W-:Y:S04]  /*ae910*/  STS.U8 [R38+UR6+0x2560], R12 ;  /* 0x0025600c26007988 */ /* 0x0101e80008000006 */
[----:B------:R-:W-:Y:S04]  /*ae920*/  STS.U8 [R38+UR6+0x2540], R55 ;  /* 0x0025403726007988 */ /* 0x000fe80008000006 */
[----:B0-----:R-:W4:Y:S04]  /*ae930*/  LDL.LU R12, [R1+0xf78] ;  /* 0x000f7800010c7983 */ /* 0x001f280000300800 */
[----:B---3--:R0:W-:Y:S04]  /*ae940*/  STS.U8 [R38+UR6+0x2640], R8 ;  /* 0x0026400826007988 */ /* 0x0081e80008000006 */
[----:B------:R-:W-:Y:S04]  /*ae950*/  STS.U8 [R38+UR6+0x2660], R54 ;  /* 0x0026603626007988 */ /* 0x000fe80008000006 */
[----:B------:R-:W-:Y:S04]  /*ae960*/  STS.U8 [R38+UR6+0x2600], R52 ;  /* 0x0026003426007988 */ /* 0x000fe80008000006 */
[----:B------:R-:W-:Y:S04]  /*ae970*/  STS.U8 [R38+UR6+0x2620], R42 ;  /* 0x0026202a26007988 */ /* 0x000fe80008000006 */
[----:B0-----:R-:W3:Y:S04]  /*ae980*/  LDL.LU R8, [R1+0xc60] ;  /* 0x000c600001087983 */ /* 0x001ee80000300800 */
        /* <DEDUP_REMOVED lines=13> */
[----:B-1----:R-:W3:Y:S04]  /*aea60*/  LDL.LU R26, [R1+0xc70] ;  /* 0x000c7000011a7983 */ /* 0x002ee80000300800 */
[----:B------:R0:W-:Y:S04]  /*aea70*/  STS.U8 [R38+UR6+0x2840], R16 ;  /* 0x0028401026007988 */ /* 0x0001e80008000006 */
[----:B0-----:R-:W3:Y:S04]  /*aea80*/  LDL.LU R16, [R1+0x9a0] ;  /* 0x0009a00001107983 */ /* 0x001ee80000300800 */
[----:B------:R-:W-:Y:S04]  /*aea90*/  STS.U8 [R38+UR6+0x2860], R24 ;  /* 0x0028601826007988 */ /* 0x000fe80008000006 */
[----:B------:R0:W-:Y:S04]  /*aeaa0*/  STS.U8 [R38+UR6+0x2920], R6 ;  /* 0x0029200626007988 */ /* 0x0001e80008000006 */
[----:B0-----:R-:W3:Y:S04]  /*aeab0*/  LDL.LU R6, [R1+0x67c] ;  /* 0x00067c0001067983 */ /* 0x001ee80000300800 */
[----:B------:R-:W3:Y:S04]  /*aeac0*/  LDL.LU R24, [R1+0xfa0] ;  /* 0x000fa00001187983 */ /* 0x000ee80000300800 */
[----:B--2---:R0:W-:Y:S04]  /*aead0*/  STS.U8 [R38+UR6+0x2900], R14 ;  /* 0x0029000e26007988 */ /* 0x0041e80008000006 */
[----:B------:R-:W-:Y:S04]  /*aeae0*/  STS.U8 [R38+UR6+0x2960], R34 ;  /* 0x0029602226007988 */ /* 0x000fe80008000006 */
[----:B------:R-:W-:Y:S04]  /*aeaf0*/  STS.U8 [R38+UR6+0x2940], R22 ;  /* 0x0029401626007988 */ /* 0x000fe80008000006 */
[----:B0-----:R-:W2:Y:S04]  /*aeb00*/  LDL.LU R14, [R1+0xc78] ;  /* 0x000c7800010e7983 */ /* 0x001ea80000300800 */
[----:B------:R-:W2:Y:S04]  /*aeb10*/  LDL.LU R55, [R1+0x9a8] ;  /* 0x0009a80001377983 */ /* 0x000ea80000300800 */
[----:B----4-:R0:W-:Y:S04]  /*aeb20*/  STS.U8 [R38+UR6+0x2a40], R12 ;  /* 0x002a400c26007988 */ /* 0x0101e80008000006 */
[----:B0-----:R-:W4:Y:S04]  /*aeb30*/  LDL.LU R12, [R1+0x684] ;  /* 0x00068400010c7983 */ /* 0x001f280000300800 */
[----:B------:R-:W4:Y:S04]  /*aeb40*/  LDL.LU R54, [R1+0xfa8] ;  /* 0x000fa80001367983 */ /* 0x000f280000300800 */
[----:B------:R-:W4:Y:S04]  /*aeb50*/  LDL.LU R52, [R1+0xc80] ;  /* 0x000c800001347983 */ /* 0x000f280000300800 */
[----:B------:R-:W4:Y:S04]  /*aeb60*/  LDL.LU R42, [R1+0x9b0] ;  /* 0x0009b000012a7983 */ /* 0x000f280000300800 */
[----:B------:R-:W4:Y:S04]  /*aeb70*/  LDL.LU R34, [R1+0x68c] ;  /* 0x00068c0001227983 */ /* 0x000f280000300800 */
[----:B---3--:R0:W-:Y:S04]  /*aeb80*/  STS.U8 [R38+UR6+0x2a60], R8 ;  /* 0x002a600826007988 */ /* 0x0081e80008000006 */
        /* <DEDUP_REMOVED lines=14> */
[----:B0-----:R-:W3:Y:S04]  /*aec70*/  LDL.LU R26, [R1+0x9c0] ;  /* 0x0009c000011a7983 */ /* 0x001ee80000300800 */
[----:B------:R0:W-:Y:S04]  /*aec80*/  STS.U8 [R38+UR6+0x2c40], R16 ;  /* 0x002c401026007988 */ /* 0x0001e80008000006 */
[----:B0-----:R-:W3:Y:S04]  /*aec90*/  LDL.LU R16, [R1+0x69c] ;  /* 0x00069c0001107983 */ /* 0x001ee80000300800 */
[----:B------:R0:W-:Y:S04]  /*aeca0*/  STS.U8 [R38+UR6+0x2c60], R6 ;  /* 0x002c600626007988 */ /* 0x0001e80008000006 */
[----:B0-----:R-:W3:Y:S04]  /*aecb0*/  LDL.LU R6, [R1+0xfc0] ;  /* 0x000fc00001067983 */ /* 0x001ee80000300800 */
[----:B------:R0:W-:Y:S04]  /*aecc0*/  STS.U8 [R38+UR6+0x2d20], R24 ;  /* 0x002d201826007988 */ /* 0x0001e80008000006 */
[----:B------:R-:W3:Y:S04]  /*aecd0*/  LDL.LU R28, [R1+0xc98] ;  /* 0x000c9800011c7983 */ /* 0x000ee80000300800 */
[----:B0-----:R-:W3:Y:S04]  /*aece0*/  LDL.LU R24, [R1+0x9c8] ;  /* 0x0009c80001187983 */ /* 0x001ee80000300800 */
[----:B--2---:R0:W-:Y:S04]  /*aecf0*/  STS.U8 [R38+UR6+0x2d00], R14 ;  /* 0x002d000e26007988 */ /* 0x0041e80008000006 */
[----:B------:R-:W-:Y:S04]  /*aed00*/  STS.U8 [R38+UR6+0x2d60], R55 ;  /* 0x002d603726007988 */ /* 0x000fe80008000006 */
[----:B0-----:R-:W2:Y:S04]  /*aed10*/  LDL.LU R14, [R1+0x6a4] ;  /* 0x0006a400010e7983 */ /* 0x001ea80000300800 */
[----:B----4-:R0:W-:Y:S04]  /*aed20*/  STS.U8 [R38+UR6+0x2d40], R12 ;  /* 0x002d400c26007988 */ /* 0x0101e80008000006 */
[----:B------:R-:W-:Y:S04]  /*aed30*/  STS.U8 [R38+UR6+0x2e40], R54 ;  /* 0x002e403626007988 */ /* 0x000fe80008000006 */
[----:B------:R-:W-:Y:S04]  /*aed40*/  STS.U8 [R38+UR6+0x2e60], R52 ;  /* 0x002e603426007988 */ /* 0x000fe80008000006 */
[----:B------:R-:W-:Y:S04]  /*aed50*/  STS.U8 [R38+UR6+0x2e00], R42 ;  /* 0x002e002a26007988 */ /* 0x000fe80008000006 */
[----:B0-----:R-:W4:Y:S04]  /*aed60*/  LDL.LU R12, [R1+0xfc8] ;  /* 0x000fc800010c7983 */ /* 0x001f280000300800 */
[----:B------:R-:W-:Y:S04]  /*aed70*/  STS.U8 [R38+UR6+0x2e20], R34 ;  /* 0x002e202226007988 */ /* 0x000fe80008000006 */
[----:B---3--:R0:W-:Y:S04]  /*aed80*/  STS.U8 [R38+UR6+0x2f60], R8 ;  /* 0x002f600826007988 */ /* 0x0081e80008000006 */
        /* <DEDUP_REMOVED lines=18> */
[----:B------:R0:W-:Y:S04]  /*aeeb0*/  STS.U8 [R38+UR6+0x3120], R6 ;  /* 0x0031200626007988 */ /* 0x0001e80008000006 */
[----:B0-----:R-:W3:Y:S04]  /*aeec0*/  LDL.LU R6, [R1+0xff0] ;  /* 0x000ff00001067983 */ /* 0x001ee80000300800 */
[----:B------:R-:W-:Y:S04]  /*aeed0*/  STS.U8 [R38+UR6+0x3100], R28 ;  /* 0x0031001c26007988 */ /* 0x000fe80008000006 */
[----:B------:R-:W-:Y:S04]  /*aeee0*/  STS.U8 [R38+UR6+0x3160], R24 ;  /* 0x0031601826007988 */ /* 0x000fe80008000006 */
[----:B------:R-:W3:Y:S04]  /*aeef0*/  LDL.LU R55, [R1+0xcb8] ;  /* 0x000cb80001377983 */ /* 0x000ee80000300800 */
[----:B--2---:R0:W-:Y:S04]  /*aef00*/  STS.U8 [R38+UR6+0x3140], R14 ;  /* 0x0031400e26007988 */ /* 0x0041e80008000006 */
[----:B0-----:R-:W2:Y:S04]  /*aef10*/  LDL.LU R14, [R1+0x9e8] ;  /* 0x0009e800010e7983 */ /* 0x001ea80000300800 */
[----:B------:R-:W2:Y:S04]  /*aef20*/  LDL.LU R54, [R1+0x6c4] ;  /* 0x0006c40001367983 */ /* 0x000ea80000300800 */
[----:B------:R-:W2:Y:S04]  /*aef30*/  LDL.LU R52, [R1+0xff8] ;  /* 0x000ff80001347983 */ /* 0x000ea80000300800 */
[----:B------:R-:W2:Y:S04]  /*aef40*/  LDL.LU R42, [R1+0xcc0] ;  /* 0x000cc000012a7983 */ /* 0x000ea80000300800 */
[----:B----4-:R0:W-:Y:S04]  /*aef50*/  STS.U8 [R38+UR6+0x3240], R12 ;  /* 0x0032400c26007988 */ /* 0x0101e80008000006 */
[----:B------:R-:W4:Y:S04]  /*aef60*/  LDL.LU R28, [R1+0x9f0] ;  /* 0x0009f000011c7983 */ /* 0x000f280000300800 */
[----:B0-----:R-:W4:Y:S04]  /*aef70*/  LDL.LU R12, [R1+0x6cc] ;  /* 0x0006cc00010c7983 */ /* 0x001f280000300800 */
[----:B------:R-:W4:Y:S04]  /*aef80*/  LDL.LU R24, [R1+0x1000] ;  /* 0x0010000001187983 */ /* 0x000f280000300800 */
[----:B---3--:R0:W-:Y:S04]  /*aef90*/  STS.U8 [R38+UR6+0x3260], R8 ;  /* 0x0032600826007988 */ /* 0x0081e80008000006 */
        /* <DEDUP_REMOVED lines=15> */
[----:B------:R1:W-:Y:S04]  /*af090*/  STS.U8 [R38+UR6+0x3460], R26 ;  /* 0x0034601a26007988 */ /* 0x0003e80008000006 */
[----:B0-----:R-:W3:Y:S04]  /*af0a0*/  LDL.LU R16, [R1+0x6dc] ;  /* 0x0006dc0001107983 */ /* 0x001ee80000300800 */
[----:B------:R-:W3:Y:S04]  /*af0b0*/  LDL.LU R34, [R1+0x1010] ;  /* 0x0010100001227983 */ /* 0x000ee80000300800 */
[----:B-1----:R-:W3:Y:S04]  /*af0c0*/  LDL.LU R26, [R1+0xce8] ;  /* 0x000ce800011a7983 */ /* 0x002ee80000300800 */
[----:B------:R0:W-:Y:S04]  /*af0d0*/  STS.U8 [R38+UR6+0x3520], R6 ;  /* 0x0035200626007988 */ /* 0x0001e80008000006 */
[----:B0-----:R-:W3:Y:S04]  /*af0e0*/  LDL.LU R6, [R1+0xa08] ;  /* 0x000a080001067983 */ /* 0x001ee80000300800 */
[----:B------:R-:W-:Y:S04]  /*af0f0*/  STS.U8 [R38+UR6+0x3500], R55 ;  /* 0x0035003726007988 */ /* 0x000fe80008000006 */
[----:B--2---:R0:W-:Y:S04]  /*af100*/  STS.U8 [R38+UR6+0x3560], R14 ;  /* 0x0035600e26007988 */ /* 0x0041e80008000006 */
[----:B------:R-:W-:Y:S04]  /*af110*/  STS.U8 [R38+UR6+0x3540], R54 ;  /* 0x0035403626007988 */ /* 0x000fe80008000006 */
[----:B------:R-:W-:Y:S04]  /*af120*/  STS.U8 [R38+UR6+0x3640], R52 ;  /* 0x0036403426007988 */ /* 0x000fe80008000006 */
[----:B------:R-:W-:Y:S04]  /*af130*/  STS.U8 [R38+UR6+0x3660], R42 ;  /* 0x0036602a26007988 */ /* 0x000fe80008000006 */
[----:B0-----:R-:W2:Y:S04]  /*af140*/  LDL.LU R14, [R1+0x6e4] ;  /* 0x0006e400010e7983 */ /* 0x001ea80000300800 */
[----:B----4-:R-:W-:Y:S04]  /*af150*/  STS.U8 [R38+UR6+0x3600], R28 ;  /* 0x0036001c26007988 */ /* 0x010fe80008000006 */
[----:B------:R0:W-:Y:S04]  /*af160*/  STS.U8 [R38+UR6+0x3620], R12 ;  /* 0x0036200c26007988 */ /* 0x0001e80008000006 */
[----:B------:R-:W-:Y:S04]  /*af170*/  STS.U8 [R38+UR6+0x3760], R24 ;  /* 0x0037601826007988 */ /* 0x000fe80008000006 */
[----:B0-----:R-:W4:Y:S04]  /*af180*/  LDL.LU R12, [R1+0x1018] ;  /* 0x00101800010c7983 */ /* 0x001f280000300800 */
[----:B------:R-:W4:Y:S04]  /*af190*/  LDL.LU R0, [R1+0xcf0] ;  /* 0x000cf00001007983 */ /* 0x000f280000300800 */
[----:B---3--:R0:W-:Y:S04]  /*af1a0*/  STS.U8 [R38+UR6+0x3740], R8 ;  /* 0x0037400826007988 */ /* 0x0081e80008000006 */
        /* <DEDUP_REMOVED lines=25> */
[----:B--2---:R0:W-:Y:S04]  /*af340*/  STS.U8 [R38+UR6+0x3940], R14 ;  /* 0x0039400e26007988 */ /* 0x0041e80008000006 */
[----:B0-----:R-:W2:Y:S04]  /*af350*/  LDL.LU R14, [R1+0xa40] ;  /* 0x000a4000010e7983 */ /* 0x001ea80000300800 */
[----:B------:R-:W2:Y:S04]  /*af360*/  LDL.LU R26, [R1+0x70c] ;  /* 0x00070c00011a7983 */ /* 0x000ea80000300800 */
[----:B----4-:R0:W-:Y:S04]  /*af370*/  STS.U8 [R38+UR6+0x3a40], R12 ;  /* 0x003a400c26007988 */ /* 0x0101e80008000006 */
[----:B------:R-:W-:Y:S04]  /*af380*/  STS.U8 [R38+UR6+0x3a60], R0 ;  /* 0x003a600026007988 */ /* 0x000fe80008000006 */
[----:B0-----:R-:W4:Y:S04]  /*af390*/  LDL.LU R12, [R1+0x1080] ;  /* 0x00108000010c7983 */ /* 0x001f280000300800 */
[----:B---3--:R0:W-:Y:S04]  /*af3a0*/  STS.U8 [R38+UR6+0x3a00], R8 ;  /* 0x003a000826007988 */ /* 0x0081e80008000006 */
        /* <DEDUP_REMOVED lines=20> */
[----:B0-----:R-:W3:Y:S04]  /*af4f0*/  LDL.LU R6, [R1+0xa58] ;  /* 0x000a580001067983 */ /* 0x001ee80000300800 */
[----:B------:R-:W-:Y:S04]  /*af500*/  STS.U8 [R38+UR6+0x3d60], R54 ;  /* 0x003d603626007988 */ /* 0x000fe80008000006 */
[----:B------:R-:W-:Y:S04]  /*af510*/  STS.U8 [R38+UR6+0x3d40], R52 ;  /* 0x003d403426007988 */ /* 0x000fe80008000006 */
[----:B------:R-:W-:Y:S04]  /*af520*/  STS.U8 [R38+UR6+0x3e40], R42 ;  /* 0x003e402a26007988 */ /* 0x000fe80008000006 */
[----:B------:R-:W-:Y:S04]  /*af530*/  STS.U8 [R38+UR6+0x3e60], R34 ;  /* 0x003e602226007988 */ /* 0x000fe80008000006 */
[----:B--2---:R0:W-:Y:S04]  /*af540*/  STS.U8 [R38+UR6+0x3e00], R14 ;  /* 0x003e000e26007988 */ /* 0x0041e80008000006 */
[----:B------:R-:W-:Y:S04]  /*af550*/  STS.U8 [R38+UR6+0x3e20], R26 ;  /* 0x003e201a26007988 */ /* 0x000fe80008000006 */
[----:B0-----:R-:W2:Y:S04]  /*af560*/  LDL.LU R14, [R1+0x724] ;  /* 0x00072400010e7983 */ /* 0x001ea80000300800 */
[----:B------:R-:W2:Y:S04]  /*af570*/  LDL.LU R0, [R1+0x120] ;  /* 0x0001200001007983 */ /* 0x000ea80000300800 */
[----:B----4-:R0:W-:Y:S04]  /*af580*/  STS.U8 [R38+UR6+0x3f60], R12 ;  /* 0x003f600c26007988 */ /* 0x0101e80008000006 */
[----:B0-----:R-:W4:Y:S04]  /*af590*/  LDL.LU R12, [R1+0xd30] ;  /* 0x000d3000010c7983 */ /* 0x001f280000300800 */
[----:B------:R-:W4:Y:S04]  /*af5a0*/  LDL.LU R26, [R1+0xa60] ;  /* 0x000a6000011a7983 */ /* 0x000f280000300800 */
[----:B---3--:R0:W-:Y:S04]  /*af5b0*/  STS.U8 [R38+UR6+0x3f40], R8 ;  /* 0x003f400826007988 */ /* 0x0081e80008000006 */
        /* <DEDUP_REMOVED lines=8> */
[----:B------:R0:W-:Y:S04]  /*af640*/  STS.U8 [R38+UR6+0x4020], R18 ;  /* 0x0040201226007988 */ /* 0x0001e80008000006 */
[----:B0-----:R-:W3:Y:S04]  /*af650*/  LDL.LU R18, [R1+0x110] ;  /* 0x0001100001127983 */ /* 0x001ee80000300800 */
[----:B------:R-:W3:Y:S04]  /*af660*/  LDL.LU R22, [R1+0xd40] ;  /* 0x000d400001167983 */ /* 0x000ee80000300800 */
[----:B------:R0:W-:Y:S04]  /*af670*/  STS.U8 [R38+UR6+0x4040], R4 ;  /* 0x0040400426007988 */ /* 0x0001e80008000006 */
[----:B------:R-:W-:Y:S04]  /*af680*/  STS.U8 [R38+UR6+0x4060], R28 ;  /* 0x0040601c26007988 */ /* 0x000fe80008000006 */
[----:B------:R1:W-:Y:S04]  /*af690*/  STS.U8 [R38+UR6+0x4120], R20 ;  /* 0x0041201426007988 */ /* 0x0003e80008000006 */
[----:B0-----:R-:W3:Y:S04]  /*af6a0*/  LDL.LU R4, [R1+0xa70] ;  /* 0x000a700001047983 */ /* 0x001ee80000300800 */
[----:B------:R-:W3:Y:S04]  /*af6b0*/  LDL.LU R55, [R1+0x73c] ;  /* 0x00073c0001377983 */ /* 0x000ee80000300800 */
[----:B-1----:R-:W3:Y:S04]  /*af6c0*/  LDL.LU R20, [R1+0x108] ;  /* 0x0001080001147983 */ /* 0x002ee80000300800 */
[----:B------:R-:W3:Y:S04]  /*af6d0*/  LDL.LU R54, [R1+0xd48] ;  /* 0x000d480001367983 */ /* 0x000ee80000300800 */
[----:B------:R-:W3:Y:S04]  /*af6e0*/  LDL.LU R52, [R1+0xa78] ;  /* 0x000a780001347983 */ /* 0x000ee80000300800 */
[----:B------:R-:W3:Y:S04]  /*af6f0*/  LDL.LU R42, [R1+0x744] ;  /* 0x00074400012a7983 */ /* 0x000ee80000300800 */
[----:B------:R-:W3:Y:S04]  /*af700*/  LDL.LU R28, [R1+0x100] ;  /* 0x00010000011c7983 */ /* 0x000ee80000300800 */
[----:B------:R-:W-:Y:S04]  /*af710*/  STS.U8 [R38+UR6+0x4100], R16 ;  /* 0x0041001026007988 */ /* 0x000fe80008000006 */
[----:B------:R0:W-:Y:S04]  /*af720*/  STS.U8 [R38+UR6+0x4160], R6 ;  /* 0x0041600626007988 */ /* 0x0001e80008000006 */
[----:B0-----:R-:W3:Y:S04]  /*af730*/  LDL.LU R6, [R1+0xd50] ;  /* 0x000d500001067983 */ /* 0x001ee80000300800 */
[----:B------:R-:W3:Y:S04]  /*af740*/  LDL.LU R16, [R1+0xa80] ;  /* 0x000a800001107983 */ /* 0x000ee80000300800 */
[----:B--2---:R0:W-:Y:S04]  /*af750*/  STS.U8 [R38+UR6+0x4140], R14 ;  /* 0x0041400e26007988 */ /* 0x0041e80008000006 */
[----:B------:R-:W-:Y:S04]  /*af760*/  STS.U8 [R38+UR6+0x4240], R0 ;  /* 0x0042400026007988 */ /* 0x000fe80008000006 */
[----:B0-----:R-:W2:Y:S04]  /*af770*/  LDL.LU R14, [R1+0x74c] ;  /* 0x00074c00010e7983 */ /* 0x001ea80000300800 */
[----:B----4-:R0:W-:Y:S04]  /*af780*/  STS.U8 [R38+UR6+0x4260], R12 ;  /* 0x0042600c26007988 */ /* 0x0101e80008000006 */
[----:B------:R1:W-:Y:S04]  /*af790*/  STS.U8 [R38+UR6+0x4200], R26 ;  /* 0x0042001a26007988 */ /* 0x0003e80008000006 */
[----:B0-----:R-:W4:Y:S04]  /*af7a0*/  LDL.LU R12, [R1+0xf8] ;  /* 0x0000f800010c7983 */ /* 0x001f280000300800 */
[----:B-1----:R-:W4:Y:S04]  /*af7b0*/  LDL.LU R26, [R1+0xd58] ;  /* 0x000d5800011a7983 */ /* 0x002f280000300800 */
[----:B---3--:R0:W-:Y:S04]  /*af7c0*/  STS.U8 [R38+UR6+0x4220], R8 ;  /* 0x0042200826007988 */ /* 0x0081e80008000006 */
[----:B------:R-:W-:Y:S04]  /*af7d0*/  STS.U8 [R38+UR6+0x4360], R56 ;  /* 0x0043603826007988 */ /* 0x000fe80008000006 */
[----:B------:R-:W-:Y:S04]  /*af7e0*/  STS.U8 [R38+UR6+0x4340], R34 ;  /* 0x0043402226007988 */ /* 0x000fe80008000006 */
[----:B0-----:R-:W3:Y:S04]  /*af7f0*/  LDL.LU R8, [R1+0xa88] ;  /* 0x000a880001087983 */ /* 0x001ee80000300800 */
        /* <DEDUP_REMOVED lines=11> */
[----:B------:R1:W-:Y:S04]  /*af8b0*/  STS.U8 [R38+UR6+0x4520], R20 ;  /* 0x0045201426007988 */ /* 0x0003e80008000006 */
[----:B0-----:R-:W3:Y:S04]  /*af8c0*/  LDL.LU R4, [R1+0xe8] ;  /* 0x0000e80001047983 */ /* 0x001ee80000300800 */
[----:B------:R-:W-:Y:S04]  /*af8d0*/  STS.U8 [R38+UR6+0x4500], R54 ;  /* 0x0045003626007988 */ /* 0x000fe80008000006 */
[----:B------:R-:W-:Y:S04]  /*af8e0*/  STS.U8 [R38+UR6+0x4560], R52 ;  /* 0x0045603426007988 */ /* 0x000fe80008000006 */
[----:B------:R-:W-:Y:S04]  /*af8f0*/  STS.U8 [R38+UR6+0x4540], R42 ;  /* 0x0045402a26007988 */ /* 0x000fe80008000006 */
[----:B-1----:R-:W3:Y:S04]  /*af900*/  LDL.LU R20, [R1+0xd68] ;  /* 0x000d680001147983 */ /* 0x002ee80000300800 */
[----:B------:R-:W-:Y:S04]  /*af910*/  STS.U8 [R38+UR6+0x4640], R28 ;  /* 0x0046401c26007988 */ /* 0x000fe80008000006 */
[----:B------:R0:W-:Y:S04]  /*af920*/  STS.U8 [R38+UR6+0x4660], R6 ;  /* 0x0046600626007988 */ /* 0x0001e80008000006 */
[----:B0-----:R-:W3:Y:S04]  /*af930*/  LDL.LU R6, [R1+0xa98] ;  /* 0x000a980001067983 */ /* 0x001ee80000300800 */
[----:B------:R0:W-:Y:S04]  /*af940*/  STS.U8 [R38+UR6+0x4600], R16 ;  /* 0x0046001026007988 */ /* 0x0001e80008000006 */
[----:B------:R-:W3:Y:S04]  /*af950*/  LDL.LU R0, [R1+0x784] ;  /* 0x0007840001007983 */ /* 0x000ee80000300800 */
[----:B0-----:R-:W3:Y:S04]  /*af960*/  LDL.LU R16, [R1+0xe0] ;  /* 0x0000e00001107983 */ /* 0x001ee80000300800 */
[----:B--2---:R0:W-:Y:S04]  /*af970*/  STS.U8 [R38+UR6+0x4620], R14 ;  /* 0x0046200e26007988 */ /* 0x0041e80008000006 */
[----:B0-----:R-:W2:Y:S04]  /*af980*/  LDL.LU R14, [R1+0xd70] ;  /* 0x000d7000010e7983 */ /* 0x001ea80000300800 */
[----:B----4-:R0:W-:Y:S04]  /*af990*/  STS.U8 [R38+UR6+0x4760], R12 ;  /* 0x0047600c26007988 */ /* 0x0101e80008000006 */
[----:B------:R1:W-:Y:S04]  /*af9a0*/  STS.U8 [R38+UR6+0x4740], R26 ;  /* 0x0047401a26007988 */ /* 0x0003e80008000006 */
[----:B0-----:R-:W4:Y:S04]  /*af9b0*/  LDL.LU R12, [R1+0xaa0] ;  /* 0x000aa000010c7983 */ /* 0x001f280000300800 */
[----:B------:R-:W4:Y:S04]  /*af9c0*/  LDL.LU R56, [R1+0x78c] ;  /* 0x00078c0001387983 */ /* 0x000f280000300800 */
[----:B------:R-:W4:Y:S04]  /*af9d0*/  LDL.LU R28, [R1+0xd8] ;  /* 0x0000d800011c7983 */ /* 0x000f280000300800 */
[----:B-1----:R-:W4:Y:S04]  /*af9e0*/  LDL.LU R26, [R1+0xd78] ;  /* 0x000d7800011a7983 */ /* 0x002f280000300800 */
[----:B---3--:R0:W-:Y:S04]  /*af9f0*/  STS.U8 [R38+UR6+0x4720], R8 ;  /* 0x0047200826007988 */ /* 0x0081e80008000006 */
        /* <DEDUP_REMOVED lines=20> */
[----:B0-----:R-:W3:Y:S04]  /*afb40*/  LDL.LU R6, [R1+0xad0] ;  /* 0x000ad00001067983 */ /* 0x001ee80000300800 */
[----:B------:R-:W-:Y:S04]  /*afb50*/  STS.U8 [R38+UR6+0x4940], R0 ;  /* 0x0049400026007988 */ /* 0x000fe80008000006 */
[----:B------:R0:W-:Y:S04]  /*afb60*/  STS.U8 [R38+UR6+0x4a40], R16 ;  /* 0x004a401026007988 */ /* 0x0001e80008000006 */
[----:B0-----:R-:W3:Y:S04]  /*afb70*/  LDL.LU R16, [R1+0x7bc] ;  /* 0x0007bc0001107983 */ /* 0x001ee80000300800 */
[----:B--2---:R0:W-:Y:S04]  /*afb80*/  STS.U8 [R38+UR6+0x4a60], R14 ;  /* 0x004a600e26007988 */ /* 0x0041e80008000006 */
[----:B0-----:R-:W2:Y:S04]  /*afb90*/  LDL.LU R14, [R1+0xb8] ;  /* 0x0000b800010e7983 */ /* 0x001ea80000300800 */
[----:B----4-:R0:W-:Y:S04]  /*afba0*/  STS.U8 [R38+UR6+0x4a00], R12 ;  /* 0x004a000c26007988 */ /* 0x0101e80008000006 */
[----:B------:R-:W-:Y:S04]  /*afbb0*/  STS.U8 [R38+UR6+0x4a20], R56 ;  /* 0x004a203826007988 */ /* 0x000fe80008000006 */
[----:B------:R1:W-:Y:S04]  /*afbc0*/  STS.U8 [R38+UR6+0x4b60], R28 ;  /* 0x004b601c26007988 */ /* 0x0003e80008000006 */
[----:B0-----:R-:W4:Y:S04]  /*afbd0*/  LDL.LU R12, [R1+0xd98] ;  /* 0x000d9800010c7983 */ /* 0x001f280000300800 */
[----:B------:R-:W-:Y:S04]  /*afbe0*/  STS.U8 [R38+UR6+0x4b40], R26 ;  /* 0x004b401a26007988 */ /* 0x000fe80008000006 */
[----:B-1----:R-:W4:Y:S04]  /*afbf0*/  LDL.LU R28, [R1+0xae0] ;  /* 0x000ae000011c7983 */ /* 0x002f280000300800 */
[----:B---3--:R0:W-:Y:S04]  /*afc00*/  STS.U8 [R38+UR6+0x4b20], R8 ;  /* 0x004b200826007988 */ /* 0x0081e80008000006 */
        /* <DEDUP_REMOVED lines=25> */
[----:B------:R-:W3:Y:S04]  /*afda0*/  LDL.LU R34, [R1+0x7dc] ;  /* 0x0007dc0001227983 */ /* 0x000ee80000300800 */
[----:B--2---:R0:W-:Y:S04]  /*afdb0*/  STS.U8 [R38+UR6+0x4f60], R14 ;  /* 0x004f600e26007988 */ /* 0x0041e80008000006 */
[----:B0-----:R-:W2:Y:S04]  /*afdc0*/  LDL.LU R14, [R1+0x98] ;  /* 0x00009800010e7983 */ /* 0x001ea80000300800 */
[----:B----4-:R0:W-:Y:S04]  /*afdd0*/  STS.U8 [R38+UR6+0x4f40], R12 ;  /* 0x004f400c26007988 */ /* 0x0101e80008000006 */
[----:B------:R-:W-:Y:S04]  /*afde0*/  STS.U8 [R38+UR6+0x4f20], R28 ;  /* 0x004f201c26007988 */ /* 0x000fe80008000006 */
[----:B0-----:R-:W4:Y:S04]  /*afdf0*/  LDL.LU R12, [R1+0xdb8] ;  /* 0x000db800010c7983 */ /* 0x001f280000300800 */
[----:B---3--:R0:W-:Y:S04]  /*afe00*/  STS.U8 [R38+UR6+0x4f00], R8 ;  /* 0x004f000826007988 */ /* 0x0081e80008000006 */
        /* <DEDUP_REMOVED lines=27> */
[----:B--2---:R0:W-:Y:S04]  /*affc0*/  STS.U8 [R38+UR6+0x5360], R14 ;  /* 0x0053600e26007988 */ /* 0x0041e80008000006 */
[----:B0-----:R-:W2:Y:S04]  /*affd0*/  LDL.LU R14, [R1+0x4e8] ;  /* 0x0004e800010e7983 */ /* 0x001ea80000300800 */
[----:B----4-:R0:W-:Y:S04]  /*affe0*/  STS.U8 [R38+UR6+0x5340], R12 ;  /* 0x0053400c26007988 */ /* 0x0101e80008000006 */
[----:B0-----:R-:W4:Y:S04]  /*afff0*/  LDL.LU R12, [R1+0x4e4] ;  /* 0x0004e400010c7983 */ /* 0x001f280000300800 */
[----:B---3--:R0:W-:Y:S04]  /*b0000*/  STS.U8 [R38+UR6+0x5320], R8 ;  /* 0x0053200826007988 */ /* 0x0081e80008000006 */
        /* <DEDUP_REMOVED lines=17> */
[----:B------:R-:W3:Y:S04]  /*b0120*/  LDL.LU R26, [R1+0x4b4] ;  /* 0x0004b400011a7983 */ /* 0x000ee80000300800 */
[----:B------:R0:W-:Y:S04]  /*b0130*/  STS.U8 [R38+UR6+0x5660], R20 ;  /* 0x0056601426007988 */ /* 0x0001e80008000006 */
[----:B0-----:R-:W3:Y:S04]  /*b0140*/  LDL.LU R20, [R1+0x4b0] ;  /* 0x0004b00001147983 */ /* 0x001ee80000300800 */
        /* <DEDUP_REMOVED lines=8> */
[----:B--2---:R0:W-:Y:S04]  /*b01d0*/  STS.U8 [R38+UR6+0x5740], R14 ;  /* 0x0057400e26007988 */ /* 0x0041e80008000006 */
[----:B0-----:R-:W2:Y:S04]  /*b01e0*/  LDL.LU R14, [R1+0x488] ;  /* 0x00048800010e7983 */ /* 0x001ea80000300800 */
[----:B----4-:R0:W-:Y:S04]  /*b01f0*/  STS.U8 [R38+UR6+0x5720], R12 ;  /* 0x0057200c26007988 */ /* 0x0101e80008000006 */
[----:B0-----:R-:W4:Y:S04]  /*b0200*/  LDL.LU R12, [R1+0x484] ;  /* 0x00048400010c7983 */ /* 0x001f280000300800 */
[----:B---3--:R0:W-:Y:S04]  /*b0210*/  STS.U8 [R38+UR6+0x5700], R8 ;  /* 0x0057000826007988 */ /* 0x0081e80008000006 */
        /* <DEDUP_REMOVED lines=15> */
[----:B------:R1:W-:Y:S04]  /*b0310*/  STS.U8 [R38+UR6+0x5960], R26 ;  /* 0x0059601a26007988 */ /* 0x0003e80008000006 */
[----:B0-----:R-:W3:Y:S04]  /*b0320*/  LDL.LU R4, [R1+0x40] ;  /* 0x0000400001047983 */ /* 0x001ee80000300800 */
[----:B-1----:R-:W3:Y:S04]  /*b0330*/  LDL.LU R26, [R1+0x440] ;  /* 0x00044000011a7983 */ /* 0x002ee80000300800 */
[----:B------:R0:W-:Y:S04]  /*b0340*/  STS.U8 [R38+UR6+0x5940], R20 ;  /* 0x0059401426007988 */ /* 0x0001e80008000006 */
[----:B0-----:R-:W3:Y:S04]  /*b0350*/  LDL.LU R20, [R1+0x43c] ;  /* 0x00043c0001147983 */ /* 0x001ee80000300800 */
        /* <DEDUP_REMOVED lines=8> */
[----:B--2---:R1:W-:Y:S04]  /*b03e0*/  STS.U8 [R38+UR6+0x5b40], R14 ;  /* 0x005b400e26007988 */ /* 0x0043e80008000006 */
[----:B0-----:R-:W2:Y:S04]  /*b03f0*/  LDL.LU R16, [R1+0x424] ;  /* 0x0004240001107983 */ /* 0x001ea80000300800 */
[----:B-1----:R-:W2:Y:S04]  /*b0400*/  LDL.LU R14, [R1+0x420] ;  /* 0x00042000010e7983 */ /* 0x002ea80000300800 */
[----:B----4-:R0:W-:Y:S04]  /*b0410*/  STS.U8 [R38+UR6+0x5b20], R12 ;  /* 0x005b200c26007988 */ /* 0x0101e80008000006 */
[----:B0-----:R-:W4:Y:S04]  /*b0420*/  LDL.LU R12, [R1+0x30] ;  /* 0x00003000010c7983 */ /* 0x001f280000300800 */
        /* <DEDUP_REMOVED lines=12> */
[----:B------:R0:W-:Y:S04]  /*b04f0*/  STS.U8 [R38+UR6+0x5e40], R4 ;  /* 0x005e400426007988 */ /* 0x0001e80008000006 */
[----:B------:R-:W-:Y:S04]  /*b0500*/  STS.U8 [R38+UR6+0x5e60], R26 ;  /* 0x005e601a26007988 */ /* 0x000fe80008000006 */
[----:B0-----:R-:W3:Y:S04]  /*b0510*/  LDL.LU R4, [R1+0x28] ;  /* 0x0000280001047983 */ /* 0x001ee80000300800 */
[----:B------:R-:W3:Y:S04]  /*b0520*/  LDL.LU R42, [R1+0x3f8] ;  /* 0x0003f800012a7983 */ /* 0x000ee80000300800 */
[----:B------:R-:W3:Y:S04]  /*b0530*/  LDL.LU R54, [R1+0x3f4] ;  /* 0x0003f40001367983 */ /* 0x000ee80000300800 */
[----:B------:R-:W-:Y:S04]  /*b0540*/  STS.U8 [R38+UR6+0x5e00], R20 ;  /* 0x005e001426007988 */ /* 0x000fe80008000006 */
[----:B------:R-:W3:Y:S04]  /*b0550*/  LDL.LU R52, [R1+0x3f0] ;  /* 0x0003f00001347983 */ /* 0x000ee80000300800 */
[----:B------:R0:W-:Y:S04]  /*b0560*/  STS.U8 [R38+UR6+0x5e20], R6 ;  /* 0x005e200626007988 */ /* 0x0001e80008000006 */
[----:B0-----:R-:W3:Y:S04]  /*b0570*/  LDL.LU R6, [R1+0x1c] ;  /* 0x00001c0001067983 */ /* 0x001ee80000300800 */
[----:B------:R-:W3:Y:S04]  /*b0580*/  LDL.LU R55, [R1+0x3e0] ;  /* 0x0003e00001377983 */ /* 0x000ee80000300800 */
[----:B------:R-:W3:Y:S04]  /*b0590*/  LDL.LU R28, [R1+0x3dc] ;  /* 0x0003dc00011c7983 */ /* 0x000ee80000300800 */
[----:B------:R-:W3:Y:S04]  /*b05a0*/  LDL.LU R20, [R1+0x3d8] ;  /* 0x0003d80001147983 */ /* 0x000ee80000300800 */
[----:B------:R-:W-:Y:S04]  /*b05b0*/  STS.U8 [R38+UR6+0x5f60], R24 ;  /* 0x005f601826007988 */ /* 0x000fe80008000006 */
[----:B------:R0:W-:Y:S04]  /*b05c0*/  STS.U8 [R38+UR6+0x5f40], R22 ;  /* 0x005f401626007988 */ /* 0x0001e80008000006 */
[----:B0-----:R-:W3:Y:S04]  /*b05d0*/  LDL.LU R22, [R1+0x14] ;  /* 0x0000140001167983 */ /* 0x001ee80000300800 */
[----:B------:R-:W3:Y:S04]  /*b05e0*/  LDL.LU R26, [R1+0x3c8] ;  /* 0x0003c800011a7983 */ /* 0x000ee80000300800 */
[----:B------:R-:W3:Y:S04]  /*b05f0*/  LDL.LU R24, [R1+0x3c4] ;  /* 0x0003c40001187983 */ /* 0x000ee80000300800 */
[----:B--2---:R-:W-:Y:S04]  /*b0600*/  STS.U8 [R38+UR6+0x5f20], R16 ;  /* 0x005f201026007988 */ /* 0x004fe80008000006 */
[----:B------:R-:W-:Y:S04]  /*b0610*/  STS.U8 [R38+UR6+0x5f00], R14 ;  /* 0x005f000e26007988 */ /* 0x000fe80008000006 */
[----:B----4-:R-:W-:Y:S04]  /*b0620*/  STS.U8 [R38+UR6+0x6000], R12 ;  /* 0x0060000c26007988 */ /* 0x010fe80008000006 */
[----:B---3--:R0:W-:Y:S04]  /*b0630*/  STS.U8 [R38+UR6+0x6020], R8 ;  /* 0x0060200826007988 */ /* 0x0081e80008000006 */
[----:B0-----:R-:W2:Y:S04]  /*b0640*/  LDL.LU R8, [R1+0x3c0] ;  /* 0x0003c00001087983 */ /* 0x001ea80000300800 */
[----:B------:R-:W3:Y:S04]  /*b0650*/  LDL.LU R34, [R1+0xc] ;  /* 0x00000c0001227983 */ /* 0x000ee80000300800 */
[----:B------:R0:W-:Y:S04]  /*b0660*/  STS.U8 [R38+UR6+0x6040], R10 ;  /* 0x0060400a26007988 */ /* 0x0001e80008000006 */
[----:B0-----:R-:W4:Y:S04]  /*b0670*/  LDL.LU R10, [R1+0x3b0] ;  /* 0x0003b000010a7983 */ /* 0x001f280000300800 */
[----:B------:R-:W4:Y:S04]  /*b0680*/  LDL.LU R12, [R1+0x3ac] ;  /* 0x0003ac00010c7983 */ /* 0x000f280000300800 */
[----:B------:R-:W4:Y:S04]  /*b0690*/  LDL.LU R14, [R1+0x3a8] ;  /* 0x0003a800010e7983 */ /* 0x000f280000300800 */
[----:B------:R-:W4:Y:S04]  /*b06a0*/  LDL.LU R16, [R1+0x4] ;  /* 0x0000040001107983 */ /* 0x000f280000300800 */
[----:B------:R-:W4:Y:S04]  /*b06b0*/  LDL.LU R0, [R1+0x398] ;  /* 0x0003980001007983 */ /* 0x000f280000300800 */
[----:B------:R0:W-:Y:S04]  /*b06c0*/  STS.U8 [R38+UR6+0x6060], R18 ;  /* 0x0060601226007988 */ /* 0x0001e80008000006 */
[----:B0-----:R-:W4:Y:S04]  /*b06d0*/  LDL.LU R18, [R1+0x394] ;  /* 0x0003940001127983 */ /* 0x001f280000300800 */
[----:B------:R-:W4:Y:S04]  /*b06e0*/  LDL.LU R56, [R1+0x390] ;  /* 0x0003900001387983 */ /* 0x000f280000300800 */
[----:B------:R0:W-:Y:S04]  /*b06f0*/  STS.U8 [R38+UR6+0x6120], R4 ;  /* 0x0061200426007988 */ /* 0x0001e80008000006 */
[----:B------:R1:W-:Y:S04]  /*b0700*/  STS.U8 [R38+UR6+0x6100], R42 ;  /* 0x0061002a26007988 */ /* 0x0003e80008000006 */
[----:B------:R1:W-:Y:S04]  /*b0710*/  STS.U8 [R38+UR6+0x6160], R54 ;  /* 0x0061603626007988 */ /* 0x0003e80008000006 */
[----:B0-----:R-:W4:Y:S04]  /*b0720*/  LDL.LU R4, [R1+0x8c0c] ;  /* 0x008c0c0001047983 */ /* 0x001f280000300800 */
[----:B------:R0:W-:Y:S04]  /*b0730*/  STS.U8 [R38+UR6+0x6140], R52 ;  /* 0x0061403426007988 */ /* 0x0001e80008000006 */
[----:B-1----:R-:W4:Y:S04]  /*b0740*/  LDL.LU R42, [R1+0x380] ;  /* 0x00038000012a7983 */ /* 0x002f280000300800 */
[----:B------:R-:W4:Y:S04]  /*b0750*/  LDL.LU R54, [R1+0x37c] ;  /* 0x00037c0001367983 */ /* 0x000f280000300800 */
[----:B0-----:R-:W4:Y:S04]  /*b0760*/  LDL.LU R52, [R1+0x378] ;  /* 0x0003780001347983 */ /* 0x001f280000300800 */
[----:B------:R0:W-:Y:S04]  /*b0770*/  STS.U8 [R38+UR6+0x6240], R6 ;  /* 0x0062400626007988 */ /* 0x0001e80008000006 */
[----:B------:R-:W-:Y:S04]  /*b0780*/  STS.U8 [R38+UR6+0x6260], R55 ;  /* 0x0062603726007988 */ /* 0x000fe80008000006 */
[----:B------:R-:W-:Y:S04]  /*b0790*/  STS.U8 [R38+UR6+0x6200], R28 ;  /* 0x0062001c26007988 */ /* 0x000fe80008000006 */
[----:B0-----:R-:W4:Y:S04]  /*b07a0*/  LDL.LU R6, [R1+0x8c08] ;  /* 0x008c080001067983 */ /* 0x001f280000300800 */
[----:B------:R0:W-:Y:S04]  /*b07b0*/  STS.U8 [R38+UR6+0x6220], R20 ;  /* 0x0062201426007988 */ /* 0x0001e80008000006 */
[----:B0-----:R-:W4:Y:S04]  /*b07c0*/  LDL.LU R20, [R1+0x368] ;  /* 0x0003680001147983 */ /* 0x001f280000300800 */
[----:B------:R-:W4:Y:S04]  /*b07d0*/  LDL.LU R55, [R1+0x364] ;  /* 0x0003640001377983 */ /* 0x000f280000300800 */
[----:B------:R0:W-:Y:S04]  /*b07e0*/  STS.U8 [R38+UR6+0x6360], R22 ;  /* 0x0063601626007988 */ /* 0x0001e80008000006 */
[----:B------:R-:W-:Y:S04]  /*b07f0*/  STS.U8 [R38+UR6+0x6340], R26 ;  /* 0x0063401a26007988 */ /* 0x000fe80008000006 */
[----:B------:R1:W-:Y:S04]  /*b0800*/  STS.U8 [R38+UR6+0x6320], R24 ;  /* 0x0063201826007988 */ /* 0x0003e80008000006 */
[----:B0-----:R-:W4:Y:S04]  /*b0810*/  LDL.LU R22, [R1+0x360] ;  /* 0x0003600001167983 */ /* 0x001f280000300800 */
[----:B-1----:R-:W4:Y:S04]  /*b0820*/  LDL.LU R24, [R1+0x350] ;  /* 0x0003500001187983 */ /* 0x002f280000300800 */
[----:B------:R-:W4:Y:S04]  /*b0830*/  LDL.LU R26, [R1+0x34c] ;  /* 0x00034c00011a7983 */ /* 0x000f280000300800 */
[----:B------:R-:W4:Y:S04]  /*b0840*/  LDL.LU R28, [R1+0x348] ;  /* 0x00034800011c7983 */ /* 0x000f280000300800 */
[----:B--2---:R0:W-:Y:S04]  /*b0850*/  STS.U8 [R38+UR6+0x6300], R8 ;  /* 0x0063000826007988 */ /* 0x0041e80008000006 */
[----:B---3--:R1:W-:Y:S04]  /*b0860*/  STS.U8 [R38+UR6+0x6400], R34 ;  /* 0x0064002226007988 */ /* 0x0083e80008000006 */
[----:B0-----:R-:W2:Y:S04]  /*b0870*/  LDL.LU R8, [R1+0x8c04] ;  /* 0x008c040001087983 */ /* 0x001ea80000300800 */
[----:B-1----:R-:W3:Y:S04]  /*b0880*/  LDL.LU R34, [R1+0x338] ;  /* 0x0003380001227983 */ /* 0x002ee80000300800 */
[----:B----4-:R0:W-:Y:S04]  /*b0890*/  STS.U8 [R38+UR6+0x6420], R10 ;  /* 0x0064200a26007988 */ /* 0x0101e80008000006 */
[----:B------:R1:W-:Y:S04]  /*b08a0*/  STS.U8 [R38+UR6+0x6440], R12 ;  /* 0x0064400c26007988 */ /* 0x0003e80008000006 */
[----:B------:R4:W-:Y:S04]  /*b08b0*/  STS.U8 [R38+UR6+0x6460], R14 ;  /* 0x0064600e26007988 */ /* 0x0009e80008000006 */
[----:B0-----:R-:W2:Y:S04]  /*b08c0*/  LDL.LU R10, [R1+0x8c00] ;  /* 0x008c0000010a7983 */ /* 0x001ea80000300800 */
[----:B-1----:R-:W2:Y:S04]  /*b08d0*/  LDL.LU R12, [R1+0x8bfc] ;  /* 0x008bfc00010c7983 */ /* 0x002ea80000300800 */
[----:B------:R0:W-:Y:S04]  /*b08e0*/  STS.U8 [R38+UR6+0x6520], R16 ;  /* 0x0065201026007988 */ /* 0x0001e80008000006 */
[----:B----4-:R-:W4:Y:S04]  /*b08f0*/  LDL.LU R14, [R1+0x8bf8] ;  /* 0x008bf800010e7983 */ /* 0x010f280000300800 */
[----:B------:R1:W-:Y:S04]  /*b0900*/  STS.U8 [R38+UR6+0x6500], R0 ;  /* 0x0065000026007988 */ /* 0x0003e80008000006 */
[----:B0-----:R-:W2:Y:S04]  /*b0910*/  LDL.LU R16, [R1+0x8bf4] ;  /* 0x008bf40001107983 */ /* 0x001ea80000300800 */
[----:B-1----:R-:W2:Y:S04]  /*b0920*/  LDL.LU R0, [R1+0x318] ;  /* 0x0003180001007983 */ /* 0x002ea80000300800 */
[----:B------:R0:W-:Y:S04]  /*b0930*/  STS.U8 [R38+UR6+0x6560], R18 ;  /* 0x0065601226007988 */ /* 0x0001e80008000006 */
[----:B------:R-:W-:Y:S04]  /*b0940*/  STS.U8 [R38+UR6+0x6540], R56 ;  /* 0x0065403826007988 */ /* 0x000fe80008000006 */
[----:B------:R1:W-:Y:S04]  /*b0950*/  STS.U8 [R38+UR6+0x6640], R61 ;  /* 0x0066403d26007988 */ /* 0x0003e80008000006 */
[----:B0-----:R-:W2:Y:S04]  /*b0960*/  LDL.LU R18, [R1+0x8bf0] ;  /* 0x008bf00001127983 */ /* 0x001ea80000300800 */
[----:B-1----:R-:W2:Y:S04]  /*b0970*/  LDL.LU R61, [R1+0x31c] ;  /* 0x00031c00013d7983 */ /* 0x002ea80000300800 */
[----:B------:R-:W2:Y:S04]  /*b0980*/  LDL.LU R56, [R1+0x304] ;  /* 0x0003040001387983 */ /* 0x000ea80000300800 */
[----:B------:R0:W-:Y:S04]  /*b0990*/  STS.U8 [R38+UR6+0x6660], R42 ;  /* 0x0066602a26007988 */ /* 0x0001e80008000006 */
[----:B------:R1:W-:Y:S04]  /*b09a0*/  STS.U8 [R38+UR6+0x6600], R54 ;  /* 0x0066003626007988 */ /* 0x0003e80008000006 */
[----:B------:R1:W-:Y:S04]  /*b09b0*/  STS.U8 [R38+UR6+0x6620], R52 ;  /* 0x0066203426007988 */ /* 0x0003e80008000006 */
[----:B0-----:R-:W2:Y:S04]  /*b09c0*/  LDL.LU R42, [R1+0x300] ;  /* 0x00030000012a7983 */ /* 0x001ea80000300800 */
[----:B-1----:R-:W2:Y:S04]  /*b09d0*/  LDL.LU R54, [R1+0x2f0] ;  /* 0x0002f00001367983 */ /* 0x002ea80000300800 */
[----:B------:R-:W2:Y:S04]  /*b09e0*/  LDL.LU R52, [R1+0x2ec] ;  /* 0x0002ec0001347983 */ /* 0x000ea80000300800 */
[----:B------:R0:W-:Y:S04]  /*b09f0*/  STS.U8 [R38+UR6+0x6760], R59 ;  /* 0x0067603b26007988 */ /* 0x0001e80008000006 */
[----:B0-----:R-:W2:Y:S04]  /*b0a00*/  LDL.LU R59, [R1+0x330] ;  /* 0x00033000013b7983 */ /* 0x001ea80000300800 */
[----:B------:R0:W-:Y:S04]  /*b0a10*/  STS.U8 [R38+UR6+0x6740], R20 ;  /* 0x0067401426007988 */ /* 0x0001e80008000006 */
[----:B------:R1:W-:Y:S04]  /*b0a20*/  STS.U8 [R38+UR6+0x6720], R55 ;  /* 0x0067203726007988 */ /* 0x0003e80008000006 */
[----:B0-----:R-:W2:Y:S04]  /*b0a30*/  LDL.LU R20, [R1+0x8bec] ;  /* 0x008bec0001147983 */ /* 0x001ea80000300800 */
[----:B-1----:R-:W2:Y:S04]  /*b0a40*/  LDL.LU R55, [R1+0x2e8] ;  /* 0x0002e80001377983 */ /* 0x002ea80000300800 */
[----:B------:R0:W-:Y:S04]  /*b0a50*/  STS.U8 [R38+UR6+0x6700], R22 ;  /* 0x0067001626007988 */ /* 0x0001e80008000006 */
        /* <DEDUP_REMOVED lines=11> */
[----:B---3--:R0:W-:Y:S04]  /*b0b10*/  STS.U8 [R38+UR6+0x6900], R34 ;  /* 0x0069002226007988 */ /* 0x0081e80008000006 */
[----:B0-----:R-:W3:Y:S04]  /*b0b20*/  LDL.LU R34, [R1+0x8bd8] ;  /* 0x008bd80001227983 */ /* 0x001ee80000300800 */
[----:B--2---:R0:W-:Y:S04]  /*b0b30*/  STS.U8 [R38+UR6+0x6960], R51 ;  /* 0x0069603326007988 */ /* 0x0041e80008000006 */
[----:B------:R1:W-:Y:S04]  /*b0b40*/  STS.U8 [R38+UR6+0x6940], R59 ;  /* 0x0069403b26007988 */ /* 0x0003e80008000006 */
[----:B------:R2:W-:Y:S04]  /*b0b50*/  STS.U8 [R38+UR6+0x6a40], R47 ;  /* 0x006a402f26007988 */ /* 0x0005e80008000006 */
[----:B0-----:R-:W3:Y:S04]  /*b0b60*/  LDL.LU R51, [R1+0x2c0] ;  /* 0x0002c00001337983 */ /* 0x001ee80000300800 */
[----:B-1----:R-:W3:Y:S04]  /*b0b70*/  LDL.LU R59, [R1+0x2bc] ;  /* 0x0002bc00013b7983 */ /* 0x002ee80000300800 */
[----:B--2---:R-:W2:Y:S04]  /*b0b80*/  LDL.LU R47, [R1+0x2d0] ;  /* 0x0002d000012f7983 */ /* 0x004ea80000300800 */
[----:B------:R0:W-:Y:S04]  /*b0b90*/  STS.U8 [R38+UR6+0x6a60], R57 ;  /* 0x006a603926007988 */ /* 0x0001e80008000006 */
[----:B------:R1:W-:Y:S04]  /*b0ba0*/  STS.U8 [R38+UR6+0x6a00], R61 ;  /* 0x006a003d26007988 */ /* 0x0003e80008000006 */
[----:B------:R4:W-:Y:S04]  /*b0bb0*/  STS.U8 [R38+UR6+0x6a20], R0 ;  /* 0x006a200026007988 */ /* 0x0009e80008000006 */
[----:B0-----:R-:W2:Y:S04]  /*b0bc0*/  LDL.LU R57, [R1+0x2b8] ;  /* 0x0002b80001397983 */ /* 0x001ea80000300800 */
[----:B-1----:R-:W2:Y:S04]  /*b0bd0*/  LDL.LU R61, [R1+0x2a8] ;  /* 0x0002a800013d7983 */ /* 0x002ea80000300800 */
[----:B----4-:R-:W4:Y:S04]  /*b0be0*/  LDL.LU R0, [R1+0x2a4] ;  /* 0x0002a40001007983 */ /* 0x010f280000300800 */
[----:B------:R0:W-:Y:S04]  /*b0bf0*/  STS.U8 [R38+UR6+0x6b60], R43 ;  /* 0x006b602b26007988 */ /* 0x0001e80008000006 */
[----:B0-----:R-:W2:Y:S04]  /*b0c00*/  LDL.LU R43, [R1+0x308] ;  /* 0x00030800012b7983 */ /* 0x001ea80000300800 */
[----:B--2---:R-:W-:Y:S04]  /*b0c10*/  STS.U8 [R38+UR6+0x6b40], R43 ;  /* 0x006b402b26007988 */ /* 0x004fe80008000006 */
[----:B------:R-:W-:Y:S04]  /*b0c20*/  STS.U8 [R38+UR6+0x6b20], R56 ;  /* 0x006b203826007988 */ /* 0x000fe80008000006 */
[----:B------:R0:W-:Y:S04]  /*b0c30*/  STS.U8 [R38+UR6+0x6b00], R42 ;  /* 0x006b002a26007988 */ /* 0x0001e80008000006 */
[----:B------:R1:W-:Y:S04]  /*b0c40*/  STS.U8 [R38+UR6+0x6c00], R39 ;  /* 0x006c002726007988 */ /* 0x0003e80008000006 */
[----:B------:R-:W-:Y:S04]  /*b0c50*/  STS.U8 [R38+UR6+0x6c20], R54 ;  /* 0x006c203626007988 */ /* 0x000fe80008000006 */
[----:B0-----:R-:W2:Y:S04]  /*b0c60*/  LDL.LU R42, [R1+0x2a0] ;  /* 0x0002a000012a7983 */ /* 0x001ea80000300800 */
[----:B-1----:R-:W2:Y:S04]  /*b0c70*/  LDL.LU R39, [R1+0x2d4] ;  /* 0x0002d40001277983 */ /* 0x002ea80000300800 */
[----:B------:R0:W-:Y:S04]  /*b0c80*/  STS.U8 [R38+UR6+0x6c40], R52 ;  /* 0x006c403426007988 */ /* 0x0001e80008000006 */
[----:B------:R1:W-:Y:S04]  /*b0c90*/  STS.U8 [R38+UR6+0x6c60], R55 ;  /* 0x006c603726007988 */ /* 0x0003e80008000006 */
[----:B0-----:R-:W2:Y:S04]  /*b0ca0*/  LDL.LU R52, [R1+0x28c] ;  /* 0x00028c0001347983 */ /* 0x001ea80000300800 */
[----:B------:R-:W2:Y:S04]  /*b0cb0*/  LDL.LU R54, [R1+0x288] ;  /* 0x0002880001367983 */ /* 0x000ea80000300800 */
[----:B-1----:R-:W2:Y:S04]  /*b0cc0*/  LDL.LU R55, [R1+0x278] ;  /* 0x0002780001377983 */ /* 0x002ea80000300800 */
[----:B------:R-:W2:Y:S04]  /*b0cd0*/  LDL.LU R56, [R1+0x274] ;  /* 0x0002740001387983 */ /* 0x000ea80000300800 */
[----:B------:R-:W2:Y:S04]  /*b0ce0*/  LDL.LU R43, [R1+0x270] ;  /* 0x00027000012b7983 */ /* 0x000ea80000300800 */
[----:B------:R0:W-:Y:S04]  /*b0cf0*/  STS.U8 [R38+UR6+0x6d20], R35 ;  /* 0x006d202326007988 */ /* 0x0001e80008000006 */
[----:B0-----:R-:W2:Y:S04]  /*b0d00*/  LDL.LU R35, [R1+0x2d8] ;  /* 0x0002d80001237983 */ /* 0x001ea80000300800 */
[----:B--2---:R0:W-:Y:S04]  /*b0d10*/  STS.U8 [R38+UR6+0x6d00], R35 ;  /* 0x006d002326007988 */ /* 0x0041e80008000006 */
[----:B------:R-:W-:Y:S04]  /*b0d20*/  STS.U8 [R38+UR6+0x6d60], R39 ;  /* 0x006d602726007988 */ /* 0x000fe80008000006 */
[----:B------:R1:W-:Y:S04]  /*b0d30*/  STS.U8 [R38+UR6+0x6d40], R47 ;  /* 0x006d402f26007988 */ /* 0x0003e80008000006 */
[----:B0-----:R-:W2:Y:S04]  /*b0d40*/  LDL.LU R35, [R1+0x260] ;  /* 0x0002600001237983 */ /* 0x001ea80000300800 */
[----:B------:R0:W-:Y:S04]  /*b0d50*/  STS.U8 [R38+UR6+0x6e40], R29 ;  /* 0x006e401d26007988 */ /* 0x0001e80008000006 */
[----:B-1----:R-:W2:Y:S04]  /*b0d60*/  LDL.LU R47, [R1+0x25c] ;  /* 0x00025c00012f7983 */ /* 0x002ea80000300800 */
[----:B0-----:R-:W2:Y:S04]  /*b0d70*/  LDL.LU R29, [R1+0x290] ;  /* 0x00029000011d7983 */ /* 0x001ea80000300800 */
[----:B---3--:R-:W-:Y:S04]  /*b0d80*/  STS.U8 [R38+UR6+0x6e60], R51 ;  /* 0x006e603326007988 */ /* 0x008fe80008000006 */
[----:B------:R0:W-:Y:S04]  /*b0d90*/  STS.U8 [R38+UR6+0x6e00], R59 ;  /* 0x006e003b26007988 */ /* 0x0001e80008000006 */
[----:B------:R-:W3:Y:S01]  /*b0da0*/  LDL.LU R39, [R1+0x248] ;  /* 0x0002480001277983 */ /* 0x000ee20000300800 */
[----:B0-----:R-:W0:Y:S03]  /*b0db0*/  S2R R59, SR_TID.X ;  /* 0x00000000003b7919 */ /* 0x001e260000002100 */
[----:B------:R1:W-:Y:S04]  /*b0dc0*/  STS.U8 [R38+UR6+0x6e20], R57 ;  /* 0x006e203926007988 */ /* 0x0003e80008000006 */
[----:B------:R4:W-:Y:S04]  /*b0dd0*/  STS.U8 [R38+UR6+0x6f60], R3 ;  /* 0x006f600326007988 */ /* 0x0009e80008000006 */
[----:B------:R-:W3:Y:S04]  /*b0de0*/  LDL.LU R51, [R1+0x244] ;  /* 0x0002440001337983 */ /* 0x000ee80000300800 */
[----:B-1----:R-:W3:Y:S04]  /*b0df0*/  LDL.LU R57, [R1+0x240] ;  /* 0x0002400001397983 */ /* 0x002ee80000300800 */
[----:B----4-:R-:W4:Y:S01]  /*b0e00*/  LDL.LU R38, [R1+0x8bd4] ;  /* 0x008bd40001267983 */ /* 0x010f220000300800 */
[----:B0-----:R-:W-:-:S03]  /*b0e10*/  LOP3.LUT R3, R59, 0x1f, RZ, 0xc0, !PT ;  /* 0x0000001f3b037812 */ /* 0x001fc600078ec0ff */
[----:B------:R-:W3:Y:S04]  /*b0e20*/  LDL.LU R59, [R1+0x22c] ;  /* 0x00022c00013b7983 */ /* 0x000ee80000300800 */
[----:B------:R0:W-:Y:S04]  /*b0e30*/  STS.U8 [R3+UR6+0x6f40], R61 ;  /* 0x006f403d03007988 */ /* 0x0001e80008000006 */
[----:B------:R1:W-:Y:S04]  /*b0e40*/  STS.U8 [R3+UR6+0x6f20], R0 ;  /* 0x006f200003007988 */ /* 0x0003e80008000006 */
[----:B0-----:R-:W3:Y:S01]  /*b0e50*/  LDL.LU R61, [R1+0x228] ;  /* 0x00022800013d7983 */ /* 0x001ee20000300800 */
[----:B-1----:R-:W0:Y:S03]  /*b0e60*/  S2R R0, SR_TID.X ;  /* 0x0000000000007919 */ /* 0x002e260000002100 */
[----:B------:R1:W-:Y:S04]  /*b0e70*/  STS.U8 [R3+UR6+0x6f00], R42 ;  /* 0x006f002a03007988 */ /* 0x0003e80008000006 */
[----:B------:R1:W-:Y:S04]  /*b0e80*/  STS.U8 [R3+UR6+0x7000], R5 ;  /* 0x0070000503007988 */ /* 0x0003e80008000006 */
[----:B-1----:R-:W3:Y:S04]  /*b0e90*/  LDL.LU R42, [R1+0x8bd0] ;  /* 0x008bd000012a7983 */ /* 0x002ee80000300800 */
[----:B------:R-:W3:Y:S01]  /*b0ea0*/  LDL.LU R3, [R1+0x218] ;  /* 0x0002180001037983 */ /* 0x000ee20000300800 */
[----:B0-----:R-:W-:-:S03]  /*b0eb0*/  LOP3.LUT R5, R0, 0x1f, RZ, 0xc0, !PT ;  /* 0x0000001f00057812 */ /* 0x001fc600078ec0ff */
[----:B------:R-:W3:Y:S04]  /*b0ec0*/  LDL.LU R0, [R1+0x214] ;  /* 0x0002140001007983 */ /* 0x000ee80000300800 */
        /* <DEDUP_REMOVED lines=13> */
[----:B------:R1:W-:Y:S04]  /*b0fa0*/  STS.U8 [R5+UR6+0x7240], R9 ;  /* 0x0072400905007988 */ /* 0x0003e80008000006 */
[----:B0-----:R-:W2:Y:S04]  /*b0fb0*/  LDL.LU R43, [R1+0x200] ;  /* 0x00020000012b7983 */ /* 0x001ea80000300800 */
[----:B-1----:R-:W2:Y:S04]  /*b0fc0*/  LDL.LU R9, [R1+0x258] ;  /* 0x0002580001097983 */ /* 0x002ea80000300800 */
[----:B------:R0:W-:Y:S04]  /*b0fd0*/  STS.U8 [R5+UR6+0x7260], R35 ;  /* 0x0072602305007988 */ /* 0x0001e80008000006 */
[----:B------:R1:W-:Y:S04]  /*b0fe0*/  STS.U8 [R5+UR6+0x7200], R47 ;  /* 0x0072002f05007988 */ /* 0x0003e80008000006 */
[----:B0-----:R-:W4:Y:S04]  /*b0ff0*/  LDL.LU R35, [R1+0x1fc] ;  /* 0x0001fc0001237983 */ /* 0x001f280000300800 */
[----:B-1----:R-:W4:Y:S04]  /*b1000*/  LDL.LU R47, [R1+0x1f8] ;  /* 0x0001f800012f7983 */ /* 0x002f280000300800 */
[----:B--2---:R-:W-:Y:S04]  /*b1010*/  STS.U8 [R5+UR6+0x7220], R9 ;  /* 0x0072200905007988 */ /* 0x004fe80008000006 */
[----:B------:R-:W-:Y:S04]  /*b1020*/  STS.U8 [R5+UR6+0x7360], R11 ;  /* 0x0073600b05007988 */ /* 0x000fe80008000006 */
[----:B---3--:R0:W-:Y:S04]  /*b1030*/  STS.U8 [R5+UR6+0x7340], R39 ;  /* 0x0073402705007988 */ /* 0x0081e80008000006 */
[----:B------:R1:W-:Y:S04]  /*b1040*/  STS.U8 [R5+UR6+0x7320], R51 ;  /* 0x0073203305007988 */ /* 0x0003e80008000006 */
[----:B------:R2:W-:Y:S04]  /*b1050*/  STS.U8 [R5+UR6+0x7300], R57 ;  /* 0x0073003905007988 */ /* 0x0005e80008000006 */
[----:B------:R-:W-:Y:S04]  /*b1060*/  STS.U8 [R5+UR6+0x7400], R13 ;  /* 0x0074000d05007988 */ /* 0x000fe80008000006 */
[----:B------:R-:W-:Y:S04]  /*b1070*/  STS.U8 [R5+UR6+0x7420], R7 ;  /* 0x0074200705007988 */ /* 0x000fe80008000006 */
[----:B0-----:R-:W3:Y:S04]  /*b1080*/  LDL.LU R39, [R1+0x1e8] ;  /* 0x0001e80001277983 */ /* 0x001ee80000300800 */
[----:B------:R0:W-:Y:S04]  /*b1090*/  STS.U8 [R5+UR6+0x7440], R59 ;  /* 0x0074403b05007988 */ /* 0x0001e80008000006 */
[----:B-1----:R-:W3:Y:S04]  /*b10a0*/  LDL.LU R51, [R1+0x1e4] ;  /* 0x0001e40001337983 */ /* 0x002ee80000300800 */
[----:B------:R1:W-:Y:S04]  /*b10b0*/  STS.U8 [R5+UR6+0x7460], R61 ;  /* 0x0074603d05007988 */ /* 0x0003e80008000006 */
[----:B--2---:R-:W2:Y:S04]  /*b10c0*/  LDL.LU R57, [R1+0x1e0] ;  /* 0x0001e00001397983 */ /* 0x004ea80000300800 */
[----:B------:R-:W-:Y:S04]  /*b10d0*/  STS.U8 [R5+UR6+0x7520], R15 ;  /* 0x0075200f05007988 */ /* 0x000fe80008000006 */
[----:B0-----:R-:W2:Y:S04]  /*b10e0*/  LDL.LU R59, [R1+0x1cc] ;  /* 0x0001cc00013b7983 */ /* 0x001ea80000300800 */
[----:B------:R-:W-:Y:S04]  /*b10f0*/  STS.U8 [R5+UR6+0x7500], R3 ;  /* 0x0075000305007988 */ /* 0x000fe80008000006 */
[----:B-1----:R-:W2:Y:S04]  /*b1100*/  LDL.LU R61, [R1+0x1c8] ;  /* 0x0001c800013d7983 */ /* 0x002ea80000300800 */
[----:B------:R0:W-:Y:S04]  /*b1110*/  STS.U8 [R5+UR6+0x7560], R0 ;  /* 0x0075600005007988 */ /* 0x0001e80008000006 */
[----:B------:R-:W-:Y:S04]  /*b1120*/  STS.U8 [R5+UR6+0x7540], R29 ;  /* 0x0075401d05007988 */ /* 0x000fe80008000006 */
[----:B0-----:R-:W2:Y:S04]  /*b1130*/  LDL.LU R0, [R1+0x1b8] ;  /* 0x0001b80001007983 */ /* 0x001ea80000300800 */
[----:B------:R-:W2:Y:S04]  /*b1140*/  LDL.LU R15, [R1+0x1b0] ;  /* 0x0001b000010f7983 */ /* 0x000ea80000300800 */
[----:B------:R-:W2:Y:S04]  /*b1150*/  LDL.LU R13, [R1+0x1a0] ;  /* 0x0001a000010d7983 */ /* 0x000ea80000300800 */
[----:B------:R-:W2:Y:S04]  /*b1160*/  LDL.LU R11, [R1+0x19c] ;  /* 0x00019c00010b7983 */ /* 0x000ea80000300800 */
[----:B------:R-:W2:Y:S04]  /*b1170*/  LDL.LU R9, [R1+0x198] ;  /* 0x0001980001097983 */ /* 0x000ea80000300800 */
[----:B------:R0:W-:Y:S04]  /*b1180*/  STS.U8 [R5+UR6+0x7640], R17 ;  /* 0x0076401105007988 */ /* 0x0001e80008000006 */
[----:B------:R1:W-:Y:S04]  /*b1190*/  STS.U8 [R5+UR6+0x7660], R43 ;  /* 0x0076602b05007988 */ /* 0x0003e80008000006 */
[----:B0-----:R-:W2:Y:S04]  /*b11a0*/  LDL.LU R17, [R1+0x1b4] ;  /* 0x0001b40001117983 */ /* 0x001ea80000300800 */
[----:B------:R-:W2:Y:S04]  /*b11b0*/  LDL.LU R7, [R1+0x188] ;  /* 0x0001880001077983 */ /* 0x000ea80000300800 */
[----:B------:R-:W2:Y:S04]  /*b11c0*/  LDL.LU R3, [R1+0x184] ;  /* 0x0001840001037983 */ /* 0x000ea80000300800 */
[----:B-1----:R-:W2:Y:S04]  /*b11d0*/  LDL.LU R43, [R1+0x180] ;  /* 0x00018000012b7983 */ /* 0x002ea80000300800 */
[----:B----4-:R-:W-:Y:S04]  /*b11e0*/  STS.U8 [R5+UR6+0x7600], R35 ;  /* 0x0076002305007988 */ /* 0x010fe80008000006 */
[----:B------:R0:W-:Y:S04]  /*b11f0*/  STS.U8 [R5+UR6+0x7620], R47 ;  /* 0x0076202f05007988 */ /* 0x0001e80008000006 */
[----:B------:R-:W4:Y:S04]  /*b1200*/  LDL.LU R29, [R1+0x170] ;  /* 0x00017000011d7983 */ /* 0x000f280000300800 */
[----:B------:R1:W-:Y:S04]  /*b1210*/  STS.U8 [R5+UR6+0x7760], R19 ;  /* 0x0077601305007988 */ /* 0x0003e80008000006 */
[----:B0-----:R-:W4:Y:S04]  /*b1220*/  LDL.LU R47, [R1+0x16c] ;  /* 0x00016c00012f7983 */ /* 0x001f280000300800 */
[----:B-1----:R-:W4:Y:S04]  /*b1230*/  LDL.LU R19, [R1+0x1d0] ;  /* 0x0001d00001137983 */ /* 0x002f280000300800 */
[----:B------:R-:W4:Y:S04]  /*b1240*/  LDL.LU R35, [R1+0x168] ;  /* 0x0001680001237983 */ /* 0x000f280000300800 */
[----:B---3--:R-:W-:Y:S04]  /*b1250*/  STS.U8 [R5+UR6+0x7740], R39 ;  /* 0x0077402705007988 */ /* 0x008fe80008000006 */
[----:B------:R0:W-:Y:S04]  /*b1260*/  STS.U8 [R5+UR6+0x7720], R51 ;  /* 0x0077203305007988 */ /* 0x0001e80008000006 */
[----:B--2---:R1:W-:Y:S04]  /*b1270*/  STS.U8 [R5+UR6+0x7700], R57 ;  /* 0x0077003905007988 */ /* 0x0043e80008000006 */
[----:B0-----:R-:W2:Y:S04]  /*b1280*/  LDL.LU R51, [R1+0x158] ;  /* 0x0001580001337983 */ /* 0x001ea80000300800 */
[----:B------:R-:W3:Y:S04]  /*b1290*/  LDL.LU R39, [R1+0x154] ;  /* 0x0001540001277983 */ /* 0x000ee80000300800 */
[----:B-1----:R-:W3:Y:S04]  /*b12a0*/  LDL.LU R57, [R1+0x150] ;  /* 0x0001500001397983 */ /* 0x002ee80000300800 */
[----:B------:R-:W-:Y:S04]  /*b12b0*/  STS.U8 [R5+UR6+0x7800], R21 ;  /* 0x0078001505007988 */ /* 0x000fe80008000006 */
[----:B----4-:R-:W-:Y:S04]  /*b12c0*/  STS.U8 [R5+UR6+0x7820], R19 ;  /* 0x0078201305007988 */ /* 0x010fe80008000006 */
[----:B------:R0:W-:Y:S04]  /*b12d0*/  STS.U8 [R5+UR6+0x7840], R59 ;  /* 0x0078403b05007988 */ /* 0x0001e80008000006 */
[----:B------:R1:W-:Y:S04]  /*b12e0*/  STS.U8 [R5+UR6+0x7860], R61 ;  /* 0x0078603d05007988 */ /* 0x0003e80008000006 */
[----:B0-----:R-:W4:Y:S04]  /*b12f0*/  LDL.LU R59, [R1+0x140] ;  /* 0x00014000013b7983 */ /* 0x001f280000300800 */
[----:B-1----:R-:W4:Y:S04]  /*b1300*/  LDL.LU R61, [R1+0x13c] ;  /* 0x00013c00013d7983 */ /* 0x002f280000300800 */
[----:B------:R-:W-:Y:S04]  /*b1310*/  STS.U8 [R5+UR6+0x7920], R23 ;  /* 0x0079201705007988 */ /* 0x000fe80008000006 */
[----:B------:R0:W-:Y:S04]  /*b1320*/  STS.U8 [R5+UR6+0x7900], R0 ;  /* 0x0079000005007988 */ /* 0x0001e80008000006 */
[----:B------:R-:W-:Y:S04]  /*b1330*/  STS.U8 [R5+UR6+0x7960], R17 ;  /* 0x0079601105007988 */ /* 0x000fe80008000006 */
[----:B------:R-:W-:Y:S04]  /*b1340*/  STS.U8 [R5+UR6+0x7940], R15 ;  /* 0x0079400f05007988 */ /* 0x000fe80008000006 */
[----:B------:R-:W-:Y:S04]  /*b1350*/  STS.U8 [R5+UR6+0x7a40], R25 ;  /* 0x007a401905007988 */ /* 0x000fe80008000006 */
[----:B------:R-:W-:Y:S04]  /*b1360*/  STS.U8 [R5+UR6+0x7a60], R13 ;  /* 0x007a600d05007988 */ /* 0x000fe80008000006 */
[----:B0-----:R-:W4:Y:S04]  /*b1370*/  LDL.LU R0, [R1+0x138] ;  /* 0x0001380001007983 */ /* 0x001f280000300800 */
[----:B------:R-:W-:Y:S04]  /*b1380*/  STS.U8 [R5+UR6+0x7a00], R11 ;  /* 0x007a000b05007988 */ /* 0x000fe80008000006 */
[----:B------:R-:W-:Y:S04]  /*b1390*/  STS.U8 [R5+UR6+0x7a20], R9 ;  /* 0x007a200905007988 */ /* 0x000fe80008000006 */
[----:B------:R-:W-:Y:S04]  /*b13a0*/  STS.U8 [R5+UR6+0x7b60], R27 ;  /* 0x007b601b05007988 */ /* 0x000fe80008000006 */
[----:B------:R-:W-:Y:S04]  /*b13b0*/  STS.U8 [R5+UR6+0x7b40], R7 ;  /* 0x007b400705007988 */ /* 0x000fe80008000006 */
[----:B------:R-:W-:Y:S04]  /*b13c0*/  STS.U8 [R5+UR6+0x7b20], R3 ;  /* 0x007b200305007988 */ /* 0x000fe80008000006 */
[----:B------:R0:W-:Y:S04]  /*b13d0*/  STS.U8 [R5+UR6+0x7b00], R43 ;  /* 0x007b002b05007988 */ /* 0x0001e80008000006 */
[----:B------:R-:W-:Y:S04]  /*b13e0*/  STS.U8 [R5+UR6+0x7c00], R32 ;  /* 0x007c002005007988 */ /* 0x000fe80008000006 */
[----:B------:R-:W-:Y:S04]  /*b13f0*/  STS.U8 [R5+UR6+0x7c20], R29 ;  /* 0x007c201d05007988 */ /* 0x000fe80008000006 */
[----:B0-----:R-:W4:Y:S04]  /*b1400*/  LDL.LU R43, [R1+0xdcc] ;  /* 0x000dcc00012b7983 */ /* 0x001f280000300800 */
[----:B------:R0:W-:Y:S04]  /*b1410*/  STS.U8 [R5+UR6+0x7c40], R47 ;  /* 0x007c402f05007988 */ /* 0x0001e80008000006 */
[----:B------:R-:W4:Y:S04]  /*b1420*/  LDL.LU R11, [R1+0xb14] ;  /* 0x000b1400010b7983 */ /* 0x000f280000300800 */
[----:B0-----:R-:W4:Y:S04]  /*b1430*/  LDL.LU R47, [R1+0x7f4] ;  /* 0x0007f400012f7983 */ /* 0x001f280000300800 */
[----:B------:R-:W-:Y:S04]  /*b1440*/  STS.U8 [R5+UR6+0x7c60], R35 ;  /* 0x007c602305007988 */ /* 0x000fe80008000006 */
[----:B------:R-:W4:Y:S04]  /*b1450*/  LDL.LU R3, [R1+0x520] ;  /* 0x0005200001037983 */ /* 0x000f280000300800 */
[----:B------:R-:W-:Y:S04]  /*b1460*/  STS.U8 [R5+UR6+0x7d20], R36 ;  /* 0x007d202405007988 */ /* 0x000fe80008000006 */
[----:B--2---:R0:W-:Y:S04]  /*b1470*/  STS.U8 [R5+UR6+0x7d00], R51 ;  /* 0x007d003305007988 */ /* 0x0041e80008000006 */
[----:B---3--:R-:W-:Y:S04]  /*b1480*/  STS.U8 [R5+UR6+0x7d60], R39 ;  /* 0x007d602705007988 */ /* 0x008fe80008000006 */
[----:B------:R1:W-:Y:S04]  /*b1490*/  STS.U8 [R5+UR6+0x7d40], R57 ;  /* 0x007d403905007988 */ /* 0x0003e80008000006 */
[----:B0-----:R-:W2:Y:S04]  /*b14a0*/  LDL.LU R51, [R1+0xdd4] ;  /* 0x000dd40001337983 */ /* 0x001ea80000300800 */
[----:B-1----:R-:W3:Y:S04]  /*b14b0*/  LDL.LU R57, [R1+0xb1c] ;  /* 0x000b1c0001397983 */ /* 0x002ee80000300800 */
[----:B------:R-:W3:Y:S04]  /*b14c0*/  LDL.LU R9, [R1+0x7fc] ;  /* 0x0007fc0001097983 */ /* 0x000ee80000300800 */
[----:B------:R-:W3:Y:S04]  /*b14d0*/  LDL.LU R29, [R1+0x528] ;  /* 0x00052800011d7983 */ /* 0x000ee80000300800 */
[----:B------:R-:W-:Y:S04]  /*b14e0*/  STS.U8 [R5+UR6+0x7e40], R40 ;  /* 0x007e402805007988 */ /* 0x000fe80008000006 */
[----:B----4-:R0:W-:Y:S04]  /*b14f0*/  STS.U8 [R5+UR6+0x7e60], R59 ;  /* 0x007e603b05007988 */ /* 0x0101e80008000006 */
        /* <DEDUP_REMOVED lines=8> */
[----:B------:R-:W-:Y:S04]  /*b1580*/  STS.U8 [R5+UR6+0x7f60], R44 ;  /* 0x007f602c05007988 */ /* 0x000fe80008000006 */
[----:B------:R-:W-:Y:S01]  /*b1590*/  STS.U8 [R5+UR6+0x7f40], R46 ;  /* 0x007f402e05007988 */ /* 0x000fe20008000006 */
[----:B0-----:R-:W-:-:S03]  /*b15a0*/  LOP3.LUT R0, R5, 0x10, RZ, 0x3c, !PT ;  /* 0x0000001005007812 */ /* 0x001fc600078e3cff */
[----:B------:R-:W-:Y:S04]  /*b15b0*/  STS.U8 [R5+UR6+0x7f20], R48 ;  /* 0x007f203005007988 */ /* 0x000fe80008000006 */
[----:B------:R0:W-:Y:S04]  /*b15c0*/  STS.U8 [R5+UR6+0x7f00], R50 ;  /* 0x007f003205007988 */ /* 0x0001e80008000006 */
[----:B------:R-:W4:Y:S04]  /*b15d0*/  LDL.LU R19, [R1+0x81c] ;  /* 0x00081c0001137983 */ /* 0x000f280000300800 */
[----:B0-----:R-:W4:Y:S04]  /*b15e0*/  LDL.LU R5, [R1+0x538] ;  /* 0x0005380001057983 */ /* 0x001f280000300800 */
[----:B------:R0:W-:Y:S04]  /*b15f0*/  STS.U8 [R0+UR6+0x80], R43 ;  /* 0x0000802b00007988 */ /* 0x0001e80008000006 */
[----:B------:R-:W-:Y:S04]  /*b1600*/  STS.U8 [R0+UR6+0xa0], R11 ;  /* 0x0000a00b00007988 */ /* 0x000fe80008000006 */
[----:B0-----:R-:W4:Y:S04]  /*b1610*/  LDL.LU R43, [R1+0xdec] ;  /* 0x000dec00012b7983 */ /* 0x001f280000300800 */
[----:B------:R0:W-:Y:S04]  /*b1620*/  STS.U8 [R0+UR6+0xc0], R47 ;  /* 0x0000c02f00007988 */ /* 0x0001e80008000006 */
[----:B------:R-:W4:Y:S04]  /*b1630*/  LDL.LU R17, [R1+0xb34] ;  /* 0x000b340001117983 */ /* 0x000f280000300800 */
        /* <DEDUP_REMOVED lines=8> */
[----:B------:R-:W-:Y:S04]  /*b16c0*/  STS.U8 [R0+UR6+0x1e0], R9 ;  /* 0x0001e00900007988 */ /* 0x000fe80008000006 */
[----:B-1----:R-:W3:Y:S04]  /*b16d0*/  LDL.LU R57, [R1+0x548] ;  /* 0x0005480001397983 */ /* 0x002ee80000300800 */
[----:B------:R0:W-:Y:S04]  /*b16e0*/  STS.U8 [R0+UR6+0x1c0], R29 ;  /* 0x0001c01d00007988 */ /* 0x0001e80008000006 */
[----:B0-----:R-:W3:Y:S04]  /*b16f0*/  LDL.LU R29, [R1+0xdfc] ;  /* 0x000dfc00011d7983 */ /* 0x001ee80000300800 */
[----:B----4-:R0:W-:Y:S04]  /*b1700*/  STS.U8 [R0+UR6+0x2c0], R59 ;  /* 0x0002c03b00007988 */ /* 0x0101e80008000006 */
[----:B------:R1:W-:Y:S04]  /*b1710*/  STS.U8 [R0+UR6+0x2e0], R61 ;  /* 0x0002e03d00007988 */ /* 0x0003e80008000006 */
[----:B0-----:R-:W4:Y:S04]  /*b1720*/  LDL.LU R59, [R1+0xb44] ;  /* 0x000b4400013b7983 */ /* 0x001f280000300800 */
[----:B------:R-:W4:Y:S04]  /*b1730*/  LDL.LU R9, [R1+0x834] ;  /* 0x0008340001097983 */ /* 0x000f280000300800 */
[----:B-1----:R-:W4:Y:S04]  /*b1740*/  LDL.LU R61, [R1+0x550] ;  /* 0x00055000013d7983 */ /* 0x002f280000300800 */
[----:B------:R0:W-:Y:S04]  /*b1750*/  STS.U8 [R0+UR6+0x280], R35 ;  /* 0x0002802300007988 */ /* 0x0001e80008000006 */
[----:B0-----:R-:W4:Y:S04]  /*b1760*/  LDL.LU R35, [R1+0xe14] ;  /* 0x000e140001237983 */ /* 0x001f280000300800 */
        /* <DEDUP_REMOVED lines=8> */
[----:B------:R1:W-:Y:S04]  /*b17f0*/  STS.U8 [R0+UR6+0x480], R43 ;  /* 0x0004802b00007988 */ /* 0x0003e80008000006 */
[----:B0-----:R-:W4:Y:S04]  /*b1800*/  LDL.LU R5, [R1+0xe1c] ;  /* 0x000e1c0001057983 */ /* 0x001f280000300800 */
[----:B------:R-:W-:Y:S04]  /*b1810*/  STS.U8 [R0+UR6+0x4a0], R17 ;  /* 0x0004a01100007988 */ /* 0x000fe80008000006 */
[----:B-1----:R-:W4:Y:S04]  /*b1820*/  LDL.LU R43, [R1+0xb54] ;  /* 0x000b5400012b7983 */ /* 0x002f280000300800 */
[----:B------:R0:W-:Y:S04]  /*b1830*/  STS.U8 [R0+UR6+0x4c0], R47 ;  /* 0x0004c02f00007988 */ /* 0x0001e80008000006 */
[----:B------:R1:W-:Y:S04]  /*b1840*/  STS.U8 [R0+UR6+0x4e0], R3 ;  /* 0x0004e00300007988 */ /* 0x0003e80008000006 */
[----:B0-----:R-:W4:Y:S04]  /*b1850*/  LDL.LU R47, [R1+0x844] ;  /* 0x00084400012f7983 */ /* 0x001f280000300800 */
[----:B------:R-:W-:Y:S04]  /*b1860*/  STS.U8 [R0+UR6+0x5a0], R15 ;  /* 0x0005a00f00007988 */ /* 0x000fe80008000006 */
[----:B-1----:R-:W4:Y:S04]  /*b1870*/  LDL.LU R3, [R1+0x560] ;  /* 0x0005600001037983 */ /* 0x002f280000300800 */
[----:B------:R-:W-:Y:S04]  /*b1880*/  STS.U8 [R0+UR6+0x580], R11 ;  /* 0x0005800b00007988 */ /* 0x000fe80008000006 */
[----:B--2---:R0:W-:Y:S04]  /*b1890*/  STS.U8 [R0+UR6+0x5e0], R51 ;  /* 0x0005e03300007988 */ /* 0x0041e80008000006 */
[----:B---3--:R1:W-:Y:S04]  /*b18a0*/  STS.U8 [R0+UR6+0x5c0], R57 ;  /* 0x0005c03900007988 */ /* 0x0083e80008000006 */
[----:B0-----:R-:W2:Y:S04]  /*b18b0*/  LDL.LU R51, [R1+0xe24] ;  /* 0x000e240001337983 */ /* 0x001ea80000300800 */
[----:B------:R-:W3:Y:S04]  /*b18c0*/  LDL.LU R11, [R1+0xb5c] ;  /* 0x000b5c00010b7983 */ /* 0x000ee80000300800 */
[----:B-1----:R-:W3:Y:S04]  /*b18d0*/  LDL.LU R57, [R1+0x84c] ;  /* 0x00084c0001397983 */ /* 0x002ee80000300800 */
[----:B------:R0:W-:Y:S04]  /*b18e0*/  STS.U8 [R0+UR6+0x6c0], R29 ;  /* 0x0006c01d00007988 */ /* 0x0001e80008000006 */
[----:B0-----:R-:W3:Y:S04]  /*b18f0*/  LDL.LU R29, [R1+0x568] ;  /* 0x00056800011d7983 */ /* 0x001ee80000300800 */
[----:B----4-:R0:W-:Y:S04]  /*b1900*/  STS.U8 [R0+UR6+0x6e0], R59 ;  /* 0x0006e03b00007988 */ /* 0x0101e80008000006 */
[----:B------:R-:W-:Y:S04]  /*b1910*/  STS.U8 [R0+UR6+0x680], R9 ;  /* 0x0006800900007988 */ /* 0x000fe80008000006 */
[----:B0-----:R-:W4:Y:S04]  /*b1920*/  LDL.LU R59, [R1+0xe2c] ;  /* 0x000e2c00013b7983 */ /* 0x001f280000300800 */
[----:B------:R0:W-:Y:S04]  /*b1930*/  STS.U8 [R0+UR6+0x6a0], R61 ;  /* 0x0006a03d00007988 */ /* 0x0001e80008000006 */
[----:B0-----:R-:W4:Y:S04]  /*b1940*/  LDL.LU R61, [R1+0xb64] ;  /* 0x000b6400013d7983 */ /* 0x001f280000300800 */
[----:B------:R-:W4:Y:S04]  /*b1950*/  LDL.LU R15, [R1+0x854] ;  /* 0x00085400010f7983 */ /* 0x000f280000300800 */
[----:B------:R0:W-:Y:S04]  /*b1960*/  STS.U8 [R0+UR6+0x7e0], R35 ;  /* 0x0007e02300007988 */ /* 0x0001e80008000006 */
[----:B------:R-:W4:Y:S04]  /*b1970*/  LDL.LU R9, [R1+0x570] ;  /* 0x0005700001097983 */ /* 0x000f280000300800 */
[----:B0-----:R-:W4:Y:S04]  /*b1980*/  LDL.LU R35, [R1+0xe34] ;  /* 0x000e340001237983 */ /* 0x001f280000300800 */
[----:B------:R-:W-:Y:S04]  /*b1990*/  STS.U8 [R0+UR6+0x7c0], R13 ;  /* 0x0007c00d00007988 */ /* 0x000fe80008000006 */
[----:B------:R0:W-:Y:S04]  /*b19a0*/  STS.U8 [R0+UR6+0x7a0], R7 ;  /* 0x0007a00700007988 */ /* 0x0001e80008000006 */
[----:B------:R-:W4:Y:S04]  /*b19b0*/  LDL.LU R19, [R1+0xb6c] ;  /* 0x000b6c0001137983 */ /* 0x000f280000300800 */
[----:B------:R1:W-:Y:S04]  /*b19c0*/  STS.U8 [R0+UR6+0x780], R39 ;  /* 0x0007802700007988 */ /* 0x0003e80008000006 */
[----:B0-----:R-:W4:Y:S04]  /*b19d0*/  LDL.LU R7, [R1+0x85c] ;  /* 0x00085c0001077983 */ /* 0x001f280000300800 */
[----:B------:R-:W-:Y:S04]  /*b19e0*/  STS.U8 [R0+UR6+0x880], R5 ;  /* 0x0008800500007988 */ /* 0x000fe80008000006 */
[----:B-1----:R-:W4:Y:S04]  /*b19f0*/  LDL.LU R39, [R1+0x578] ;  /* 0x0005780001277983 */ /* 0x002f280000300800 */
[----:B------:R0:W-:Y:S04]  /*b1a00*/  STS.U8 [R0+UR6+0x8a0], R43 ;  /* 0x0008a02b00007988 */ /* 0x0001e80008000006 */
[----:B------:R-:W4:Y:S04]  /*b1a10*/  LDL.LU R17, [R1+0xe3c] ;  /* 0x000e3c0001117983 */ /* 0x000f280000300800 */
[----:B0-----:R-:W4:Y:S04]  /*b1a20*/  LDL.LU R43, [R1+0xb74] ;  /* 0x000b7400012b7983 */ /* 0x001f280000300800 */
[----:B------:R0:W-:Y:S04]  /*b1a30*/  STS.U8 [R0+UR6+0x8c0], R47 ;  /* 0x0008c02f00007988 */ /* 0x0001e80008000006 */
[----:B------:R1:W-:Y:S04]  /*b1a40*/  STS.U8 [R0+UR6+0x8e0], R3 ;  /* 0x0008e00300007988 */ /* 0x0003e80008000006 */
[----:B0-----:R-:W4:Y:S04]  /*b1a50*/  LDL.LU R47, [R1+0x864] ;  /* 0x00086400012f7983 */ /* 0x001f280000300800 */
[----:B------:R-:W4:Y:S04]  /*b1a60*/  LDL.LU R13, [R1+0x580] ;  /* 0x00058000010d7983 */ /* 0x000f280000300800 */
[----:B------:R-:W4:Y:S04]  /*b1a70*/  LDL.LU R5, [R1+0xe54] ;  /* 0x000e540001057983 */ /* 0x000f280000300800 */
[----:B-1----:R-:W4:Y:S04]  /*b1a80*/  LDL.LU R3, [R1+0xb7c] ;  /* 0x000b7c0001037983 */ /* 0x002f280000300800 */
[----:B--2---:R0:W-:Y:S04]  /*b1a90*/  STS.U8 [R0+UR6+0x9a0], R51 ;  /* 0x0009a03300007988 */ /* 0x0041e80008000006 */
[----:B---3--:R-:W-:Y:S04]  /*b1aa0*/  STS.U8 [R0+UR6+0x980], R11 ;  /* 0x0009800b00007988 */ /* 0x008fe80008000006 */
[----:B------:R1:W-:Y:S04]  /*b1ab0*/  STS.U8 [R0+UR6+0x9e0], R57 ;  /* 0x0009e03900007988 */ /* 0x0003e80008000006 */
[----:B0-----:R-:W2:Y:S04]  /*b1ac0*/  LDL.LU R51, [R1+0x86c] ;  /* 0x00086c0001337983 */ /* 0x001ea80000300800 */
[----:B-1----:R-:W3:Y:S04]  /*b1ad0*/  LDL.LU R57, [R1+0x588] ;  /* 0x0005880001397983 */ /* 0x002ee80000300800 */
[----:B------:R0:W-:Y:S04]  /*b1ae0*/  STS.U8 [R0+UR6+0x9c0], R29 ;  /* 0x0009c01d00007988 */ /* 0x0001e80008000006 */
[----:B0-----:R-:W3:Y:S04]  /*b1af0*/  LDL.LU R29, [R1+0xe5c] ;  /* 0x000e5c00011d7983 */ /* 0x001ee80000300800 */
[----:B------:R-:W3:Y:S04]  /*b1b00*/  LDL.LU R11, [R1+0xb84] ;  /* 0x000b8400010b7983 */ /* 0x000ee80000300800 */
[----:B----4-:R0:W-:Y:S04]  /*b1b10*/  STS.U8 [R0+UR6+0xac0], R59 ;  /* 0x000ac03b00007988 */ /* 0x0101e80008000006 */
[----:B0-----:R-:W4:Y:S04]  /*b1b20*/  LDL.LU R59, [R1+0x874] ;  /* 0x00087400013b7983 */ /* 0x001f280000300800 */
[----:B------:R0:W-:Y:S04]  /*b1b30*/  STS.U8 [R0+UR6+0xae0], R61 ;  /* 0x000ae03d00007988 */ /* 0x0001e80008000006 */
[----:B------:R1:W-:Y:S04]  /*b1b40*/  STS.U8 [R0+UR6+0xa80], R15 ;  /* 0x000a800f00007988 */ /* 0x0003e80008000006 */
[----:B0-----:R-:W4:Y:S04]  /*b1b50*/  LDL.LU R61, [R1+0x590] ;  /* 0x00059000013d7983 */ /* 0x001f280000300800 */
[----:B------:R0:W-:Y:S04]  /*b1b60*/  STS.U8 [R0+UR6+0xaa0], R9 ;  /* 0x000aa00900007988 */ /* 0x0001e80008000006 */
[----:B-1----:R-:W4:Y:S04]  /*b1b70*/  LDL.LU R15, [R1+0xe64] ;  /* 0x000e6400010f7983 */ /* 0x002f280000300800 */
[----:B------:R1:W-:Y:S04]  /*b1b80*/  STS.U8 [R0+UR6+0xbe0], R35 ;  /* 0x000be02300007988 */ /* 0x0003e80008000006 */
[----:B0-----:R-:W4:Y:S04]  /*b1b90*/  LDL.LU R9, [R1+0xb8c] ;  /* 0x000b8c0001097983 */ /* 0x001f280000300800 */
[----:B-1----:R-:W4:Y:S04]  /*b1ba0*/  LDL.LU R35, [R1+0x87c] ;  /* 0x00087c0001237983 */ /* 0x002f280000300800 */
[----:B------:R-:W-:Y:S04]  /*b1bb0*/  STS.U8 [R0+UR6+0xbc0], R19 ;  /* 0x000bc01300007988 */ /* 0x000fe80008000006 */
[----:B------:R0:W-:Y:S04]  /*b1bc0*/  STS.U8 [R0+UR6+0xba0], R7 ;  /* 0x000ba00700007988 */ /* 0x0001e80008000006 */
[----:B------:R1:W-:Y:S04]  /*b1bd0*/  STS.U8 [R0+UR6+0xb80], R39 ;  /* 0x000b802700007988 */ /* 0x0003e80008000006 */
[----:B0-----:R-:W4:Y:S04]  /*b1be0*/  LDL.LU R7, [R1+0x598] ;  /* 0x0005980001077983 */ /* 0x001f280000300800 */
[----:B------:R-:W-:Y:S04]  /*b1bf0*/  STS.U8 [R0+UR6+0xc80], R17 ;  /* 0x000c801100007988 */ /* 0x000fe80008000006 */
[----:B-1----:R-:W4:Y:S04]  /*b1c00*/  LDL.LU R39, [R1+0xe6c] ;  /* 0x000e6c0001277983 */ /* 0x002f280000300800 */
[----:B------:R0:W-:Y:S04]  /*b1c10*/  STS.U8 [R0+UR6+0xca0], R43 ;  /* 0x000ca02b00007988 */ /* 0x0001e80008000006 */
        /* <DEDUP_REMOVED lines=8> */
[----:B--2---:R0:W-:Y:S04]  /*b1ca0*/  STS.U8 [R0+UR6+0xde0], R51 ;  /* 0x000de03300007988 */ /* 0x0041e80008000006 */
[----:B---3--:R1:W-:Y:S04]  /*b1cb0*/  STS.U8 [R0+UR6+0xdc0], R57 ;  /* 0x000dc03900007988 */ /* 0x0083e80008000006 */
[----:B0-----:R-:W2:Y:S04]  /*b1cc0*/  LDL.LU R51, [R1+0xb9c] ;  /* 0x000b9c0001337983 */ /* 0x001ea80000300800 */
[----:B-1----:R-:W3:Y:S04]  /*b1cd0*/  LDL.LU R57, [R1+0x89c] ;  /* 0x00089c0001397983 */ /* 0x002ee80000300800 */
[----:B------:R0:W-:Y:S04]  /*b1ce0*/  STS.U8 [R0+UR6+0xec0], R29 ;  /* 0x000ec01d00007988 */ /* 0x0001e80008000006 */
[----:B------:R-:W-:Y:S04]  /*b1cf0*/  STS.U8 [R0+UR6+0xee0], R11 ;  /* 0x000ee00b00007988 */ /* 0x000fe80008000006 */
[----:B0-----:R-:W3:Y:S04]  /*b1d00*/  LDL.LU R29, [R1+0x5a8] ;  /* 0x0005a800011d7983 */ /* 0x001ee80000300800 */
[----:B----4-:R0:W-:Y:S04]  /*b1d10*/  STS.U8 [R0+UR6+0xe80], R59 ;  /* 0x000e803b00007988 */ /* 0x0101e80008000006 */
        /* <DEDUP_REMOVED lines=10> */
[----:B-1----:R-:W4:Y:S04]  /*b1dc0*/  LDL.LU R35, [R1+0x8bc] ;  /* 0x0008bc0001237983 */ /* 0x002f280000300800 */
[----:B------:R-:W-:Y:S04]  /*b1dd0*/  STS.U8 [R0+UR6+0xf80], R7 ;  /* 0x000f800700007988 */ /* 0x000fe80008000006 */
[----:B------:R0:W-:Y:S04]  /*b1de0*/  STS.U8 [R0+UR6+0x1080], R39 ;  /* 0x0010802700007988 */ /* 0x0001e80008000006 */
[----:B------:R-:W4:Y:S04]  /*b1df0*/  LDL.LU R17, [R1+0x5b8] ;  /* 0x0005b80001117983 */ /* 0x000f280000300800 */
[----:B0-----:R-:W4:Y:S04]  /*b1e00*/  LDL.LU R39, [R1+0xe9c] ;  /* 0x000e9c0001277983 */ /* 0x001f280000300800 */
[----:B------:R0:W-:Y:S04]  /*b1e10*/  STS.U8 [R0+UR6+0x10a0], R43 ;  /* 0x0010a02b00007988 */ /* 0x0001e80008000006 */
[----:B0-----:R-:W4:Y:S04]  /*b1e20*/  LDL.LU R43, [R1+0xbb4] ;  /* 0x000bb400012b7983 */ /* 0x001f280000300800 */
[----:B------:R-:W4:Y:S04]  /*b1e30*/  LDL.LU R15, [R1+0x8c4] ;  /* 0x0008c400010f7983 */ /* 0x000f280000300800 */
[----:B------:R0:W-:Y:S04]  /*b1e40*/  STS.U8 [R0+UR6+0x10c0], R47 ;  /* 0x0010c02f00007988 */ /* 0x0001e80008000006 */
[----:B------:R-:W4:Y:S04]  /*b1e50*/  LDL.LU R7, [R1+0x5c0] ;  /* 0x0005c00001077983 */ /* 0x000f280000300800 */
[----:B0-----:R-:W4:Y:S04]  /*b1e60*/  LDL.LU R47, [R1+0xea4] ;  /* 0x000ea400012f7983 */ /* 0x001f280000300800 */
[----:B------:R0:W-:Y:S04]  /*b1e70*/  STS.U8 [R0+UR6+0x10e0], R3 ;  /* 0x0010e00300007988 */ /* 0x0001e80008000006 */
[----:B------:R-:W-:Y:S04]  /*b1e80*/  STS.U8 [R0+UR6+0x11a0], R5 ;  /* 0x0011a00500007988 */ /* 0x000fe80008000006 */
[----:B0-----:R-:W4:Y:S04]  /*b1e90*/  LDL.LU R3, [R1+0xbbc] ;  /* 0x000bbc0001037983 */ /* 0x001f280000300800 */
[----:B--2---:R0:W-:Y:S04]  /*b1ea0*/  STS.U8 [R0+UR6+0x1180], R51 ;  /* 0x0011803300007988 */ /* 0x0041e80008000006 */
[----:B---3--:R1:W-:Y:S04]  /*b1eb0*/  STS.U8 [R0+UR6+0x11e0], R57 ;  /* 0x0011e03900007988 */ /* 0x0083e80008000006 */
[----:B0-----:R-:W2:Y:S04]  /*b1ec0*/  LDL.LU R51, [R1+0x8cc] ;  /* 0x0008cc0001337983 */ /* 0x001ea80000300800 */
[----:B-1----:R-:W3:Y:S04]  /*b1ed0*/  LDL.LU R57, [R1+0x5c8] ;  /* 0x0005c80001397983 */ /* 0x002ee80000300800 */
[----:B------:R0:W-:Y:S04]  /*b1ee0*/  STS.U8 [R0+UR6+0x11c0], R29 ;  /* 0x0011c01d00007988 */ /* 0x0001e80008000006 */
[----:B------:R-:W3:Y:S04]  /*b1ef0*/  LDL.LU R5, [R1+0xeac] ;  /* 0x000eac0001057983 */ /* 0x000ee80000300800 */
[----:B0-----:R-:W3:Y:S04]  /*b1f00*/  LDL.LU R29, [R1+0xbc4] ;  /* 0x000bc400011d7983 */ /* 0x001ee80000300800 */
[----:B----4-:R0:W-:Y:S04]  /*b1f10*/  STS.U8 [R0+UR6+0x12c0], R59 ;  /* 0x0012c03b00007988 */ /* 0x0101e80008000006 */
        /* <DEDUP_REMOVED lines=11> */
[----:B-1----:R-:W4:Y:S04]  /*b1fd0*/  LDL.LU R35, [R1+0x5d8] ;  /* 0x0005d80001237983 */ /* 0x002f280000300800 */
[----:B------:R-:W-:Y:S04]  /*b1fe0*/  STS.U8 [R0+UR6+0x1380], R17 ;  /* 0x0013801100007988 */ /* 0x000fe80008000006 */
[----:B------:R0:W-:Y:S04]  /*b1ff0*/  STS.U8 [R0+UR6+0x1480], R39 ;  /* 0x0014802700007988 */ /* 0x0001e80008000006 */
[----:B0-----:R-:W4:Y:S04]  /*b2000*/  LDL.LU R39, [R1+0xebc] ;  /* 0x000ebc0001277983 */ /* 0x001f280000300800 */
[----:B------:R0:W-:Y:S04]  /*b2010*/  STS.U8 [R0+UR6+0x14a0], R43 ;  /* 0x0014a02b00007988 */ /* 0x0001e80008000006 */
[----:B------:R-:W-:Y:S04]  /*b2020*/  STS.U8 [R0+UR6+0x14c0], R15 ;  /* 0x0014c00f00007988 */ /* 0x000fe80008000006 */
[----:B0-----:R-:W4:Y:S04]  /*b2030*/  LDL.LU R43, [R1+0xbd4] ;  /* 0x000bd400012b7983 */ /* 0x001f280000300800 */
[----:B------:R-:W-:Y:S04]  /*b2040*/  STS.U8 [R0+UR6+0x14e0], R7 ;  /* 0x0014e00700007988 */ /* 0x000fe80008000006 */
[----:B------:R0:W-:Y:S04]  /*b2050*/  STS.U8 [R0+UR6+0x15a0], R47 ;  /* 0x0015a02f00007988 */ /* 0x0001e80008000006 */
[----:B0-----:R-:W4:Y:S04]  /*b2060*/  LDL.LU R47, [R1+0x8e4] ;  /* 0x0008e400012f7983 */ /* 0x001f280000300800 */
[----:B------:R0:W-:Y:S04]  /*b2070*/  STS.U8 [R0+UR6+0x1580], R3 ;  /* 0x0015800300007988 */ /* 0x0001e80008000006 */
[----:B------:R-:W4:Y:S04]  /*b2080*/  LDL.LU R7, [R1+0x5e0] ;  /* 0x0005e00001077983 */ /* 0x000f280000300800 */
[----:B0-----:R-:W4:Y:S04]  /*b2090*/  LDL.LU R3, [R1+0xec4] ;  /* 0x000ec40001037983 */ /* 0x001f280000300800 */
[----:B--2---:R0:W-:Y:S04]  /*b20a0*/  STS.U8 [R0+UR6+0x15e0], R51 ;  /* 0x0015e03300007988 */ /* 0x0041e80008000006 */
[----:B---3--:R1:W-:Y:S04]  /*b20b0*/  STS.U8 [R0+UR6+0x15c0], R57 ;  /* 0x0015c03900007988 */ /* 0x0083e80008000006 */
[----:B0-----:R-:W2:Y:S04]  /*b20c0*/  LDL.LU R51, [R1+0xbdc] ;  /* 0x000bdc0001337983 */ /* 0x001ea80000300800 */
[----:B------:R-:W-:Y:S04]  /*b20d0*/  STS.U8 [R0+UR6+0x16c0], R5 ;  /* 0x0016c00500007988 */ /* 0x000fe80008000006 */
[----:B-1----:R-:W3:Y:S04]  /*b20e0*/  LDL.LU R57, [R1+0x8ec] ;  /* 0x0008ec0001397983 */ /* 0x002ee80000300800 */
[----:B------:R0:W-:Y:S04]  /*b20f0*/  STS.U8 [R0+UR6+0x16e0], R29 ;  /* 0x0016e01d00007988 */ /* 0x0001e80008000006 */
[----:B0-----:R-:W3:Y:S04]  /*b2100*/  LDL.LU R29, [R1+0x5e8] ;  /* 0x0005e800011d7983 */ /* 0x001ee80000300800 */
[----:B------:R-:W3:Y:S04]  /*b2110*/  LDL.LU R15, [R1+0xecc] ;  /* 0x000ecc00010f7983 */ /* 0x000ee80000300800 */
[----:B------:R-:W3:Y:S04]  /*b2120*/  LDL.LU R5, [R1+0xbe4] ;  /* 0x000be40001057983 */ /* 0x000ee80000300800 */
[----:B----4-:R0:W-:Y:S04]  /*b2130*/  STS.U8 [R0+UR6+0x1680], R59 ;  /* 0x0016803b00007988 */ /* 0x0101e80008000006 */
        /* <DEDUP_REMOVED lines=8> */
[----:B------:R-:W-:Y:S04]  /*b21c0*/  STS.U8 [R0+UR6+0x17a0], R9 ;  /* 0x0017a00900007988 */ /* 0x000fe80008000006 */
[----:B------:R0:W-:Y:S04]  /*b21d0*/  STS.U8 [R0+UR6+0x1780], R35 ;  /* 0x0017802300007988 */ /* 0x0001e80008000006 */
        /* <DEDUP_REMOVED lines=10> */
[----:B------:R0:W-:Y:S04]  /*b2280*/  STS.U8 [R0+UR6+0x19a0], R3 ;  /* 0x0019a00300007988 */ /* 0x0001e80008000006 */
[----:B0-----:R-:W4:Y:S04]  /*b2290*/  LDL.LU R3, [R1+0xbfc] ;  /* 0x000bfc0001037983 */ /* 0x001f280000300800 */
[----:B--2---:R0:W-:Y:S04]  /*b22a0*/  STS.U8 [R0+UR6+0x1980], R51 ;  /* 0x0019803300007988 */ /* 0x0041e80008000006 */
[----:B---3--:R1:W-:Y:S04]  /*b22b0*/  STS.U8 [R0+UR6+0x19e0], R57 ;  /* 0x0019e03900007988 */ /* 0x0083e80008000006 */
[----:B0-----:R-:W2:Y:S04]  /*b22c0*/  LDL.LU R51, [R1+0x91c] ;  /* 0x00091c0001337983 */ /* 0x001ea80000300800 */
[----:B------:R-:W3:Y:S04]  /*b22d0*/  LDL.LU R7, [R1+0x608] ;  /* 0x0006080001077983 */ /* 0x000ee80000300800 */
[----:B-1----:R-:W3:Y:S04]  /*b22e0*/  LDL.LU R57, [R1+0xefc] ;  /* 0x000efc0001397983 */ /* 0x002ee80000300800 */
[----:B------:R0:W-:Y:S04]  /*b22f0*/  STS.U8 [R0+UR6+0x19c0], R29 ;  /* 0x0019c01d00007988 */ /* 0x0001e80008000006 */
[----:B------:R1:W-:Y:S04]  /*b2300*/  STS.U8 [R0+UR6+0x1ac0], R15 ;  /* 0x001ac00f00007988 */ /* 0x0003e80008000006 */
[----:B------:R1:W-:Y:S04]  /*b2310*/  STS.U8 [R0+UR6+0x1ae0], R5 ;  /* 0x001ae00500007988 */ /* 0x0003e80008000006 */
[----:B0-----:R-:W3:Y:S04]  /*b2320*/  LDL.LU R29, [R1+0xc04] ;  /* 0x000c0400011d7983 */ /* 0x001ee80000300800 */
[----:B-1----:R-:W3:Y:S04]  /*b2330*/  LDL.LU R15, [R1+0x924] ;  /* 0x00092400010f7983 */ /* 0x002ee80000300800 */
[----:B------:R-:W3:Y:S04]  /*b2340*/  LDL.LU R5, [R1+0x610] ;  /* 0x0006100001057983 */ /* 0x000ee80000300800 */
[----:B----4-:R0:W-:Y:S04]  /*b2350*/  STS.U8 [R0+UR6+0x1a80], R59 ;  /* 0x001a803b00007988 */ /* 0x0101e80008000006 */
[----:B------:R-:W-:Y:S04]  /*b2360*/  STS.U8 [R0+UR6+0x1aa0], R19 ;  /* 0x001aa01300007988 */ /* 0x000fe80008000006 */
[----:B0-----:R-:W4:Y:S04]  /*b2370*/  LDL.LU R59, [R1+0xf04] ;  /* 0x000f0400013b7983 */ /* 0x001f280000300800 */
        /* <DEDUP_REMOVED lines=13> */
[----:B------:R-:W4:Y:S04]  /*b2450*/  LDL.LU R9, [R1+0x934] ;  /* 0x0009340001097983 */ /* 0x000f280000300800 */
[----:B------:R0:W-:Y:S04]  /*b2460*/  STS.U8 [R0+UR6+0x1da0], R47 ;  /* 0x001da02f00007988 */ /* 0x0001e80008000006 */
[----:B0-----:R-:W4:Y:S04]  /*b2470*/  LDL.LU R47, [R1+0x620] ;  /* 0x00062000012f7983 */ /* 0x001f280000300800 */
[----:B------:R0:W-:Y:S04]  /*b2480*/  STS.U8 [R0+UR6+0x1d80], R3 ;  /* 0x001d800300007988 */ /* 0x0001e80008000006 */
[----:B0-----:R-:W4:Y:S04]  /*b2490*/  LDL.LU R3, [R1+0xf34] ;  /* 0x000f340001037983 */ /* 0x001f280000300800 */
[----:B--2---:R0:W-:Y:S04]  /*b24a0*/  STS.U8 [R0+UR6+0x1de0], R51 ;  /* 0x001de03300007988 */ /* 0x0041e80008000006 */
[----:B---3--:R-:W-:Y:S04]  /*b24b0*/  STS.U8 [R0+UR6+0x1dc0], R7 ;  /* 0x001dc00700007988 */ /* 0x008fe80008000006 */
[----:B------:R1:W-:Y:S04]  /*b24c0*/  STS.U8 [R0+UR6+0x1ec0], R57 ;  /* 0x001ec03900007988 */ /* 0x0003e80008000006 */
[----:B0-----:R-:W2:Y:S04]  /*b24d0*/  LDL.LU R51, [R1+0xc1c] ;  /* 0x000c1c0001337983 */ /* 0x001ea80000300800 */
[----:B-1----:R-:W3:Y:S04]  /*b24e0*/  LDL.LU R57, [R1+0x93c] ;  /* 0x00093c0001397983 */ /* 0x002ee80000300800 */
[----:B------:R-:W3:Y:S04]  /*b24f0*/  LDL.LU R13, [R1+0x628] ;  /* 0x00062800010d7983 */ /* 0x000ee80000300800 */
[----:B------:R0:W-:Y:S04]  /*b2500*/  STS.U8 [R0+UR6+0x1ee0], R29 ;  /* 0x001ee01d00007988 */ /* 0x0001e80008000006 */
[----:B------:R-:W3:Y:S04]  /*b2510*/  LDL.LU R7, [R1+0xf3c] ;  /* 0x000f3c0001077983 */ /* 0x000ee80000300800 */
[----:B------:R-:W-:Y:S04]  /*b2520*/  STS.U8 [R0+UR6+0x1e80], R15 ;  /* 0x001e800f00007988 */ /* 0x000fe80008000006 */
[----:B0-----:R-:W3:Y:S04]  /*b2530*/  LDL.LU R29, [R1+0xc24] ;  /* 0x000c2400011d7983 */ /* 0x001ee80000300800 */
[----:B------:R0:W-:Y:S04]  /*b2540*/  STS.U8 [R0+UR6+0x1ea0], R5 ;  /* 0x001ea00500007988 */ /* 0x0001e80008000006 */
[----:B------:R-:W3:Y:S04]  /*b2550*/  LDL.LU R19, [R1+0x944] ;  /* 0x0009440001137983 */ /* 0x000ee80000300800 */
[----:B0-----:R-:W3:Y:S04]  /*b2560*/  LDL.LU R5, [R1+0x630] ;  /* 0x0006300001057983 */ /* 0x001ee80000300800 */
[----:B----4-:R0:W-:Y:S04]  /*b2570*/  STS.U8 [R0+UR6+0x1fe0], R59 ;  /* 0x001fe03b00007988 */ /* 0x0101e80008000006 */
[----:B0-----:R-:W4:Y:S04]  /*b2580*/  LDL.LU R59, [R1+0xf44] ;  /* 0x000f4400013b7983 */ /* 0x001f280000300800 */
[----:B------:R-:W-:Y:S04]  /*b2590*/  STS.U8 [R0+UR6+0x1fc0], R11 ;  /* 0x001fc00b00007988 */ /* 0x000fe80008000006 */
[----:B------:R-:W4:Y:S04]  /*b25a0*/  LDL.LU R17, [R1+0xc2c] ;  /* 0x000c2c0001117983 */ /* 0x000f280000300800 */
        /* <DEDUP_REMOVED lines=13> */
[----:B------:R0:W-:Y:S04]  /*b2680*/  STS.U8 [R0+UR6+0x21a0], R3 ;  /* 0x0021a00300007988 */ /* 0x0001e80008000006 */
[----:B0-----:R-:W4:Y:S04]  /*b2690*/  LDL.LU R3, [R1+0xc3c] ;  /* 0x000c3c0001037983 */ /* 0x001f280000300800 */
[----:B------:R-:W4:Y:S04]  /*b26a0*/  LDL.LU R9, [R1+0x95c] ;  /* 0x00095c0001097983 */ /* 0x000f280000300800 */
[----:B--2---:R0:W-:Y:S04]  /*b26b0*/  STS.U8 [R0+UR6+0x2180], R51 ;  /* 0x0021803300007988 */ /* 0x0041e80008000006 */
[----:B---3--:R1:W-:Y:S04]  /*b26c0*/  STS.U8 [R0+UR6+0x21e0], R57 ;  /* 0x0021e03900007988 */ /* 0x0083e80008000006 */
[----:B0-----:R-:W2:Y:S04]  /*b26d0*/  LDL.LU R51, [R1+0x648] ;  /* 0x0006480001337983 */ /* 0x001ea80000300800 */
[----:B------:R0:W-:Y:S04]  /*b26e0*/  STS.U8 [R0+UR6+0x21c0], R13 ;  /* 0x0021c00d00007988 */ /* 0x0001e80008000006 */
[----:B-1----:R-:W3:Y:S04]  /*b26f0*/  LDL.LU R57, [R1+0xf5c] ;  /* 0x000f5c0001397983 */ /* 0x002ee80000300800 */
[----:B------:R1:W-:Y:S04]  /*b2700*/  STS.U8 [R0+UR6+0x22c0], R7 ;  /* 0x0022c00700007988 */ /* 0x0003e80008000006 */
[----:B0-----:R-:W3:Y:S04]  /*b2710*/  LDL.LU R13, [R1+0xc44] ;  /* 0x000c4400010d7983 */ /* 0x001ee80000300800 */
[----:B------:R0:W-:Y:S04]  /*b2720*/  STS.U8 [R0+UR6+0x22e0], R29 ;  /* 0x0022e01d00007988 */ /* 0x0001e80008000006 */
[----:B-1----:R-:W3:Y:S04]  /*b2730*/  LDL.LU R7, [R1+0x974] ;  /* 0x0009740001077983 */ /* 0x002ee80000300800 */
[----:B------:R-:W-:Y:S04]  /*b2740*/  STS.U8 [R0+UR6+0x2280], R19 ;  /* 0x0022801300007988 */ /* 0x000fe80008000006 */
[----:B0-----:R-:W3:Y:S04]  /*b2750*/  LDL.LU R29, [R1+0x650] ;  /* 0x00065000011d7983 */ /* 0x001ee80000300800 */
[----:B------:R0:W-:Y:S04]  /*b2760*/  STS.U8 [R0+UR6+0x22a0], R5 ;  /* 0x0022a00500007988 */ /* 0x0001e80008000006 */
[----:B0-----:R-:W3:Y:S04]  /*b2770*/  LDL.LU R5, [R1+0xf64] ;  /* 0x000f640001057983 */ /* 0x001ee80000300800 */
[----:B----4-:R0:W-:Y:S04]  /*b2780*/  STS.U8 [R0+UR6+0x23e0], R59 ;  /* 0x0023e03b00007988 */ /* 0x0101e80008000006 */
[----:B------:R-:W-:Y:S04]  /*b2790*/  STS.U8 [R0+UR6+0x23c0], R17 ;  /* 0x0023c01100007988 */ /* 0x000fe80008000006 */
[----:B0-----:R-:W4:Y:S04]  /*b27a0*/  LDL.LU R59, [R1+0xc4c] ;  /* 0x000c4c00013b7983 */ /* 0x001f280000300800 */
[----:B------:R0:W-:Y:S04]  /*b27b0*/  STS.U8 [R0+UR6+0x23a0], R61 ;  /* 0x0023a03d00007988 */ /* 0x0001e80008000006 */
[----:B0-----:R-:W4:Y:S04]  /*b27c0*/  LDL.LU R61, [R1+0x97c] ;  /* 0x00097c00013d7983 */ /* 0x001f280000300800 */
[----:B------:R0:W-:Y:S04]  /*b27d0*/  STS.U8 [R0+UR6+0x2380], R35 ;  /* 0x0023802300007988 */ /* 0x0001e80008000006 */
[----:B0-----:R-:W4:Y:S04]  /*b27e0*/  LDL.LU R35, [R1+0x658] ;  /* 0x0006580001237983 */ /* 0x001f280000300800 */
[----:B------:R-:W-:Y:S04]  /*b27f0*/  STS.U8 [R0+UR6+0x2480], R15 ;  /* 0x0024800f00007988 */ /* 0x000fe80008000006 */
[----:B------:R-:W-:Y:S04]  /*b2800*/  STS.U8 [R0+UR6+0x24a0], R11 ;  /* 0x0024a00b00007988 */ /* 0x000fe80008000006 */
[----:B------:R0:W-:Y:S04]  /*b2810*/  STS.U8 [R0+UR6+0x24c0], R39 ;  /* 0x0024c02700007988 */ /* 0x0001e80008000006 */
[----:B0-----:R-:W4:Y:S04]  /*b2820*/  LDL.LU R39, [R1+0xf6c] ;  /* 0x000f6c0001277983 */ /* 0x001f280000300800 */
[----:B------:R0:W-:Y:S04]  /*b2830*/  STS.U8 [R0+UR6+0x24e0], R43 ;  /* 0x0024e02b00007988 */ /* 0x0001e80008000006 */
[----:B------:R-:W4:Y:S04]  /*b2840*/  LDL.LU R11, [R1+0xc54] ;  /* 0x000c5400010b7983 */ /* 0x000f280000300800 */
[----:B0-----:R-:W4:Y:S04]  /*b2850*/  LDL.LU R43, [R1+0x984] ;  /* 0x00098400012b7983 */ /* 0x001f280000300800 */
[----:B------:R0:W-:Y:S04]  /*b2860*/  STS.U8 [R0+UR6+0x25a0], R47 ;  /* 0x0025a02f00007988 */ /* 0x0001e80008000006 */
[----:B0-----:R-:W4:Y:S04]  /*b2870*/  LDL.LU R47, [R1+0x660] ;  /* 0x00066000012f7983 */ /* 0x001f280000300800 */
[----:B------:R0:W-:Y:S04]  /*b2880*/  STS.U8 [R0+UR6+0x2580], R3 ;  /* 0x0025800300007988 */ /* 0x0001e80008000006 */
[----:B------:R-:W-:Y:S04]  /*b2890*/  STS.U8 [R0+UR6+0x25e0], R9 ;  /* 0x0025e00900007988 */ /* 0x000fe80008000006 */
[----:B0-----:R-:W4:Y:S04]  /*b28a0*/  LDL.LU R3, [R1+0xf74] ;  /* 0x000f740001037983 */ /* 0x001f280000300800 */
[----:B--2---:R0:W-:Y:S04]  /*b28b0*/  STS.U8 [R0+UR6+0x25c0], R51 ;  /* 0x0025c03300007988 */ /* 0x0041e80008000006 */
[----:B---3--:R1:W-:Y:S04]  /*b28c0*/  STS.U8 [R0+UR6+0x26c0], R57 ;  /* 0x0026c03900007988 */ /* 0x0083e80008000006 */
[----:B0-----:R-:W2:Y:S04]  /*b28d0*/  LDL.LU R51, [R1+0xc5c] ;  /* 0x000c5c0001337983 */ /* 0x001ea80000300800 */
[----:B------:R-:W3:Y:S04]  /*b28e0*/  LDL.LU R15, [R1+0x98c] ;  /* 0x00098c00010f7983 */ /* 0x000ee80000300800 */
[----:B------:R-:W3:Y:S04]  /*b28f0*/  LDL.LU R9, [R1+0x668] ;  /* 0x0006680001097983 */ /* 0x000ee80000300800 */
[----:B-1----:R-:W3:Y:S04]  /*b2900*/  LDL.LU R57, [R1+0xf7c] ;  /* 0x000f7c0001397983 */ /* 0x002ee80000300800 */
[----:B------:R-:W-:Y:S04]  /*b2910*/  STS.U8 [R0+UR6+0x26e0], R13 ;  /* 0x0026e00d00007988 */ /* 0x000fe80008000006 */
[----:B------:R0:W-:Y:S04]  /*b2920*/  STS.U8 [R0+UR6+0x2680], R7 ;  /* 0x0026800700007988 */ /* 0x0001e80008000006 */
[----:B------:R-:W3:Y:S04]  /*b2930*/  LDL.LU R19, [R1+0xc64] ;  /* 0x000c640001137983 */ /* 0x000ee80000300800 */
[----:B------:R1:W-:Y:S04]  /*b2940*/  STS.U8 [R0+UR6+0x26a0], R29 ;  /* 0x0026a01d00007988 */ /* 0x0003e80008000006 */
[----:B0-----:R-:W3:Y:S04]  /*b2950*/  LDL.LU R7, [R1+0x994] ;  /* 0x0009940001077983 */ /* 0x001ee80000300800 */
[----:B------:R-:W-:Y:S04]  /*b2960*/  STS.U8 [R0+UR6+0x27e0], R5 ;  /* 0x0027e00500007988 */ /* 0x000fe80008000006 */
[----:B-1----:R-:W3:Y:S04]  /*b2970*/  LDL.LU R29, [R1+0x670] ;  /* 0x00067000011d7983 */ /* 0x002ee80000300800 */
[----:B------:R-:W3:Y:S04]  /*b2980*/  LDL.LU R17, [R1+0xf84] ;  /* 0x000f840001117983 */ /* 0x000ee80000300800 */
[----:B----4-:R0:W-:Y:S04]  /*b2990*/  STS.U8 [R0+UR6+0x27c0], R59 ;  /* 0x0027c03b00007988 */ /* 0x0101e80008000006 */
[----:B0-----:R-:W4:Y:S04]  /*b29a0*/  LDL.LU R59, [R1+0xc6c] ;  /* 0x000c6c00013b7983 */ /* 0x001f280000300800 */
[----:B------:R0:W-:Y:S04]  /*b29b0*/  STS.U8 [R0+UR6+0x27a0], R61 ;  /* 0x0027a03d00007988 */ /* 0x0001e80008000006 */
[----:B0-----:R-:W4:Y:S04]  /*b29c0*/  LDL.LU R61, [R1+0x99c] ;  /* 0x00099c00013d7983 */ /* 0x001f280000300800 */
[----:B------:R-:W4:Y:S04]  /*b29d0*/  LDL.LU R13, [R1+0x678] ;  /* 0x00067800010d7983 */ /* 0x000f280000300800 */
[----:B------:R-:W4:Y:S04]  /*b29e0*/  LDL.LU R5, [R1+0xf8c] ;  /* 0x000f8c0001057983 */ /* 0x000f280000300800 */
[----:B------:R0:W-:Y:S04]  /*b29f0*/  STS.U8 [R0+UR6+0x2780], R35 ;  /* 0x0027802300007988 */ /* 0x0001e80008000006 */
        /* <DEDUP_REMOVED lines=8> */
[----:B------:R0:W-:Y:S04]  /*b2a80*/  STS.U8 [R0+UR6+0x29a0], R3 ;  /* 0x0029a00300007988 */ /* 0x0001e80008000006 */
[----:B------:R-:W4:Y:S04]  /*b2a90*/  LDL.LU R11, [R1+0xc7c] ;  /* 0x000c7c00010b7983 */ /* 0x000f280000300800 */
[----:B0-----:R-:W4:Y:S04]  /*b2aa0*/  LDL.LU R3, [R1+0x9ac] ;  /* 0x0009ac0001037983 */ /* 0x001f280000300800 */
[----:B--2---:R0:W-:Y:S04]  /*b2ab0*/  STS.U8 [R0+UR6+0x2980], R51 ;  /* 0x0029803300007988 */ /* 0x0041e80008000006 */
[----:B---3--:R1:W-:Y:S04]  /*b2ac0*/  STS.U8 [R0+UR6+0x29e0], R15 ;  /* 0x0029e00f00007988 */ /* 0x0083e80008000006 */
[----:B------:R2:W-:Y:S04]  /*b2ad0*/  STS.U8 [R0+UR6+0x29c0], R9 ;  /* 0x0029c00900007988 */ /* 0x0005e80008000006 */
[----:B0-----:R-:W3:Y:S04]  /*b2ae0*/  LDL.LU R51, [R1+0x688] ;  /* 0x0006880001337983 */ /* 0x001ee80000300800 */
[----:B------:R0:W-:Y:S04]  /*b2af0*/  STS.U8 [R0+UR6+0x2ac0], R57 ;  /* 0x002ac03900007988 */ /* 0x0001e80008000006 */
[----:B-1----:R-:W3:Y:S04]  /*b2b00*/  LDL.LU R15, [R1+0xfac] ;  /* 0x000fac00010f7983 */ /* 0x002ee80000300800 */
[----:B--2---:R-:W2:Y:S04]  /*b2b10*/  LDL.LU R9, [R1+0xc84] ;  /* 0x000c840001097983 */ /* 0x004ea80000300800 */
[----:B------:R-:W-:Y:S04]  /*b2b20*/  STS.U8 [R0+UR6+0x2ae0], R19 ;  /* 0x002ae01300007988 */ /* 0x000fe80008000006 */
[----:B0-----:R-:W2:Y:S04]  /*b2b30*/  LDL.LU R57, [R1+0x9b4] ;  /* 0x0009b40001397983 */ /* 0x001ea80000300800 */
[----:B------:R0:W-:Y:S04]  /*b2b40*/  STS.U8 [R0+UR6+0x2a80], R7 ;  /* 0x002a800700007988 */ /* 0x0001e80008000006 */
[----:B------:R1:W-:Y:S04]  /*b2b50*/  STS.U8 [R0+UR6+0x2aa0], R29 ;  /* 0x002aa01d00007988 */ /* 0x0003e80008000006 */
[----:B------:R-:W-:Y:S04]  /*b2b60*/  STS.U8 [R0+UR6+0x2be0], R17 ;  /* 0x002be01100007988 */ /* 0x000fe80008000006 */
[----:B0-----:R-:W2:Y:S04]  /*b2b70*/  LDL.LU R7, [R1+0x690] ;  /* 0x0006900001077983 */ /* 0x001ea80000300800 */
[----:B-1----:R-:W2:Y:S04]  /*b2b80*/  LDL.LU R29, [R1+0xfb4] ;  /* 0x000fb400011d7983 */ /* 0x002ea80000300800 */
[----:B----4-:R0:W-:Y:S04]  /*b2b90*/  STS.U8 [R0+UR6+0x2bc0], R59 ;  /* 0x002bc03b00007988 */ /* 0x0101e80008000006 */
        /* <DEDUP_REMOVED lines=12> */
[----:B------:R0:W-:Y:S04]  /*b2c60*/  STS.U8 [R0+UR6+0x2da0], R47 ;  /* 0x002da02f00007988 */ /* 0x0001e80008000006 */
[----:B------:R-:W-:Y:S04]  /*b2c70*/  STS.U8 [R0+UR6+0x2d80], R11 ;  /* 0x002d800b00007988 */ /* 0x000fe80008000006 */
[----:B0-----:R-:W4:Y:S04]  /*b2c80*/  LDL.LU R47, [R1+0x6a0] ;  /* 0x0006a000012f7983 */ /* 0x001f280000300800 */
[----:B------:R0:W-:Y:S04]  /*b2c90*/  STS.U8 [R0+UR6+0x2de0], R3 ;  /* 0x002de00300007988 */ /* 0x0001e80008000006 */
[----:B0-----:R-:W4:Y:S04]  /*b2ca0*/  LDL.LU R3, [R1+0xfc4] ;  /* 0x000fc40001037983 */ /* 0x001f280000300800 */
[----:B------:R-:W4:Y:S04]  /*b2cb0*/  LDL.LU R13, [R1+0xc9c] ;  /* 0x000c9c00010d7983 */ /* 0x000f280000300800 */
[----:B------:R-:W4:Y:S04]  /*b2cc0*/  LDL.LU R11, [R1+0x9cc] ;  /* 0x0009cc00010b7983 */ /* 0x000f280000300800 */
[----:B---3--:R0:W-:Y:S04]  /*b2cd0*/  STS.U8 [R0+UR6+0x2dc0], R51 ;  /* 0x002dc03300007988 */ /* 0x0081e80008000006 */
[----:B------:R-:W-:Y:S04]  /*b2ce0*/  STS.U8 [R0+UR6+0x2ec0], R15 ;  /* 0x002ec00f00007988 */ /* 0x000fe80008000006 */
[----:B0-----:R-:W3:Y:S04]  /*b2cf0*/  LDL.LU R51, [R1+0x6a8] ;  /* 0x0006a80001337983 */ /* 0x001ee80000300800 */
[----:B--2---:R0:W-:Y:S04]  /*b2d00*/  STS.U8 [R0+UR6+0x2ee0], R9 ;  /* 0x002ee00900007988 */ /* 0x0041e80008000006 */
[----:B------:R-:W2:Y:S04]  /*b2d10*/  LDL.LU R19, [R1+0xfcc] ;  /* 0x000fcc0001137983 */ /* 0x000ea80000300800 */
[----:B------:R1:W-:Y:S04]  /*b2d20*/  STS.U8 [R0+UR6+0x2e80], R57 ;  /* 0x002e803900007988 */ /* 0x0003e80008000006 */
[----:B0-----:R-:W2:Y:S04]  /*b2d30*/  LDL.LU R9, [R1+0xca4] ;  /* 0x000ca40001097983 */ /* 0x001ea80000300800 */
[----:B-1----:R-:W2:Y:S04]  /*b2d40*/  LDL.LU R57, [R1+0x9d4] ;  /* 0x0009d40001397983 */ /* 0x002ea80000300800 */
[----:B------:R-:W-:Y:S04]  /*b2d50*/  STS.U8 [R0+UR6+0x2ea0], R7 ;  /* 0x002ea00700007988 */ /* 0x000fe80008000006 */
[----:B------:R0:W-:Y:S04]  /*b2d60*/  STS.U8 [R0+UR6+0x2fe0], R29 ;  /* 0x002fe01d00007988 */ /* 0x0001e80008000006 */
[----:B------:R-:W2:Y:S04]  /*b2d70*/  LDL.LU R17, [R1+0x6b0] ;  /* 0x0006b00001117983 */ /* 0x000ea80000300800 */
[----:B0-----:R-:W2:Y:S04]  /*b2d80*/  LDL.LU R29, [R1+0xfe4] ;  /* 0x000fe400011d7983 */ /* 0x001ea80000300800 */
[----:B----4-:R0:W-:Y:S04]  /*b2d90*/  STS.U8 [R0+UR6+0x2fc0], R59 ;  /* 0x002fc03b00007988 */ /* 0x0101e80008000006 */
[----:B0-----:R-:W4:Y:S04]  /*b2da0*/  LDL.LU R59, [R1+0xcac] ;  /* 0x000cac00013b7983 */ /* 0x001f280000300800 */
[----:B------:R-:W4:Y:S04]  /*b2db0*/  LDL.LU R15, [R1+0x9dc] ;  /* 0x0009dc00010f7983 */ /* 0x000f280000300800 */
[----:B------:R-:W4:Y:S04]  /*b2dc0*/  LDL.LU R7, [R1+0x6b8] ;  /* 0x0006b80001077983 */ /* 0x000f280000300800 */
[----:B------:R0:W-:Y:S04]  /*b2dd0*/  STS.U8 [R0+UR6+0x2fa0], R61 ;  /* 0x002fa03d00007988 */ /* 0x0001e80008000006 */
[----:B0-----:R-:W4:Y:S04]  /*b2de0*/  LDL.LU R61, [R1+0xfec] ;  /* 0x000fec00013d7983 */ /* 0x001f280000300800 */
[----:B------:R0:W-:Y:S04]  /*b2df0*/  STS.U8 [R0+UR6+0x2f80], R35 ;  /* 0x002f802300007988 */ /* 0x0001e80008000006 */
[----:B0-----:R-:W4:Y:S04]  /*b2e00*/  LDL.LU R35, [R1+0xcb4] ;  /* 0x000cb40001237983 */ /* 0x001f280000300800 */
[----:B------:R-:W-:Y:S04]  /*b2e10*/  STS.U8 [R0+UR6+0x3080], R5 ;  /* 0x0030800500007988 */ /* 0x000fe80008000006 */
[----:B------:R0:W-:Y:S04]  /*b2e20*/  STS.U8 [R0+UR6+0x30a0], R39 ;  /* 0x0030a02700007988 */ /* 0x0001e80008000006 */
[----:B0-----:R-:W4:Y:S04]  /*b2e30*/  LDL.LU R39, [R1+0x9e4] ;  /* 0x0009e40001277983 */ /* 0x001f280000300800 */
[----:B------:R0:W-:Y:S04]  /*b2e40*/  STS.U8 [R0+UR6+0x30c0], R43 ;  /* 0x0030c02b00007988 */ /* 0x0001e80008000006 */
[----:B0-----:R-:W4:Y:S04]  /*b2e50*/  LDL.LU R43, [R1+0x6c0] ;  /* 0x0006c000012b7983 */ /* 0x001f280000300800 */
[----:B------:R-:W4:Y:S04]  /*b2e60*/  LDL.LU R5, [R1+0xff4] ;  /* 0x000ff40001057983 */ /* 0x000f280000300800 */
        /* <DEDUP_REMOVED lines=8> */
[----:B---3--:R0:W-:Y:S04]  /*b2ef0*/  STS.U8 [R0+UR6+0x31c0], R51 ;  /* 0x0031c03300007988 */ /* 0x0081e80008000006 */
[----:B--2---:R-:W-:Y:S04]  /*b2f00*/  STS.U8 [R0+UR6+0x32c0], R19 ;  /* 0x0032c01300007988 */ /* 0x004fe80008000006 */
[----:B0-----:R-:W2:Y:S04]  /*b2f10*/  LDL.LU R51, [R1+0xcc4] ;  /* 0x000cc40001337983 */ /* 0x001ea80000300800 */
[----:B------:R0:W-:Y:S04]  /*b2f20*/  STS.U8 [R0+UR6+0x32e0], R9 ;  /* 0x0032e00900007988 */ /* 0x0001e80008000006 */
[----:B------:R1:W-:Y:S04]  /*b2f30*/  STS.U8 [R0+UR6+0x3280], R57 ;  /* 0x0032803900007988 */ /* 0x0003e80008000006 */
[----:B0-----:R-:W3:Y:S04]  /*b2f40*/  LDL.LU R9, [R1+0x9f4] ;  /* 0x0009f40001097983 */ /* 0x001ee80000300800 */
[----:B-1----:R-:W3:Y:S04]  /*b2f50*/  LDL.LU R57, [R1+0x6d0] ;  /* 0x0006d00001397983 */ /* 0x002ee80000300800 */
[----:B------:R-:W-:Y:S04]  /*b2f60*/  STS.U8 [R0+UR6+0x32a0], R17 ;  /* 0x0032a01100007988 */ /* 0x000fe80008000006 */
[----:B------:R0:W-:Y:S04]  /*b2f70*/  STS.U8 [R0+UR6+0x33e0], R29 ;  /* 0x0033e01d00007988 */ /* 0x0001e80008000006 */
[----:B0-----:R-:W3:Y:S04]  /*b2f80*/  LDL.LU R29, [R1+0x1004] ;  /* 0x00100400011d7983 */ /* 0x001ee80000300800 */
[----:B----4-:R0:W-:Y:S04]  /*b2f90*/  STS.U8 [R0+UR6+0x33c0], R59 ;  /* 0x0033c03b00007988 */ /* 0x0101e80008000006 */
[----:B------:R-:W-:Y:S04]  /*b2fa0*/  STS.U8 [R0+UR6+0x33a0], R15 ;  /* 0x0033a00f00007988 */ /* 0x000fe80008000006 */
[----:B------:R-:W-:Y:S04]  /*b2fb0*/  STS.U8 [R0+UR6+0x3380], R7 ;  /* 0x0033800700007988 */ /* 0x000fe80008000006 */
[----:B0-----:R-:W4:Y:S04]  /*b2fc0*/  LDL.LU R59, [R1+0xccc] ;  /* 0x000ccc00013b7983 */ /* 0x001f280000300800 */
        /* <DEDUP_REMOVED lines=13> */
[----:B------:R0:W-:Y:S04]  /*b30a0*/  STS.U8 [R0+UR6+0x35e0], R3 ;  /* 0x0035e00300007988 */ /* 0x0001e80008000006 */
[----:B------:R-:W4:Y:S04]  /*b30b0*/  LDL.LU R5, [R1+0xcec] ;  /* 0x000cec0001057983 */ /* 0x000f280000300800 */
[----:B------:R-:W-:Y:S04]  /*b30c0*/  STS.U8 [R0+UR6+0x35c0], R13 ;  /* 0x0035c00d00007988 */ /* 0x000fe80008000006 */
[----:B0-----:R-:W4:Y:S04]  /*b30d0*/  LDL.LU R3, [R1+0xa0c] ;  /* 0x000a0c0001037983 */ /* 0x001f280000300800 */
[----:B------:R0:W-:Y:S04]  /*b30e0*/  STS.U8 [R0+UR6+0x36c0], R11 ;  /* 0x0036c00b00007988 */ /* 0x0001e80008000006 */
[----:B------:R-:W4:Y:S04]  /*b30f0*/  LDL.LU R19, [R1+0x6e8] ;  /* 0x0006e80001137983 */ /* 0x000f280000300800 */
[----:B0-----:R-:W4:Y:S04]  /*b3100*/  LDL.LU R11, [R1+0x101c] ;  /* 0x00101c00010b7983 */ /* 0x001f280000300800 */
[----:B--2---:R0:W-:Y:S04]  /*b3110*/  STS.U8 [R0+UR6+0x36e0], R51 ;  /* 0x0036e03300007988 */ /* 0x0041e80008000006 */
[----:B0-----:R-:W2:Y:S04]  /*b3120*/  LDL.LU R51, [R1+0xcf4] ;  /* 0x000cf40001337983 */ /* 0x001ea80000300800 */
[----:B---3--:R-:W-:Y:S04]  /*b3130*/  STS.U8 [R0+UR6+0x3680], R9 ;  /* 0x0036800900007988 */ /* 0x008fe80008000006 */
[----:B------:R-:W3:Y:S04]  /*b3140*/  LDL.LU R17, [R1+0xa14] ;  /* 0x000a140001117983 */ /* 0x000ee80000300800 */
[----:B------:R0:W-:Y:S04]  /*b3150*/  STS.U8 [R0+UR6+0x36a0], R57 ;  /* 0x0036a03900007988 */ /* 0x0001e80008000006 */
[----:B0-----:R-:W3:Y:S04]  /*b3160*/  LDL.LU R57, [R1+0x6f0] ;  /* 0x0006f00001397983 */ /* 0x001ee80000300800 */
[----:B------:R0:W-:Y:S04]  /*b3170*/  STS.U8 [R0+UR6+0x37e0], R29 ;  /* 0x0037e01d00007988 */ /* 0x0001e80008000006 */
[----:B0-----:R-:W3:Y:S04]  /*b3180*/  LDL.LU R29, [R1+0x1034] ;  /* 0x00103400011d7983 */ /* 0x001ee80000300800 */
[----:B------:R-:W3:Y:S04]  /*b3190*/  LDL.LU R13, [R1+0xcfc] ;  /* 0x000cfc00010d7983 */ /* 0x000ee80000300800 */
[----:B------:R-:W3:Y:S04]  /*b31a0*/  LDL.LU R9, [R1+0xa1c] ;  /* 0x000a1c0001097983 */ /* 0x000ee80000300800 */
[----:B----4-:R0:W-:Y:S04]  /*b31b0*/  STS.U8 [R0+UR6+0x37c0], R59 ;  /* 0x0037c03b00007988 */ /* 0x0101e80008000006 */
        /* <DEDUP_REMOVED lines=18> */
[----:B------:R-:W-:Y:S04]  /*b32e0*/  STS.U8 [R0+UR6+0x39c0], R19 ;  /* 0x0039c01300007988 */ /* 0x000fe80008000006 */
[----:B-1----:R-:W4:Y:S04]  /*b32f0*/  LDL.LU R3, [R1+0x1074] ;  /* 0x0010740001037983 */ /* 0x002f280000300800 */
[----:B------:R0:W-:Y:S04]  /*b3300*/  STS.U8 [R0+UR6+0x3ac0], R11 ;  /* 0x003ac00b00007988 */ /* 0x0001e80008000006 */
[----:B0-----:R-:W4:Y:S04]  /*b3310*/  LDL.LU R11, [R1+0xd14] ;  /* 0x000d1400010b7983 */ /* 0x001f280000300800 */
[----:B--2---:R0:W-:Y:S04]  /*b3320*/  STS.U8 [R0+UR6+0x3ae0], R51 ;  /* 0x003ae03300007988 */ /* 0x0041e80008000006 */
[----:B---3--:R-:W-:Y:S04]  /*b3330*/  STS.U8 [R0+UR6+0x3a80], R17 ;  /* 0x003a801100007988 */ /* 0x008fe80008000006 */
[----:B0-----:R-:W2:Y:S04]  /*b3340*/  LDL.LU R51, [R1+0xa44] ;  /* 0x000a440001337983 */ /* 0x001ea80000300800 */
[----:B------:R0:W-:Y:S04]  /*b3350*/  STS.U8 [R0+UR6+0x3aa0], R57 ;  /* 0x003aa03900007988 */ /* 0x0001e80008000006 */
[----:B0-----:R-:W3:Y:S04]  /*b3360*/  LDL.LU R57, [R1+0x710] ;  /* 0x0007100001397983 */ /* 0x001ee80000300800 */
[----:B------:R0:W-:Y:S04]  /*b3370*/  STS.U8 [R0+UR6+0x3be0], R29 ;  /* 0x003be01d00007988 */ /* 0x0001e80008000006 */
[----:B------:R-:W-:Y:S04]  /*b3380*/  STS.U8 [R0+UR6+0x3bc0], R13 ;  /* 0x003bc00d00007988 */ /* 0x000fe80008000006 */
[----:B------:R-:W-:Y:S04]  /*b3390*/  STS.U8 [R0+UR6+0x3ba0], R9 ;  /* 0x003ba00900007988 */ /* 0x000fe80008000006 */
[----:B0-----:R-:W3:Y:S04]  /*b33a0*/  LDL.LU R29, [R1+0x1084] ;  /* 0x00108400011d7983 */ /* 0x001ee80000300800 */
[----:B----4-:R0:W-:Y:S04]  /*b33b0*/  STS.U8 [R0+UR6+0x3b80], R59 ;  /* 0x003b803b00007988 */ /* 0x0101e80008000006 */
        /* <DEDUP_REMOVED lines=18> */
[----:B------:R1:W-:Y:S04]  /*b34e0*/  STS.U8 [R0+UR6+0x3ec0], R3 ;  /* 0x003ec00300007988 */ /* 0x0003e80008000006 */
[----:B0-----:R-:W4:Y:S04]  /*b34f0*/  LDL.LU R5, [R1+0x728] ;  /* 0x0007280001057983 */ /* 0x001f280000300800 */
[----:B-1----:R-:W4:Y:S04]  /*b3500*/  LDL.LU R3, [R1+0x11c] ;  /* 0x00011c0001037983 */ /* 0x002f280000300800 */
[----:B------:R-:W-:Y:S04]  /*b3510*/  STS.U8 [R0+UR6+0x3ee0], R11 ;  /* 0x003ee00b00007988 */ /* 0x000fe80008000006 */
[----:B------:R-:W4:Y:S04]  /*b3520*/  LDL.LU R17, [R1+0xd34] ;  /* 0x000d340001117983 */ /* 0x000f280000300800 */
[----:B--2---:R0:W-:Y:S04]  /*b3530*/  STS.U8 [R0+UR6+0x3e80], R51 ;  /* 0x003e803300007988 */ /* 0x0041e80008000006 */
[----:B0-----:R-:W2:Y:S04]  /*b3540*/  LDL.LU R51, [R1+0xa64] ;  /* 0x000a640001337983 */ /* 0x001ea80000300800 */
[----:B---3--:R0:W-:Y:S04]  /*b3550*/  STS.U8 [R0+UR6+0x3ea0], R57 ;  /* 0x003ea03900007988 */ /* 0x0081e80008000006 */
[----:B0-----:R-:W3:Y:S04]  /*b3560*/  LDL.LU R57, [R1+0x730] ;  /* 0x0007300001397983 */ /* 0x001ee80000300800 */
[----:B------:R-:W3:Y:S04]  /*b3570*/  LDL.LU R15, [R1+0x114] ;  /* 0x00011400010f7983 */ /* 0x000ee80000300800 */
[----:B------:R0:W-:Y:S04]  /*b3580*/  STS.U8 [R0+UR6+0x3fe0], R29 ;  /* 0x003fe01d00007988 */ /* 0x0001e80008000006 */
[----:B------:R-:W3:Y:S04]  /*b3590*/  LDL.LU R11, [R1+0xd3c] ;  /* 0x000d3c00010b7983 */ /* 0x000ee80000300800 */
        /* <DEDUP_REMOVED lines=21> */
[----:B------:R1:W-:Y:S04]  /*b36f0*/  STS.U8 [R0+UR6+0x42c0], R3 ;  /* 0x0042c00300007988 */ /* 0x0003e80008000006 */
[----:B0-----:R-:W4:Y:S04]  /*b3700*/  LDL.LU R5, [R1+0xfc] ;  /* 0x0000fc0001057983 */ /* 0x001f280000300800 */
[----:B-1----:R-:W4:Y:S04]  /*b3710*/  LDL.LU R3, [R1+0xd54] ;  /* 0x000d540001037983 */ /* 0x002f280000300800 */
[----:B------:R-:W-:Y:S04]  /*b3720*/  STS.U8 [R0+UR6+0x42e0], R17 ;  /* 0x0042e01100007988 */ /* 0x000fe80008000006 */
[----:B--2---:R0:W-:Y:S04]  /*b3730*/  STS.U8 [R0+UR6+0x4280], R51 ;  /* 0x0042803300007988 */ /* 0x0041e80008000006 */
[----:B0-----:R-:W2:Y:S04]  /*b3740*/  LDL.LU R51, [R1+0xa84] ;  /* 0x000a840001337983 */ /* 0x001ea80000300800 */
[----:B---3--:R0:W-:Y:S04]  /*b3750*/  STS.U8 [R0+UR6+0x42a0], R57 ;  /* 0x0042a03900007988 */ /* 0x0081e80008000006 */
[----:B------:R-:W-:Y:S04]  /*b3760*/  STS.U8 [R0+UR6+0x43e0], R15 ;  /* 0x0043e00f00007988 */ /* 0x000fe80008000006 */
[----:B0-----:R-:W3:Y:S04]  /*b3770*/  LDL.LU R57, [R1+0x760] ;  /* 0x0007600001397983 */ /* 0x001ee80000300800 */
[----:B------:R-:W-:Y:S04]  /*b3780*/  STS.U8 [R0+UR6+0x43c0], R11 ;  /* 0x0043c00b00007988 */ /* 0x000fe80008000006 */
[----:B------:R0:W-:Y:S04]  /*b3790*/  STS.U8 [R0+UR6+0x43a0], R29 ;  /* 0x0043a01d00007988 */ /* 0x0001e80008000006 */
[----:B0-----:R-:W3:Y:S04]  /*b37a0*/  LDL.LU R29, [R1+0xf4] ;  /* 0x0000f400011d7983 */ /* 0x001ee80000300800 */
[----:B------:R-:W3:Y:S04]  /*b37b0*/  LDL.LU R11, [R1+0xd5c] ;  /* 0x000d5c00010b7983 */ /* 0x000ee80000300800 */
[----:B----4-:R0:W-:Y:S04]  /*b37c0*/  STS.U8 [R0+UR6+0x4380], R59 ;  /* 0x0043803b00007988 */ /* 0x0101e80008000006 */
[----:B0-----:R-:W4:Y:S04]  /*b37d0*/  LDL.LU R59, [R1+0xa8c] ;  /* 0x000a8c00013b7983 */ /* 0x001f280000300800 */
[----:B------:R0:W-:Y:S04]  /*b37e0*/  STS.U8 [R0+UR6+0x4480], R61 ;  /* 0x0044803d00007988 */ /* 0x0001e80008000006 */
[----:B0-----:R-:W4:Y:S04]  /*b37f0*/  LDL.LU R61, [R1+0x768] ;  /* 0x00076800013d7983 */ /* 0x001f280000300800 */
[----:B------:R0:W-:Y:S04]  /*b3800*/  STS.U8 [R0+UR6+0x44a0], R35 ;  /* 0x0044a02300007988 */ /* 0x0001e80008000006 */
[----:B0-----:R-:W4:Y:S04]  /*b3810*/  LDL.LU R35, [R1+0xec] ;  /* 0x0000ec0001237983 */ /* 0x001f280000300800 */
[----:B------:R-:W-:Y:S04]  /*b3820*/  STS.U8 [R0+UR6+0x44c0], R9 ;  /* 0x0044c00900007988 */ /* 0x000fe80008000006 */
        /* <DEDUP_REMOVED lines=16> */
[----:B--2---:R0:W-:Y:S04]  /*b3930*/  STS.U8 [R0+UR6+0x4680], R51 ;  /* 0x0046803300007988 */ /* 0x0041e80008000006 */
[----:B0-----:R-:W2:Y:S04]  /*b3940*/  LDL.LU R51, [R1+0xaa4] ;  /* 0x000aa40001337983 */ /* 0x001ea80000300800 */
[----:B------:R-:W2:Y:S04]  /*b3950*/  LDL.LU R13, [R1+0x7a0] ;  /* 0x0007a000010d7983 */ /* 0x000ea80000300800 */
[----:B------:R-:W2:Y:S04]  /*b3960*/  LDL.LU R5, [R1+0xd4] ;  /* 0x0000d40001057983 */ /* 0x000ea80000300800 */
[----:B---3--:R0:W-:Y:S04]  /*b3970*/  STS.U8 [R0+UR6+0x46a0], R57 ;  /* 0x0046a03900007988 */ /* 0x0081e80008000006 */
[----:B0-----:R-:W3:Y:S04]  /*b3980*/  LDL.LU R57, [R1+0xd7c] ;  /* 0x000d7c0001397983 */ /* 0x001ee80000300800 */
[----:B------:R0:W-:Y:S04]  /*b3990*/  STS.U8 [R0+UR6+0x47e0], R29 ;  /* 0x0047e01d00007988 */ /* 0x0001e80008000006 */
[----:B------:R-:W-:Y:S04]  /*b39a0*/  STS.U8 [R0+UR6+0x47c0], R11 ;  /* 0x0047c00b00007988 */ /* 0x000fe80008000006 */
[----:B0-----:R-:W3:Y:S04]  /*b39b0*/  LDL.LU R29, [R1+0xaac] ;  /* 0x000aac00011d7983 */ /* 0x001ee80000300800 */
[----:B----4-:R0:W-:Y:S04]  /*b39c0*/  STS.U8 [R0+UR6+0x47a0], R59 ;  /* 0x0047a03b00007988 */ /* 0x0101e80008000006 */
        /* <DEDUP_REMOVED lines=20> */
[----:B------:R0:W-:Y:S04]  /*b3b10*/  STS.U8 [R0+UR6+0x4ae0], R3 ;  /* 0x004ae00300007988 */ /* 0x0001e80008000006 */
[----:B0-----:R-:W4:Y:S04]  /*b3b20*/  LDL.LU R3, [R1+0xd94] ;  /* 0x000d940001037983 */ /* 0x001f280000300800 */
[----:B--2---:R0:W-:Y:S04]  /*b3b30*/  STS.U8 [R0+UR6+0x4a80], R51 ;  /* 0x004a803300007988 */ /* 0x0041e80008000006 */
[----:B------:R-:W-:Y:S04]  /*b3b40*/  STS.U8 [R0+UR6+0x4aa0], R13 ;  /* 0x004aa00d00007988 */ /* 0x000fe80008000006 */
[----:B------:R-:W-:Y:S04]  /*b3b50*/  STS.U8 [R0+UR6+0x4be0], R5 ;  /* 0x004be00500007988 */ /* 0x000fe80008000006 */
[----:B0-----:R-:W2:Y:S04]  /*b3b60*/  LDL.LU R51, [R1+0xadc] ;  /* 0x000adc0001337983 */ /* 0x001ea80000300800 */
[----:B---3--:R0:W-:Y:S04]  /*b3b70*/  STS.U8 [R0+UR6+0x4bc0], R57 ;  /* 0x004bc03900007988 */ /* 0x0081e80008000006 */
[----:B0-----:R-:W3:Y:S04]  /*b3b80*/  LDL.LU R57, [R1+0x7c0] ;  /* 0x0007c00001397983 */ /* 0x001ee80000300800 */
[----:B------:R-:W3:Y:S04]  /*b3b90*/  LDL.LU R5, [R1+0xb4] ;  /* 0x0000b40001057983 */ /* 0x000ee80000300800 */
[----:B------:R0:W-:Y:S04]  /*b3ba0*/  STS.U8 [R0+UR6+0x4ba0], R29 ;  /* 0x004ba01d00007988 */ /* 0x0001e80008000006 */
[----:B0-----:R-:W3:Y:S04]  /*b3bb0*/  LDL.LU R29, [R1+0xd9c] ;  /* 0x000d9c00011d7983 */ /* 0x001ee80000300800 */
[----:B----4-:R0:W-:Y:S04]  /*b3bc0*/  STS.U8 [R0+UR6+0x4b80], R59 ;  /* 0x004b803b00007988 */ /* 0x0101e80008000006 */
        /* <DEDUP_REMOVED lines=23> */
[----:B------:R-:W4:Y:S04]  /*b3d40*/  LDL.LU R7, [R1+0x7e0] ;  /* 0x0007e00001077983 */ /* 0x000f280000300800 */
[----:B--2---:R0:W-:Y:S04]  /*b3d50*/  STS.U8 [R0+UR6+0x4e80], R51 ;  /* 0x004e803300007988 */ /* 0x0041e80008000006 */
[----:B0-----:R-:W2:Y:S04]  /*b3d60*/  LDL.LU R51, [R1+0x94] ;  /* 0x0000940001337983 */ /* 0x001ea80000300800 */
[----:B---3--:R0:W-:Y:S04]  /*b3d70*/  STS.U8 [R0+UR6+0x4ea0], R57 ;  /* 0x004ea03900007988 */ /* 0x0081e80008000006 */
[----:B------:R-:W-:Y:S04]  /*b3d80*/  STS.U8 [R0+UR6+0x4fe0], R5 ;  /* 0x004fe00500007988 */ /* 0x000fe80008000006 */
[----:B0-----:R-:W3:Y:S04]  /*b3d90*/  LDL.LU R57, [R1+0xdbc] ;  /* 0x000dbc0001397983 */ /* 0x001ee80000300800 */
[----:B------:R0:W-:Y:S04]  /*b3da0*/  STS.U8 [R0+UR6+0x4fc0], R29 ;  /* 0x004fc01d00007988 */ /* 0x0001e80008000006 */
        /* <DEDUP_REMOVED lines=9> */
[----:B------:R1:W-:Y:S04]  /*b3e40*/  STS.U8 [R0+UR6+0x50c0], R11 ;  /* 0x0050c00b00007988 */ /* 0x0003e80008000006 */
[----:B0-----:R-:W4:Y:S04]  /*b3e50*/  LDL.LU R13, [R1+0x51c] ;  /* 0x00051c00010d7983 */ /* 0x001f280000300800 */
[----:B------:R0:W-:Y:S04]  /*b3e60*/  STS.U8 [R0+UR6+0x50e0], R39 ;  /* 0x0050e02700007988 */ /* 0x0001e80008000006 */
[----:B-1----:R-:W4:Y:S04]  /*b3e70*/  LDL.LU R11, [R1+0x84] ;  /* 0x00008400010b7983 */ /* 0x002f280000300800 */
        /* <DEDUP_REMOVED lines=11> */
[----:B------:R-:W-:Y:S04]  /*b3f30*/  STS.U8 [R0+UR6+0x52a0], R7 ;  /* 0x0052a00700007988 */ /* 0x000fe80008000006 */
[----:B0-----:R-:W4:Y:S04]  /*b3f40*/  LDL.LU R3, [R1+0x4f4] ;  /* 0x0004f40001037983 */ /* 0x001f280000300800 */
[----:B--2---:R0:W-:Y:S04]  /*b3f50*/  STS.U8 [R0+UR6+0x53e0], R51 ;  /* 0x0053e03300007988 */ /* 0x0041e80008000006 */
[----:B0-----:R-:W2:Y:S04]  /*b3f60*/  LDL.LU R51, [R1+0x4f0] ;  /* 0x0004f00001337983 */ /* 0x001ea80000300800 */
[----:B------:R-:W2:Y:S04]  /*b3f70*/  LDL.LU R7, [R1+0x4ec] ;  /* 0x0004ec0001077983 */ /* 0x000ea80000300800 */
[----:B---3--:R0:W-:Y:S04]  /*b3f80*/  STS.U8 [R0+UR6+0x53c0], R57 ;  /* 0x0053c03900007988 */ /* 0x0081e80008000006 */
        /* <DEDUP_REMOVED lines=13> */
[----:B------:R-:W4:Y:S04]  /*b4060*/  LDL.LU R19, [R1+0x4bc] ;  /* 0x0004bc0001137983 */ /* 0x000f280000300800 */
[----:B------:R-:W-:Y:S04]  /*b4070*/  STS.U8 [R0+UR6+0x55a0], R11 ;  /* 0x0055a00b00007988 */ /* 0x000fe80008000006 */
[----:B0-----:R-:W4:Y:S04]  /*b4080*/  LDL.LU R13, [R1+0x64] ;  /* 0x00006400010d7983 */ /* 0x001f280000300800 */
[----:B------:R0:W-:Y:S04]  /*b4090*/  STS.U8 [R0+UR6+0x5580], R39 ;  /* 0x0055802700007988 */ /* 0x0001e80008000006 */
[----:B0-----:R-:W4:Y:S04]  /*b40a0*/  LDL.LU R39, [R1+0x4ac] ;  /* 0x0004ac0001277983 */ /* 0x001f280000300800 */
        /* <DEDUP_REMOVED lines=8> */
[----:B------:R0:W-:Y:S04]  /*b4130*/  STS.U8 [R0+UR6+0x56e0], R3 ;  /* 0x0056e00300007988 */ /* 0x0001e80008000006 */
[----:B0-----:R-:W4:Y:S04]  /*b4140*/  LDL.LU R3, [R1+0x48c] ;  /* 0x00048c0001037983 */ /* 0x001f280000300800 */
[----:B--2---:R0:W-:Y:S04]  /*b4150*/  STS.U8 [R0+UR6+0x5680], R51 ;  /* 0x0056803300007988 */ /* 0x0041e80008000006 */
[----:B------:R-:W-:Y:S04]  /*b4160*/  STS.U8 [R0+UR6+0x56a0], R7 ;  /* 0x0056a00700007988 */ /* 0x000fe80008000006 */
[----:B0-----:R-:W2:Y:S04]  /*b4170*/  LDL.LU R51, [R1+0x54] ;  /* 0x0000540001337983 */ /* 0x001ea80000300800 */
[----:B---3--:R0:W-:Y:S04]  /*b4180*/  STS.U8 [R0+UR6+0x57e0], R57 ;  /* 0x0057e03900007988 */ /* 0x0081e80008000006 */
[----:B0-----:R-:W3:Y:S04]  /*b4190*/  LDL.LU R57, [R1+0x47c] ;  /* 0x00047c0001397983 */ /* 0x001ee80000300800 */
        /* <DEDUP_REMOVED lines=29> */
[----:B0-----:R-:W2:Y:S04]  /*b4370*/  LDL.LU R51, [R1+0x42c] ;  /* 0x00042c0001337983 */ /* 0x001ea80000300800 */
[----:B---3--:R0:W-:Y:S04]  /*b4380*/  STS.U8 [R0+UR6+0x5bc0], R57 ;  /* 0x005bc03900007988 */ /* 0x0081e80008000006 */
[----:B0-----:R-:W3:Y:S04]  /*b4390*/  LDL.LU R57, [R1+0x34] ;  /* 0x0000340001397983 */ /* 0x001ee80000300800 */
[----:B------:R0:W-:Y:S04]  /*b43a0*/  STS.U8 [R0+UR6+0x5ba0], R29 ;  /* 0x005ba01d00007988 */ /* 0x0001e80008000006 */
[----:B------:R-:W-:Y:S04]  /*b43b0*/  STS.U8 [R0+UR6+0x5b80], R7 ;  /* 0x005b800700007988 */ /* 0x000fe80008000006 */
[----:B0-----:R-:W3:Y:S04]  /*b43c0*/  LDL.LU R29, [R1+0x41c] ;  /* 0x00041c00011d7983 */ /* 0x001ee80000300800 */
[----:B----4-:R0:W-:Y:S04]  /*b43d0*/  STS.U8 [R0+UR6+0x5c80], R59 ;  /* 0x005c803b00007988 */ /* 0x0101e80008000006 */
[----:B0-----:R-:W4:Y:S04]  /*b43e0*/  LDL.LU R59, [R1+0x418] ;  /* 0x00041800013b7983 */ /* 0x001f280000300800 */
[----:B------:R-:W4:Y:S04]  /*b43f0*/  LDL.LU R9, [R1+0x414] ;  /* 0x0004140001097983 */ /* 0x000f280000300800 */
[----:B------:R-:W4:Y:S04]  /*b4400*/  LDL.LU R7, [R1+0x2c] ;  /* 0x00002c0001077983 */ /* 0x000f280000300800 */
[----:B------:R0:W-:Y:S04]  /*b4410*/  STS.U8 [R0+UR6+0x5ca0], R61 ;  /* 0x005ca03d00007988 */ /* 0x0001e80008000006 */
        /* <DEDUP_REMOVED lines=21> */
[----:B0-----:R-:W2:Y:S04]  /*b4570*/  LDL.LU R51, [R1+0x10] ;  /* 0x0000100001337983 */ /* 0x001ea80000300800 */
[----:B---3--:R0:W-:Y:S04]  /*b4580*/  STS.U8 [R0+UR6+0x5fe0], R57 ;  /* 0x005fe03900007988 */ /* 0x0081e80008000006 */
[----:B0-----:R-:W3:Y:S04]  /*b4590*/  LDL.LU R57, [R1+0x3bc] ;  /* 0x0003bc0001397983 */ /* 0x001ee80000300800 */
[----:B------:R-:W3:Y:S04]  /*b45a0*/  LDL.LU R11, [R1+0x3b8] ;  /* 0x0003b800010b7983 */ /* 0x000ee80000300800 */
[----:B------:R0:W-:Y:S04]  /*b45b0*/  STS.U8 [R0+UR6+0x5fc0], R29 ;  /* 0x005fc01d00007988 */ /* 0x0001e80008000006 */
[----:B0-----:R-:W3:Y:S04]  /*b45c0*/  LDL.LU R29, [R1+0x3b4] ;  /* 0x0003b400011d7983 */ /* 0x001ee80000300800 */
[----:B----4-:R0:W-:Y:S04]  /*b45d0*/  STS.U8 [R0+UR6+0x5fa0], R59 ;  /* 0x005fa03b00007988 */ /* 0x0101e80008000006 */
[----:B------:R1:W-:Y:S04]  /*b45e0*/  STS.U8 [R0+UR6+0x5f80], R9 ;  /* 0x005f800900007988 */ /* 0x0003e80008000006 */
[----:B------:R4:W-:Y:S04]  /*b45f0*/  STS.U8 [R0+UR6+0x6080], R7 ;  /* 0x0060800700007988 */ /* 0x0009e80008000006 */
[----:B0-----:R-:W3:Y:S04]  /*b4600*/  LDL.LU R59, [R1+0x8] ;  /* 0x00000800013b7983 */ /* 0x001ee80000300800 */
[----:B-1----:R-:W3:Y:S04]  /*b4610*/  LDL.LU R9, [R1+0x3a4] ;  /* 0x0003a40001097983 */ /* 0x002ee80000300800 */
[----:B----4-:R-:W4:Y:S04]  /*b4620*/  LDL.LU R7, [R1+0x3a0] ;  /* 0x0003a00001077983 */ /* 0x010f280000300800 */
[----:B------:R0:W-:Y:S04]  /*b4630*/  STS.U8 [R0+UR6+0x60a0], R61 ;  /* 0x0060a03d00007988 */ /* 0x0001e80008000006 */
[----:B0-----:R-:W4:Y:S04]  /*b4640*/  LDL.LU R61, [R1+0x39c] ;  /* 0x00039c00013d7983 */ /* 0x001f280000300800 */
[----:B------:R-:W-:Y:S04]  /*b4650*/  STS.U8 [R0+UR6+0x60c0], R19 ;  /* 0x0060c01300007988 */ /* 0x000fe80008000006 */
[----:B------:R0:W-:Y:S04]  /*b4660*/  STS.U8 [R0+UR6+0x60e0], R5 ;  /* 0x0060e00500007988 */ /* 0x0001e80008000006 */
[----:B------:R1:W-:Y:S04]  /*b4670*/  STS.U8 [R0+UR6+0x61a0], R35 ;  /* 0x0061a02300007988 */ /* 0x0003e80008000006 */
[----:B0-----:R-:W4:Y:S04]  /*b4680*/  LDL.LU R5, [R1] ;  /* 0x0000000001057983 */ /* 0x001f280000300800 */
        /* <DEDUP_REMOVED lines=13> */
[----:B--2---:R0:W-:Y:S04]  /*b4760*/  STS.U8 [R0+UR6+0x63e0], R51 ;  /* 0x0063e03300007988 */ /* 0x0041e80008000006 */
[----:B0-----:R-:W2:Y:S04]  /*b4770*/  LDL.LU R51, [R1+0x35c] ;  /* 0x00035c0001337983 */ /* 0x001ea80000300800 */
[----:B---3--:R0:W-:Y:S04]  /*b4780*/  STS.U8 [R0+UR6+0x63c0], R57 ;  /* 0x0063c03900007988 */ /* 0x0081e80008000006 */
[----:B------:R-:W-:Y:S04]  /*b4790*/  STS.U8 [R0+UR6+0x63a0], R11 ;  /* 0x0063a00b00007988 */ /* 0x000fe80008000006 */
[----:B0-----:R-:W3:Y:S04]  /*b47a0*/  LDL.LU R57, [R1+0x358] ;  /* 0x0003580001397983 */ /* 0x001ee80000300800 */
[----:B------:R-:W3:Y:S04]  /*b47b0*/  LDL.LU R15, [R1+0x354] ;  /* 0x00035400010f7983 */ /* 0x000ee80000300800 */
[----:B------:R0:W-:Y:S04]  /*b47c0*/  STS.U8 [R0+UR6+0x6380], R29 ;  /* 0x0063801d00007988 */ /* 0x0001e80008000006 */
[----:B------:R-:W3:Y:S04]  /*b47d0*/  LDL.LU R13, [R1+0x344] ;  /* 0x00034400010d7983 */ /* 0x000ee80000300800 */
[----:B0-----:R-:W3:Y:S04]  /*b47e0*/  LDL.LU R29, [R1+0x340] ;  /* 0x00034000011d7983 */ /* 0x001ee80000300800 */
[----:B------:R0:W-:Y:S04]  /*b47f0*/  STS.U8 [R0+UR6+0x6480], R59 ;  /* 0x0064803b00007988 */ /* 0x0001e80008000006 */
[----:B------:R1:W-:Y:S04]  /*b4800*/  STS.U8 [R0+UR6+0x64a0], R9 ;  /* 0x0064a00900007988 */ /* 0x0003e80008000006 */
[----:B----4-:R-:W-:Y:S04]  /*b4810*/  STS.U8 [R0+UR6+0x64c0], R7 ;  /* 0x0064c00700007988 */ /* 0x010fe80008000006 */
[----:B0-----:R-:W4:Y:S04]  /*b4820*/  LDL.LU R59, [R1+0x33c] ;  /* 0x00033c00013b7983 */ /* 0x001f280000300800 */
[----:B------:R-:W4:Y:S04]  /*b4830*/  LDL.LU R11, [R1+0x32c] ;  /* 0x00032c00010b7983 */ /* 0x000f280000300800 */
[----:B-1----:R-:W4:Y:S04]  /*b4840*/  LDL.LU R9, [R1+0x328] ;  /* 0x0003280001097983 */ /* 0x002f280000300800 */
[----:B------:R0:W-:Y:S04]  /*b4850*/  STS.U8 [R0+UR6+0x64e0], R61 ;  /* 0x0064e03d00007988 */ /* 0x0001e80008000006 */
[----:B0-----:R-:W4:Y:S04]  /*b4860*/  LDL.LU R61, [R1+0x324] ;  /* 0x00032400013d7983 */ /* 0x001f280000300800 */
[----:B------:R-:W4:Y:S04]  /*b4870*/  LDL.LU R7, [R1+0x314] ;  /* 0x0003140001077983 */ /* 0x000f280000300800 */
[----:B------:R-:W-:Y:S04]  /*b4880*/  STS.U8 [R0+UR6+0x65a0], R5 ;  /* 0x0065a00500007988 */ /* 0x000fe80008000006 */
[----:B------:R0:W-:Y:S04]  /*b4890*/  STS.U8 [R0+UR6+0x6580], R35 ;  /* 0x0065802300007988 */ /* 0x0001e80008000006 */
[----:B0-----:R-:W4:Y:S04]  /*b48a0*/  LDL.LU R35, [R1+0x310] ;  /* 0x0003100001237983 */ /* 0x001f280000300800 */
[----:B------:R0:W-:Y:S04]  /*b48b0*/  STS.U8 [R0+UR6+0x65e0], R39 ;  /* 0x0065e02700007988 */ /* 0x0001e80008000006 */
[----:B0-----:R-:W4:Y:S04]  /*b48c0*/  LDL.LU R39, [R1+0x30c] ;  /* 0x00030c0001277983 */ /* 0x001f280000300800 */
[----:B------:R0:W-:Y:S04]  /*b48d0*/  STS.U8 [R0+UR6+0x65c0], R43 ;  /* 0x0065c02b00007988 */ /* 0x0001e80008000006 */
[----:B------:R-:W-:Y:S04]  /*b48e0*/  STS.U8 [R0+UR6+0x66c0], R60 ;  /* 0x0066c03c00007988 */ /* 0x000fe80008000006 */
[----:B------:R-:W4:Y:S04]  /*b48f0*/  LDL.LU R5, [R1+0x2fc] ;  /* 0x0002fc0001057983 */ /* 0x000f280000300800 */
[----:B0-----:R-:W4:Y:S04]  /*b4900*/  LDL.LU R43, [R1+0x2f8] ;  /* 0x0002f800012b7983 */ /* 0x001f280000300800 */
[----:B------:R0:W-:Y:S04]  /*b4910*/  STS.U8 [R0+UR6+0x66e0], R47 ;  /* 0x0066e02f00007988 */ /* 0x0001e80008000006 */
[----:B------:R-:W-:Y:S04]  /*b4920*/  STS.U8 [R0+UR6+0x6680], R17 ;  /* 0x0066801100007988 */ /* 0x000fe80008000006 */
[----:B0-----:R-:W4:Y:S04]  /*b4930*/  LDL.LU R47, [R1+0x2f4] ;  /* 0x0002f400012f7983 */ /* 0x001f280000300800 */
[----:B------:R-:W-:Y:S04]  /*b4940*/  STS.U8 [R0+UR6+0x66a0], R3 ;  /* 0x0066a00300007988 */ /* 0x000fe80008000006 */
[----:B------:R-:W-:Y:S04]  /*b4950*/  STS.U8 [R0+UR6+0x67e0], R58 ;  /* 0x0067e03a00007988 */ /* 0x000fe80008000006 */
[----:B--2---:R0:W-:Y:S04]  /*b4960*/  STS.U8 [R0+UR6+0x67c0], R51 ;  /* 0x0067c03300007988 */ /* 0x0041e80008000006 */
[----:B0-----:R-:W2:Y:S04]  /*b4970*/  LDL.LU R51, [R1+0x2e4] ;  /* 0x0002e40001337983 */ /* 0x001ea80000300800 */
[----:B------:R-:W2:Y:S04]  /*b4980*/  LDL.LU R3, [R1+0x2e0] ;  /* 0x0002e00001037983 */ /* 0x000ea80000300800 */
[----:B---3--:R0:W-:Y:S04]  /*b4990*/  STS.U8 [R0+UR6+0x67a0], R57 ;  /* 0x0067a03900007988 */ /* 0x0081e80008000006 */
[----:B------:R-:W-:Y:S04]  /*b49a0*/  STS.U8 [R0+UR6+0x6780], R15 ;  /* 0x0067800f00007988 */ /* 0x000fe80008000006 */
[----:B------:R-:W-:Y:S04]  /*b49b0*/  STS.U8 [R0+UR6+0x6880], R53 ;  /* 0x0068803500007988 */ /* 0x000fe80008000006 */
[----:B0-----:R-:W3:Y:S04]  /*b49c0*/  LDL.LU R57, [R1+0x2dc] ;  /* 0x0002dc0001397983 */ /* 0x001ee80000300800 */
[----:B------:R-:W-:Y:S04]  /*b49d0*/  STS.U8 [R0+UR6+0x68a0], R13 ;  /* 0x0068a00d00007988 */ /* 0x000fe80008000006 */
[----:B------:R0:W-:Y:S04]  /*b49e0*/  STS.U8 [R0+UR6+0x68c0], R29 ;  /* 0x0068c01d00007988 */ /* 0x0001e80008000006 */
[----:B0-----:R-:W3:Y:S04]  /*b49f0*/  LDL.LU R29, [R1+0x2cc] ;  /* 0x0002cc00011d7983 */ /* 0x001ee80000300800 */
[----:B----4-:R0:W-:Y:S04]  /*b4a00*/  STS.U8 [R0+UR6+0x68e0], R59 ;  /* 0x0068e03b00007988 */ /* 0x0101e80008000006 */
[----:B------:R-:W-:Y:S04]  /*b4a10*/  STS.U8 [R0+UR6+0x69a0], R49 ;  /* 0x0069a03100007988 */ /* 0x000fe80008000006 */
[----:B------:R-:W-:Y:S04]  /*b4a20*/  STS.U8 [R0+UR6+0x6980], R11 ;  /* 0x0069800b00007988 */ /* 0x000fe80008000006 */
[----:B0-----:R-:W4:Y:S04]  /*b4a30*/  LDL.LU R59, [R1+0x2c8] ;  /* 0x0002c800013b7983 */ /* 0x001f280000300800 */
[----:B------:R-:W-:Y:S04]  /*b4a40*/  STS.U8 [R0+UR6+0x69e0], R9 ;  /* 0x0069e00900007988 */ /* 0x000fe80008000006 */
[----:B------:R0:W-:Y:S04]  /*b4a50*/  STS.U8 [R0+UR6+0x69c0], R61 ;  /* 0x0069c03d00007988 */ /* 0x0001e80008000006 */
[----:B------:R-:W-:Y:S04]  /*b4a60*/  STS.U8 [R0+UR6+0x6ac0], R45 ;  /* 0x006ac02d00007988 */ /* 0x000fe80008000006 */
[----:B0-----:R-:W4:Y:S04]  /*b4a70*/  LDL.LU R61, [R1+0x2c4] ;  /* 0x0002c400013d7983 */ /* 0x001f280000300800 */
[----:B------:R-:W-:Y:S04]  /*b4a80*/  STS.U8 [R0+UR6+0x6ae0], R7 ;  /* 0x006ae00700007988 */ /* 0x000fe80008000006 */
[----:B------:R0:W-:Y:S04]  /*b4a90*/  STS.U8 [R0+UR6+0x6a80], R35 ;  /* 0x006a802300007988 */ /* 0x0001e80008000006 */
[----:B0-----:R-:W4:Y:S04]  /*b4aa0*/  LDL.LU R35, [R1+0x2b4] ;  /* 0x0002b40001237983 */ /* 0x001f280000300800 */
[----:B------:R0:W-:Y:S04]  /*b4ab0*/  STS.U8 [R0+UR6+0x6aa0], R39 ;  /* 0x006aa02700007988 */ /* 0x0001e80008000006 */
[----:B------:R-:W-:Y:S04]  /*b4ac0*/  STS.U8 [R0+UR6+0x6be0], R41 ;  /* 0x006be02900007988 */ /* 0x000fe80008000006 */
[----:B0-----:R-:W4:Y:S04]  /*b4ad0*/  LDL.LU R39, [R1+0x2b0] ;  /* 0x0002b00001277983 */ /* 0x001f280000300800 */
[----:B------:R-:W4:Y:S04]  /*b4ae0*/  LDL.LU R21, [R1+0x2ac] ;  /* 0x0002ac0001157983 */ /* 0x000f280000300800 */
[----:B------:R-:W-:Y:S04]  /*b4af0*/  STS.U8 [R0+UR6+0x6bc0], R5 ;  /* 0x006bc00500007988 */ /* 0x000fe80008000006 */
[----:B------:R0:W-:Y:S04]  /*b4b00*/  STS.U8 [R0+UR6+0x6ba0], R43 ;  /* 0x006ba02b00007988 */ /* 0x0001e80008000006 */
[----:B------:R-:W4:Y:S04]  /*b4b10*/  LDL.LU R19, [R1+0x29c] ;  /* 0x00029c0001137983 */ /* 0x000f280000300800 */
[----:B------:R1:W-:Y:S04]  /*b4b20*/  STS.U8 [R0+UR6+0x6b80], R47 ;  /* 0x006b802f00007988 */ /* 0x0003e80008000006 */
[----:B0-----:R-:W4:Y:S04]  /*b4b30*/  LDL.LU R43, [R1+0x298] ;  /* 0x00029800012b7983 */ /* 0x001f280000300800 */
[----:B------:R-:W-:Y:S04]  /*b4b40*/  STS.U8 [R0+UR6+0x6c80], R37 ;  /* 0x006c802500007988 */ /* 0x000fe80008000006 */
[----:B-1----:R-:W4:Y:S04]  /*b4b50*/  LDL.LU R47, [R1+0x294] ;  /* 0x00029400012f7983 */ /* 0x002f280000300800 */
[----:B--2---:R0:W-:Y:S04]  /*b4b60*/  STS.U8 [R0+UR6+0x6ca0], R51 ;  /* 0x006ca03300007988 */ /* 0x0041e80008000006 */
[----:B------:R-:W-:Y:S04]  /*b4b70*/  STS.U8 [R0+UR6+0x6cc0], R3 ;  /* 0x006cc00300007988 */ /* 0x000fe80008000006 */
[----:B0-----:R-:W2:Y:S04]  /*b4b80*/  LDL.LU R51, [R1+0x284] ;  /* 0x0002840001337983 */ /* 0x001ea80000300800 */
[----:B------:R-:W2:Y:S04]  /*b4b90*/  LDL.LU R17, [R1+0x280] ;  /* 0x0002800001117983 */ /* 0x000ea80000300800 */
[----:B------:R-:W2:Y:S04]  /*b4ba0*/  LDL.LU R15, [R1+0x27c] ;  /* 0x00027c00010f7983 */ /* 0x000ea80000300800 */
[----:B------:R-:W2:Y:S04]  /*b4bb0*/  LDL.LU R13, [R1+0x26c] ;  /* 0x00026c00010d7983 */ /* 0x000ea80000300800 */
[----:B---3--:R0:W-:Y:S04]  /*b4bc0*/  STS.U8 [R0+UR6+0x6ce0], R57 ;  /* 0x006ce03900007988 */ /* 0x0081e80008000006 */
[----:B------:R-:W3:Y:S04]  /*b4bd0*/  LDL.LU R11, [R1+0x268] ;  /* 0x00026800010b7983 */ /* 0x000ee80000300800 */
[----:B------:R-:W-:Y:S04]  /*b4be0*/  STS.U8 [R0+UR6+0x6da0], R33 ;  /* 0x006da02100007988 */ /* 0x000fe80008000006 */
[----:B0-----:R-:W3:Y:S04]  /*b4bf0*/  LDL.LU R57, [R1+0x264] ;  /* 0x0002640001397983 */ /* 0x001ee80000300800 */
[----:B------:R-:W-:Y:S04]  /*b4c00*/  STS.U8 [R0+UR6+0x6d80], R29 ;  /* 0x006d801d00007988 */ /* 0x000fe80008000006 */
[----:B------:R-:W3:Y:S04]  /*b4c10*/  LDL.LU R9, [R1+0x254] ;  /* 0x0002540001097983 */ /* 0x000ee80000300800 */
[----:B------:R-:W3:Y:S04]  /*b4c20*/  LDL.LU R7, [R1+0x250] ;  /* 0x0002500001077983 */ /* 0x000ee80000300800 */
[----:B----4-:R0:W-:Y:S04]  /*b4c30*/  STS.U8 [R0+UR6+0x6de0], R59 ;  /* 0x006de03b00007988 */ /* 0x0101e80008000006 */
[----:B0-----:R-:W4:Y:S04]  /*b4c40*/  LDL.LU R59, [R1+0x24c] ;  /* 0x00024c00013b7983 */ /* 0x001f280000300800 */
[----:B------:R-:W4:Y:S04]  /*b4c50*/  LDL.LU R5, [R1+0x23c] ;  /* 0x00023c0001057983 */ /* 0x000f280000300800 */
[----:B------:R0:W-:Y:S04]  /*b4c60*/  STS.U8 [R0+UR6+0x6dc0], R61 ;  /* 0x006dc03d00007988 */ /* 0x0001e80008000006 */
[----:B------:R-:W-:Y:S04]  /*b4c70*/  STS.U8 [R0+UR6+0x6ec0], R2 ;  /* 0x006ec00200007988 */ /* 0x000fe80008000006 */
[----:B0-----:R-:W4:Y:S04]  /*b4c80*/  LDL.LU R61, [R1+0x238] ;  /* 0x00023800013d7983 */ /* 0x001f280000300800 */
[----:B------:R-:W4:Y:S04]  /*b4c90*/  LDL.LU R3, [R1+0x234] ;  /* 0x0002340001037983 */ /* 0x000f280000300800 */
[----:B------:R-:W4:Y:S04]  /*b4ca0*/  LDL.LU R29, [R1+0x224] ;  /* 0x00022400011d7983 */ /* 0x000f280000300800 */
[----:B------:R0:W-:Y:S04]  /*b4cb0*/  STS.U8 [R0+UR6+0x6ee0], R35 ;  /* 0x006ee02300007988 */ /* 0x0001e80008000006 */
[----:B0-----:R-:W4:Y:S04]  /*b4cc0*/  LDL.LU R35, [R1+0x220] ;  /* 0x0002200001237983 */ /* 0x001f280000300800 */
[----:B------:R0:W-:Y:S04]  /*b4cd0*/  STS.U8 [R0+UR6+0x6e80], R39 ;  /* 0x006e802700007988 */ /* 0x0001e80008000006 */
[----:B------:R-:W-:Y:S04]  /*b4ce0*/  STS.U8 [R0+UR6+0x6ea0], R21 ;  /* 0x006ea01500007988 */ /* 0x000fe80008000006 */
[----:B------:R-:W-:Y:S04]  /*b4cf0*/  STS.U8 [R0+UR6+0x6fe0], R4 ;  /* 0x006fe00400007988 */ /* 0x000fe80008000006 */
[----:B0-----:R-:W4:Y:S04]  /*b4d00*/  LDL.LU R39, [R1+0x21c] ;  /* 0x00021c0001277983 */ /* 0x001f280000300800 */
[----:B------:R-:W-:Y:S04]  /*b4d10*/  STS.U8 [R0+UR6+0x6fc0], R19 ;  /* 0x006fc01300007988 */ /* 0x000fe80008000006 */
[----:B------:R0:W-:Y:S04]  /*b4d20*/  STS.U8 [R0+UR6+0x6fa0], R43 ;  /* 0x006fa02b00007988 */ /* 0x0001e80008000006 */
[----:B------:R1:W-:Y:S04]  /*b4d30*/  STS.U8 [R0+UR6+0x6f80], R47 ;  /* 0x006f802f00007988 */ /* 0x0003e80008000006 */
[----:B------:R-:W-:Y:S04]  /*b4d40*/  STS.U8 [R0+UR6+0x7080], R6 ;  /* 0x0070800600007988 */ /* 0x000fe80008000006 */
[----:B0-----:R-:W4:Y:S04]  /*b4d50*/  LDL.LU R43, [R1+0x20c] ;  /* 0x00020c00012b7983 */ /* 0x001f280000300800 */
[----:B-1----:R-:W4:Y:S04]  /*b4d60*/  LDL.LU R47, [R1+0x208] ;  /* 0x00020800012f7983 */ /* 0x002f280000300800 */
[----:B--2---:R0:W-:Y:S04]  /*b4d70*/  STS.U8 [R0+UR6+0x70a0], R51 ;  /* 0x0070a03300007988 */ /* 0x0041e80008000006 */
[----:B------:R-:W-:Y:S04]  /*b4d80*/  STS.U8 [R0+UR6+0x70c0], R17 ;  /* 0x0070c01100007988 */ /* 0x000fe80008000006 */
[----:B------:R-:W-:Y:S04]  /*b4d90*/  STS.U8 [R0+UR6+0x70e0], R15 ;  /* 0x0070e00f00007988 */ /* 0x000fe80008000006 */
[----:B------:R-:W-:Y:S04]  /*b4da0*/  STS.U8 [R0+UR6+0x71a0], R8 ;  /* 0x0071a00800007988 */ /* 0x000fe80008000006 */
[----:B------:R-:W-:Y:S04]  /*b4db0*/  STS.U8 [R0+UR6+0x7180], R13 ;  /* 0x0071800d00007988 */ /* 0x000fe80008000006 */
[----:B---3--:R-:W-:Y:S04]  /*b4dc0*/  STS.U8 [R0+UR6+0x71e0], R11 ;  /* 0x0071e00b00007988 */ /* 0x008fe80008000006 */
[----:B0-----:R-:W2:Y:S04]  /*b4dd0*/  LDL.LU R51, [R1+0x204] ;  /* 0x0002040001337983 */ /* 0x001ea80000300800 */
[----:B------:R0:W-:Y:S04]  /*b4de0*/  STS.U8 [R0+UR6+0x71c0], R57 ;  /* 0x0071c03900007988 */ /* 0x0001e80008000006 */
[----:B------:R-:W-:Y:S04]  /*b4df0*/  STS.U8 [R0+UR6+0x72c0], R10 ;  /* 0x0072c00a00007988 */ /* 0x000fe80008000006 */
[----:B------:R-:W-:Y:S04]  /*b4e00*/  STS.U8 [R0+UR6+0x72e0], R9 ;  /* 0x0072e00900007988 */ /* 0x000fe80008000006 */
[----:B------:R-:W-:Y:S04]  /*b4e10*/  STS.U8 [R0+UR6+0x7280], R7 ;  /* 0x0072800700007988 */ /* 0x000fe80008000006 */
[----:B0-----:R-:W3:Y:S04]  /*b4e20*/  LDL.LU R57, [R1+0x1f4] ;  /* 0x0001f40001397983 */ /* 0x001ee80000300800 */
[----:B----4-:R0:W-:Y:S04]  /*b4e30*/  STS.U8 [R0+UR6+0x72a0], R59 ;  /* 0x0072a03b00007988 */ /* 0x0101e80008000006 */
[----:B------:R-:W-:Y:S04]  /*b4e40*/  STS.U8 [R0+UR6+0x73e0], R12 ;  /* 0x0073e00c00007988 */ /* 0x000fe80008000006 */
[----:B------:R-:W-:Y:S04]  /*b4e50*/  STS.U8 [R0+UR6+0x73c0], R5 ;  /* 0x0073c00500007988 */ /* 0x000fe80008000006 */
[----:B0-----:R-:W4:Y:S04]  /*b4e60*/  LDL.LU R59, [R1+0x1f0] ;  /* 0x0001f000013b7983 */ /* 0x001f280000300800 */
[----:B------:R0:W-:Y:S04]  /*b4e70*/  STS.U8 [R0+UR6+0x73a0], R61 ;  /* 0x0073a03d00007988 */ /* 0x0001e80008000006 */
[----:B------:R-:W-:Y:S04]  /*b4e80*/  STS.U8 [R0+UR6+0x7380], R3 ;  /* 0x0073800300007988 */ /* 0x000fe80008000006 */
[----:B0-----:R-:W4:Y:S04]  /*b4e90*/  LDL.LU R61, [R1+0x1ec] ;  /* 0x0001ec00013d7983 */ /* 0x001f280000300800 */
[----:B------:R-:W4:Y:S04]  /*b4ea0*/  LDL.LU R32, [R1+0x1dc] ;  /* 0x0001dc0001207983 */ /* 0x000f280000300800 */
[----:B------:R-:W4:Y:S04]  /*b4eb0*/  LDL.LU R27, [R1+0x1d8] ;  /* 0x0001d800011b7983 */ /* 0x000f280000300800 */
[----:B------:R-:W4:Y:S04]  /*b4ec0*/  LDL.LU R25, [R1+0x1d4] ;  /* 0x0001d40001197983 */ /* 0x000f280000300800 */
[----:B------:R-:W-:Y:S04]  /*b4ed0*/  STS.U8 [R0+UR6+0x7480], R14 ;  /* 0x0074800e00007988 */ /* 0x000fe80008000006 */
[----:B------:R-:W-:Y:S04]  /*b4ee0*/  STS.U8 [R0+UR6+0x74a0], R29 ;  /* 0x0074a01d00007988 */ /* 0x000fe80008000006 */
[----:B------:R-:W4:Y:S04]  /*b4ef0*/  LDL.LU R23, [R1+0x1c4] ;  /* 0x0001c40001177983 */ /* 0x000f280000300800 */
[----:B------:R0:W-:Y:S04]  /*b4f00*/  STS.U8 [R0+UR6+0x74c0], R35 ;  /* 0x0074c02300007988 */ /* 0x0001e80008000006 */
        /* <DEDUP_REMOVED lines=11> */
[----:B------:R0:W-:Y:S04]  /*b4fc0*/  STS.U8 [R0+UR6+0x74e0], R39 ;  /* 0x0074e02700007988 */ /* 0x0001e80008000006 */
[----:B------:R-:W4:Y:S04]  /*b4fd0*/  LDL.LU R29, [R1+0x164] ;  /* 0x00016400011d7983 */ /* 0x000f280000300800 */
[----:B0-----:R-:W4:Y:S04]  /*b4fe0*/  LDL.LU R39, [R1+0x160] ;  /* 0x0001600001277983 */ /* 0x001f280000300800 */
[----:B------:R-:W-:Y:S04]  /*b4ff0*/  STS.U8 [R0+UR6+0x75a0], R16 ;  /* 0x0075a01000007988 */ /* 0x000fe80008000006 */
[----:B------:R0:W-:Y:S04]  /*b5000*/  STS.U8 [R0+UR6+0x7580], R43 ;  /* 0x0075802b00007988 */ /* 0x0001e80008000006 */
[----:B------:R1:W-:Y:S04]  /*b5010*/  STS.U8 [R0+UR6+0x75e0], R47 ;  /* 0x0075e02f00007988 */ /* 0x0003e80008000006 */
[----:B0-----:R-:W4:Y:S04]  /*b5020*/  LDL.LU R43, [R1+0x15c] ;  /* 0x00015c00012b7983 */ /* 0x001f280000300800 */
[----:B-1----:R-:W4:Y:S04]  /*b5030*/  LDL.LU R47, [R1+0x14c] ;  /* 0x00014c00012f7983 */ /* 0x002f280000300800 */
[----:B--2---:R0:W-:Y:S04]  /*b5040*/  STS.U8 [R0+UR6+0x75c0], R51 ;  /* 0x0075c03300007988 */ /* 0x0041e80008000006 */
[----:B------:R-:W-:Y:S04]  /*b5050*/  STS.U8 [R0+UR6+0x76c0], R18 ;  /* 0x0076c01200007988 */ /* 0x000fe80008000006 */
[----:B0-----:R-:W2:Y:S04]  /*b5060*/  LDL.LU R51, [R1+0x148] ;  /* 0x0001480001337983 */ /* 0x001ea80000300800 */
[----:B---3--:R0:W-:Y:S04]  /*b5070*/  STS.U8 [R0+UR6+0x76e0], R57 ;  /* 0x0076e03900007988 */ /* 0x0081e80008000006 */
[----:B0-----:R-:W3:Y:S04]  /*b5080*/  LDL.LU R57, [R1+0x144] ;  /* 0x0001440001397983 */ /* 0x001ee80000300800 */
[----:B----4-:R0:W-:Y:S04]  /*b5090*/  STS.U8 [R0+UR6+0x7680], R59 ;  /* 0x0076803b00007988 */ /* 0x0101e80008000006 */
[----:B0-----:R-:W4:Y:S04]  /*b50a0*/  LDL.LU R59, [R1+0x134] ;  /* 0x00013400013b7983 */ /* 0x001f280000300800 */
[----:B------:R0:W-:Y:S04]  /*b50b0*/  STS.U8 [R0+UR6+0x76a0], R61 ;  /* 0x0076a03d00007988 */ /* 0x0001e80008000006 */
[----:B------:R-:W-:Y:S04]  /*b50c0*/  STS.U8 [R0+UR6+0x77e0], R20 ;  /* 0x0077e01400007988 */ /* 0x000fe80008000006 */
[----:B------:R-:W-:Y:S04]  /*b50d0*/  STS.U8 [R0+UR6+0x77c0], R32 ;  /* 0x0077c02000007988 */ /* 0x000fe80008000006 */
[----:B------:R-:W-:Y:S04]  /*b50e0*/  STS.U8 [R0+UR6+0x77a0], R27 ;  /* 0x0077a01b00007988 */ /* 0x000fe80008000006 */
[----:B------:R-:W-:Y:S04]  /*b50f0*/  STS.U8 [R0+UR6+0x7780], R25 ;  /* 0x0077801900007988 */ /* 0x000fe80008000006 */
[----:B------:R-:W-:Y:S04]  /*b5100*/  STS.U8 [R0+UR6+0x7880], R22 ;  /* 0x0078801600007988 */ /* 0x000fe80008000006 */
[----:B------:R-:W-:Y:S04]  /*b5110*/  STS.U8 [R0+UR6+0x78a0], R23 ;  /* 0x0078a01700007988 */ /* 0x000fe80008000006 */
[----:B0-----:R-:W4:Y:S04]  /*b5120*/  LDL.LU R61, [R1+0x130] ;  /* 0x00013000013d7983 */ /* 0x001f280000300800 */
[----:B------:R-:W-:Y:S04]  /*b5130*/  STS.U8 [R0+UR6+0x78c0], R21 ;  /* 0x0078c01500007988 */ /* 0x000fe80008000006 */
[----:B------:R0:W-:Y:S04]  /*b5140*/  STS.U8 [R0+UR6+0x78e0], R35 ;  /* 0x0078e02300007988 */ /* 0x0001e80008000006 */
        /* <DEDUP_REMOVED lines=15> */
[----:B------:R0:W-:Y:S02]  /*b5240*/  STS.U8 [R0+UR6+0x7cc0], R39 ;  /* 0x007cc02700007988 */ /* 0x0001e40008000006 */
[----:B0-----:R-:W0:Y:S02]  /*b5250*/  S2R R39, SR_TID.X ;  /* 0x0000000000277919 */ /* 0x001e240000002100 */
[----:B------:R1:W-:Y:S04]  /*b5260*/  STS.U8 [R0+UR6+0x7ce0], R43 ;  /* 0x007ce02b00007988 */ /* 0x0003e80008000006 */
[----:B------:R-:W-:Y:S04]  /*b5270*/  STS.U8 [R0+UR6+0x7da0], R38 ;  /* 0x007da02600007988 */ /* 0x000fe80008000006 */
[----:B------:R1:W-:Y:S04]  /*b5280*/  STS.U8 [R0+UR6+0x7d80], R47 ;  /* 0x007d802f00007988 */ /* 0x0003e80008000006 */
[----:B-1----:R-:W4:Y:S04]  /*b5290*/  LDL.LU R43, [R1+0xabc] ;  /* 0x000abc00012b7983 */ /* 0x002f280000300800 */
[----:B------:R-:W4:Y:S01]  /*b52a0*/  LDL.LU R47, [R1+0xab4] ;  /* 0x000ab400012f7983 */ /* 0x000f220000300800 */
[C---:B0-----:R-:W-:Y:S01]  /*b52b0*/  LOP3.LUT R16, R39.reuse, 0x7, RZ, 0xc0, !PT ;  /* 0x0000000727107812 */ /* 0x041fe200078ec0ff */
[----:B------:R-:W-:-:S04]  /*b52c0*/  IMAD.SHL.U32 R24, R39, 0x2, RZ ;  /* 0x0000000227187824 */ /* 0x000fc800078e00ff */
[----:B------:R-:W-:-:S05]  /*b52d0*/  IMAD R16, R16, 0x90, RZ ;  /* 0x0000009010107824 */ /* 0x000fca00078e02ff */
[----:B------:R-:W-:Y:S01]  /*b52e0*/  LOP3.LUT R16, R16, 0x30, R24, 0x78, !PT ;  /* 0x0000003010107812 */ /* 0x000fe200078e7818 */
[----:B--2---:R0:W-:Y:S04]  /*b52f0*/  STS.U8 [R0+UR6+0x7de0], R51 ;  /* 0x007de03300007988 */ /* 0x0041e80008000006 */
[----:B0-----:R-:W2:Y:S04]  /*b5300*/  LDL.LU R51, [R1+0xac8] ;  /* 0x000ac80001337983 */ /* 0x001ea80000300800 */
[----:B---3--:R0:W-:Y:S04]  /*b5310*/  STS.U8 [R0+UR6+0x7dc0], R57 ;  /* 0x007dc03900007988 */ /* 0x0081e80008000006 */
[----:B------:R-:W-:Y:S04]  /*b5320*/  STS.U8 [R0+UR6+0x7ec0], R42 ;  /* 0x007ec02a00007988 */ /* 0x000fe80008000006 */
[----:B0-----:R-:W2:Y:S04]  /*b5330*/  LDL.LU R57, [R1+0xac4] ;  /* 0x000ac40001397983 */ /* 0x001ea80000300800 */
[----:B----4-:R0:W-:Y:S04]  /*b5340*/  STS.U8 [R0+UR6+0x7ee0], R59 ;  /* 0x007ee03b00007988 */ /* 0x0101e80008000006 */
[----:B0-----:R-:W3:Y:S04]  /*b5350*/  LDL.LU R59, [R1+0xad8] ;  /* 0x000ad800013b7983 */ /* 0x001ee80000300800 */
[----:B------:R0:W-:Y:S04]  /*b5360*/  STS.U8 [R0+UR6+0x7e80], R61 ;  /* 0x007e803d00007988 */ /* 0x0001e80008000006 */
[----:B0-----:R-:W3:Y:S04]  /*b5370*/  LDL.LU R61, [R1+0xad4] ;  /* 0x000ad400013d7983 */ /* 0x001ee80000300800 */
[----:B------:R-:W4:Y:S04]  /*b5380*/  LDL.LU.64 R24, [R1+0x2020] ;  /* 0x0020200001187983 */ /* 0x000f280000300a00 */
[----:B------:R-:W4:Y:S04]  /*b5390*/  LDL.LU.64 R26, [R1+0x2028] ;  /* 0x00202800011a7983 */ /* 0x000f280000300a00 */
[----:B------:R-:W-:Y:S04]  /*b53a0*/  STS.U8 [R0+UR6+0x7ea0], R35 ;  /* 0x007ea02300007988 */ /* 0x000fe80008000006 */
[----:B------:R-:W-:Y:S04]  /*b53b0*/  STS.U8 [R0+UR6+0x7fe0], R52 ;  /* 0x007fe03400007988 */ /* 0x000fe80008000006 */
[----:B------:R-:W-:Y:S04]  /*b53c0*/  STS.U8 [R0+UR6+0x7fc0], R54 ;  /* 0x007fc03600007988 */ /* 0x000fe80008000006 */
[----:B------:R-:W-:Y:S04]  /*b53d0*/  STS.U8 [R0+UR6+0x7fa0], R55 ;  /* 0x007fa03700007988 */ /* 0x000fe80008000006 */
[----:B------:R-:W-:Y:S01]  /*b53e0*/  STS.U8 [R0+UR6+0x7f80], R56 ;  /* 0x007f803800007988 */ /* 0x000fe20008000006 */
[----:B------:R-:W-:Y:S06]  /*b53f0*/  BAR.SYNC.DEFER_BLOCKING 0x0 ;  /* 0x0000000000007b1d */ /* 0x000fec0000010000 */
[----:B------:R-:W0:Y:S04]  /*b5400*/  LDSM.16.M88.4 R4, [R16+UR6] ;  /* 0x000000061004783b */ /* 0x000e280008000200 */
[----:B------:R-:W1:Y:S04]  /*b5410*/  LDSM.16.M88.4 R20, [R16+UR6+0x800] ;  /* 0x000800061014783b */ /* 0x000e680008000200 */
[----:B------:R-:W-:Y:S01]  /*b5420*/  LDSM.16.M88.4 R32, [R16+UR6+0x1400] ;  /* 0x001400061020783b */ /* 0x000fe20008000200 */
[----:B------:R-:W-:-:S03]  /*b5430*/  IMAD R28, R30, 0x100, R31 ;  /* 0x000001001e1c7824 */ /* 0x000fc600078e021f */
[----:B------:R-:W-:Y:S04]  /*b5440*/  LDSM.16.M88.4 R36, [R16+UR6+0x2000] ;  /* 0x002000061024783b */ /* 0x000fe80008000200 */
[----:B0-----:R-:W-:Y:S01]  /*b5450*/  STL.64 [R1+0x2790], R4 ;  /* 0x0027900401007387 */ /* 0x001fe20000100a00 */
[----:B------:R-:W-:Y:S02]  /*b5460*/  IMAD.MOV.U32 R11, RZ, RZ, R4 ;  /* 0x000000ffff0b7224 */ /* 0x000fe400078e0004 */
[----:B------:R-:W-:Y:S01]  /*b5470*/  IMAD.MOV.U32 R10, RZ, RZ, R5 ;  /* 0x000000ffff0a7224 */ /* 0x000fe200078e0005 */
[----:B------:R-:W-:Y:S04]  /*b5480*/  STL.64 [R1+0x2798], R6 ;  /* 0x0027980601007387 */ /* 0x000fe80000100a00 */
[----:B------:R-:W0:Y:S01]  /*b5490*/  LDSM.16.M88.4 R4, [R16+UR6+0x400] ;  /* 0x000400061004783b */ /* 0x000e220008000200 */
[----:B-1----:R-:W-:-:S02]  /*b54a0*/  IMAD.MOV.U32 R3, RZ, RZ, R20 ;  /* 0x000000ffff037224 */ /* 0x002fc400078e0014 */
[----:B------:R-:W-:Y:S01]  /*b54b0*/  IMAD.MOV.U32 R2, RZ, RZ, R21 ;  /* 0x000000ffff027224 */ /* 0x000fe200078e0015 */
[----:B0-----:R-:W-:Y:S04]  /*b54c0*/  STL.64 [R1+0x27a0], R4 ;  /* 0x0027a00401007387 */ /* 0x001fe80000100a00 */
[----:B------:R-:W-:Y:S04]  /*b54d0*/  STL.64 [R1+0x27a8], R6 ;  /* 0x0027a80601007387 */ /* 0x000fe80000100a00 */
[----:B------:R-:W-:Y:S04]  /*b54e0*/  STL.64 [R1+0x27b0], R20 ;  /* 0x0027b01401007387 */ /* 0x000fe80000100a00 */
[----:B------:R-:W-:Y:S04]  /*b54f0*/  STL.64 [R1+0x27b8], R22 ;  /* 0x0027b81601007387 */ /* 0x000fe80000100a00 */
[----:B------:R-:W0:Y:S01]  /*b5500*/  LDSM.16.M88.4 R20, [R16+UR6+0xc00] ;  /* 0x000c00061014783b */ /* 0x000e220008000200 */
[----:B------:R-:W-:-:S03]  /*b5510*/  IMAD.MOV.U32 R14, RZ, RZ, R4 ;  /* 0x000000ffff0e7224 */ /* 0x000fc600078e0004 */
[----:B0-----:R-:W-:Y:S01]  /*b5520*/  STL.64 [R1+0x27c0], R20 ;  /* 0x0027c01401007387 */ /* 0x001fe20000100a00 */
[----:B------:R-:W-:Y:S02]  /*b5530*/  IMAD.MOV.U32 R4, RZ, RZ, R20 ;  /* 0x000000ffff047224 */ /* 0x000fe400078e0014 */
[----:B------:R-:W-:Y:S01]  /*b5540*/  IMAD.MOV.U32 R0, RZ, RZ, R21 ;  /* 0x000000ffff007224 */ /* 0x000fe200078e0015 */
[----:B------:R-:W-:Y:S04]  /*b5550*/  STL.64 [R1+0x27c8], R22 ;  /* 0x0027c81601007387 */ /* 0x000fe80000100a00 */
[----:B------:R-:W0:Y:S04]  /*b5560*/  LDSM.16.M88.4 R20, [R16+UR6+0x1000] ;  /* 0x001000061014783b */ /* 0x000e280008000200 */
[----:B0-----:R0:W-:Y:S01]  /*b5570*/  STL.64 [R1+0x27d0], R20 ;  /* 0x0027d01401007387 */ /* 0x0011e20000100a00 */
[----:B------:R-:W-:-:S02]  /*b5580*/  IMAD.MOV.U32 R7, RZ, RZ, R20 ;  /* 0x000000ffff077224 */ /* 0x000fc400078e0014 */
[----:B------:R-:W-:Y:S01]  /*b5590*/  IMAD.MOV.U32 R6, RZ, RZ, R21 ;  /* 0x000000ffff067224 */ /* 0x000fe200078e0015 */
[----:B------:R1:W-:Y:S04]  /*b55a0*/  STL.64 [R1+0x27d8], R22 ;  /* 0x0027d81601007387 */ /* 0x0003e80000100a00 */
[----:B0-----:R-:W4:Y:S04]  /*b55b0*/  LDL.LU.64 R20, [R1+0x2010] ;  /* 0x0020100001147983 */ /* 0x001f280000300a00 */
[----:B-1----:R-:W4:Y:S01]  /*b55c0*/  LDL.LU.64 R22, [R1+0x2018] ;  /* 0x0020180001167983 */ /* 0x002f220000300a00 */
[----:B------:R-:W-:-:S02]  /*b55d0*/  IMAD.MOV.U32 R9, RZ, RZ, R32 ;  /* 0x000000ffff097224 */ /* 0x000fc400078e0020 */
[----:B------:R-:W-:Y:S01]  /*b55e0*/  IMAD.MOV.U32 R8, RZ, RZ, R33 ;  /* 0x000000ffff087224 */ /* 0x000fe200078e0021 */
[----:B------:R-:W-:Y:S04]  /*b55f0*/  STL.64 [R1+0x27e0], R32 ;  /* 0x0027e02001007387 */ /* 0x000fe80000100a00 */
[----:B------:R-:W-:Y:S04]  /*b5600*/  STL.64 [R1+0x27e8], R34 ;  /* 0x0027e82201007387 */ /* 0x000fe80000100a00 */
[----:B------:R-:W0:Y:S01]  /*b5610*/  LDSM.16.M88.4 R32, [R16+UR6+0x1800] ;  /* 0x001800061020783b */ /* 0x000e220008000200 */
[----:B------:R-:W-:-:S02]  /*b5620*/  F2FP.F16.E4M3.UNPACK_B R12, R11 ;  /* 0x0000000bff0c723e */ /* 0x000fc400020006ff */
[----:B------:R-:W-:Y:S01]  /*b5630*/  F2FP.F16.E4M3.UNPACK_B R13, R10 ;  /* 0x0000000aff0d723e */ /* 0x000fe200020006ff */
[----:B0-----:R0:W-:Y:S01]  /*b5640*/  STL.64 [R1+0x27f0], R32 ;  /* 0x0027f02001007387 */ /* 0x0011e20000100a00 */
[----:B------:R-:W-:Y:S02]  /*b5650*/  IMAD.MOV.U32 R11, RZ, RZ, R32 ;  /* 0x000000ffff0b7224 */ /* 0x000fe400078e0020 */
[----:B------:R-:W-:Y:S01]  /*b5660*/  IMAD.MOV.U32 R10, RZ, RZ, R33 ;  /* 0x000000ffff0a7224 */ /* 0x000fe200078e0021 */
[----:B------:R1:W-:Y:S04]  /*b5670*/  STL.64 [R1+0x27f8], R34 ;  /* 0x0027f82201007387 */ /* 0x0003e80000100a00 */
[----:B------:R-:W-:Y:S04]  /*b5680*/  STL.64 [R1+0x18], R12 ;  /* 0x0000180c01007387 */ /* 0x000fe80000100a00 */
[----:B0-----:R-:W4:Y:S04]  /*b5690*/  LDL.LU.64 R32, [R1+0x2000] ;  /* 0x0020000001207983 */ /* 0x001f280000300a00 */
[----:B-1----:R-:W4:Y:S01]  /*b56a0*/  LDL.LU.64 R34, [R1+0x2008] ;  /* 0x0020080001227983 */ /* 0x002f220000300a00 */
[----:B------:R-:W-:-:S02]  /*b56b0*/  IMAD R29, R47, 0x100, R43 ;  /* 0x000001002f1d7824 */ /* 0x000fc400078e022b */
[----:B--2---:R-:W-:Y:S02]  /*b56c0*/  IMAD R30, R57, 0x100, R51 ;  /* 0x00000100391e7824 */ /* 0x004fe400078e0233 */
[----:B---3--:R-:W-:Y:S01]  /*b56d0*/  IMAD R31, R61, 0x100, R59 ;  /* 0x000001003d1f7824 */ /* 0x008fe200078e023b */
[----:B------:R-:W-:Y:S02]  /*b56e0*/  F2FP.F16.E4M3.UNPACK_B R28, R28 ;  /* 0x0000001cff1c723e */ /* 0x000fe400020006ff */
[----:B------:R-:W-:Y:S02]  /*b56f0*/  F2FP.F16.E4M3.UNPACK_B R29, R29 ;  /* 0x0000001dff1d723e */ /* 0x000fe400020006ff */
[----:B------:R-:W-:Y:S02]  /*b5700*/  F2FP.F16.E4M3.UNPACK_B R30, R30 ;  /* 0x0000001eff1e723e */ /* 0x000fe400020006ff */
[----:B------:R-:W-:-:S07]  /*b5710*/  F2FP.F16.E4M3.UNPACK_B R31, R31 ;  /* 0x0000001fff1f723e */ /* 0x000fce00020006ff */
[----:B----4-:R-:W-:-:S15]  /*b5720*/  HMMA.16816.F32 R24, R28, R12, R24 ;  /* 0x0000000c1c18723c */ /* 0x010fde0000001818 */
[----:B------:R-:W-:-:S04]  /*b5730*/  NOP ;  /* 0x0000000000007918 */ /* 0x000fc80000000000 */
[----:B------:R-:W-:Y:S04]  /*b5740*/  STL.64 [R1+0x30], R24 ;  /* 0x0000301801007387 */ /* 0x000fe80000100a00 */
[----:B------:R-:W-:Y:S04]  /*b5750*/  STL.64 [R1+0x38], R26 ;  /* 0x0000381a01007387 */ /* 0x000fe80000100a00 */
[----:B------:R-:W0:Y:S01]  /*b5760*/  LDSM.16.M88.4 R24, [R16+UR6+0x1c00] ;  /* 0x001c00061018783b */ /* 0x000e220008000200 */
[----:B------:R-:W-:Y:S02]  /*b5770*/  F2FP.F16.E4M3.UNPACK_B R14, R14 ;  /* 0x0000000eff0e723e */ /* 0x000fe400020006ff */
[----:B------:R-:W-:-:S03]  /*b5780*/  F2FP.F16.E4M3.UNPACK_B R15, R5 ;  /* 0x00000005ff0f723e */ /* 0x000fc600020006ff */
[----:B------:R-:W-:Y:S04]  /*b5790*/  STL [R1+0x10], R14 ;  /* 0x0000100e01007387 */ /* 0x000fe80000100800 */
[----:B0-----:R0:W-:Y:S01]  /*b57a0*/  STL.64 [R1+0x2800], R24 ;  /* 0x0028001801007387 */ /* 0x0011e20000100a00 */
[----:B------:R-:W-:Y:S02]  /*b57b0*/  IMAD.MOV.U32 R17, RZ, RZ, R24 ;  /* 0x000000ffff117224 */ /* 0x000fe400078e0018 */
[----:B------:R-:W-:Y:S01]  /*b57c0*/  IMAD.MOV.U32 R5, RZ, RZ, R25 ;  /* 0x000000ffff057224 */ /* 0x000fe200078e0019 */
[----:B------:R1:W-:Y:S04]  /*b57d0*/  STL.64 [R1+0x2808], R26 ;  /* 0x0028081a01007387 */ /* 0x0003e80000100a00 */
[----:B------:R-:W-:Y:S04]  /*b57e0*/  STL [R1+0x14], R15 ;  /* 0x0000140f01007387 */ /* 0x000fe80000100800 */
[----:B0-----:R-:W2:Y:S04]  /*b57f0*/  LDL.LU.64 R24, [R1+0x1ff0] ;  /* 0x001ff00001187983 */ /* 0x001ea80000300a00 */
[----:B-1----:R-:W2:Y:S01]  /*b5800*/  LDL.LU.64 R26, [R1+0x1ff8] ;  /* 0x001ff800011a7983 */ /* 0x002ea20000300a00 */
[----:B------:R-:W-:-:S02]  /*b5810*/  F2FP.F16.E4M3.UNPACK_B R12, R3 ;  /* 0x00000003ff0c723e */ /* 0x000fc400020006ff */
[----:B------:R-:W-:Y:S01]  /*b5820*/  F2FP.F16.E4M3.UNPACK_B R13, R2 ;  /* 0x00000002ff0d723e */ /* 0x000fe200020006ff */
[----:B------:R-:W-:-:S15]  /*b5830*/  HMMA.16816.F32 R20, R28, R14, R20 ;  /* 0x0000000e1c14723c */ /* 0x000fde0000001814 */
[----:B------:R-:W-:-:S04]  /*b5840*/  NOP ;  /* 0x0000000000007918 */ /* 0x000fc80000000000 */
[----:B------:R0:W-:Y:S04]  /*b5850*/  STL.64 [R1+0x40], R20 ;  /* 0x0000401401007387 */ /* 0x0001e80000100a00 */
[----:B------:R1:W-:Y:S04]  /*b5860*/  STL.64 [R1+0x48], R22 ;  /* 0x0000481601007387 */ /* 0x0003e80000100a00 */
[----:B------:R-:W-:Y:S04]  /*b5870*/  STL [R1+0x8], R12 ;  /* 0x0000080c01007387 */ /* 0x000fe80000100800 */
[----:B0-----:R-:W3:Y:S04]  /*b5880*/  LDL.LU.64 R20, [R1+0x1fe0] ;  /* 0x001fe00001147983 */ /* 0x001ee80000300a00 */
[----:B-1----:R-:W3:Y:S04]  /*b5890*/  LDL.LU.64 R22, [R1+0x1fe8] ;  /* 0x001fe80001167983 */ /* 0x002ee80000300a00 */
[----:B------:R-:W-:Y:S04]  /*b58a0*/  STL.64 [R1+0x2810], R36 ;  /* 0x0028102401007387 */ /* 0x000fe80000100a00 */
[----:B------:R-:W-:Y:S04]  /*b58b0*/  STL.64 [R1+0x2818], R38 ;  /* 0x0028182601007387 */ /* 0x000fe80000100a00 */
[----:B------:R0:W-:Y:S01]  /*b58c0*/  STL [R1+0xc], R13 ;  /* 0x00000c0d01007387 */ /* 0x0001e20000100800 */
[----:B------:R-:W-:Y:S03]  /*b58d0*/  HMMA.16816.F32 R32, R28, R12, R32 ;  /* 0x0000000c1c20723c */ /* 0x000fe60000001820 */
[----:B0-----:R-:W4:Y:S04]  /*b58e0*/  LDL.LU.64 R12, [R1+0x1fd0] ;  /* 0x001fd000010c7983 */ /* 0x001f280000300a00 */
[----:B------:R-:W4:-:S12]  /*b58f0*/  LDL.LU.64 R14, [R1+0x1fd8] ;  /* 0x001fd800010e7983 */ /* 0x000f180000300a00 */
[----:B------:R-:W-:Y:S04]  /*b5900*/  STL.64 [R1+0x50], R32 ;  /* 0x0000502001007387 */ /* 0x000fe80000100a00 */
[----:B------:R-:W-:Y:S04]  /*b5910*/  STL.64 [R1+0x58], R34 ;  /* 0x0000582201007387 */ /* 0x000fe80000100a00 */
[----:B------:R-:W0:Y:S01]  /*b5920*/  LDSM.16.M88.4 R32, [R16+UR6+0x2400] ;  /* 0x002400061020783b */ /* 0x000e220008000200 */
[----:B------:R-:W-:Y:S02]  /*b5930*/  F2FP.F16.E4M3.UNPACK_B R18, R4 ;  /* 0x00000004ff12723e */ /* 0x000fe400020006ff */
[----:B------:R-:W-:-:S03]  /*b5940*/  F2FP.F16.E4M3.UNPACK_B R19, R0 ;  /* 0x00000000ff13723e */ /* 0x000fc600020006ff */
[----:B------:R-:W-:Y:S04]  /*b5950*/  STL [R1], R18 ;  /* 0x0000001201007387 */ /* 0x000fe80000100800 */
[----:B0-----:R-:W-:Y:S01]  /*b5960*/  STL.64 [R1+0x2820], R32 ;  /* 0x0028202001007387 */ /* 0x001fe20000100a00 */
[----:B------:R-:W-:Y:S02]  /*b5970*/  IMAD.MOV.U32 R4, RZ, RZ, R32 ;  /* 0x000000ffff047224 */ /* 0x000fe400078e0020 */
[----:B------:R-:W-:Y:S01]  /*b5980*/  IMAD.MOV.U32 R0, RZ, RZ, R33 ;  /* 0x000000ffff007224 */ /* 0x000fe200078e0021 */
[----:B------:R2:W-:Y:S02]  /*b5990*/  STL.64 [R1+0x2828], R34 ;  /* 0x0028282201007387 */ /* 0x0005e40000100a00 */
[----:B--2---:R-:W-:Y:S02]  /*b59a0*/  HMMA.16816.F32 R32, R28, R18, R24 ;  /* 0x000000121c20723c */ /* 0x004fe40000001818 */
[----:B------:R-:W0:Y:S01]  /*b59b0*/  LDSM.16.M88.4 R24, [R16+UR6+0x2800] ;  /* 0x002800061018783b */ /* 0x000e220008000200 */
[----:B------:R-:W-:-:S02]  /*b59c0*/  F2FP.F16.E4M3.UNPACK_B R60, R7 ;  /* 0x00000007ff3c723e */ /* 0x000fc400020006ff */
[----:B------:R-:W-:Y:S01]  /*b59d0*/  F2FP.F16.E4M3.UNPACK_B R61, R6 ;  /* 0x00000006ff3d723e */ /* 0x000fe200020006ff */
[----:B------:R-:W-:-:S13]  /*b59e0*/  STL [R1+0x4], R19 ;  /* 0x0000041301007387 */ /* 0x000fda0000100800 */
[----:B------:R-:W-:Y:S04]  /*b59f0*/  STL.64 [R1+0x60], R32 ;  /* 0x0000602001007387 */ /* 0x000fe80000100a00 */
[----:B------:R-:W-:Y:S04]  /*b5a00*/  STL.64 [R1+0x68], R34 ;  /* 0x0000682201007387 */ /* 0x000fe80000100a00 */
[----:B0-----:R-:W-:Y:S01]  /*b5a10*/  STL.64 [R1+0x2830], R24 ;  /* 0x0028301801007387 */ /* 0x001fe20000100a00 */
[----:B------:R-:W-:Y:S02]  /*b5a20*/  IMAD.MOV.U32 R7, RZ, RZ, R24 ;  /* 0x000000ffff077224 */ /* 0x000fe400078e0018 */
[----:B------:R-:W-:Y:S01]  /*b5a30*/  IMAD.MOV.U32 R6, RZ, RZ, R25 ;  /* 0x000000ffff067224 */ /* 0x000fe200078e0019 */
[----:B------:R3:W-:Y:S01]  /*b5a40*/  STL.64 [R1+0x2838], R26 ;  /* 0x0028381a01007387 */ /* 0x0007e20000100a00 */
[----:B------:R-:W-:-:S02]  /*b5a50*/  F2FP.F16.E4M3.UNPACK_B R58, R9 ;  /* 0x00000009ff3a723e */ /* 0x000fc400020006ff */
[----:B------:R-:W-:Y:S01]  /*b5a60*/  F2FP.F16.E4M3.UNPACK_B R59, R8 ;  /* 0x00000008ff3b723e */ /* 0x000fe200020006ff */
[----:B---3--:R-:W-:Y:S01]  /*b5a70*/  HMMA.16816.F32 R24, R28, R60, R20 ;  /* 0x0000003c1c18723c */ /* 0x008fe20000001814 */
[----:B------:R-:W2:Y:S04]  /*b5a80*/  LDL.LU.64 R20, [R1+0x1fc0] ;  /* 0x001fc00001147983 */ /* 0x000ea80000300a00 */
[----:B------:R-:W2:-:S14]  /*b5a90*/  LDL.LU.64 R22, [R1+0x1fc8] ;  /* 0x001fc80001167983 */ /* 0x000e9c0000300a00 */
[----:B------:R-:W-:Y:S04]  /*b5aa0*/  STL.64 [R1+0x70], R24 ;  /* 0x0000701801007387 */ /* 0x000fe80000100a00 */
[----:B------:R-:W-:Y:S04]  /*b5ab0*/  STL.64 [R1+0x78], R26 ;  /* 0x0000781a01007387 */ /* 0x000fe80000100a00 */
[----:B------:R-:W0:Y:S01]  /*b5ac0*/  LDSM.16.M88.4 R24, [R16+UR6+0x2c00] ;  /* 0x002c00061018783b */ /* 0x000e220008000200 */
[----:B----4-:R-:W-:Y:S03]  /*b5ad0*/  HMMA.16816.F32 R12, R28, R58, R12 ;  /* 0x0000003a1c0c723c */ /* 0x010fe6000000180c */
[----:B------:R-:W-:Y:S04]  /*b5ae0*/  STL.64 [R1+0x8b98], R60 ;  /* 0x008b983c01007387 */ /* 0x000fe80000100a00 */
[----:B0-----:R0:W-:Y:S01]  /*b5af0*/  STL.64 [R1+0x2840], R24 ;  /* 0x0028401801007387 */ /* 0x0011e20000100a00 */
[----:B------:R-:W-:-:S02]  /*b5b00*/  IMAD.MOV.U32 R9, RZ, RZ, R24 ;  /* 0x000000ffff097224 */ /* 0x000fc400078e0018 */
[----:B------:R-:W-:Y:S01]  /*b5b10*/  IMAD.MOV.U32 R8, RZ, RZ, R25 ;  /* 0x000000ffff087224 */ /* 0x000fe200078e0019 */
[----:B------:R1:W-:Y:S04]  /*b5b20*/  STL.64 [R1+0x2848], R26 ;  /* 0x0028481a01007387 */ /* 0x0003e80000100a00 */
[----:B0-----:R-:W3:Y:S04]  /*b5b30*/  LDL.LU.64 R24, [R1+0x1fb0] ;  /* 0x001fb00001187983 */ /* 0x001ee80000300a00 */
[----:B-1----:R-:W3:Y:S04]  /*b5b40*/  LDL.LU.64 R26, [R1+0x1fb8] ;  /* 0x001fb800011a7983 */ /* 0x002ee80000300a00 */
        /* <DEDUP_REMOVED lines=9> */
[----:B0-----:R-:W4:Y:S04]  /*b5be0*/  LDL.LU.64 R12, [R1+0x1fa0] ;  /* 0x001fa000010c7983 */ /* 0x001f280000300a00 */
[----:B-1----:R-:W4:Y:S04]  /*b5bf0*/  LDL.LU.64 R14, [R1+0x1fa8] ;  /* 0x001fa800010e7983 */ /* 0x002f280000300a00 */
[----:B------:R-:W-:Y:S04]  /*b5c00*/  STL.64 [R1+0x8ba8], R58 ;  /* 0x008ba83a01007387 */ /* 0x000fe80000100a00 */
[----:B------:R-:W-:Y:S01]  /*b5c10*/  STL.64 [R1+0x8ba0], R56 ;  /* 0x008ba03801007387 */ /* 0x000fe20000100a00 */
[----:B------:R-:W-:-:S02]  /*b5c20*/  F2FP.F16.E4M3.UNPACK_B R54, R17 ;  /* 0x00000011ff36723e */ /* 0x000fc400020006ff */
[----:B------:R-:W-:Y:S01]  /*b5c30*/  F2FP.F16.E4M3.UNPACK_B R55, R5 ;  /* 0x00000005ff37723e */ /* 0x000fe200020006ff */
[----:B------:R-:W-:Y:S02]  /*b5c40*/  IMAD.MOV.U32 R3, RZ, RZ, R36 ;  /* 0x000000ffff037224 */ /* 0x000fe400078e0024 */
[----:B------:R-:W-:-:S03]  /*b5c50*/  IMAD.MOV.U32 R2, RZ, RZ, R37 ;  /* 0x000000ffff027224 */ /* 0x000fc600078e0025 */
[----:B------:R-:W-:Y:S02]  /*b5c60*/  F2FP.F16.E4M3.UNPACK_B R52, R3 ;  /* 0x00000003ff34723e */ /* 0x000fe400020006ff */
[----:B------:R-:W-:Y:S01]  /*b5c70*/  F2FP.F16.E4M3.UNPACK_B R53, R2 ;  /* 0x00000002ff35723e */ /* 0x000fe200020006ff */
[----:B--2---:R-:W-:Y:S01]  /*b5c80*/  HMMA.16816.F32 R20, R28, R56, R20 ;  /* 0x000000381c14723c */ /* 0x004fe20000001814 */
[----:B------:R-:W-:Y:S01]  /*b5c90*/  F2FP.F16.E4M3.UNPACK_B R50, R4 ;  /* 0x00000004ff32723e */ /* 0x000fe200020006ff */
[----:B------:R-:W-:-:S15]  /*b5ca0*/  LDSM.16.M88.4 R56, [R16+UR6+0x6400] ;  /* 0x006400061038783b */ /* 0x000fde0008000200 */
[----:B------:R-:W-:Y:S02]  /*b5cb0*/  NOP ;  /* 0x0000000000007918 */ /* 0x000fe40000000000 */
[----:B------:R-:W-:Y:S04]  /*b5cc0*/  STL.64 [R1+0x90], R20 ;  /* 0x0000901401007387 */ /* 0x000fe80000100a00 */
[----:B------:R-:W-:Y:S04]  /*b5cd0*/  STL.64 [R1+0x98], R22 ;  /* 0x0000981601007387 */ /* 0x000fe80000100a00 */
[----:B------:R-:W0:Y:S04]  /*b5ce0*/  LDSM.16.M88.4 R20, [R16+UR6+0x3400] ;  /* 0x003400061014783b */ /* 0x000e280008000200 */
[----:B0-----:R0:W-:Y:S01]  /*b5cf0*/  STL.64 [R1+0x2860], R20 ;  /* 0x0028601401007387 */ /* 0x0011e20000100a00 */
[----:B------:R-:W-:-:S02]  /*b5d00*/  IMAD.MOV.U32 R17, RZ, RZ, R20 ;  /* 0x000000ffff117224 */ /* 0x000fc400078e0014 */
[----:B------:R-:W-:Y:S01]  /*b5d10*/  IMAD.MOV.U32 R5, RZ, RZ, R21 ;  /* 0x000000ffff057224 */ /* 0x000fe200078e0015 */
[----:B------:R1:W-:Y:S04]  /*b5d20*/  STL.64 [R1+0x2868], R22 ;  /* 0x0028681601007387 */ /* 0x0003e80000100a00 */
[----:B0-----:R-:W2:Y:S04]  /*b5d30*/  LDL.LU.64 R20, [R1+0x1f90] ;  /* 0x001f900001147983 */ /* 0x001ea80000300a00 */
[----:B-1----:R-:W2:Y:S01]  /*b5d40*/  LDL.LU.64 R22, [R1+0x1f98] ;  /* 0x001f980001167983 */ /* 0x002ea20000300a00 */
[----:B---3--:R-:W-:Y:S03]  /*b5d50*/  HMMA.16816.F32 R32, R28, R54, R24 ;  /* 0x000000361c20723c */ /* 0x008fe60000001818 */
[----:B------:R-:W0:-:S15]  /*b5d60*/  LDSM.16.M88.4 R24, [R16+UR6+0x3800] ;  /* 0x003800061018783b */ /* 0x000e1e0008000200 */
[----:B------:R-:W-:Y:S01]  /*b5d70*/  NOP ;  /* 0x0000000000007918 */ /* 0x000fe20000000000 */
[----:B------:R-:W-:Y:S04]  /*b5d80*/  STL.64 [R1+0xa0], R32 ;  /* 0x0000a02001007387 */ /* 0x000fe80000100a00 */
[----:B------:R-:W-:Y:S04]  /*b5d90*/  STL.64 [R1+0xa8], R34 ;  /* 0x0000a82201007387 */ /* 0x000fe80000100a00 */
[----:B0-----:R-:W-:Y:S01]  /*b5da0*/  STL.64 [R1+0x2870], R24 ;  /* 0x0028701801007387 */ /* 0x001fe20000100a00 */
[----:B------:R-:W-:Y:S02]  /*b5db0*/  IMAD.MOV.U32 R3, RZ, RZ, R24 ;  /* 0x000000ffff037224 */ /* 0x000fe400078e0018 */
[----:B------:R-:W-:Y:S01]  /*b5dc0*/  IMAD.MOV.U32 R2, RZ, RZ, R25 ;  /* 0x000000ffff027224 */ /* 0x000fe200078e0019 */
[----:B------:R4:W-:Y:S02]  /*b5dd0*/  STL.64 [R1+0x2878], R26 ;  /* 0x0028781a01007387 */ /* 0x0009e40000100a00 */
[----:B----4-:R-:W-:Y:S02]  /*b5de0*/  HMMA.16816.F32 R24, R28, R52, R12 ;  /* 0x000000341c18723c */ /* 0x010fe4000000180c */
[----:B------:R-:W3:Y:S04]  /*b5df0*/  LDL.LU.64 R12, [R1+0x1f80] ;  /* 0x001f8000010c7983 */ /* 0x000ee80000300a00 */
[----:B------:R-:W3:-:S13]  /*b5e00*/  LDL.LU.64 R14, [R1+0x1f88] ;  /* 0x001f8800010e7983 */ /* 0x000eda0000300a00 */
[----:B------:R-:W-:Y:S04]  /*b5e10*/  STL.64 [R1+0xb0], R24 ;  /* 0x0000b01801007387 */ /* 0x000fe80000100a00 */
[----:B------:R-:W-:Y:S04]  /*b5e20*/  STL.64 [R1+0xb8], R26 ;  /* 0x0000b81a01007387 */ /* 0x000fe80000100a00 */
[----:B------:R-:W0:Y:S01]  /*b5e30*/  LDSM.16.M88.4 R24, [R16+UR6+0x3c00] ;  /* 0x003c00061018783b */ /* 0x000e220008000200 */
[----:B------:R-:W-:-:S03]  /*b5e40*/  F2FP.F16.E4M3.UNPACK_B R51, R0 ;  /* 0x00000000ff33723e */ /* 0x000fc600020006ff */
[----:B------:R-:W-:Y:S04]  /*b5e50*/  STL.64 [R1+0x8b90], R54 ;  /* 0x008b903601007387 */ /* 0x000fe80000100a00 */
[----:B------:R-:W-:Y:S04]  /*b5e60*/  STL.64 [R1+0x8b88], R52 ;  /* 0x008b883401007387 */ /* 0x000fe80000100a00 */
[----:B0-----:R0:W-:Y:S01]  /*b5e70*/  STL.64 [R1+0x2880], R24 ;  /* 0x0028801801007387 */ /* 0x0011e20000100a00 */
[----:B------:R-:W-:Y:S02]  /*b5e80*/  IMAD.MOV.U32 R4, RZ, RZ, R24 ;  /* 0x000000ffff047224 */ /* 0x000fe400078e0018 */
[----:B------:R-:W-:Y:S01]  /*b5e90*/  IMAD.MOV.U32 R0, RZ, RZ, R25 ;  /* 0x000000ffff007224 */ /* 0x000fe200078e0019 */
[----:B------:R1:W-:Y:S04]  /*b5ea0*/  STL.64 [R1+0x2888], R26 ;  /* 0x0028881a01007387 */ /* 0x0003e80000100a00 */
[----:B0-----:R-:W4:Y:S04]  /*b5eb0*/  LDL.LU.64 R24, [R1+0x1f70] ;  /* 0x001f700001187983 */ /* 0x001f280000300a00 */
[----:B-1----:R-:W4:Y:S01]  /*b5ec0*/  LDL.LU.64 R26, [R1+0x1f78] ;  /* 0x001f7800011a7983 */ /* 0x002f220000300a00 */
[----:B------:R-:W-:-:S02]  /*b5ed0*/  F2FP.F16.E4M3.UNPACK_B R48, R7 ;  /* 0x00000007ff30723e */ /* 0x000fc400020006ff */
[----:B------:R-:W-:Y:S02]  /*b5ee0*/  F2FP.F16.E4M3.UNPACK_B R49, R6 ;  /* 0x00000006ff31723e */ /* 0x000fe400020006ff */
[----:B------:R-:W-:Y:S02]  /*b5ef0*/  F2FP.F16.E4M3.UNPACK_B R46, R9 ;  /* 0x00000009ff2e723e */ /* 0x000fe400020006ff */
[----:B------:R-:W-:Y:S01]  /*b5f00*/  F2FP.F16.E4M3.UNPACK_B R47, R8 ;  /* 0x00000008ff2f723e */ /* 0x000fe200020006ff */
[----:B--2---:R-:W-:-:S15]  /*b5f10*/  HMMA.16816.F32 R20, R28, R50, R20 ;  /* 0x000000321c14723c */ /* 0x004fde0000001814 */
[----:B------:R-:W-:-:S04]  /*b5f20*/  NOP ;  /* 0x0000000000007918 */ /* 0x000fc80000000000 */
[----:B------:R-:W-:Y:S04]  /*b5f30*/  STL.64 [R1+0xc0], R20 ;  /* 0x0000c01401007387 */ /* 0x000fe80000100a00 */
[----:B------:R-:W-:Y:S04]  /*b5f40*/  STL.64 [R1+0xc8], R22 ;  /* 0x0000c81601007387 */ /* 0x000fe80000100a00 */
[----:B------:R-:W0:Y:S04]  /*b5f50*/  LDSM.16.M88.4 R20, [R16+UR6+0x4000] ;  /* 0x004000061014783b */ /* 0x000e280008000200 */
[----:B------:R-:W-:Y:S04]  /*b5f60*/  STL [R1+0x8bb4], R50 ;  /* 0x008bb43201007387 */ /* 0x000fe80000100800 */
[----:B------:R-:W-:Y:S04]  /*b5f70*/  STL [R1+0x8bb0], R51 ;  /* 0x008bb03301007387 */ /* 0x000fe80000100800 */
[----:B0-----:R-:W-:Y:S01]  /*b5f80*/  STL.64 [R1+0x2890], R20 ;  /* 0x0028901401007387 */ /* 0x001fe20000100a00 */
[----:B------:R-:W-:-:S02]  /*b5f90*/  IMAD.MOV.U32 R7, RZ, RZ, R20 ;  /* 0x000000ffff077224 */ /* 0x000fc400078e0014 */
[----:B------:R-:W-:Y:S01]  /*b5fa0*/  IMAD.MOV.U32 R6, RZ, RZ, R21 ;  /* 0x000000ffff067224 */ /* 0x000fe200078e0015 */
[----:B------:R3:W-:Y:S02]  /*b5fb0*/  STL.64 [R1+0x2898], R22 ;  /* 0x0028981601007387 */ /* 0x0007e40000100a00 */
[----:B---3--:R-:W-:Y:S02]  /*b5fc0*/  HMMA.16816.F32 R20, R28, R48, R12 ;  /* 0x000000301c14723c */ /* 0x008fe4000000180c */
[----:B------:R-:W2:Y:S04]  /*b5fd0*/  LDL.LU.64 R12, [R1+0x1f60] ;  /* 0x001f6000010c7983 */ /* 0x000ea80000300a00 */
[----:B------:R-:W2:-:S13]  /*b5fe0*/  LDL.LU.64 R14, [R1+0x1f68] ;  /* 0x001f6800010e7983 */ /* 0x000e9a0000300a00 */
[----:B------:R-:W-:Y:S04]  /*b5ff0*/  STL.64 [R1+0xd0], R20 ;  /* 0x0000d01401007387 */ /* 0x000fe80000100a00 */
[----:B------:R-:W-:Y:S04]  /*b6000*/  STL.64 [R1+0xd8], R22 ;  /* 0x0000d81601007387 */ /* 0x000fe80000100a00 */
[----:B------:R-:W0:Y:S04]  /*b6010*/  LDSM.16.M88.4 R20, [R16+UR6+0x4400] ;  /* 0x004400061014783b */ /* 0x000e280008000200 */
[----:B------:R-:W-:Y:S04]  /*b6020*/  STL.64 [R1+0x8bb8], R48 ;  /* 0x008bb83001007387 */ /* 0x000fe80000100a00 */
[----:B0-----:R0:W-:Y:S01]  /*b6030*/  STL.64 [R1+0x28a0], R20 ;  /* 0x0028a01401007387 */ /* 0x0011e20000100a00 */
[----:B------:R-:W-:-:S02]  /*b6040*/  IMAD.MOV.U32 R9, RZ, RZ, R20 ;  /* 0x000000ffff097224 */ /* 0x000fc400078e0014 */
[----:B------:R-:W-:Y:S01]  /*b6050*/  IMAD.MOV.U32 R8, RZ, RZ, R21 ;  /* 0x000000ffff087224 */ /* 0x000fe200078e0015 */
[----:B------:R1:W-:Y:S04]  /*b6060*/  STL.64 [R1+0x28a8], R22 ;  /* 0x0028a81601007387 */ /* 0x0003e80000100a00 */
[----:B0-----:R-:W3:Y:S04]  /*b6070*/  LDL.LU.64 R20, [R1+0x1f50] ;  /* 0x001f500001147983 */ /* 0x001ee80000300a00 */
[----:B-1----:R-:W3:Y:S01]  /*b6080*/  LDL.LU.64 R22, [R1+0x1f58] ;  /* 0x001f580001167983 */ /* 0x002ee20000300a00 */
[----:B----4-:R-:W-:Y:S03]  /*b6090*/  HMMA.16816.F32 R32, R28, R46, R24 ;  /* 0x0000002e1c20723c */ /* 0x010fe60000001818 */
[----:B------:R-:W0:Y:S01]  /*b60a0*/  LDSM.16.M88.4 R24, [R16+UR6+0x4800] ;  /* 0x004800061018783b */ /* 0x000e220008000200 */
[----:B------:R-:W-:-:S02]  /*b60b0*/  F2FP.F16.E4M3.UNPACK_B R44, R11 ;  /* 0x0000000bff2c723e */ /* 0x000fc400020006ff */
[----:B------:R-:W-:-:S13]  /*b60c0*/  F2FP.F16.E4M3.UNPACK_B R45, R10 ;  /* 0x0000000aff2d723e */ /* 0x000fda00020006ff */
        /* <DEDUP_REMOVED lines=12> */
[----:B--2---:R-:W-:Y:S01]  /*b6190*/  HMMA.16816.F32 R32, R28, R44, R12 ;  /* 0x0000002c1c20723c */ /* 0x004fe2000000180c */
[----:B------:R-:W0:-:S15]  /*b61a0*/  LDSM.16.M88.4 R12, [R16+UR6+0x4c00] ;  /* 0x004c0006100c783b */ /* 0x000e1e0008000200 */
[----:B------:R-:W-:-:S03]  /*b61b0*/  NOP ;  /* 0x0000000000007918 */ /* 0x000fc60000000000 */
[----:B------:R-:W-:Y:S04]  /*b61c0*/  STL.64 [R1+0xf0], R32 ;  /* 0x0000f02001007387 */ /* 0x000fe80000100a00 */
[----:B------:R-:W-:Y:S04]  /*b61d0*/  STL.64 [R1+0xf8], R34 ;  /* 0x0000f82201007387 */ /* 0x000fe80000100a00 */
[----:B0-----:R0:W-:Y:S01]  /*b61e0*/  STL.64 [R1+0x28c0], R12 ;  /* 0x0028c00c01007387 */ /* 0x0011e20000100a00 */
[----:B------:R-:W-:Y:S02]  /*b61f0*/  IMAD.MOV.U32 R17, RZ, RZ, R12 ;  /* 0x000000ffff117224 */ /* 0x000fe400078e000c */
        /* <DEDUP_REMOVED lines=9> */
[----:B0-----:R0:W-:Y:S01]  /*b6290*/  STL.64 [R1+0x28d0], R20 ;  /* 0x0028d01401007387 */ /* 0x0011e20000100a00 */
[----:B------:R-:W-:Y:S02]  /*b62a0*/  IMAD.MOV.U32 R2, RZ, RZ, R20 ;  /* 0x000000ffff027224 */ /* 0x000fe400078e0014 */
        /* <DEDUP_REMOVED lines=42> */
[----:B------:R-:W0:-:S15]  /*b6550*/  LDSM.16.M88.4 R24, [R16+UR6+0x6000] ;  /* 0x006000061018783b */ /* 0x000e1e0008000200 */
[----:B------:R-:W-:Y:S01]  /*b6560*/  NOP ;  /* 0x0000000000007918 */ /* 0x000fe20000000000 */
[----:B------:R1:W-:Y:S04]  /*b6570*/  STL.64 [R1+0x140], R48 ;  /* 0x0001403001007387 */ /* 0x0003e80000100a00 */
[----:B------:R-:W-:Y:S04]  /*b6580*/  STL.64 [R1+0x148], R50 ;  /* 0x0001483201007387 */ /* 0x000fe80000100a00 */
[----:B0-----:R-:W-:Y:S04]  /*b6590*/  STL.64 [R1+0x2910], R24 ;  /* 0x0029101801007387 */ /* 0x001fe80000100a00 */
[----:B------:R0:W-:Y:S04]  /*b65a0*/  STL.64 [R1+0x2918], R26 ;  /* 0x0029181a01007387 */ /* 0x0001e80000100a00 */
[----:B------:R-:W4:Y:S04]  /*b65b0*/  LDL.LU.64 R52, [R1+0x1ee0] ;  /* 0x001ee00001347983 */ /* 0x000f280000300a00 */
[----:B------:R-:W4:Y:S01]  /*b65c0*/  LDL.LU.64 R54, [R1+0x1ee8] ;  /* 0x001ee80001367983 */ /* 0x000f220000300a00 */
[----:B------:R-:W-:-:S02]  /*b65d0*/  F2FP.F16.E4M3.UNPACK_B R32, R11 ;  /* 0x0000000bff20723e */ /* 0x000fc400020006ff */
[----:B------:R-:W-:Y:S01]  /*b65e0*/  F2FP.F16.E4M3.UNPACK_B R33, R10 ;  /* 0x0000000aff21723e */ /* 0x000fe200020006ff */
[----:B-1----:R-:W4:Y:S01]  /*b65f0*/  LDL.LU.64 R48, [R1+0x1ed0] ;  /* 0x001ed00001307983 */ /* 0x002f220000300a00 */
[----:B0-----:R-:W-:Y:S02]  /*b6600*/  F2FP.F16.E4M3.UNPACK_B R26, R17 ;  /* 0x00000011ff1a723e */ /* 0x001fe400020006ff */
[----:B------:R-:W-:-:S03]  /*b6610*/  F2FP.F16.E4M3.UNPACK_B R27, R5 ;  /* 0x00000005ff1b723e */ /* 0x000fc600020006ff */
[----:B--2---:R-:W-:-:S15]  /*b6620*/  HMMA.16816.F32 R12, R28, R32, R12 ;  /* 0x000000201c0c723c */ /* 0x004fde000000180c */
[----:B------:R-:W-:-:S04]  /*b6630*/  NOP ;  /* 0x0000000000007918 */ /* 0x000fc80000000000 */
[----:B------:R0:W-:Y:S04]  /*b6640*/  STL.64 [R1+0x150], R12 ;  /* 0x0001500c01007387 */ /* 0x0001e80000100a00 */
[----:B------:R-:W-:Y:S04]  /*b6650*/  STL.64 [R1+0x158], R14 ;  /* 0x0001580e01007387 */ /* 0x000fe80000100a00 */
[----:B------:R-:W2:Y:S04]  /*b6660*/  LDL.LU.64 R50, [R1+0x1ed8] ;  /* 0x001ed80001327983 */ /* 0x000ea80000300a00 */
[----:B------:R-:W-:Y:S01]  /*b6670*/  STL.64 [R1+0x2920], R56 ;  /* 0x0029203801007387 */ /* 0x000fe20000100a00 */
[----:B0-----:R-:W-:-:S02]  /*b6680*/  IMAD.MOV.U32 R12, RZ, RZ, R56 ;  /* 0x000000ffff0c7224 */ /* 0x001fc400078e0038 */
[----:B------:R-:W-:Y:S01]  /*b6690*/  IMAD.MOV.U32 R13, RZ, RZ, R57 ;  /* 0x000000ffff0d7224 */ /* 0x000fe200078e0039 */
[----:B------:R3:W-:Y:S02]  /*b66a0*/  STL.64 [R1+0x2928], R58 ;  /* 0x0029283a01007387 */ /* 0x0007e40000100a00 */
[----:B---3--:R-:W-:Y:S02]  /*b66b0*/  HMMA.16816.F32 R56, R28, R26, R20 ;  /* 0x0000001a1c38723c */ /* 0x008fe40000001814 */
[----:B------:R-:W3:-:S15]  /*b66c0*/  LDL.LU.64 R20, [R1+0x1ec0] ;  /* 0x001ec00001147983 */ /* 0x000ede0000300a00 */
[----:B------:R-:W-:Y:S02]  /*b66d0*/  NOP ;  /* 0x0000000000007918 */ /* 0x000fe40000000000 */
[----:B------:R-:W-:Y:S04]  /*b66e0*/  STL.64 [R1+0x160], R56 ;  /* 0x0001603801007387 */ /* 0x000fe80000100a00 */
[----:B------:R-:W-:Y:S04]  /*b66f0*/  STL.64 [R1+0x168], R58 ;  /* 0x0001683a01007387 */ /* 0x000fe80000100a00 */
[----:B------:R-:W3:Y:S04]  /*b6700*/  LDL.LU.64 R22, [R1+0x1ec8] ;  /* 0x001ec80001167983 */ /* 0x000ee80000300a00 */
[----:B------:R-:W0:Y:S01]  /*b6710*/  LDSM.16.M88.4 R56, [R16+UR6+0x6800] ;  /* 0x006800061038783b */ /* 0x000e220008000200 */
[----:B------:R-:W-:-:S02]  /*b6720*/  F2FP.F16.E4M3.UNPACK_B R2, R2 ;  /* 0x00000002ff02723e */ /* 0x000fc400020006ff */
[----:B------:R-:W-:Y:S01]  /*b6730*/  F2FP.F16.E4M3.UNPACK_B R3, R3 ;  /* 0x00000003ff03723e */ /* 0x000fe200020006ff */
[----:B0-----:R-:W-:Y:S01]  /*b6740*/  STL.64 [R1+0x2930], R56 ;  /* 0x0029303801007387 */ /* 0x001fe20000100a00 */
[----:B------:R-:W-:Y:S02]  /*b6750*/  IMAD.MOV.U32 R14, RZ, RZ, R56 ;  /* 0x000000ffff0e7224 */ /* 0x000fe400078e0038 */
[----:B------:R-:W-:Y:S01]  /*b6760*/  IMAD.MOV.U32 R15, RZ, RZ, R57 ;  /* 0x000000ffff0f7224 */ /* 0x000fe200078e0039 */
[----:B------:R4:W-:Y:S02]  /*b6770*/  STL.64 [R1+0x2938], R58 ;  /* 0x0029383a01007387 */ /* 0x0009e40000100a00 */
[----:B----4-:R-:W-:Y:S02]  /*b6780*/  HMMA.16816.F32 R56, R28, R2, R52 ;  /* 0x000000021c38723c */ /* 0x010fe40000001834 */
[----:B------:R-:W0:Y:S01]  /*b6790*/  LDSM.16.M88.4 R52, [R16+UR6+0x6c00] ;  /* 0x006c00061034783b */ /* 0x000e220008000200 */
[----:B------:R-:W-:-:S02]  /*b67a0*/  F2FP.F16.E4M3.UNPACK_B R4, R4 ;  /* 0x00000004ff04723e */ /* 0x000fc400020006ff */
[----:B------:R-:W-:-:S14]  /*b67b0*/  F2FP.F16.E4M3.UNPACK_B R5, R0 ;  /* 0x00000000ff05723e */ /* 0x000fdc00020006ff */
        /* <DEDUP_REMOVED lines=8> */
[----:B--2---:R-:W-:Y:S01]  /*b6840*/  HMMA.16816.F32 R52, R28, R4, R48 ;  /* 0x000000041c34723c */ /* 0x004fe20000001830 */
[----:B------:R-:W2:-:S15]  /*b6850*/  LDL.LU.64 R48, [R1+0x1eb0] ;  /* 0x001eb00001307983 */ /* 0x000e9e0000300a00 */
[----:B------:R-:W-:-:S03]  /*b6860*/  NOP ;  /* 0x0000000000007918 */ /* 0x000fc60000000000 */
[----:B------:R-:W-:Y:S04]  /*b6870*/  STL.64 [R1+0x180], R52 ;  /* 0x0001803401007387 */ /* 0x000fe80000100a00 */
[----:B------:R-:W-:Y:S04]  /*b6880*/  STL.64 [R1+0x188], R54 ;  /* 0x0001883601007387 */ /* 0x000fe80000100a00 */
[----:B------:R-:W0:Y:S04]  /*b6890*/  LDSM.16.M88.4 R52, [R16+UR6+0x7000] ;  /* 0x007000061034783b */ /* 0x000e280008000200 */
[----:B------:R-:W2:Y:S01]  /*b68a0*/  LDL.LU.64 R50, [R1+0x1eb8] ;  /* 0x001eb80001327983 */ /* 0x000ea20000300a00 */
[----:B---3--:R-:W-:Y:S03]  /*b68b0*/  HMMA.16816.F32 R20, R28, R6, R20 ;  /* 0x000000061c14723c */ /* 0x008fe60000001814 */
[----:B0-----:R-:W-:Y:S04]  /*b68c0*/  STL.64 [R1+0x2950], R52 ;  /* 0x0029503401007387 */ /* 0x001fe80000100a00 */
[----:B------:R-:W-:Y:S04]  /*b68d0*/  STL.64 [R1+0x2958], R54 ;  /* 0x0029583601007387 */ /* 0x000fe80000100a00 */
[----:B------:R-:W3:Y:S04]  /*b68e0*/  LDL.LU.64 R56, [R1+0x1ea0] ;  /* 0x001ea00001387983 */ /* 0x000ee80000300a00 */
[----:B------:R-:W3:Y:S04]  /*b68f0*/  LDL.LU.64 R58, [R1+0x1ea8] ;  /* 0x001ea800013a7983 */ /* 0x000ee80000300a00 */
[----:B------:R-:W-:Y:S04]  /*b6900*/  STL.64 [R1+0x190], R20 ;  /* 0x0001901401007387 */ /* 0x000fe80000100a00 */
[----:B------:R-:W-:Y:S04]  /*b6910*/  STL.64 [R1+0x198], R22 ;  /* 0x0001981601007387 */ /* 0x000fe80000100a00 */
[----:B------:R-:W-:Y:S04]  /*b6920*/  STL.64 [R1+0x8b60], R6 ;  /* 0x008b600601007387 */ /* 0x000fe80000100a00 */
[----:B------:R-:W-:Y:S04]  /*b6930*/  STL.64 [R1+0x8b58], R4 ;  /* 0x008b580401007387 */ /* 0x000fe80000100a00 */
[----:B------:R-:W0:Y:S01]  /*b6940*/  LDSM.16.M88.4 R4, [R16+UR6+0x7400] ;  /* 0x007400061004783b */ /* 0x000e220008000200 */
[----:B------:R-:W-:-:S02]  /*b6950*/  IMAD.MOV.U32 R18, RZ, RZ, R52 ;  /* 0x000000ffff127224 */ /* 0x000fc400078e0034 */
[----:B------:R-:W-:Y:S01]  /*b6960*/  IMAD.MOV.U32 R19, RZ, RZ, R53 ;  /* 0x000000ffff137224 */ /* 0x000fe200078e0035 */
[----:B0-----:R0:W-:Y:S04]  /*b6970*/  STL.64 [R1+0x2960], R4 ;  /* 0x0029600401007387 */ /* 0x0011e80000100a00 */
[----:B------:R1:W-:Y:S04]  /*b6980*/  STL.64 [R1+0x2968], R6 ;  /* 0x0029680601007387 */ /* 0x0003e80000100a00 */
[----:B------:R-:W4:Y:S04]  /*b6990*/  LDL.LU.64 R52, [R1+0x2030] ;  /* 0x0020300001347983 */ /* 0x000f280000300a00 */
[----:B------:R-:W4:Y:S01]  /*b69a0*/  LDL.LU.64 R54, [R1+0x2038] ;  /* 0x0020380001367983 */ /* 0x000f220000300a00 */
[----:B------:R-:W-:-:S02]  /*b69b0*/  F2FP.F16.E4M3.UNPACK_B R8, R8 ;  /* 0x00000008ff08723e */ /* 0x000fc400020006ff */
[----:B------:R-:W-:Y:S01]  /*b69c0*/  F2FP.F16.E4M3.UNPACK_B R9, R9 ;  /* 0x00000009ff09723e */ /* 0x000fe200020006ff */
[----:B------:R-:W-:Y:S02]  /*b69d0*/  IMAD.MOV.U32 R20, RZ, RZ, R4 ;  /* 0x000000ffff147224 */ /* 0x000fe400078e0004 */
[----:B------:R-:W-:Y:S02]  /*b69e0*/  IMAD.MOV.U32 R21, RZ, RZ, R5 ;  /* 0x000000ffff157224 */ /* 0x000fe400078e0005 */
[----:B0-----:R-:W4:Y:S01]  /*b69f0*/  LDL.LU.64 R4, [R1+0x1e90] ;  /* 0x001e900001047983 */ /* 0x001f220000300a00 */
[----:B------:R-:W-:Y:S02]  /*b6a00*/  IMAD.MOV.U32 R10, RZ, RZ, R24 ;  /* 0x000000ffff0a7224 */ /* 0x000fe400078e0018 */
[----:B------:R-:W-:-:S03]  /*b6a10*/  IMAD.MOV.U32 R11, RZ, RZ, R25 ;  /* 0x000000ffff0b7224 */ /* 0x000fc600078e0019 */
[----:B------:R-:W-:Y:S02]  /*b6a20*/  F2FP.F16.E4M3.UNPACK_B R10, R10 ;  /* 0x0000000aff0a723e */ /* 0x000fe400020006ff */
        /* <DEDUP_REMOVED lines=8> */
[----:B-1----:R-:W2:Y:S01]  /*b6ab0*/  LDL.LU.64 R6, [R1+0x1e98] ;  /* 0x001e980001067983 */ /* 0x002ea20000300a00 */
[----:B---3--:R-:W-:Y:S03]  /*b6ac0*/  HMMA.16816.F32 R56, R28, R10, R56 ;  /* 0x0000000a1c38723c */ /* 0x008fe60000001838 */
[----:B0-----:R0:W-:Y:S01]  /*b6ad0*/  STL.64 [R1+0x2970], R48 ;  /* 0x0029703001007387 */ /* 0x0011e20000100a00 */
[----:B------:R-:W-:-:S02]  /*b6ae0*/  IMAD.MOV.U32 R22, RZ, RZ, R48 ;  /* 0x000000ffff167224 */ /* 0x000fc400078e0030 */
[----:B------:R-:W-:Y:S01]  /*b6af0*/  IMAD.MOV.U32 R23, RZ, RZ, R49 ;  /* 0x000000ffff177224 */ /* 0x000fe200078e0031 */
[----:B------:R-:W-:Y:S04]  /*b6b00*/  STL.64 [R1+0x2978], R50 ;  /* 0x0029783201007387 */ /* 0x000fe80000100a00 */
[----:B0-----:R-:W3:Y:S04]  /*b6b10*/  LDL.LU.64 R48, [R1+0x8bb8] ;  /* 0x008bb80001307983 */ /* 0x001ee80000300a00 */
[----:B------:R-:W-:Y:S04]  /*b6b20*/  STL.64 [R1+0x8b50], R10 ;  /* 0x008b500a01007387 */ /* 0x000fe80000100a00 */
[----:B------:R-:W-:Y:S04]  /*b6b30*/  STL.64 [R1+0x8b48], R8 ;  /* 0x008b480801007387 */ /* 0x000fe80000100a00 */
[----:B------:R-:W0:Y:S04]  /*b6b40*/  LDSM.16.M88.4 R8, [R16+UR6+0x7c00] ;  /* 0x007c00061008783b */ /* 0x000e280008000200 */
[----:B------:R-:W-:Y:S04]  /*b6b50*/  STL.64 [R1+0x1b0], R56 ;  /* 0x0001b03801007387 */ /* 0x000fe80000100a00 */
[----:B------:R-:W-:Y:S01]  /*b6b60*/  STL.64 [R1+0x1b8], R58 ;  /* 0x0001b83a01007387 */ /* 0x000fe20000100a00 */
[----:B----4-:R-:W-:Y:S03]  /*b6b70*/  HMMA.16816.F32 R52, R28, R12, R52 ;  /* 0x0000000c1c34723c */ /* 0x010fe60000001834 */
[----:B0-----:R0:W-:Y:S01]  /*b6b80*/  STL.64 [R1+0x2980], R8 ;  /* 0x0029800801007387 */ /* 0x0011e20000100a00 */
[----:B------:R-:W-:-:S02]  /*b6b90*/  IMAD.MOV.U32 R24, RZ, RZ, R8 ;  /* 0x000000ffff187224 */ /* 0x000fc400078e0008 */
[----:B------:R-:W-:Y:S01]  /*b6ba0*/  IMAD.MOV.U32 R25, RZ, RZ, R9 ;  /* 0x000000ffff197224 */ /* 0x000fe200078e0009 */
[----:B------:R1:W-:Y:S04]  /*b6bb0*/  STL.64 [R1+0x2988], R10 ;  /* 0x0029880a01007387 */ /* 0x0003e80000100a00 */
[----:B0-----:R-:W4:Y:S08]  /*b6bc0*/  LDL.LU.64 R8, [R1+0x1e80] ;  /* 0x001e800001087983 */ /* 0x001f300000300a00 */
[----:B------:R-:W-:Y:S04]  /*b6bd0*/  STL.64 [R1+0x1c0], R52 ;  /* 0x0001c03401007387 */ /* 0x000fe80000100a00 */
[----:B------:R2:W-:Y:S04]  /*b6be0*/  STL.64 [R1+0x1c8], R54 ;  /* 0x0001c83601007387 */ /* 0x0005e80000100a00 */
[----:B-1----:R-:W4:Y:S01]  /*b6bf0*/  LDL.LU.64 R10, [R1+0x1e88] ;  /* 0x001e8800010a7983 */ /* 0x002f220000300a00 */
[----:B------:R-:W-:-:S02]  /*b6c00*/  F2FP.F16.E4M3.UNPACK_B R14, R14 ;  /* 0x0000000eff0e723e */ /* 0x000fc400020006ff */
[----:B------:R-:W-:Y:S02]  /*b6c10*/  F2FP.F16.E4M3.UNPACK_B R15, R15 ;  /* 0x0000000fff0f723e */ /* 0x000fe400020006ff */
[----:B------:R-:W-:Y:S02]  /*b6c20*/  F2FP.F16.E4M3.UNPACK_B R16, R0 ;  /* 0x00000000ff10723e */ /* 0x000fe400020006ff */
[----:B------:R-:W-:-:S03]  /*b6c30*/  F2FP.F16.E4M3.UNPACK_B R17, R17 ;  /* 0x00000011ff11723e */ /* 0x000fc600020006ff */
[----:B--2---:R-:W-:Y:S01]  /*b6c40*/  HMMA.16816.F32 R52, R28, R14, R4 ;  /* 0x0000000e1c34723c */ /* 0x004fe20000001804 */
[----:B------:R-:W2:Y:S04]  /*b6c50*/  LDL.LU.64 R4, [R1+0x1e60] ;  /* 0x001e600001047983 */ /* 0x000ea80000300a00 */
[----:B------:R-:W2:-:S14]  /*b6c60*/  LDL.LU.64 R6, [R1+0x1e68] ;  /* 0x001e680001067983 */ /* 0x000e9c0000300a00 */
[----:B------:R0:W-:Y:S04]  /*b6c70*/  STL.64 [R1+0x1d0], R52 ;  /* 0x0001d03401007387 */ /* 0x0001e80000100a00 */
[----:B------:R-:W-:Y:S04]  /*b6c80*/  STL.64 [R1+0x1d8], R54 ;  /* 0x0001d83601007387 */ /* 0x000fe80000100a00 */
[----:B------:R-:W2:Y:S04]  /*b6c90*/  LDL.LU R50, [R1+0x1040] ;  /* 0x0010400001327983 */ /* 0x000ea80000300800 */
[----:B------:R-:W2:Y:S04]  /*b6ca0*/  LDL.LU R51, [R1+0x1050] ;  /* 0x0010500001337983 */ /* 0x000ea80000300800 */
[----:B0-----:R-:W2:Y:S04]  /*b6cb0*/  LDL.LU R52, [R1+0x1058] ;  /* 0x0010580001347983 */ /* 0x001ea80000300800 */
[----:B------:R-:W2:Y:S04]  /*b6cc0*/  LDL.LU R53, [R1+0x107c] ;  /* 0x00107c0001357983 */ /* 0x000ea80000300800 */
[----:B------:R-:W2:Y:S04]  /*b6cd0*/  LDL.LU R0, [R1+0x1078] ;  /* 0x0010780001007983 */ /* 0x000ea80000300800 */
[----:B------:R-:W-:Y:S04]  /*b6ce0*/  STL.64 [R1+0x8b70], R14 ;  /* 0x008b700e01007387 */ /* 0x000fe80000100a00 */
[----:B------:R0:W-:Y:S04]  /*b6cf0*/  STL.64 [R1+0x8b68], R12 ;  /* 0x008b680c01007387 */ /* 0x0001e80000100a00 */
[----:B0-----:R-:W2:Y:S04]  /*b6d00*/  LDL.LU.64 R12, [R1+0x1e70] ;  /* 0x001e7000010c7983 */ /* 0x001ea80000300a00 */
[----:B------:R-:W2:Y:S04]  /*b6d10*/  LDL.LU.64 R14, [R1+0x1e78] ;  /* 0x001e7800010e7983 */ /* 0x000ea80000300a00 */
[----:B------:R-:W3:Y:S04]  /*b6d20*/  LDL.64 R58, [R1+0x10] ;  /* 0x00001000013a7983 */ /* 0x000ee80000100a00 */
[----:B------:R-:W3:Y:S01]  /*b6d30*/  LDL R56, [R1+0x18] ;  /* 0x0000180001387983 */ /* 0x000ee20000100800 */
[----:B----4-:R-:W-:-:S15]  /*b6d40*/  HMMA.16816.F32 R8, R28, R16, R8 ;  /* 0x000000101c08723c */ /* 0x010fde0000001808 */
[----:B------:R-:W-:-:S04]  /*b6d50*/  NOP ;  /* 0x0000000000007918 */ /* 0x000fc80000000000 */
[----:B------:R0:W-:Y:S04]  /*b6d60*/  STL.64 [R1+0x1e0], R8 ;  /* 0x0001e00801007387 */ /* 0x0001e80000100a00 */
[----:B------:R1:W-:Y:S04]  /*b6d70*/  STL.64 [R1+0x1e8], R10 ;  /* 0x0001e80a01007387 */ /* 0x0003e80000100a00 */
[----:B------:R-:W3:Y:S04]  /*b6d80*/  LDL R57, [R1+0x1c] ;  /* 0x00001c0001397983 */ /* 0x000ee80000100800 */
[----:B0-----:R-:W4:Y:S04]  /*b6d90*/  LDL.LU.64 R8, [R1+0x1e50] ;  /* 0x001e500001087983 */ /* 0x001f280000300a00 */
[----:B-1----:R-:W4:Y:S01]  /*b6da0*/  LDL.LU.64 R10, [R1+0x1e58] ;  /* 0x001e5800010a7983 */ /* 0x002f220000300a00 */
[----:B------:R-:W-:-:S02]  /*b6db0*/  F2FP.F16.E4M3.UNPACK_B R18, R18 ;  /* 0x00000012ff12723e */ /* 0x000fc400020006ff */
[----:B------:R-:W-:Y:S02]  /*b6dc0*/  F2FP.F16.E4M3.UNPACK_B R19, R19 ;  /* 0x00000013ff13723e */ /* 0x000fe400020006ff */
[----:B------:R-:W-:Y:S02]  /*b6dd0*/  F2FP.F16.E4M3.UNPACK_B R20, R20 ;  /* 0x00000014ff14723e */ /* 0x000fe400020006ff */
[----:B------:R-:W-:Y:S01]  /*b6de0*/  F2FP.F16.E4M3.UNPACK_B R21, R21 ;  /* 0x00000015ff15723e */ /* 0x000fe200020006ff */
[----:B------:R0:W-:Y:S04]  /*b6df0*/  STL [R1+0x8b40], R17 ;  /* 0x008b401101007387 */ /* 0x0001e80000100800 */
[----:B0-----:R-:W3:Y:S01]  /*b6e00*/  LDL.LU R17, [R1+0x1070] ;  /* 0x0010700001117983 */ /* 0x001ee20000300800 */
[----:B------:R-:W-:-:S02]  /*b6e10*/  F2FP.F16.E4M3.UNPACK_B R22, R22 ;  /* 0x00000016ff16723e */ /* 0x000fc400020006ff */
[----:B------:R-:W-:Y:S01]  /*b6e20*/  F2FP.F16.E4M3.UNPACK_B R23, R23 ;  /* 0x00000017ff17723e */ /* 0x000fe200020006ff */
[----:B--2---:R-:W-:-:S15]  /*b6e30*/  HMMA.16816.F32 R12, R28, R18, R12 ;  /* 0x000000121c0c723c */ /* 0x004fde000000180c */
[----:B------:R-:W-:-:S04]  /*b6e40*/  NOP ;  /* 0x0000000000007918 */ /* 0x000fc80000000000 */
[----:B------:R-:W-:Y:S04]  /*b6e50*/  STL.64 [R1+0x1f0], R12 ;  /* 0x0001f00c01007387 */ /* 0x000fe80000100a00 */
[----:B------:R0:W-:Y:S02]  /*b6e60*/  STL.64 [R1+0x1f8], R14 ;  /* 0x0001f80e01007387 */ /* 0x0001e40000100a00 */
[----:B0-----:R-:W-:Y:S02]  /*b6e70*/  HMMA.16816.F32 R12, R28, R20, R4 ;  /* 0x000000141c0c723c */ /* 0x001fe40000001804 */
[----:B------:R-:W2:Y:S04]  /*b6e80*/  LDL.LU.64 R4, [R1+0x1c50] ;  /* 0x001c500001047983 */ /* 0x000ea80000300a00 */
[----:B------:R-:W2:-:S13]  /*b6e90*/  LDL.LU.64 R6, [R1+0x1c58] ;  /* 0x001c580001067983 */ /* 0x000e9a0000300a00 */
[----:B------:R-:W-:Y:S04]  /*b6ea0*/  STL.64 [R1+0x230], R12 ;  /* 0x0002300c01007387 */ /* 0x000fe80000100a00 */
[----:B------:R-:W-:Y:S04]  /*b6eb0*/  STL.64 [R1+0x238], R14 ;  /* 0x0002380e01007387 */ /* 0x000fe80000100a00 */
[----:B------:R-:W2:Y:S04]  /*b6ec0*/  LDL.64 R54, [R1+0x8] ;  /* 0x0000080001367983 */ /* 0x000ea80000100a00 */
[----:B------:R0:W-:Y:S04]  /*b6ed0*/  STL [R1+0x8b3c], R20 ;  /* 0x008b3c1401007387 */ /* 0x0001e80000100800 */
[----:B0-----:R-:W2:Y:S04]  /*b6ee0*/  LDL.LU R20, [R1+0x104c] ;  /* 0x00104c0001147983 */ /* 0x001ea80000300800 */
[----:B------:R0:W-:Y:S04]  /*b6ef0*/  STL [R1+0x8b38], R21 ;  /* 0x008b381501007387 */ /* 0x0001e80000100800 */
[----:B0-----:R-:W2:Y:S04]  /*b6f00*/  LDL.LU R21, [R1+0x103c] ;  /* 0x00103c0001157983 */ /* 0x001ea80000300800 */
[----:B------:R-:W2:Y:S01]  /*b6f10*/  LDL.LU.64 R12, [R1+0x1e40] ;  /* 0x001e4000010c7983 */ /* 0x000ea20000300a00 */
[----:B----4-:R-:W-:Y:S03]  /*b6f20*/  HMMA.16816.F32 R8, R28, R22, R8 ;  /* 0x000000161c08723c */ /* 0x010fe60000001808 */
[----:B------:R-:W4:-:S15]  /*b6f30*/  LDL.LU.64 R14, [R1+0x1e48] ;  /* 0x001e4800010e7983 */ /* 0x000f1e0000300a00 */
[----:B------:R-:W-:Y:S01]  /*b6f40*/  NOP ;  /* 0x0000000000007918 */ /* 0x000fe20000000000 */
[----:B------:R0:W-:Y:S04]  /*b6f50*/  STL.64 [R1+0x710], R8 ;  /* 0x0007100801007387 */ /* 0x0001e80000100a00 */
[----:B------:R1:W-:Y:S04]  /*b6f60*/  STL.64 [R1+0x718], R10 ;  /* 0x0007180a01007387 */ /* 0x0003e80000100a00 */
[----:B0-----:R-:W4:Y:S04]  /*b6f70*/  LDL.LU.64 R8, [R1+0x1e30] ;  /* 0x001e300001087983 */ /* 0x001f280000300a00 */
[----:B-1----:R-:W4:Y:S01]  /*b6f80*/  LDL.LU.64 R10, [R1+0x1e38] ;  /* 0x001e3800010a7983 */ /* 0x002f220000300a00 */
[----:B------:R-:W-:-:S02]  /*b6f90*/  F2FP.F16.E4M3.UNPACK_B R24, R24 ;  /* 0x00000018ff18723e */ /* 0x000fc400020006ff */
[----:B------:R-:W-:Y:S01]  /*b6fa0*/  F2FP.F16.E4M3.UNPACK_B R25, R25 ;  /* 0x00000019ff19723e */ /* 0x000fe200020006ff */
[----:B------:R-:W4:Y:S01]  /*b6fb0*/  LDL.64 R60, [R1] ;  /* 0x00000000013c7983 */ /* 0x000f220000100a00 */
[----:B---3--:R-:W-:Y:S02]  /*b6fc0*/  IMAD R17, R52, 0x100, R17 ;  /* 0x0000010034117824 */ /* 0x008fe400078e0211 */
[----:B------:R-:W-:-:S03]  /*b6fd0*/  IMAD R0, R0, 0x100, R53 ;  /* 0x0000010000007824 */ /* 0x000fc600078e0235 */
[----:B--2---:R-:W-:Y:S01]  /*b6fe0*/  HMMA.16816.F32 R28, R28, R24, R4 ;  /* 0x000000181c1c723c */ /* 0x004fe20000001804 */
[----:B------:R-:W-:Y:S02]  /*b6ff0*/  IMAD R20, R20, 0x100, R51 ;  /* 0x0000010014147824 */ /* 0x000fe400078e0233 */
[----:B------:R-:W-:Y:S02]  /*b7000*/  IMAD R21, R21, 0x100, R50 ;  /* 0x0000010015157824 */ /* 0x000fe400078e0232 */
[----:B------:R-:W2:Y:S04]  /*b7010*/  LDL.LU R50, [R1+0x8bb4] ;  /* 0x008bb40001327983 */ /* 0x000ea80000300800 */
[----:B------:R-:W2:Y:S04]  /*b7020*/  LDL.LU R51, [R1+0x8bb0] ;  /* 0x008bb00001337983 */ /* 0x000ea80000300800 */
[----:B------:R-:W3:Y:S04]  /*b7030*/  LDL.LU.64 R4, [R1+0x1e20] ;  /* 0x001e200001047983 */ /* 0x000ee80000300a00 */
[----:B------:R-:W3:Y:S04]  /*b7040*/  LDL.LU.64 R6, [R1+0x1e28] ;  /* 0x001e280001067983 */ /* 0x000ee80000300a00 */
[----:B------:R0:W-:Y:S04]  /*b7050*/  STL.64 [R1+0x220], R28 ;  /* 0x0002201c01007387 */ /* 0x0001e80000100a00 */
[----:B------:R1:W-:Y:S01]  /*b7060*/  STL.64 [R1+0x228], R30 ;  /* 0x0002281e01007387 */ /* 0x0003e20000100a00 */
[----:B0-----:R-:W-:-:S02]  /*b7070*/  F2FP.F16.E4M3.UNPACK_B R28, R21 ;  /* 0x00000015ff1c723e */ /* 0x001fc400020006ff */
[----:B------:R-:W-:Y:S02]  /*b7080*/  F2FP.F16.E4M3.UNPACK_B R29, R20 ;  /* 0x00000014ff1d723e */ /* 0x000fe400020006ff */
[----:B-1----:R-:W-:Y:S02]  /*b7090*/  F2FP.F16.E4M3.UNPACK_B R30, R17 ;  /* 0x00000011ff1e723e */ /* 0x002fe400020006ff */
[----:B------:R-:W-:-:S07]  /*b70a0*/  F2FP.F16.E4M3.UNPACK_B R31, R0 ;  /* 0x00000000ff1f723e */ /* 0x000fce00020006ff */
[C---:B----4-:R-:W-:Y:S08]  /*b70b0*/  HMMA.16816.F32 R12, R28.reuse, R56, R12 ;  /* 0x000000381c0c723c */ /* 0x050ff0000000180c */
[----:B------:R-:W-:Y:S01]  /*b70c0*/  HMMA.16816.F32 R8, R28, R58, R8 ;  /* 0x0000003a1c08723c */ /* 0x000fe20000001808 */
[----:B------:R-:W-:Y:S04]  /*b70d0*/  STL [R1+0x8b34], R24 ;  /* 0x008b341801007387 */ /* 0x000fe80000100800 */
[----:B------:R-:W-:Y:S01]  /*b70e0*/  STL [R1+0x8b30], R25 ;  /* 0x008b301901007387 */ /* 0x000fe20000100800 */
[----:B------:R-:W-:-:S05]  /*b70f0*/  IMAD.MOV.U32 R20, RZ, RZ, R58 ;  /* 0x000000ffff147224 */ /* 0x000fca00078e003a */
[----:B------:R0:W-:Y:S01]  /*b7100*/  STL.64 [R1+0x700], R12 ;  /* 0x0007000c01007387 */ /* 0x0001e20000100a00 */
[----:B------:R-:W-:-:S03]  /*b7110*/  IMAD.MOV.U32 R21, RZ, RZ, R59 ;  /* 0x000000ffff157224 */ /* 0x000fc600078e003b */
[----:B------:R1:W-:Y:S04]  /*b7120*/  STL.64 [R1+0x708], R14 ;  /* 0x0007080e01007387 */ /* 0x0003e80000100a00 */
[----:B------:R-:W-:Y:S04]  /*b7130*/  STL.64 [R1+0x6f0], R8 ;  /* 0x0006f00801007387 */ /* 0x000fe80000100a00 */
[----:B------:R-:W-:Y:S04]  /*b7140*/  STL.64 [R1+0x6f8], R10 ;  /* 0x0006f80a01007387 */ /* 0x000fe80000100a00 */
[----:B------:R-:W4:Y:S04]  /*b7150*/  LDL.LU.64 R56, [R1+0x2a80] ;  /* 0x002a800001387983 */ /* 0x000f280000300a00 */
[----:B------:R-:W4:Y:S04]  /*b7160*/  LDL.LU.64 R58, [R1+0x2a88] ;  /* 0x002a8800013a7983 */ /* 0x000f280000300a00 */
[----:B0-----:R-:W2:Y:S04]  /*b7170*/  LDL.LU.64 R12, [R1+0x2a60] ;  /* 0x002a6000010c7983 */ /* 0x001ea80000300a00 */
[----:B-1----:R-:W2:Y:S04]  /*b7180*/  LDL.LU.64 R14, [R1+0x2a68] ;  /* 0x002a6800010e7983 */ /* 0x002ea80000300a00 */
[----:B------:R-:W-:Y:S04]  /*b7190*/  STL.64 [R1+0x8b80], R22 ;  /* 0x008b801601007387 */ /* 0x000fe80000100a00 */
[----:B------:R0:W-:Y:S01]  /*b71a0*/  STL.64 [R1+0x8b78], R20 ;  /* 0x008b781401007387 */ /* 0x0001e20000100a00 */
[----:B------:R-:W-:-:S02]  /*b71b0*/  IMAD.MOV.U32 R24, RZ, RZ, R54 ;  /* 0x000000ffff187224 */ /* 0x000fc400078e0036 */
[----:B------:R-:W-:Y:S01]  /*b71c0*/  IMAD.MOV.U32 R0, RZ, RZ, R55 ;  /* 0x000000ffff007224 */ /* 0x000fe200078e0037 */
[----:B0-----:R-:W2:Y:S04]  /*b71d0*/  LDL.LU.64 R20, [R1+0x2a70] ;  /* 0x002a700001147983 */ /* 0x001ea80000300a00 */
[----:B------:R-:W2:Y:S01]  /*b71e0*/  LDL.LU.64 R22, [R1+0x2a78] ;  /* 0x002a780001167983 */ /* 0x000ea20000300a00 */
[----:B------:R-:W-:Y:S02]  /*b71f0*/  IMAD.MOV.U32 R17, RZ, RZ, R60 ;  /* 0x000000ffff117224 */ /* 0x000fe400078e003c */
[----:B------:R-:W-:Y:S01]  /*b7200*/  IMAD.MOV.U32 R25, RZ, RZ, R61 ;  /* 0x000000ffff197224 */ /* 0x000fe200078e003d */
[----:B---3--:R-:W-:-:S15]  /*b7210*/  HMMA.16816.F32 R4, R28, R54, R4 ;  /* 0x000000361c04723c */ /* 0x008fde0000001804 */
[----:B------:R-:W-:-:S04]  /*b7220*/  NOP ;  /* 0x0000000000007918 */ /* 0x000fc80000000000 */
[----:B------:R0:W-:Y:S04]  /*b7230*/  STL.64 [R1+0x6e0], R4 ;  /* 0x0006e00401007387 */ /* 0x0001e80000100a00 */
[----:B------:R1:W-:Y:S04]  /*b7240*/  STL.64 [R1+0x6e8], R6 ;  /* 0x0006e80601007387 */ /* 0x0003e80000100a00 */
[----:B------:R-:W3:Y:S04]  /*b7250*/  LDL.LU.64 R52, [R1+0x2a50] ;  /* 0x002a500001347983 */ /* 0x000ee80000300a00 */
[----:B------:R-:W3:Y:S04]  /*b7260*/  LDL.LU.64 R54, [R1+0x2a58] ;  /* 0x002a580001367983 */ /* 0x000ee80000300a00 */
[----:B------:R-:W2:Y:S04]  /*b7270*/  LDL.LU.64 R8, [R1+0x2a40] ;  /* 0x002a400001087983 */ /* 0x000ea80000300a00 */
[----:B------:R-:W2:Y:S04]  /*b7280*/  LDL.LU.64 R10, [R1+0x2a48] ;  /* 0x002a4800010a7983 */ /* 0x000ea80000300a00 */
[----:B0-----:R-:W2:Y:S04]  /*b7290*/  LDL.LU.64 R4, [R1+0x2a30] ;  /* 0x002a300001047983 */ /* 0x001ea80000300a00 */
[----:B-1----:R-:W2:Y:S01]  /*b72a0*/  LDL.LU.64 R6, [R1+0x2a38] ;  /* 0x002a380001067983 */ /* 0x002ea20000300a00 */
[----:B----4-:R-:W-:-:S15]  /*b72b0*/  HMMA.16816.F32 R56, R28, R60, R56 ;  /* 0x0000003c1c38723c */ /* 0x010fde0000001838 */
[----:B------:R-:W-:-:S04]  /*b72c0*/  NOP ;  /* 0x0000000000007918 */ /* 0x000fc80000000000 */
[----:B------:R-:W-:Y:S04]  /*b72d0*/  STL.64 [R1+0x6d0], R56 ;  /* 0x0006d03801007387 */ /* 0x000fe80000100a00 */
[----:B------:R0:W-:Y:S04]  /*b72e0*/  STL.64 [R1+0x6d8], R58 ;  /* 0x0006d83a01007387 */ /* 0x0001e80000100a00 */
[----:B0-----:R-:W2:Y:S04]  /*b72f0*/  LDL.LU.64 R58, [R1+0x8ba8] ;  /* 0x008ba800013a7983 */ /* 0x001ea80000300a00 */
[----:B------:R-:W3:Y:S04]  /*b7300*/  LDL.LU.64 R56, [R1+0x8ba0] ;  /* 0x008ba00001387983 */ /* 0x000ee80000300a00 */
[----:B------:R-:W4:Y:S01]  /*b7310*/  LDL.LU.64 R60, [R1+0x8b98] ;  /* 0x008b9800013c7983 */ /* 0x000f220000300a00 */
[C---:B--2---:R-:W-:Y:S08]  /*b7320*/  HMMA.16816.F32 R12, R28.reuse, R58, R12 ;  /* 0x0000003a1c0c723c */ /* 0x044ff0000000180c */
[C---:B----4-:R-:W-:Y:S08]  /*b7330*/  HMMA.16816.F32 R20, R28.reuse, R60, R20 ;  /* 0x0000003c1c14723c */ /* 0x050ff00000001814 */
[C---:B---3--:R-:W-:Y:S01]  /*b7340*/  HMMA.16816.F32 R52, R28.reuse, R56, R52 ;  /* 0x000000381c34723c */ /* 0x048fe20000001834 */
[----:B------:R-:W-:Y:S10]  /*b7350*/  STL [R1+0x8b18], R61 ;  /* 0x008b183d01007387 */ /* 0x000ff40000100800 */
[----:B------:R0:W-:Y:S04]  /*b7360*/  STL.64 [R1+0x6c0], R20 ;  /* 0x0006c01401007387 */ /* 0x0001e80000100a00 */
[----:B------:R1:W-:Y:S04]  /*b7370*/  STL.64 [R1+0x6c8], R22 ;  /* 0x0006c81601007387 */ /* 0x0003e80000100a00 */
[----:B0-----:R-:W2:Y:S04]  /*b7380*/  LDL.LU.64 R20, [R1+0x2a00] ;  /* 0x002a000001147983 */ /* 0x001ea80000300a00 */
[----:B-1----:R-:W2:Y:S04]  /*b7390*/  LDL.LU.64 R22, [R1+0x2a08] ;  /* 0x002a080001167983 */ /* 0x002ea80000300a00 */
[----:B------:R0:W-:Y:S04]  /*b73a0*/  STL.64 [R1+0x6b0], R12 ;  /* 0x0006b00c01007387 */ /* 0x0001e80000100a00 */
[----:B------:R1:W-:Y:S04]  /*b73b0*/  STL.64 [R1+0x6b8], R14 ;  /* 0x0006b80e01007387 */ /* 0x0003e80000100a00 */
[----:B0-----:R-:W3:Y:S04]  /*b73c0*/  LDL.LU.64 R12, [R1+0x29f0] ;  /* 0x0029f000010c7983 */ /* 0x001ee80000300a00 */
[----:B-1----:R-:W3:Y:S04]  /*b73d0*/  LDL.LU.64 R14, [R1+0x29f8] ;  /* 0x0029f800010e7983 */ /* 0x002ee80000300a00 */
[----:B------:R-:W-:Y:S04]  /*b73e0*/  STL.64 [R1+0x6a0], R52 ;  /* 0x0006a03401007387 */ /* 0x000fe80000100a00 */
[----:B------:R0:W-:Y:S04]  /*b73f0*/  STL.64 [R1+0x6a8], R54 ;  /* 0x0006a83601007387 */ /* 0x0001e80000100a00 */
[----:B0-----:R-:W4:Y:S04]  /*b7400*/  LDL.LU.64 R54, [R1+0x8b90] ;  /* 0x008b900001367983 */ /* 0x001f280000300a00 */
[----:B------:R-:W2:Y:S04]  /*b7410*/  LDL.LU.64 R52, [R1+0x8b88] ;  /* 0x008b880001347983 */ /* 0x000ea80000300a00 */
[----:B------:R-:W-:Y:S04]  /*b7420*/  STL.64 [R1+0x8b28], R58 ;  /* 0x008b283a01007387 */ /* 0x000fe80000100a00 */
[----:B------:R0:W-:Y:S04]  /*b7430*/  STL.64 [R1+0x8b20], R56 ;  /* 0x008b203801007387 */ /* 0x0001e80000100a00 */
[----:B0-----:R-:W3:Y:S04]  /*b7440*/  LDL.LU.64 R56, [R1+0x2a10] ;  /* 0x002a100001387983 */ /* 0x001ee80000300a00 */
[----:B------:R-:W3:Y:S01]  /*b7450*/  LDL.LU.64 R58, [R1+0x2a18] ;  /* 0x002a1800013a7983 */ /* 0x000ee20000300a00 */
[C---:B----4-:R-:W-:Y:S08]  /*b7460*/  HMMA.16816.F32 R8, R28.reuse, R54, R8 ;  /* 0x000000361c08723c */ /* 0x050ff00000001808 */
[C---:B--2---:R-:W-:Y:S11]  /*b7470*/  HMMA.16816.F32 R4, R28.reuse, R52, R4 ;  /* 0x000000341c04723c */ /* 0x044ff60000001804 */
[----:B------:R0:W-:Y:S04]  /*b7480*/  STL.64 [R1+0x690], R8 ;  /* 0x0006900801007387 */ /* 0x0001e80000100a00 */
[----:B------:R1:W-:Y:S04]  /*b7490*/  STL.64 [R1+0x698], R10 ;  /* 0x0006980a01007387 */ /* 0x0003e80000100a00 */
[----:B0-----:R-:W2:Y:S04]  /*b74a0*/  LDL.LU.64 R8, [R1+0x29e0] ;  /* 0x0029e00001087983 */ /* 0x001ea80000300a00 */
[----:B-1----:R-:W2:Y:S04]  /*b74b0*/  LDL.LU.64 R10, [R1+0x29e8] ;  /* 0x0029e800010a7983 */ /* 0x002ea80000300a00 */
[----:B------:R0:W-:Y:S04]  /*b74c0*/  STL.64 [R1+0x680], R4 ;  /* 0x0006800401007387 */ /* 0x0001e80000100a00 */
[----:B------:R1:W-:Y:S04]  /*b74d0*/  STL.64 [R1+0x688], R6 ;  /* 0x0006880601007387 */ /* 0x0003e80000100a00 */
[----:B0-----:R-:W4:Y:S04]  /*b74e0*/  LDL.LU.64 R4, [R1+0x29d0] ;  /* 0x0029d00001047983 */ /* 0x001f280000300a00 */
[----:B-1----:R-:W4:Y:S04]  /*b74f0*/  LDL.LU.64 R6, [R1+0x29d8] ;  /* 0x0029d80001067983 */ /* 0x002f280000300a00 */
[----:B------:R-:W-:Y:S04]  /*b7500*/  STL.64 [R1+0x8b10], R54 ;  /* 0x008b103601007387 */ /* 0x000fe80000100a00 */
[----:B------:R0:W-:Y:S04]  /*b7510*/  STL.64 [R1+0x8b08], R52 ;  /* 0x008b083401007387 */ /* 0x0001e80000100a00 */
[----:B0-----:R-:W4:Y:S04]  /*b7520*/  LDL.LU.64 R52, [R1+0x2a20] ;  /* 0x002a200001347983 */ /* 0x001f280000300a00 */
[----:B------:R-:W4:Y:S01]  /*b7530*/  LDL.LU.64 R54, [R1+0x2a28] ;  /* 0x002a280001367983 */ /* 0x000f220000300a00 */
[C---:B------:R-:W-:Y:S08]  /*b7540*/  HMMA.16816.F32 R20, R28.reuse, R46, R20 ;  /* 0x0000002e1c14723c */ /* 0x040ff00000001814 */
[C---:B---3--:R-:W-:Y:S08]  /*b7550*/  HMMA.16816.F32 R12, R28.reuse, R44, R12 ;  /* 0x0000002c1c0c723c */ /* 0x048ff0000000180c */
[C---:B--2---:R-:W-:Y:S08]  /*b7560*/  HMMA.16816.F32 R8, R28.reuse, R42, R8 ;  /* 0x0000002a1c08723c */ /* 0x044ff00000001808 */
[----:B----4-:R-:W-:-:S15]  /*b7570*/  HMMA.16816.F32 R52, R28, R50, R52 ;  /* 0x000000321c34723c */ /* 0x010fde0000001834 */
[----:B------:R-:W-:-:S04]  /*b7580*/  NOP ;  /* 0x0000000000007918 */ /* 0x000fc80000000000 */
[----:B------:R-:W-:Y:S04]  /*b7590*/  STL.64 [R1+0x670], R52 ;  /* 0x0006703401007387 */ /* 0x000fe80000100a00 */
[----:B------:R0:W-:Y:S02]  /*b75a0*/  STL.64 [R1+0x678], R54 ;  /* 0x0006783601007387 */ /* 0x0001e40000100a00 */
[C---:B0-----:R-:W-:Y:S02]  /*b75b0*/  HMMA.16816.F32 R52, R28.reuse, R48, R56 ;  /* 0x000000301c34723c */ /* 0x041fe40000001838 */
[----:B------:R-:W-:Y:S04]  /*b75c0*/  STL.64 [R1+0x8af0], R50 ;  /* 0x008af03201007387 */ /* 0x000fe80000100a00 */
[----:B------:R-:W-:Y:S02]  /*b75d0*/  STL.64 [R1+0x8ae8], R48 ;  /* 0x008ae83001007387 */ /* 0x000fe40000100a00 */
[C---:B------:R-:W-:Y:S11]  /*b75e0*/  HMMA.16816.F32 R4, R28.reuse, R40, R4 ;  /* 0x000000281c04723c */ /* 0x040ff60000001804 */
[----:B------:R0:W-:Y:S04]  /*b75f0*/  STL.64 [R1+0x660], R52 ;  /* 0x0006603401007387 */ /* 0x0001e80000100a00 */
[----:B------:R1:W-:Y:S04]  /*b7600*/  STL.64 [R1+0x668], R54 ;  /* 0x0006683601007387 */ /* 0x0003e80000100a00 */
[----:B------:R-:W2:Y:S04]  /*b7610*/  LDL.LU.64 R56, [R1+0x29c0] ;  /* 0x0029c00001387983 */ /* 0x000ea80000300a00 */
[----:B------:R3:W-:Y:S04]  /*b7620*/  STL.64 [R1+0x650], R20 ;  /* 0x0006501401007387 */ /* 0x0007e80000100a00 */
[----:B------:R4:W-:Y:S04]  /*b7630*/  STL.64 [R1+0x658], R22 ;  /* 0x0006581601007387 */ /* 0x0009e80000100a00 */
[----:B------:R-:W2:Y:S04]  /*b7640*/  LDL.LU.64 R58, [R1+0x29c8] ;  /* 0x0029c800013a7983 */ /* 0x000ea80000300a00 */
[----:B------:R1:W-:Y:S04]  /*b7650*/  STL.64 [R1+0x640], R12 ;  /* 0x0006400c01007387 */ /* 0x0003e80000100a00 */
[----:B------:R3:W-:Y:S04]  /*b7660*/  STL.64 [R1+0x648], R14 ;  /* 0x0006480e01007387 */ /* 0x0007e80000100a00 */
[----:B0-----:R-:W2:Y:S04]  /*b7670*/  LDL.LU.64 R52, [R1+0x29b0] ;  /* 0x0029b00001347983 */ /* 0x001ea80000300a00 */
[----:B-1----:R-:W2:Y:S04]  /*b7680*/  LDL.LU.64 R54, [R1+0x29b8] ;  /* 0x0029b80001367983 */ /* 0x002ea80000300a00 */
[----:B------:R-:W2:Y:S04]  /*b7690*/  LDL.LU.64 R48, [R1+0x29a0] ;  /* 0x0029a00001307983 */ /* 0x000ea80000300a00 */
[----:B------:R-:W2:Y:S04]  /*b76a0*/  LDL.LU.64 R50, [R1+0x29a8] ;  /* 0x0029a80001327983 */ /* 0x000ea80000300a00 */
[----:B------:R-:W-:Y:S04]  /*b76b0*/  STL.64 [R1+0x8ae0], R46 ;  /* 0x008ae02e01007387 */ /* 0x000fe80000100a00 */
[----:B------:R-:W-:Y:S04]  /*b76c0*/  STL.64 [R1+0x8ad8], R44 ;  /* 0x008ad82c01007387 */ /* 0x000fe80000100a00 */
[----:B---3--:R-:W3:Y:S04]  /*b76d0*/  LDL.LU.64 R20, [R1+0x2990] ;  /* 0x0029900001147983 */ /* 0x008ee80000300a00 */
[----:B------:R-:W-:Y:S04]  /*b76e0*/  STL.64 [R1+0x630], R8 ;  /* 0x0006300801007387 */ /* 0x000fe80000100a00 */
[----:B------:R-:W-:Y:S04]  /*b76f0*/  STL.64 [R1+0x638], R10 ;  /* 0x0006380a01007387 */ /* 0x000fe80000100a00 */
[----:B----4-:R-:W3:Y:S04]  /*b7700*/  LDL.LU.64 R22, [R1+0x2998] ;  /* 0x0029980001167983 */ /* 0x010ee80000300a00 */
[----:B------:R0:W-:Y:S04]  /*b7710*/  STL.64 [R1+0x620], R4 ;  /* 0x0006200401007387 */ /* 0x0001e80000100a00 */
[----:B------:R1:W-:Y:S04]  /*b7720*/  STL.64 [R1+0x628], R6 ;  /* 0x0006280601007387 */ /* 0x0003e80000100a00 */
[----:B------:R-:W4:Y:S04]  /*b7730*/  LDL.LU.64 R12, [R1+0x2780] ;  /* 0x00278000010c7983 */ /* 0x000f280000300a00 */
[----:B------:R-:W4:Y:S04]  /*b7740*/  LDL.LU.64 R14, [R1+0x2788] ;  /* 0x00278800010e7983 */ /* 0x000f280000300a00 */
[----:B0-----:R-:W4:Y:S04]  /*b7750*/  LDL.LU.64 R4, [R1+0x2770] ;  /* 0x0027700001047983 */ /* 0x001f280000300a00 */
[----:B-1----:R-:W4:Y:S04]  /*b7760*/  LDL.LU.64 R6, [R1+0x2778] ;  /* 0x0027780001067983 */ /* 0x002f280000300a00 */
[----:B------:R-:W4:Y:S04]  /*b7770*/  LDL.LU.64 R8, [R1+0x2760] ;  /* 0x0027600001087983 */ /* 0x000f280000300a00 */
[----:B------:R-:W4:Y:S04]  /*b7780*/  LDL.LU.64 R10, [R1+0x2768] ;  /* 0x00276800010a7983 */ /* 0x000f280000300a00 */
[----:B------:R-:W4:Y:S04]  /*b7790*/  LDL.LU.64 R44, [R1+0x2750] ;  /* 0x00275000012c7983 */ /* 0x000f280000300a00 */
[----:B------:R-:W4:Y:S04]  /*b77a0*/  LDL.LU.64 R46, [R1+0x2758] ;  /* 0x00275800012e7983 */ /* 0x000f280000300a00 */
[----:B------:R-:W-:Y:S04]  /*b77b0*/  STL.64 [R1+0x8b00], R42 ;  /* 0x008b002a01007387 */ /* 0x000fe80000100a00 */
[----:B------:R0:W-:Y:S01]  /*b77c0*/  STL.64 [R1+0x8af8], R40 ;  /* 0x008af82801007387 */ /* 0x0001e20000100a00 */
[C---:B--2---:R-:W-:Y:S08]  /*b77d0*/  HMMA.16816.F32 R56, R28.reuse, R38, R56 ;  /* 0x000000261c38723c */ /* 0x044ff00000001838 */
[C---:B------:R-:W-:Y:S08]  /*b77e0*/  HMMA.16816.F32 R52, R28.reuse, R36, R52 ;  /* 0x000000241c34723c */ /* 0x040ff00000001834 */
[C---:B0-----:R-:W-:Y:S03]  /*b77f0*/  HMMA.16816.F32 R40, R28.reuse, R34, R48 ;  /* 0x000000221c28723c */ /* 0x041fe60000001830 */
[----:B------:R0:W-:Y:S04]  /*b7800*/  STL.64 [R1+0x610], R56 ;  /* 0x0006103801007387 */ /* 0x0001e80000100a00 */
[----:B------:R1:W-:Y:S04]  /*b7810*/  STL.64 [R1+0x618], R58 ;  /* 0x0006183a01007387 */ /* 0x0003e80000100a00 */
[----:B0-----:R-:W2:Y:S01]  /*b7820*/  LDL.LU.64 R56, [R1+0x2740] ;  /* 0x0027400001387983 */ /* 0x001ea20000300a00 */
[C---:B---3--:R-:W-:Y:S03]  /*b7830*/  HMMA.16816.F32 R20, R28.reuse, R32, R20 ;  /* 0x000000201c14723c */ /* 0x048fe60000001814 */
[----:B------:R0:W-:Y:S04]  /*b7840*/  STL.64 [R1+0x600], R52 ;  /* 0x0006003401007387 */ /* 0x0001e80000100a00 */
[----:B------:R3:W-:Y:S04]  /*b7850*/  STL.64 [R1+0x608], R54 ;  /* 0x0006083601007387 */ /* 0x0007e80000100a00 */
[----:B-1----:R-:W2:Y:S01]  /*b7860*/  LDL.LU.64 R58, [R1+0x2748] ;  /* 0x00274800013a7983 */ /* 0x002ea20000300a00 */
[C---:B----4-:R-:W-:Y:S03]  /*b7870*/  HMMA.16816.F32 R12, R28.reuse, R26, R12 ;  /* 0x0000001a1c0c723c */ /* 0x050fe6000000180c */
[----:B------:R1:W-:Y:S05]  /*b7880*/  STL.64 [R1+0x5f0], R40 ;  /* 0x0005f02801007387 */ /* 0x0003ea0000100a00 */
[C---:B------:R-:W-:Y:S01]  /*b7890*/  HMMA.16816.F32 R4, R28.reuse, R2, R4 ;  /* 0x000000021c04723c */ /* 0x040fe20000001804 */
[----:B------:R4:W-:Y:S04]  /*b78a0*/  STL.64 [R1+0x5f8], R42 ;  /* 0x0005f82a01007387 */ /* 0x0009e80000100a00 */
[----:B0-----:R-:W2:Y:S04]  /*b78b0*/  LDL.LU.64 R52, [R1+0x2730] ;  /* 0x0027300001347983 */ /* 0x001ea80000300a00 */
[----:B---3--:R-:W2:Y:S04]  /*b78c0*/  LDL.LU.64 R54, [R1+0x2738] ;  /* 0x0027380001367983 */ /* 0x008ea80000300a00 */
[----:B------:R-:W3:Y:S04]  /*b78d0*/  LDL.LU.64 R48, [R1+0x2720] ;  /* 0x0027200001307983 */ /* 0x000ee80000300a00 */
[----:B------:R-:W3:Y:S04]  /*b78e0*/  LDL.LU.64 R50, [R1+0x2728] ;  /* 0x0027280001327983 */ /* 0x000ee80000300a00 */
[----:B-1----:R-:W2:Y:S04]  /*b78f0*/  LDL.LU.64 R40, [R1+0x2710] ;  /* 0x0027100001287983 */ /* 0x002ea80000300a00 */
[----:B----4-:R-:W4:Y:S04]  /*b7900*/  LDL.LU.64 R42, [R1+0x2718] ;  /* 0x00271800012a7983 */ /* 0x010f280000300a00 */
[----:B------:R-:W-:Y:S04]  /*b7910*/  STL.64 [R1+0x5e0], R20 ;  /* 0x0005e01401007387 */ /* 0x000fe80000100a00 */
[----:B------:R0:W-:Y:S04]  /*b7920*/  STL.64 [R1+0x5e8], R22 ;  /* 0x0005e81601007387 */ /* 0x0001e80000100a00 */
[----:B0-----:R-:W2:Y:S04]  /*b7930*/  LDL.LU.64 R22, [R1+0x8b80] ;  /* 0x008b800001167983 */ /* 0x001ea80000300a00 */
[----:B------:R-:W2:Y:S04]  /*b7940*/  LDL.LU.64 R20, [R1+0x8b78] ;  /* 0x008b780001147983 */ /* 0x000ea80000300a00 */
[----:B------:R-:W-:Y:S04]  /*b7950*/  STL.64 [R1+0x5d0], R12 ;  /* 0x0005d00c01007387 */ /* 0x000fe80000100a00 */
[----:B------:R0:W-:Y:S04]  /*b7960*/  STL.64 [R1+0x5d8], R14 ;  /* 0x0005d80e01007387 */ /* 0x0001e80000100a00 */
[----:B0-----:R-:W4:Y:S04]  /*b7970*/  LDL.LU.64 R14, [R1+0x8b70] ;  /* 0x008b7000010e7983 */ /* 0x001f280000300a00 */
[----:B------:R-:W3:Y:S04]  /*b7980*/  LDL.LU.64 R12, [R1+0x8b68] ;  /* 0x008b6800010c7983 */ /* 0x000ee80000300a00 */
[----:B------:R-:W-:Y:S04]  /*b7990*/  STL.64 [R1+0x5c0], R4 ;  /* 0x0005c00401007387 */ /* 0x000fe80000100a00 */
[----:B------:R0:W-:Y:S04]  /*b79a0*/  STL.64 [R1+0x5c8], R6 ;  /* 0x0005c80601007387 */ /* 0x0001e80000100a00 */
[----:B0-----:R-:W2:Y:S04]  /*b79b0*/  LDL.LU.64 R6, [R1+0x8b60] ;  /* 0x008b600001067983 */ /* 0x001ea80000300a00 */
[----:B------:R-:W2:Y:S02]  /*b79c0*/  LDL.LU.64 R4, [R1+0x8b58] ;  /* 0x008b580001047983 */ /* 0x000ea40000300a00 */
[----:B--2---:R-:W-:-:S15]  /*b79d0*/  HMMA.16816.F32 R8, R28, R4, R8 ;  /* 0x000000041c08723c */ /* 0x004fde0000001808 */
[----:B------:R-:W-:-:S04]  /*b79e0*/  NOP ;  /* 0x0000000000007918 */ /* 0x000fc80000000000 */
[----:B------:R-:W-:Y:S04]  /*b79f0*/  STL.64 [R1+0x5b0], R8 ;  /* 0x0005b00801007387 */ /* 0x000fe80000100a00 */
[----:B------:R0:W-:Y:S04]  /*b7a00*/  STL.64 [R1+0x5b8], R10 ;  /* 0x0005b80a01007387 */ /* 0x0001e80000100a00 */
[----:B0-----:R-:W2:Y:S04]  /*b7a10*/  LDL.LU.64 R10, [R1+0x8b50] ;  /* 0x008b5000010a7983 */ /* 0x001ea80000300a00 */
[----:B------:R-:W3:Y:S01]  /*b7a20*/  LDL.LU.64 R8, [R1+0x8b48] ;  /* 0x008b480001087983 */ /* 0x000ee20000300a00 */
[----:B------:R-:W-:-:S15]  /*b7a30*/  HMMA.16816.F32 R44, R28, R6, R44 ;  /* 0x000000061c2c723c */ /* 0x000fde000000182c */
[----:B------:R-:W-:-:S04]  /*b7a40*/  NOP ;  /* 0x0000000000007918 */ /* 0x000fc80000000000 */
[----:B------:R0:W-:Y:S04]  /*b7a50*/  STL.64 [R1+0x5a0], R44 ;  /* 0x0005a02c01007387 */ /* 0x0001e80000100a00 */
[----:B------:R1:W-:Y:S04]  /*b7a60*/  STL.64 [R1+0x5a8], R46 ;  /* 0x0005a82e01007387 */ /* 0x0003e80000100a00 */
[----:B0-----:R-:W4:Y:S04]  /*b7a70*/  LDL.LU R45, [R1+0x1098] ;  /* 0x00109800012d7983 */ /* 0x001f280000300800 */
[----:B------:R-:W4:Y:S04]  /*b7a80*/  LDL.LU R61, [R1+0x1094] ;  /* 0x00109400013d7983 */ /* 0x000f280000300800 */
[----:B-1----:R-:W4:Y:S04]  /*b7a90*/  LDL.LU R46, [R1+0x10b0] ;  /* 0x0010b000012e7983 */ /* 0x002f280000300800 */
[----:B------:R-:W4:Y:S04]  /*b7aa0*/  LDL.LU R47, [R1+0x109c] ;  /* 0x00109c00012f7983 */ /* 0x000f280000300800 */
[----:B------:R-:W-:Y:S04]  /*b7ab0*/  STL.64 [R1+0x8aa0], R6 ;  /* 0x008aa00601007387 */ /* 0x000fe80000100a00 */
[----:B------:R2:W-:Y:S02]  /*b7ac0*/  STL.64 [R1+0x8a98], R4 ;  /* 0x008a980401007387 */ /* 0x0005e40000100a00 */
[C---:B--2---:R-:W-:Y:S08]  /*b7ad0*/  HMMA.16816.F32 R4, R28.reuse, R10, R52 ;  /* 0x0000000a1c04723c */ /* 0x044ff00000001834 */
[----:B---3--:R-:W-:Y:S01]  /*b7ae0*/  HMMA.16816.F32 R56, R28, R8, R56 ;  /* 0x000000081c38723c */ /* 0x008fe20000001838 */
[----:B------:R-:W-:-:S15]  /*b7af0*/  STL.64 [R1+0x8ab0], R10 ;  /* 0x008ab00a01007387 */ /* 0x000fde0000100a00 */
[----:B------:R-:W-:-:S03]  /*b7b00*/  NOP ;  /* 0x0000000000007918 */ /* 0x000fc60000000000 */
[----:B------:R-:W-:Y:S04]  /*b7b10*/  STL.64 [R1+0x590], R56 ;  /* 0x0005903801007387 */ /* 0x000fe80000100a00 */
[----:B------:R-:W-:Y:S04]  /*b7b20*/  STL.64 [R1+0x598], R58 ;  /* 0x0005983a01007387 */ /* 0x000fe80000100a00 */
[----:B------:R0:W-:Y:S04]  /*b7b30*/  STL.64 [R1+0x8aa8], R8 ;  /* 0x008aa80801007387 */ /* 0x0001e80000100a00 */
[----:B------:R-:W-:Y:S04]  /*b7b40*/  STL.64 [R1+0x580], R4 ;  /* 0x0005800401007387 */ /* 0x000fe80000100a00 */
[----:B------:R4:W-:Y:S01]  /*b7b50*/  STL.64 [R1+0x588], R6 ;  /* 0x0005880601007387 */ /* 0x0009e20000100a00 */
[C---:B0-----:R-:W-:Y:S03]  /*b7b60*/  HMMA.16816.F32 R8, R28.reuse, R12, R48 ;  /* 0x0000000c1c08723c */ /* 0x041fe60000001830 */
[----:B------:R-:W2:Y:S05]  /*b7b70*/  LDL.LU.64 R56, [R1+0x2700] ;  /* 0x0027000001387983 */ /* 0x000eaa0000300a00 */
[----:B----4-:R-:W-:Y:S01]  /*b7b80*/  HMMA.16816.F32 R4, R28, R14, R40 ;  /* 0x0000000e1c04723c */ /* 0x010fe20000001828 */
[----:B------:R-:W-:-:S10]  /*b7b90*/  IMAD.MOV.U32 R54, RZ, RZ, R17 ;  /* 0x000000ffff367224 */ /* 0x000fd400078e0011 */
[----:B------:R0:W-:Y:S04]  /*b7ba0*/  STL.64 [R1+0x570], R8 ;  /* 0x0005700801007387 */ /* 0x0001e80000100a00 */
[----:B------:R1:W-:Y:S04]  /*b7bb0*/  STL.64 [R1+0x578], R10 ;  /* 0x0005780a01007387 */ /* 0x0003e80000100a00 */
[----:B------:R-:W2:Y:S04]  /*b7bc0*/  LDL.LU.64 R58, [R1+0x2708] ;  /* 0x00270800013a7983 */ /* 0x000ea80000300a00 */
[----:B------:R3:W-:Y:S04]  /*b7bd0*/  STL.64 [R1+0x560], R4 ;  /* 0x0005600401007387 */ /* 0x0007e80000100a00 */
[----:B------:R4:W-:Y:S04]  /*b7be0*/  STL.64 [R1+0x568], R6 ;  /* 0x0005680601007387 */ /* 0x0009e80000100a00 */
[----:B------:R-:W2:Y:S04]  /*b7bf0*/  LDL.LU.64 R40, [R1+0x26f0] ;  /* 0x0026f00001287983 */ /* 0x000ea80000300a00 */
[----:B------:R-:W2:Y:S04]  /*b7c00*/  LDL.LU.64 R42, [R1+0x26f8] ;  /* 0x0026f800012a7983 */ /* 0x000ea80000300a00 */
[----:B------:R-:W2:Y:S01]  /*b7c10*/  LDL.LU R17, [R1+0x8b40] ;  /* 0x008b400001117983 */ /* 0x000ea20000300800 */
[----:B------:R-:W-:-:S03]  /*b7c20*/  IMAD.MOV.U32 R52, RZ, RZ, R24 ;  /* 0x000000ffff347224 */ /* 0x000fc600078e0018 */
[----:B0-----:R-:W2:Y:S01]  /*b7c30*/  LDL.LU.64 R8, [R1+0x26e0] ;  /* 0x0026e00001087983 */ /* 0x001ea20000300a00 */
[----:B------:R-:W-:-:S03]  /*b7c40*/  IMAD.MOV.U32 R55, RZ, RZ, R25 ;  /* 0x000000ffff377224 */ /* 0x000fc600078e0019 */
[----:B-1----:R-:W2:Y:S01]  /*b7c50*/  LDL.LU.64 R10, [R1+0x26e8] ;  /* 0x0026e800010a7983 */ /* 0x002ea20000300a00 */
[----:B------:R-:W-:-:S03]  /*b7c60*/  IMAD.MOV.U32 R53, RZ, RZ, R0 ;  /* 0x000000ffff357224 */ /* 0x000fc600078e0000 */
[----:B---3--:R-:W3:Y:S01]  /*b7c70*/  LDL.LU.64 R4, [R1+0x26d0] ;  /* 0x0026d00001047983 */ /* 0x008ee20000300a00 */
[----:B------:R-:W-:-:S03]  /*b7c80*/  IMAD.MOV.U32 R50, RZ, RZ, R20 ;  /* 0x000000ffff327224 */ /* 0x000fc600078e0014 */
[----:B----4-:R-:W3:Y:S01]  /*b7c90*/  LDL.LU.64 R6, [R1+0x26d8] ;  /* 0x0026d80001067983 */ /* 0x010ee20000300a00 */
[----:B------:R-:W-:-:S03]  /*b7ca0*/  IMAD.MOV.U32 R51, RZ, RZ, R21 ;  /* 0x000000ffff337224 */ /* 0x000fc600078e0015 */
[----:B------:R-:W4:Y:S04]  /*b7cb0*/  LDL.LU R24, [R1+0x10b8] ;  /* 0x0010b80001187983 */ /* 0x000f280000300800 */
[----:B------:R-:W3:Y:S04]  /*b7cc0*/  LDL.LU R25, [R1+0x10c0] ;  /* 0x0010c00001197983 */ /* 0x000ee80000300800 */
[----:B------:R-:W3:Y:S04]  /*b7cd0*/  LDL.LU R0, [R1+0x10bc] ;  /* 0x0010bc0001007983 */ /* 0x000ee80000300800 */
[----:B------:R-:W4:Y:S04]  /*b7ce0*/  LDL.LU R20, [R1+0x8b3c] ;  /* 0x008b3c0001147983 */ /* 0x000f280000300800 */
[----:B------:R-:W4:Y:S04]  /*b7cf0*/  LDL.LU R21, [R1+0x8b38] ;  /* 0x008b380001157983 */ /* 0x000f280000300800 */
[----:B------:R-:W4:Y:S04]  /*b7d00*/  LDL.64 R48, [R1+0x18] ;  /* 0x0000180001307983 */ /* 0x000f280000100a00 */
[----:B------:R-:W-:Y:S04]  /*b7d10*/  STL.64 [R1+0x8ac0], R14 ;  /* 0x008ac00e01007387 */ /* 0x000fe80000100a00 */
[----:B------:R0:W-:Y:S04]  /*b7d20*/  STL.64 [R1+0x8ab8], R12 ;  /* 0x008ab80c01007387 */ /* 0x0001e80000100a00 */
[----:B------:R1:W-:Y:S01]  /*b7d30*/  STL [R1+0x8a94], R18 ;  /* 0x008a941201007387 */ /* 0x0003e20000100800 */
[C---:B--2---:R-:W-:Y:S08]  /*b7d40*/  HMMA.16816.F32 R56, R28.reuse, R16, R56 ;  /* 0x000000101c38723c */ /* 0x044ff00000001838 */
[C---:B0-----:R-:W-:Y:S11]  /*b7d50*/  HMMA.16816.F32 R12, R28.reuse, R18, R40 ;  /* 0x000000121c0c723c */ /* 0x041ff60000001828 */
[----:B------:R0:W-:Y:S04]  /*b7d60*/  STL.64 [R1+0x550], R56 ;  /* 0x0005503801007387 */ /* 0x0001e80000100a00 */
[----:B------:R2:W-:Y:S04]  /*b7d70*/  STL.64 [R1+0x558], R58 ;  /* 0x0005583a01007387 */ /* 0x0005e80000100a00 */
[----:B-1----:R-:W2:Y:S01]  /*b7d80*/  LDL.LU R18, [R1+0x10b4] ;  /* 0x0010b40001127983 */ /* 0x002ea20000300800 */
[C---:B---3--:R-:W-:Y:S08]  /*b7d90*/  HMMA.16816.F32 R4, R28.reuse, R22, R4 ;  /* 0x000000161c04723c */ /* 0x048ff00000001804 */
[----:B----4-:R-:W-:Y:S01]  /*b7da0*/  HMMA.16816.F32 R8, R28, R20, R8 ;  /* 0x000000141c08723c */ /* 0x010fe20000001808 */
[----:B------:R-:W-:Y:S04]  /*b7db0*/  STL.64 [R1+0x540], R12 ;  /* 0x0005400c01007387 */ /* 0x000fe80000100a00 */
[----:B------:R-:W-:Y:S04]  /*b7dc0*/  STL.64 [R1+0x548], R14 ;  /* 0x0005480e01007387 */ /* 0x000fe80000100a00 */
[----:B------:R1:W-:Y:S04]  /*b7dd0*/  STL [R1+0x8a90], R19 ;  /* 0x008a901301007387 */ /* 0x0003e80000100800 */
[----:B0-----:R-:W3:Y:S06]  /*b7de0*/  LDL.LU.64 R56, [R1+0x1c60] ;  /* 0x001c600001387983 */ /* 0x001eec0000300a00 */
[----:B------:R-:W-:Y:S04]  /*b7df0*/  STL.64 [R1+0x530], R8 ;  /* 0x0005300801007387 */ /* 0x000fe80000100a00 */
[----:B------:R-:W-:Y:S04]  /*b7e00*/  STL.64 [R1+0x538], R10 ;  /* 0x0005380a01007387 */ /* 0x000fe80000100a00 */
[----:B--2---:R-:W3:Y:S01]  /*b7e10*/  LDL.LU.64 R58, [R1+0x1c68] ;  /* 0x001c6800013a7983 */ /* 0x004ee20000300a00 */
[----:B------:R-:W-:-:S03]  /*b7e20*/  IMAD R61, R61, 0x100, R45 ;  /* 0x000001003d3d7824 */ /* 0x000fc600078e022d */
[----:B------:R-:W-:Y:S01]  /*b7e30*/  STL.64 [R1+0x520], R4 ;  /* 0x0005200401007387 */ /* 0x000fe20000100a00 */
[----:B-1----:R-:W-:-:S03]  /*b7e40*/  IMAD R19, R47, 0x100, R46 ;  /* 0x000001002f137824 */ /* 0x002fc600078e022e */
[----:B------:R-:W-:Y:S04]  /*b7e50*/  STL.64 [R1+0x528], R6 ;  /* 0x0005280601007387 */ /* 0x000fe80000100a00 */
[----:B------:R-:W-:Y:S04]  /*b7e60*/  STL.64 [R1+0x8a88], R22 ;  /* 0x008a881601007387 */ /* 0x000fe80000100a00 */
[----:B------:R0:W-:Y:S04]  /*b7e70*/  STL.64 [R1+0x8a80], R20 ;  /* 0x008a801401007387 */ /* 0x0001e80000100a00 */
[----:B------:R-:W2:Y:S04]  /*b7e80*/  LDL.LU.64 R44, [R1+0x26c0] ;  /* 0x0026c000012c7983 */ /* 0x000ea80000300a00 */
[----:B------:R-:W2:Y:S04]  /*b7e90*/  LDL.LU.64 R46, [R1+0x26c8] ;  /* 0x0026c800012e7983 */ /* 0x000ea80000300a00 */
[----:B------:R-:W4:Y:S04]  /*b7ea0*/  LDL.LU.64 R40, [R1+0x26b0] ;  /* 0x0026b00001287983 */ /* 0x000f280000300a00 */
[----:B------:R-:W4:Y:S04]  /*b7eb0*/  LDL.LU.64 R42, [R1+0x26b8] ;  /* 0x0026b800012a7983 */ /* 0x000f280000300a00 */
[----:B0-----:R-:W2:Y:S04]  /*b7ec0*/  LDL.LU.64 R20, [R1+0x26a0] ;  /* 0x0026a00001147983 */ /* 0x001ea80000300a00 */
[----:B------:R-:W2:Y:S04]  /*b7ed0*/  LDL.LU.64 R22, [R1+0x26a8] ;  /* 0x0026a80001167983 */ /* 0x000ea80000300a00 */
[----:B------:R-:W2:Y:S04]  /*b7ee0*/  LDL.LU.64 R12, [R1+0x2690] ;  /* 0x00269000010c7983 */ /* 0x000ea80000300a00 */
[----:B------:R-:W2:Y:S04]  /*b7ef0*/  LDL.LU.64 R14, [R1+0x2698] ;  /* 0x00269800010e7983 */ /* 0x000ea80000300a00 */
[----:B------:R-:W2:Y:S01]  /*b7f00*/  LDL.LU.64 R8, [R1+0x2680] ;  /* 0x0026800001087983 */ /* 0x000ea20000300a00 */
[----:B------:R-:W-:-:S03]  /*b7f10*/  IMAD R0, R0, 0x100, R25 ;  /* 0x0000010000007824 */ /* 0x000fc600078e0219 */
[----:B------:R-:W2:Y:S04]  /*b7f20*/  LDL.LU.64 R10, [R1+0x2688] ;  /* 0x00268800010a7983 */ /* 0x000ea80000300a00 */
[----:B------:R-:W2:Y:S04]  /*b7f30*/  LDL.LU.64 R4, [R1+0x2670] ;  /* 0x0026700001047983 */ /* 0x000ea80000300a00 */
[----:B------:R-:W2:Y:S01]  /*b7f40*/  LDL.LU.64 R6, [R1+0x2678] ;  /* 0x0026780001067983 */ /* 0x000ea20000300a00 */
[----:B------:R-:W-:-:S03]  /*b7f50*/  IMAD R18, R18, 0x100, R24 ;  /* 0x0000010012127824 */ /* 0x000fc600078e0218 */
[----:B------:R-:W3:Y:S04]  /*b7f60*/  LDL.LU R24, [R1+0x8b34] ;  /* 0x008b340001187983 */ /* 0x000ee80000300800 */
[----:B------:R-:W3:Y:S02]  /*b7f70*/  LDL.LU R25, [R1+0x8b30] ;  /* 0x008b300001197983 */ /* 0x000ee40000300800 */
[----:B---3--:R-:W-:Y:S02]  /*b7f80*/  HMMA.16816.F32 R28, R28, R24, R56 ;  /* 0x000000181c1c723c */ /* 0x008fe40000001838 */
[----:B------:R-:W3:Y:S04]  /*b7f90*/  LDL.LU.64 R58, [R1+0x8b28] ;  /* 0x008b2800013a7983 */ /* 0x000ee80000300a00 */
[----:B------:R-:W3:Y:S04]  /*b7fa0*/  LDL.LU.64 R56, [R1+0x8b20] ;  /* 0x008b200001387983 */ /* 0x000ee80000300a00 */
[----:B------:R-:W-:Y:S04]  /*b7fb0*/  STL.64 [R1+0x8ad0], R26 ;  /* 0x008ad01a01007387 */ /* 0x000fe80000100a00 */
[----:B------:R-:W-:Y:S05]  /*b7fc0*/  STL.64 [R1+0x8ac8], R24 ;  /* 0x008ac81801007387 */ /* 0x000fea0000100a00 */
[----:B------:R0:W-:Y:S04]  /*b7fd0*/  STL.64 [R1+0x210], R28 ;  /* 0x0002101c01007387 */ /* 0x0001e80000100a00 */
[----:B------:R1:W-:Y:S01]  /*b7fe0*/  STL.64 [R1+0x218], R30 ;  /* 0x0002181e01007387 */ /* 0x0003e20000100a00 */
[----:B0-----:R-:W-:-:S03]  /*b7ff0*/  F2FP.F16.E4M3.UNPACK_B R28, R61 ;  /* 0x0000003dff1c723e */ /* 0x001fc600020006ff */
[----:B------:R-:W3:Y:S01]  /*b8000*/  LDL.LU R61, [R1+0x8b18] ;  /* 0x008b1800013d7983 */ /* 0x000ee20000300800 */
[----:B------:R-:W-:Y:S02]  /*b8010*/  F2FP.F16.E4M3.UNPACK_B R29, R19 ;  /* 0x00000013ff1d723e */ /* 0x000fe400020006ff */
[----:B-1----:R-:W-:Y:S02]  /*b8020*/  F2FP.F16.E4M3.UNPACK_B R30, R18 ;  /* 0x00000012ff1e723e */ /* 0x002fe400020006ff */
[----:B------:R-:W-:-:S07]  /*b8030*/  F2FP.F16.E4M3.UNPACK_B R31, R0 ;  /* 0x00000000ff1f723e */ /* 0x000fce00020006ff */
[C---:B--2---:R-:W-:Y:S08]  /*b8040*/  HMMA.16816.F32 R24, R28.reuse, R48, R44 ;  /* 0x000000301c18723c */ /* 0x044ff0000000182c */
[C---:B------:R-:W-:Y:S11]  /*b8050*/  HMMA.16816.F32 R20, R28.reuse, R52, R20 ;  /* 0x000000341c14723c */ /* 0x040ff60000001814 */
[----:B------:R-:W-:Y:S04]  /*b8060*/  STL.64 [R1+0x510], R24 ;  /* 0x0005101801007387 */ /* 0x000fe80000100a00 */
[----:B------:R4:W-:Y:S01]  /*b8070*/  STL.64 [R1+0x518], R26 ;  /* 0x0005181a01007387 */ /* 0x0009e20000100a00 */
[C---:B------:R-:W-:Y:S08]  /*b8080*/  HMMA.16816.F32 R12, R28.reuse, R54, R12 ;  /* 0x000000361c0c723c */ /* 0x040ff0000000180c */
[----:B----4-:R-:W-:-:S15]  /*b8090*/  HMMA.16816.F32 R24, R28, R50, R40 ;  /* 0x000000321c18723c */ /* 0x010fde0000001828 */
[----:B------:R-:W-:-:S04]  /*b80a0*/  NOP ;  /* 0x0000000000007918 */ /* 0x000fc80000000000 */
[----:B------:R0:W-:Y:S04]  /*b80b0*/  STL.64 [R1+0x500], R24 ;  /* 0x0005001801007387 */ /* 0x0001e80000100a00 */
[----:B------:R1:W-:Y:S04]  /*b80c0*/  STL.64 [R1+0x508], R26 ;  /* 0x0005081a01007387 */ /* 0x0003e80000100a00 */
[----:B------:R2:W-:Y:S04]  /*b80d0*/  STL.64 [R1+0x4f0], R20 ;  /* 0x0004f01401007387 */ /* 0x0005e80000100a00 */
[----:B------:R4:W-:Y:S04]  /*b80e0*/  STL.64 [R1+0x4f8], R22 ;  /* 0x0004f81601007387 */ /* 0x0009e80000100a00 */
[----:B------:R0:W-:Y:S04]  /*b80f0*/  STL.64 [R1+0x4e0], R12 ;  /* 0x0004e00c01007387 */ /* 0x0001e80000100a00 */
[----:B------:R0:W-:Y:S04]  /*b8100*/  STL.64 [R1+0x4e8], R14 ;  /* 0x0004e80e01007387 */ /* 0x0001e80000100a00 */
[----:B------:R-:W4:Y:S01]  /*b8110*/  LDL.LU.64 R52, [R1+0x2660] ;  /* 0x0026600001347983 */ /* 0x000f220000300a00 */
[----:B---3--:R-:W-:-:S15]  /*b8120*/  HMMA.16816.F32 R8, R28, R60, R8 ;  /* 0x0000003c1c08723c */ /* 0x008fde0000001808 */
[----:B------:R-:W-:-:S04]  /*b8130*/  NOP ;  /* 0x0000000000007918 */ /* 0x000fc80000000000 */
[----:B------:R3:W-:Y:S04]  /*b8140*/  STL.64 [R1+0x4d0], R8 ;  /* 0x0004d00801007387 */ /* 0x0007e80000100a00 */
[----:B------:R0:W-:Y:S04]  /*b8150*/  STL.64 [R1+0x4d8], R10 ;  /* 0x0004d80a01007387 */ /* 0x0001e80000100a00 */
[----:B------:R-:W3:Y:S01]  /*b8160*/  LDL.LU.64 R54, [R1+0x2668] ;  /* 0x0026680001367983 */ /* 0x000ee20000300a00 */
[----:B------:R-:W-:Y:S01]  /*b8170*/  HMMA.16816.F32 R4, R28, R58, R4 ;  /* 0x0000003a1c04723c */ /* 0x000fe20000001804 */
[----:B------:R-:W-:-:S02]  /*b8180*/  IMAD.MOV.U32 R18, RZ, RZ, R48 ;  /* 0x000000ffff127224 */ /* 0x000fc400078e0030 */
[----:B------:R-:W-:-:S15]  /*b8190*/  IMAD.MOV.U32 R19, RZ, RZ, R49 ;  /* 0x000000ffff137224 */ /* 0x000fde00078e0031 */
[----:B------:R-:W-:Y:S01]  /*b81a0*/  NOP ;  /* 0x0000000000007918 */ /* 0x000fe20000000000 */
[----:B------:R0:W-:Y:S04]  /*b81b0*/  STL.64 [R1+0x4c0], R4 ;  /* 0x0004c00401007387 */ /* 0x0001e80000100a00 */
[----:B------:R0:W-:Y:S04]  /*b81c0*/  STL.64 [R1+0x4c8], R6 ;  /* 0x0004c80601007387 */ /* 0x0001e80000100a00 */
[----:B------:R-:W3:Y:S04]  /*b81d0*/  LDL.LU.64 R40, [R1+0x2650] ;  /* 0x0026500001287983 */ /* 0x000ee80000300a00 */
[----:B------:R-:W3:Y:S04]  /*b81e0*/  LDL.LU.64 R42, [R1+0x2658] ;  /* 0x00265800012a7983 */ /* 0x000ee80000300a00 */
[----:B------:R-:W3:Y:S04]  /*b81f0*/  LDL.LU.64 R48, [R1+0x2640] ;  /* 0x0026400001307983 */ /* 0x000ee80000300a00 */
[----:B------:R-:W3:Y:S04]  /*b8200*/  LDL.LU.64 R50, [R1+0x2648] ;  /* 0x0026480001327983 */ /* 0x000ee80000300a00 */
[----:B------:R-:W3:Y:S04]  /*b8210*/  LDL.LU.64 R44, [R1+0x2630] ;  /* 0x00263000012c7983 */ /* 0x000ee80000300a00 */
[----:B------:R-:W3:Y:S04]  /*b8220*/  LDL.LU.64 R46, [R1+0x2638] ;  /* 0x00263800012e7983 */ /* 0x000ee80000300a00 */
[----:B0-----:R-:W3:Y:S04]  /*b8230*/  LDL.LU.64 R24, [R1+0x2600] ;  /* 0x0026000001187983 */ /* 0x001ee80000300a00 */
[----:B-1----:R-:W3:Y:S04]  /*b8240*/  LDL.LU.64 R26, [R1+0x2608] ;  /* 0x00260800011a7983 */ /* 0x002ee80000300a00 */
[----:B--2---:R-:W2:Y:S04]  /*b8250*/  LDL.LU.64 R20, [R1+0x25f0] ;  /* 0x0025f00001147983 */ /* 0x004ea80000300a00 */
[----:B----4-:R-:W2:Y:S04]  /*b8260*/  LDL.LU.64 R22, [R1+0x25f8] ;  /* 0x0025f80001167983 */ /* 0x010ea80000300a00 */
[----:B------:R-:W4:Y:S04]  /*b8270*/  LDL.LU.64 R12, [R1+0x25e0] ;  /* 0x0025e000010c7983 */ /* 0x000f280000300a00 */
[----:B------:R-:W4:Y:S04]  /*b8280*/  LDL.LU.64 R14, [R1+0x25e8] ;  /* 0x0025e800010e7983 */ /* 0x000f280000300a00 */
[----:B---3--:R-:W3:Y:S04]  /*b8290*/  LDL.LU.64 R8, [R1+0x25d0] ;  /* 0x0025d00001087983 */ /* 0x008ee80000300a00 */
[----:B------:R-:W3:Y:S04]  /*b82a0*/  LDL.LU.64 R10, [R1+0x25d8] ;  /* 0x0025d800010a7983 */ /* 0x000ee80000300a00 */
[----:B------:R-:W2:Y:S04]  /*b82b0*/  LDL.LU.64 R4, [R1+0x25c0] ;  /* 0x0025c00001047983 */ /* 0x000ea80000300a00 */
[----:B------:R-:W2:Y:S01]  /*b82c0*/  LDL.LU.64 R6, [R1+0x25c8] ;  /* 0x0025c80001067983 */ /* 0x000ea20000300a00 */
[----:B------:R-:W-:-:S15]  /*b82d0*/  HMMA.16816.F32 R52, R28, R56, R52 ;  /* 0x000000381c34723c */ /* 0x000fde0000001834 */
[----:B------:R-:W-:-:S04]  /*b82e0*/  NOP ;  /* 0x0000000000007918 */ /* 0x000fc80000000000 */
[----:B------:R-:W-:Y:S04]  /*b82f0*/  STL.64 [R1+0x4b0], R52 ;  /* 0x0004b03401007387 */ /* 0x000fe80000100a00 */
[----:B------:R0:W-:Y:S04]  /*b8300*/  STL.64 [R1+0x4b8], R54 ;  /* 0x0004b83601007387 */ /* 0x0001e80000100a00 */
[----:B0-----:R-:W2:Y:S04]  /*b8310*/  LDL.LU.64 R54, [R1+0x8b10] ;  /* 0x008b100001367983 */ /* 0x001ea80000300a00 */
[----:B------:R-:W3:Y:S04]  /*b8320*/  LDL.LU.64 R52, [R1+0x8b08] ;  /* 0x008b080001347983 */ /* 0x000ee80000300a00 */
[----:B------:R-:W-:Y:S04]  /*b8330*/  STL.64 [R1+0x8a68], R58 ;  /* 0x008a683a01007387 */ /* 0x000fe80000100a00 */
[----:B------:R0:W-:Y:S04]  /*b8340*/  STL.64 [R1+0x8a60], R56 ;  /* 0x008a603801007387 */ /* 0x0001e80000100a00 */
[----:B0-----:R-:W4:Y:S04]  /*b8350*/  LDL.LU.64 R56, [R1+0x2610] ;  /* 0x0026100001387983 */ /* 0x001f280000300a00 */
[----:B------:R-:W4:Y:S01]  /*b8360*/  LDL.LU.64 R58, [R1+0x2618] ;  /* 0x00261800013a7983 */ /* 0x000f220000300a00 */
[C---:B--2---:R-:W-:Y:S08]  /*b8370*/  HMMA.16816.F32 R40, R28.reuse, R54, R40 ;  /* 0x000000361c28723c */ /* 0x044ff00000001828 */
[C---:B---3--:R-:W-:Y:S11]  /*b8380*/  HMMA.16816.F32 R48, R28.reuse, R52, R48 ;  /* 0x000000341c30723c */ /* 0x048ff60000001830 */
[----:B------:R-:W-:Y:S04]  /*b8390*/  STL.64 [R1+0x4a0], R40 ;  /* 0x0004a02801007387 */ /* 0x000fe80000100a00 */
[----:B------:R0:W-:Y:S04]  /*b83a0*/  STL.64 [R1+0x4a8], R42 ;  /* 0x0004a82a01007387 */ /* 0x0001e80000100a00 */
[----:B0-----:R-:W2:Y:S04]  /*b83b0*/  LDL.LU.64 R42, [R1+0x8b00] ;  /* 0x008b0000012a7983 */ /* 0x001ea80000300a00 */
[----:B------:R-:W4:Y:S04]  /*b83c0*/  LDL.LU.64 R40, [R1+0x8af8] ;  /* 0x008af80001287983 */ /* 0x000f280000300a00 */
[----:B------:R-:W-:Y:S04]  /*b83d0*/  STL.64 [R1+0x490], R48 ;  /* 0x0004903001007387 */ /* 0x000fe80000100a00 */
[----:B------:R0:W-:Y:S04]  /*b83e0*/  STL.64 [R1+0x498], R50 ;  /* 0x0004983201007387 */ /* 0x0001e80000100a00 */
[----:B0-----:R-:W3:Y:S04]  /*b83f0*/  LDL.LU.64 R50, [R1+0x8af0] ;  /* 0x008af00001327983 */ /* 0x001ee80000300a00 */
[----:B------:R-:W2:Y:S04]  /*b8400*/  LDL.LU.64 R48, [R1+0x8ae8] ;  /* 0x008ae80001307983 */ /* 0x000ea80000300a00 */
[----:B------:R-:W-:Y:S04]  /*b8410*/  STL.64 [R1+0x8a78], R54 ;  /* 0x008a783601007387 */ /* 0x000fe80000100a00 */
[----:B------:R0:W-:Y:S04]  /*b8420*/  STL.64 [R1+0x8a70], R52 ;  /* 0x008a703401007387 */ /* 0x0001e80000100a00 */
[----:B0-----:R-:W2:Y:S04]  /*b8430*/  LDL.LU.64 R52, [R1+0x2620] ;  /* 0x0026200001347983 */ /* 0x001ea80000300a00 */
[----:B------:R-:W2:Y:S01]  /*b8440*/  LDL.LU.64 R54, [R1+0x2628] ;  /* 0x0026280001367983 */ /* 0x000ea20000300a00 */
[----:B---3--:R-:W-:-:S15]  /*b8450*/  HMMA.16816.F32 R44, R28, R50, R44 ;  /* 0x000000321c2c723c */ /* 0x008fde000000182c */
[----:B------:R-:W-:-:S04]  /*b8460*/  NOP ;  /* 0x0000000000007918 */ /* 0x000fc80000000000 */
[----:B------:R-:W-:Y:S04]  /*b8470*/  STL.64 [R1+0x480], R44 ;  /* 0x0004802c01007387 */ /* 0x000fe80000100a00 */
[----:B------:R0:W-:Y:S04]  /*b8480*/  STL.64 [R1+0x488], R46 ;  /* 0x0004882e01007387 */ /* 0x0001e80000100a00 */
[----:B0-----:R-:W3:Y:S04]  /*b8490*/  LDL.LU.64 R46, [R1+0x8ae0] ;  /* 0x008ae000012e7983 */ /* 0x001ee80000300a00 */
[----:B------:R-:W3:Y:S01]  /*b84a0*/  LDL.LU.64 R44, [R1+0x8ad8] ;  /* 0x008ad800012c7983 */ /* 0x000ee20000300a00 */
[C---:B--2---:R-:W-:Y:S08]  /*b84b0*/  HMMA.16816.F32 R52, R28.reuse, R48, R52 ;  /* 0x000000301c34723c */ /* 0x044ff00000001834 */
[C---:B------:R-:W-:Y:S11]  /*b84c0*/  HMMA.16816.F32 R20, R28.reuse, R42, R20 ;  /* 0x0000002a1c14723c */ /* 0x040ff60000001814 */
[----:B------:R-:W-:Y:S04]  /*b84d0*/  STL.64 [R1+0x470], R52 ;  /* 0x0004703401007387 */ /* 0x000fe80000100a00 */
[----:B------:R3:W-:Y:S01]  /*b84e0*/  STL.64 [R1+0x478], R54 ;  /* 0x0004783601007387 */ /* 0x0007e20000100a00 */
[C---:B----4-:R-:W-:Y:S08]  /*b84f0*/  HMMA.16816.F32 R12, R28.reuse, R40, R12 ;  /* 0x000000281c0c723c */ /* 0x050ff0000000180c */
[C---:B------:R-:W-:Y:S08]  /*b8500*/  HMMA.16816.F32 R8, R28.reuse, R38, R8 ;  /* 0x000000261c08723c */ /* 0x040ff00000001808 */
[C---:B---3--:R-:W-:Y:S08]  /*b8510*/  HMMA.16816.F32 R52, R28.reuse, R46, R56 ;  /* 0x0000002e1c34723c */ /* 0x048ff00000001838 */
[C---:B------:R-:W-:Y:S11]  /*b8520*/  HMMA.16816.F32 R24, R28.reuse, R44, R24 ;  /* 0x0000002c1c18723c */ /* 0x040ff60000001818 */
[----:B------:R-:W-:Y:S04]  /*b8530*/  STL.64 [R1+0x460], R52 ;  /* 0x0004603401007387 */ /* 0x000fe80000100a00 */
[----:B------:R-:W-:Y:S04]  /*b8540*/  STL.64 [R1+0x468], R54 ;  /* 0x0004683601007387 */ /* 0x000fe80000100a00 */
[----:B------:R0:W-:Y:S04]  /*b8550*/  STL.64 [R1+0x450], R24 ;  /* 0x0004501801007387 */ /* 0x0001e80000100a00 */
[----:B------:R1:W-:Y:S04]  /*b8560*/  STL.64 [R1+0x458], R26 ;  /* 0x0004581a01007387 */ /* 0x0003e80000100a00 */
[----:B------:R-:W-:Y:S04]  /*b8570*/  STL.64 [R1+0x8a58], R42 ;  /* 0x008a582a01007387 */ /* 0x000fe80000100a00 */
[----:B------:R-:W-:Y:S04]  /*b8580*/  STL.64 [R1+0x440], R20 ;  /* 0x0004401401007387 */ /* 0x000fe80000100a00 */
[----:B------:R-:W-:Y:S04]  /*b8590*/  STL.64 [R1+0x448], R22 ;  /* 0x0004481601007387 */ /* 0x000fe80000100a00 */
[----:B------:R-:W-:Y:S04]  /*b85a0*/  STL.64 [R1+0x8a50], R40 ;  /* 0x008a502801007387 */ /* 0x000fe80000100a00 */
[----:B------:R2:W-:Y:S04]  /*b85b0*/  STL.64 [R1+0x430], R12 ;  /* 0x0004300c01007387 */ /* 0x0005e80000100a00 */
[----:B------:R3:W-:Y:S04]  /*b85c0*/  STL.64 [R1+0x438], R14 ;  /* 0x0004380e01007387 */ /* 0x0007e80000100a00 */
[----:B0-----:R-:W4:Y:S04]  /*b85d0*/  LDL.LU.64 R24, [R1+0x25b0] ;  /* 0x0025b00001187983 */ /* 0x001f280000300a00 */
[----:B------:R0:W-:Y:S04]  /*b85e0*/  STL.64 [R1+0x420], R8 ;  /* 0x0004200801007387 */ /* 0x0001e80000100a00 */
[----:B------:R0:W-:Y:S04]  /*b85f0*/  STL.64 [R1+0x428], R10 ;  /* 0x0004280a01007387 */ /* 0x0001e80000100a00 */
[----:B-1----:R-:W4:Y:S01]  /*b8600*/  LDL.LU.64 R26, [R1+0x25b8] ;  /* 0x0025b800011a7983 */ /* 0x002f220000300a00 */
[----:B------:R-:W-:-:S15]  /*b8610*/  HMMA.16816.F32 R4, R28, R36, R4 ;  /* 0x000000241c04723c */ /* 0x000fde0000001804 */
[----:B------:R-:W-:-:S04]  /*b8620*/  NOP ;  /* 0x0000000000007918 */ /* 0x000fc80000000000 */
[----:B------:R1:W-:Y:S04]  /*b8630*/  STL.64 [R1+0x410], R4 ;  /* 0x0004100401007387 */ /* 0x0003e80000100a00 */
[----:B------:R0:W-:Y:S04]  /*b8640*/  STL.64 [R1+0x418], R6 ;  /* 0x0004180601007387 */ /* 0x0001e80000100a00 */
[----:B--2---:R-:W2:Y:S04]  /*b8650*/  LDL.LU.64 R12, [R1+0x25a0] ;  /* 0x0025a000010c7983 */ /* 0x004ea80000300a00 */
[----:B---3--:R-:W2:Y:S04]  /*b8660*/  LDL.LU.64 R14, [R1+0x25a8] ;  /* 0x0025a800010e7983 */ /* 0x008ea80000300a00 */
[----:B0-----:R-:W3:Y:S04]  /*b8670*/  LDL.LU.64 R8, [R1+0x2590] ;  /* 0x0025900001087983 */ /* 0x001ee80000300a00 */
[----:B------:R-:W3:Y:S04]  /*b8680*/  LDL.LU.64 R10, [R1+0x2598] ;  /* 0x00259800010a7983 */ /* 0x000ee80000300a00 */
[----:B-1----:R-:W3:Y:S04]  /*b8690*/  LDL.LU.64 R4, [R1+0x2580] ;  /* 0x0025800001047983 */ /* 0x002ee80000300a00 */
[----:B------:R-:W3:Y:S04]  /*b86a0*/  LDL.LU.64 R6, [R1+0x2588] ;  /* 0x0025880001067983 */ /* 0x000ee80000300a00 */
        /* <DEDUP_REMOVED lines=8> */
[----:B------:R-:W-:Y:S04]  /*b8730*/  STL.64 [R1+0x8a38], R38 ;  /* 0x008a382601007387 */ /* 0x000fe80000100a00 */
[----:B------:R0:W-:Y:S04]  /*b8740*/  STL.64 [R1+0x8a30], R36 ;  /* 0x008a302401007387 */ /* 0x0001e80000100a00 */
[----:B0-----:R-:W3:Y:S04]  /*b8750*/  LDL.LU.64 R36, [R1+0x2560] ;  /* 0x0025600001247983 */ /* 0x001ee80000300a00 */
[----:B------:R-:W3:Y:S01]  /*b8760*/  LDL.LU.64 R38, [R1+0x2568] ;  /* 0x0025680001267983 */ /* 0x000ee20000300a00 */
[----:B----4-:R-:W-:-:S15]  /*b8770*/  HMMA.16816.F32 R24, R28, R34, R24 ;  /* 0x000000221c18723c */ /* 0x010fde0000001818 */
[----:B------:R-:W-:-:S04]  /*b8780*/  NOP ;  /* 0x0000000000007918 */ /* 0x000fc80000000000 */
[----:B------:R-:W-:Y:S04]  /*b8790*/  STL.64 [R1+0x400], R24 ;  /* 0x0004001801007387 */ /* 0x000fe80000100a00 */
[----:B------:R0:W-:Y:S04]  /*b87a0*/  STL.64 [R1+0x408], R26 ;  /* 0x0004081a01007387 */ /* 0x0001e80000100a00 */
[----:B0-----:R-:W4:Y:S01]  /*b87b0*/  LDL.LU.64 R26, [R1+0x8ad0] ;  /* 0x008ad000011a7983 */ /* 0x001f220000300a00 */
[C---:B--2---:R-:W-:Y:S03]  /*b87c0*/  HMMA.16816.F32 R12, R28.reuse, R32, R12 ;  /* 0x000000201c0c723c */ /* 0x044fe6000000180c */
[----:B------:R-:W2:Y:S05]  /*b87d0*/  LDL.LU.64 R24, [R1+0x8ac8] ;  /* 0x008ac80001187983 */ /* 0x000eaa0000300a00 */
[C---:B---3--:R-:W-:Y:S11]  /*b87e0*/  HMMA.16816.F32 R4, R28.reuse, R2, R4 ;  /* 0x000000021c04723c */ /* 0x048ff60000001804 */
        /* <DEDUP_REMOVED lines=8> */
[----:B----4-:R-:W-:-:S15]  /*b8870*/  HMMA.16816.F32 R8, R28, R26, R8 ;  /* 0x0000001a1c08723c */ /* 0x010fde0000001808 */
[----:B------:R-:W-:-:S04]  /*b8880*/  NOP ;  /* 0x0000000000007918 */ /* 0x000fc80000000000 */
[----:B------:R-:W-:Y:S04]  /*b8890*/  STL.64 [R1+0x3e0], R8 ;  /* 0x0003e00801007387 */ /* 0x000fe80000100a00 */
[----:B------:R0:W-:Y:S04]  /*b88a0*/  STL.64 [R1+0x3e8], R10 ;  /* 0x0003e80a01007387 */ /* 0x0001e80000100a00 */
[----:B0-----:R-:W4:Y:S04]  /*b88b0*/  LDL.LU.64 R10, [R1+0x8ab0] ;  /* 0x008ab000010a7983 */ /* 0x001f280000300a00 */
[----:B------:R-:W2:Y:S04]  /*b88c0*/  LDL.LU.64 R8, [R1+0x8aa8] ;  /* 0x008aa80001087983 */ /* 0x000ea80000300a00 */
[----:B------:R-:W-:Y:S04]  /*b88d0*/  STL.64 [R1+0x3d0], R4 ;  /* 0x0003d00401007387 */ /* 0x000fe80000100a00 */
[----:B------:R0:W-:Y:S04]  /*b88e0*/  STL.64 [R1+0x3d8], R6 ;  /* 0x0003d80601007387 */ /* 0x0001e80000100a00 */
[----:B0-----:R-:W2:Y:S04]  /*b88f0*/  LDL.LU.64 R6, [R1+0x8aa0] ;  /* 0x008aa00001067983 */ /* 0x001ea80000300a00 */
[----:B------:R-:W2:Y:S02]  /*b8900*/  LDL.LU.64 R4, [R1+0x8a98] ;  /* 0x008a980001047983 */ /* 0x000ea40000300a00 */
[----:B--2---:R-:W-:-:S15]  /*b8910*/  HMMA.16816.F32 R32, R28, R4, R32 ;  /* 0x000000041c20723c */ /* 0x004fde0000001820 */
[----:B------:R-:W-:-:S04]  /*b8920*/  NOP ;  /* 0x0000000000007918 */ /* 0x000fc80000000000 */
[----:B------:R-:W-:Y:S04]  /*b8930*/  STL.64 [R1+0x3c0], R32 ;  /* 0x0003c02001007387 */ /* 0x000fe80000100a00 */
[----:B------:R0:W-:Y:S02]  /*b8940*/  STL.64 [R1+0x3c8], R34 ;  /* 0x0003c82201007387 */ /* 0x0001e40000100a00 */
[C---:B0-----:R-:W-:Y:S02]  /*b8950*/  HMMA.16816.F32 R32, R28.reuse, R6, R36 ;  /* 0x000000061c20723c */ /* 0x041fe40000001824 */
[----:B------:R-:W-:Y:S04]  /*b8960*/  STL.64 [R1+0x8a48], R6 ;  /* 0x008a480601007387 */ /* 0x000fe80000100a00 */
[----:B------:R0:W-:Y:S02]  /*b8970*/  STL.64 [R1+0x8a40], R4 ;  /* 0x008a400401007387 */ /* 0x0001e40000100a00 */
[C---:B----4-:R-:W-:Y:S08]  /*b8980*/  HMMA.16816.F32 R36, R28.reuse, R10, R52 ;  /* 0x0000000a1c24723c */ /* 0x050ff00000001834 */
[C---:B0-----:R-:W-:Y:S03]  /*b8990*/  HMMA.16816.F32 R4, R28.reuse, R8, R56 ;  /* 0x000000081c04723c */ /* 0x041fe60000001838 */
[----:B------:R-:W-:Y:S04]  /*b89a0*/  STL.64 [R1+0x3b0], R32 ;  /* 0x0003b02001007387 */ /* 0x000fe80000100a00 */
[----:B------:R0:W-:Y:S02]  /*b89b0*/  STL.64 [R1+0x3b8], R34 ;  /* 0x0003b82201007387 */ /* 0x0001e40000100a00 */
[C---:B0-----:R-:W-:Y:S10]  /*b89c0*/  HMMA.16816.F32 R32, R28.reuse, R12, R40 ;  /* 0x0000000c1c20723c */ /* 0x041ff40000001828 */
[----:B------:R0:W-:Y:S04]  /*b89d0*/  STL.64 [R1+0x3a0], R4 ;  /* 0x0003a00401007387 */ /* 0x0001e80000100a00 */
[----:B------:R-:W-:Y:S04]  /*b89e0*/  STL.64 [R1+0x3a8], R6 ;  /* 0x0003a80601007387 */ /* 0x000fe80000100a00 */
[----:B0-----:R-:W2:Y:S04]  /*b89f0*/  LDL.LU R5, [R1+0x10c8] ;  /* 0x0010c80001057983 */ /* 0x001ea80000300800 */
[----:B------:R0:W-:Y:S04]  /*b8a00*/  STL.64 [R1+0x390], R36 ;  /* 0x0003902401007387 */ /* 0x0001e80000100a00 */
[----:B------:R-:W-:Y:S04]  /*b8a10*/  STL.64 [R1+0x398], R38 ;  /* 0x0003982601007387 */ /* 0x000fe80000100a00 */
[----:B0-----:R-:W2:Y:S04]  /*b8a20*/  LDL.LU R36, [R1+0x10c4] ;  /* 0x0010c40001247983 */ /* 0x001ea80000300800 */
[----:B------:R-:W-:Y:S04]  /*b8a30*/  STL.64 [R1+0x380], R32 ;  /* 0x0003802001007387 */ /* 0x000fe80000100a00 */
[----:B------:R3:W-:Y:S02]  /*b8a40*/  STL.64 [R1+0x388], R34 ;  /* 0x0003882201007387 */ /* 0x0007e40000100a00 */
[----:B---3--:R-:W-:Y:S02]  /*b8a50*/  HMMA.16816.F32 R32, R28, R14, R20 ;  /* 0x0000000e1c20723c */ /* 0x008fe40000001814 */
[----:B------:R-:W3:Y:S04]  /*b8a60*/  LDL.LU.64 R20, [R1+0x2510] ;  /* 0x0025100001147983 */ /* 0x000ee80000300a00 */
[----:B------:R-:W3:Y:S01]  /*b8a70*/  LDL.LU.64 R22, [R1+0x2518] ;  /* 0x0025180001167983 */ /* 0x000ee20000300a00 */
[----:B------:R-:W-:-:S12]  /*b8a80*/  IMAD.MOV.U32 R40, RZ, RZ, R18 ;  /* 0x000000ffff287224 */ /* 0x000fd800078e0012 */
[----:B------:R0:W-:Y:S04]  /*b8a90*/  STL.64 [R1+0x370], R32 ;  /* 0x0003702001007387 */ /* 0x0001e80000100a00 */
[----:B------:R1:W-:Y:S04]  /*b8aa0*/  STL.64 [R1+0x378], R34 ;  /* 0x0003782201007387 */ /* 0x0003e80000100a00 */
[----:B------:R-:W4:Y:S04]  /*b8ab0*/  LDL.LU.64 R52, [R1+0x2500] ;  /* 0x0025000001347983 */ /* 0x000f280000300a00 */
[----:B------:R-:W4:Y:S04]  /*b8ac0*/  LDL.LU.64 R54, [R1+0x2508] ;  /* 0x0025080001367983 */ /* 0x000f280000300a00 */
[----:B0-----:R-:W2:Y:S04]  /*b8ad0*/  LDL.LU.64 R32, [R1+0x24e0] ;  /* 0x0024e00001207983 */ /* 0x001ea80000300a00 */
[----:B-1----:R-:W2:Y:S04]  /*b8ae0*/  LDL.LU.64 R34, [R1+0x24e8] ;  /* 0x0024e80001227983 */ /* 0x002ea80000300a00 */
[----:B------:R-:W2:Y:S04]  /*b8af0*/  LDL.LU R6, [R1+0x10d0] ;  /* 0x0010d00001067983 */ /* 0x000ea80000300800 */
[----:B------:R-:W2:Y:S04]  /*b8b00*/  LDL.LU R7, [R1+0x10cc] ;  /* 0x0010cc0001077983 */ /* 0x000ea80000300800 */
[----:B------:R-:W2:Y:S01]  /*b8b10*/  LDL.LU R37, [R1+0x10d8] ;  /* 0x0010d80001257983 */ /* 0x000ea20000300800 */
[----:B------:R-:W-:-:S03]  /*b8b20*/  IMAD.MOV.U32 R41, RZ, RZ, R19 ;  /* 0x000000ffff297224 */ /* 0x000fc600078e0013 */
[----:B------:R-:W2:Y:S04]  /*b8b30*/  LDL.LU R38, [R1+0x10d4] ;  /* 0x0010d40001267983 */ /* 0x000ea80000300800 */
[----:B------:R-:W2:Y:S04]  /*b8b40*/  LDL.LU R39, [R1+0x31a0] ;  /* 0x0031a00001277983 */ /* 0x000ea80000300800 */
[----:B------:R-:W2:Y:S04]  /*b8b50*/  LDL.LU R0, [R1+0x10dc] ;  /* 0x0010dc0001007983 */ /* 0x000ea80000300800 */
[----:B------:R-:W4:Y:S04]  /*b8b60*/  LDL.LU R18, [R1+0x8a94] ;  /* 0x008a940001127983 */ /* 0x000f280000300800 */
[----:B------:R-:W4:Y:S04]  /*b8b70*/  LDL.LU R19, [R1+0x8a90] ;  /* 0x008a900001137983 */ /* 0x000f280000300800 */
[----:B------:R-:W2:Y:S04]  /*b8b80*/  LDL.64 R42, [R1+0x10] ;  /* 0x00001000012a7983 */ /* 0x000ea80000100a00 */
[----:B------:R-:W2:Y:S04]  /*b8b90*/  LDL.64 R56, [R1+0x8] ;  /* 0x0000080001387983 */ /* 0x000ea80000100a00 */
[----:B------:R-:W2:Y:S04]  /*b8ba0*/  LDL.64 R58, [R1] ;  /* 0x00000000013a7983 */ /* 0x000ea80000100a00 */
        /* <DEDUP_REMOVED lines=9> */
[----:B------:R-:W3:Y:S04]  /*b8c40*/  LDL.LU.64 R20, [R1+0x8a80] ;  /* 0x008a800001147983 */ /* 0x000ee80000300a00 */
[----:B------:R-:W-:Y:S04]  /*b8c50*/  STL [R1+0x89f8], R16 ;  /* 0x0089f81001007387 */ /* 0x000fe80000100800 */
[----:B------:R-:W-:Y:S01]  /*b8c60*/  STL [R1+0x89f4], R17 ;  /* 0x0089f41101007387 */ /* 0x000fe20000100800 */
[----:B----4-:R-:W-:-:S15]  /*b8c70*/  HMMA.16816.F32 R52, R28, R18, R52 ;  /* 0x000000121c34723c */ /* 0x010fde0000001834 */
[----:B------:R-:W-:-:S04]  /*b8c80*/  NOP ;  /* 0x0000000000007918 */ /* 0x000fc80000000000 */
[----:B------:R0:W-:Y:S04]  /*b8c90*/  STL.64 [R1+0x350], R52 ;  /* 0x0003503401007387 */ /* 0x0001e80000100a00 */
[----:B------:R1:W-:Y:S04]  /*b8ca0*/  STL.64 [R1+0x358], R54 ;  /* 0x0003583601007387 */ /* 0x0003e80000100a00 */
[----:B0-----:R-:W4:Y:S04]  /*b8cb0*/  LDL.LU.64 R52, [R1+0x1a50] ;  /* 0x001a500001347983 */ /* 0x001f280000300a00 */
[----:B-1----:R-:W4:Y:S04]  /*b8cc0*/  LDL.LU.64 R54, [R1+0x1a58] ;  /* 0x001a580001367983 */ /* 0x002f280000300a00 */
[----:B------:R-:W-:Y:S04]  /*b8cd0*/  STL [R1+0x89f0], R18 ;  /* 0x0089f01201007387 */ /* 0x000fe80000100800 */
[----:B------:R3:W-:Y:S01]  /*b8ce0*/  STL [R1+0x89ec], R19 ;  /* 0x0089ec1301007387 */ /* 0x0007e20000100800 */
[----:B--2---:R-:W-:Y:S01]  /*b8cf0*/  IMAD R36, R36, 0x100, R5 ;  /* 0x0000010024247824 */ /* 0x004fe200078e0205 */
[C---:B---3--:R-:W-:Y:S08]  /*b8d00*/  HMMA.16816.F32 R16, R28.reuse, R20, R12 ;  /* 0x000000141c10723c */ /* 0x048ff0000000180c */
[----:B------:R-:W-:Y:S01]  /*b8d10*/  HMMA.16816.F32 R12, R28, R22, R32 ;  /* 0x000000161c0c723c */ /* 0x000fe20000001820 */
[----:B------:R-:W2:Y:S10]  /*b8d20*/  LDL.LU.64 R32, [R1+0x24d0] ;  /* 0x0024d00001207983 */ /* 0x000eb40000300a00 */
[----:B------:R0:W-:Y:S04]  /*b8d30*/  STL.64 [R1+0x340], R16 ;  /* 0x0003401001007387 */ /* 0x0001e80000100a00 */
[----:B------:R1:W-:Y:S04]  /*b8d40*/  STL.64 [R1+0x348], R18 ;  /* 0x0003481201007387 */ /* 0x0003e80000100a00 */
[----:B------:R-:W2:Y:S04]  /*b8d50*/  LDL.LU.64 R34, [R1+0x24d8] ;  /* 0x0024d80001227983 */ /* 0x000ea80000300a00 */
[----:B------:R3:W-:Y:S04]  /*b8d60*/  STL.64 [R1+0x330], R12 ;  /* 0x0003300c01007387 */ /* 0x0007e80000100a00 */
[----:B------:R3:W-:Y:S04]  /*b8d70*/  STL.64 [R1+0x338], R14 ;  /* 0x0003380e01007387 */ /* 0x0007e80000100a00 */
[----:B0-----:R-:W2:Y:S04]  /*b8d80*/  LDL.LU.64 R16, [R1+0x24c0] ;  /* 0x0024c00001107983 */ /* 0x001ea80000300a00 */
[----:B-1----:R-:W2:Y:S04]  /*b8d90*/  LDL.LU.64 R18, [R1+0x24c8] ;  /* 0x0024c80001127983 */ /* 0x002ea80000300a00 */
[----:B------:R-:W-:Y:S04]  /*b8da0*/  STL.64 [R1+0x89e0], R22 ;  /* 0x0089e01601007387 */ /* 0x000fe80000100a00 */
[----:B------:R0:W-:Y:S04]  /*b8db0*/  STL.64 [R1+0x89d8], R20 ;  /* 0x0089d81401007387 */ /* 0x0001e80000100a00 */
[----:B---3--:R-:W3:Y:S04]  /*b8dc0*/  LDL.LU.64 R12, [R1+0x24b0] ;  /* 0x0024b000010c7983 */ /* 0x008ee80000300a00 */
[----:B------:R-:W3:Y:S01]  /*b8dd0*/  LDL.LU.64 R14, [R1+0x24b8] ;  /* 0x0024b800010e7983 */ /* 0x000ee20000300a00 */
[----:B0-----:R-:W-:-:S03]  /*b8de0*/  IMAD R21, R7, 0x100, R6 ;  /* 0x0000010007157824 */ /* 0x001fc600078e0206 */
[----:B------:R-:W3:Y:S04]  /*b8df0*/  LDL.LU.64 R4, [R1+0x24a0] ;  /* 0x0024a00001047983 */ /* 0x000ee80000300a00 */
[----:B------:R-:W3:Y:S01]  /*b8e00*/  LDL.LU.64 R6, [R1+0x24a8] ;  /* 0x0024a80001067983 */ /* 0x000ee20000300a00 */
[----:B----4-:R-:W-:Y:S01]  /*b8e10*/  HMMA.16816.F32 R28, R28, R24, R52 ;  /* 0x000000181c1c723c */ /* 0x010fe20000001834 */
[----:B------:R-:W-:Y:S02]  /*b8e20*/  IMAD R20, R38, 0x100, R37 ;  /* 0x0000010026147824 */ /* 0x000fe400078e0225 */
[----:B------:R-:W4:Y:S01]  /*b8e30*/  LDL.LU.64 R54, [R1+0x8a78] ;  /* 0x008a780001367983 */ /* 0x000f220000300a00 */
[----:B------:R-:W-:-:S03]  /*b8e40*/  IMAD R0, R0, 0x100, R39 ;  /* 0x0000010000007824 */ /* 0x000fc600078e0227 */
[----:B------:R-:W4:Y:S04]  /*b8e50*/  LDL.LU.64 R52, [R1+0x8a70] ;  /* 0x008a700001347983 */ /* 0x000f280000300a00 */
[----:B------:R-:W-:Y:S04]  /*b8e60*/  STL [R1+0x89fc], R24 ;  /* 0x0089fc1801007387 */ /* 0x000fe80000100800 */
[----:B------:R-:W-:Y:S04]  /*b8e70*/  STL [R1+0x89e8], R25 ;  /* 0x0089e81901007387 */ /* 0x000fe80000100800 */
[----:B------:R0:W-:Y:S04]  /*b8e80*/  STL.64 [R1+0x200], R28 ;  /* 0x0002001c01007387 */ /* 0x0001e80000100a00 */
[----:B------:R1:W-:Y:S01]  /*b8e90*/  STL.64 [R1+0x208], R30 ;  /* 0x0002081e01007387 */ /* 0x0003e20000100a00 */
[----:B0-----:R-:W-:-:S02]  /*b8ea0*/  F2FP.F16.E4M3.UNPACK_B R28, R36 ;  /* 0x00000024ff1c723e */ /* 0x001fc400020006ff */
[----:B------:R-:W-:Y:S02]  /*b8eb0*/  F2FP.F16.E4M3.UNPACK_B R29, R21 ;  /* 0x00000015ff1d723e */ /* 0x000fe400020006ff */
[----:B-1----:R-:W-:Y:S02]  /*b8ec0*/  F2FP.F16.E4M3.UNPACK_B R30, R20 ;  /* 0x00000014ff1e723e */ /* 0x002fe400020006ff */
[----:B------:R-:W-:Y:S01]  /*b8ed0*/  F2FP.F16.E4M3.UNPACK_B R31, R0 ;  /* 0x00000000ff1f723e */ /* 0x000fe200020006ff */
[----:B------:R-:W-:-:S06]  /*b8ee0*/  IMAD.MOV.U32 R24, RZ, RZ, R58 ;  /* 0x000000ffff187224 */ /* 0x000fcc00078e003a */
[C---:B--2---:R-:W-:Y:S08]  /*b8ef0*/  HMMA.16816.F32 R32, R28.reuse, R40, R32 ;  /* 0x000000281c20723c */ /* 0x044ff00000001820 */
[C---:B------:R-:W-:Y:S08]  /*b8f00*/  HMMA.16816.F32 R20, R28.reuse, R42, R16 ;  /* 0x0000002a1c14723c */ /* 0x040ff00000001810 */
[C---:B---3--:R-:W-:Y:S08]  /*b8f10*/  HMMA.16816.F32 R12, R28.reuse, R56, R12 ;  /* 0x000000381c0c723c */ /* 0x048ff0000000180c */
[----:B------:R-:W-:Y:S01]  /*b8f20*/  HMMA.16816.F32 R4, R28, R58, R4 ;  /* 0x0000003a1c04723c */ /* 0x000fe20000001804 */
[----:B------:R0:W-:Y:S04]  /*b8f30*/  STL.64 [R1+0x320], R32 ;  /* 0x0003202001007387 */ /* 0x0001e80000100a00 */
[----:B------:R1:W-:Y:S04]  /*b8f40*/  STL.64 [R1+0x328], R34 ;  /* 0x0003282201007387 */ /* 0x0003e80000100a00 */
[----:B------:R2:W-:Y:S04]  /*b8f50*/  STL.64 [R1+0x310], R20 ;  /* 0x0003101401007387 */ /* 0x0005e80000100a00 */
[----:B------:R3:W-:Y:S01]  /*b8f60*/  STL.64 [R1+0x318], R22 ;  /* 0x0003181601007387 */ /* 0x0007e20000100a00 */
[----:B------:R-:W-:-:S03]  /*b8f70*/  IMAD.MOV.U32 R17, RZ, RZ, R56 ;  /* 0x000000ffff117224 */ /* 0x000fc600078e0038 */
[----:B------:R0:W-:Y:S01]  /*b8f80*/  STL.64 [R1+0x300], R12 ;  /* 0x0003000c01007387 */ /* 0x0001e20000100a00 */
[----:B------:R-:W-:-:S03]  /*b8f90*/  IMAD.MOV.U32 R18, RZ, RZ, R57 ;  /* 0x000000ffff127224 */ /* 0x000fc600078e0039 */
[----:B------:R0:W-:Y:S01]  /*b8fa0*/  STL.64 [R1+0x308], R14 ;  /* 0x0003080e01007387 */ /* 0x0001e20000100a00 */
[----:B------:R-:W-:-:S03]  /*b8fb0*/  IMAD.MOV.U32 R16, RZ, RZ, R59 ;  /* 0x000000ffff107224 */ /* 0x000fc600078e003b */
[----:B------:R0:W-:Y:S04]  /*b8fc0*/  STL.64 [R1+0x2f0], R4 ;  /* 0x0002f00401007387 */ /* 0x0001e80000100a00 */
[----:B------:R0:W-:Y:S04]  /*b8fd0*/  STL.64 [R1+0x2f8], R6 ;  /* 0x0002f80601007387 */ /* 0x0001e80000100a00 */
[----:B------:R-:W4:Y:S04]  /*b8fe0*/  LDL.LU.64 R56, [R1+0x2490] ;  /* 0x0024900001387983 */ /* 0x000f280000300a00 */
[----:B------:R-:W4:Y:S01]  /*b8ff0*/  LDL.LU.64 R58, [R1+0x2498] ;  /* 0x00249800013a7983 */ /* 0x000f220000300a00 */
[----:B------:R-:W-:-:S02]  /*b9000*/  IMAD.MOV.U32 R19, RZ, RZ, R42 ;  /* 0x000000ffff137224 */ /* 0x000fc400078e002a */
[----:B------:R-:W-:Y:S01]  /*b9010*/  IMAD.MOV.U32 R25, RZ, RZ, R43 ;  /* 0x000000ffff197224 */ /* 0x000fe200078e002b */
[----:B------:R-:W4:Y:S04]  /*b9020*/  LDL.LU.64 R40, [R1+0x2470] ;  /* 0x0024700001287983 */ /* 0x000f280000300a00 */
[----:B------:R-:W4:Y:S04]  /*b9030*/  LDL.LU.64 R42, [R1+0x2478] ;  /* 0x00247800012a7983 */ /* 0x000f280000300a00 */
[----:B------:R-:W4:Y:S04]  /*b9040*/  LDL.LU.64 R36, [R1+0x2460] ;  /* 0x0024600001247983 */ /* 0x000f280000300a00 */
[----:B------:R-:W4:Y:S04]  /*b9050*/  LDL.LU.64 R38, [R1+0x2468] ;  /* 0x0024680001267983 */ /* 0x000f280000300a00 */
[----:B0-----:R-:W4:Y:S04]  /*b9060*/  LDL.LU.64 R32, [R1+0x2450] ;  /* 0x0024500001207983 */ /* 0x001f280000300a00 */
[----:B-1----:R-:W4:Y:S04]  /*b9070*/  LDL.LU.64 R34, [R1+0x2458] ;  /* 0x0024580001227983 */ /* 0x002f280000300a00 */
[----:B--2---:R-:W2:Y:S04]  /*b9080*/  LDL.LU.64 R20, [R1+0x2440] ;  /* 0x0024400001147983 */ /* 0x004ea80000300a00 */
[----:B---3--:R-:W2:Y:S04]  /*b9090*/  LDL.LU.64 R22, [R1+0x2448] ;  /* 0x0024480001167983 */ /* 0x008ea80000300a00 */
[----:B------:R-:W3:Y:S04]  /*b90a0*/  LDL.LU.64 R12, [R1+0x2430] ;  /* 0x00243000010c7983 */ /* 0x000ee80000300a00 */
[----:B------:R-:W3:Y:S04]  /*b90b0*/  LDL.LU.64 R14, [R1+0x2438] ;  /* 0x00243800010e7983 */ /* 0x000ee80000300a00 */
[----:B------:R-:W2:Y:S04]  /*b90c0*/  LDL.LU.64 R4, [R1+0x2420] ;  /* 0x0024200001047983 */ /* 0x000ea80000300a00 */
        /* <DEDUP_REMOVED lines=9> */
[----:B0-----:R-:W2:Y:S04]  /*b9160*/  LDL.LU.64 R58, [R1+0x8a68] ;  /* 0x008a6800013a7983 */ /* 0x001ea80000300a00 */
[----:B------:R-:W4:Y:S01]  /*b9170*/  LDL.LU.64 R56, [R1+0x8a60] ;  /* 0x008a600001387983 */ /* 0x000f220000300a00 */
[C---:B------:R-:W-:Y:S08]  /*b9180*/  HMMA.16816.F32 R36, R28.reuse, R54, R36 ;  /* 0x000000361c24723c */ /* 0x040ff00000001824 */
[C---:B---3--:R-:W-:Y:S08]  /*b9190*/  HMMA.16816.F32 R12, R28.reuse, R48, R12 ;  /* 0x000000301c0c723c */ /* 0x048ff0000000180c */
[----:B--2---:R-:W-:-:S15]  /*b91a0*/  HMMA.16816.F32 R16, R28, R58, R16 ;  /* 0x0000003a1c10723c */ /* 0x004fde0000001810 */
[----:B------:R-:W-:-:S04]  /*b91b0*/  NOP ;  /* 0x0000000000007918 */ /* 0x000fc80000000000 */
[----:B------:R-:W-:Y:S04]  /*b91c0*/  STL.64 [R1+0x2d0], R16 ;  /* 0x0002d01001007387 */ /* 0x000fe80000100a00 */
[----:B------:R4:W-:Y:S02]  /*b91d0*/  STL.64 [R1+0x2d8], R18 ;  /* 0x0002d81201007387 */ /* 0x0009e40000100a00 */
[----:B----4-:R-:W-:Y:S02]  /*b91e0*/  HMMA.16816.F32 R16, R28, R56, R40 ;  /* 0x000000381c10723c */ /* 0x010fe40000001828 */
[----:B------:R-:W-:Y:S04]  /*b91f0*/  STL.64 [R1+0x89c0], R58 ;  /* 0x0089c03a01007387 */ /* 0x000fe80000100a00 */
[----:B------:R-:W-:-:S13]  /*b9200*/  STL.64 [R1+0x89b8], R56 ;  /* 0x0089b83801007387 */ /* 0x000fda0000100a00 */
[----:B------:R-:W-:Y:S04]  /*b9210*/  STL.64 [R1+0x2c0], R16 ;  /* 0x0002c01001007387 */ /* 0x000fe80000100a00 */
[----:B------:R0:W-:Y:S02]  /*b9220*/  STL.64 [R1+0x2c8], R18 ;  /* 0x0002c81201007387 */ /* 0x0001e40000100a00 */
[C---:B0-----:R-:W-:Y:S02]  /*b9230*/  HMMA.16816.F32 R16, R28.reuse, R52, R32 ;  /* 0x000000341c10723c */ /* 0x041fe40000001820 */
[----:B------:R-:W-:Y:S04]  /*b9240*/  STL.64 [R1+0x89b0], R54 ;  /* 0x0089b03601007387 */ /* 0x000fe80000100a00 */
[----:B------:R-:W-:Y:S04]  /*b9250*/  STL.64 [R1+0x2b0], R36 ;  /* 0x0002b02401007387 */ /* 0x000fe80000100a00 */
[----:B------:R-:W-:Y:S04]  /*b9260*/  STL.64 [R1+0x2b8], R38 ;  /* 0x0002b82601007387 */ /* 0x000fe80000100a00 */
[----:B------:R-:W-:Y:S05]  /*b9270*/  STL.64 [R1+0x89a8], R52 ;  /* 0x0089a83401007387 */ /* 0x000fea0000100a00 */
[----:B------:R-:W-:Y:S04]  /*b9280*/  STL.64 [R1+0x2a0], R16 ;  /* 0x0002a01001007387 */ /* 0x000fe80000100a00 */
[----:B------:R0:W-:Y:S02]  /*b9290*/  STL.64 [R1+0x2a8], R18 ;  /* 0x0002a81201007387 */ /* 0x0001e40000100a00 */
[----:B0-----:R-:W-:Y:S02]  /*b92a0*/  HMMA.16816.F32 R16, R28, R50, R20 ;  /* 0x000000321c10723c */ /* 0x001fe40000001814 */
[----:B------:R-:W-:-:S15]  /*b92b0*/  STL.64 [R1+0x89a0], R50 ;  /* 0x0089a03201007387 */ /* 0x000fde0000100a00 */
[----:B------:R-:W-:Y:S02]  /*b92c0*/  NOP ;  /* 0x0000000000007918 */ /* 0x000fe40000000000 */
[----:B------:R-:W-:Y:S04]  /*b92d0*/  STL.64 [R1+0x290], R16 ;  /* 0x0002901001007387 */ /* 0x000fe80000100a00 */
[----:B------:R-:W-:Y:S04]  /*b92e0*/  STL.64 [R1+0x298], R18 ;  /* 0x0002981201007387 */ /* 0x000fe80000100a00 */
[----:B------:R-:W-:Y:S04]  /*b92f0*/  STL.64 [R1+0x8998], R48 ;  /* 0x0089983001007387 */ /* 0x000fe80000100a00 */
[----:B------:R-:W-:Y:S04]  /*b9300*/  STL.64 [R1+0x280], R12 ;  /* 0x0002800c01007387 */ /* 0x000fe80000100a00 */
[----:B------:R-:W-:Y:S04]  /*b9310*/  STL.64 [R1+0x288], R14 ;  /* 0x0002880e01007387 */ /* 0x000fe80000100a00 */
[----:B------:R-:W2:Y:S04]  /*b9320*/  LDL.LU.64 R40, [R1+0x2410] ;  /* 0x0024100001287983 */ /* 0x000ea80000300a00 */
[----:B------:R-:W2:Y:S01]  /*b9330*/  LDL.LU.64 R42, [R1+0x2418] ;  /* 0x00241800012a7983 */ /* 0x000ea20000300a00 */
[----:B------:R-:W-:-:S15]  /*b9340*/  HMMA.16816.F32 R4, R28, R46, R4 ;  /* 0x0000002e1c04723c */ /* 0x000fde0000001804 */
[----:B------:R-:W-:-:S04]  /*b9350*/  NOP ;  /* 0x0000000000007918 */ /* 0x000fc80000000000 */
[----:B------:R0:W-:Y:S04]  /*b9360*/  STL.64 [R1+0x270], R4 ;  /* 0x0002700401007387 */ /* 0x0001e80000100a00 */
[----:B------:R1:W-:Y:S04]  /*b9370*/  STL.64 [R1+0x278], R6 ;  /* 0x0002780601007387 */ /* 0x0003e80000100a00 */
[----:B0-----:R-:W3:Y:S04]  /*b9380*/  LDL.LU.64 R4, [R1+0x2400] ;  /* 0x0024000001047983 */ /* 0x001ee80000300a00 */
[----:B-1----:R-:W3:Y:S04]  /*b9390*/  LDL.LU.64 R6, [R1+0x2408] ;  /* 0x0024080001067983 */ /* 0x002ee80000300a00 */
[----:B------:R-:W4:Y:S04]  /*b93a0*/  LDL.LU.64 R36, [R1+0x23f0] ;  /* 0x0023f00001247983 */ /* 0x000f280000300a00 */
[----:B------:R-:W4:Y:S04]  /*b93b0*/  LDL.LU.64 R38, [R1+0x23f8] ;  /* 0x0023f80001267983 */ /* 0x000f280000300a00 */
        /* <DEDUP_REMOVED lines=13> */
[----:B------:R-:W3:Y:S01]  /*b9490*/  LDL.LU.64 R14, [R1+0x2378] ;  /* 0x00237800010e7983 */ /* 0x000ee20000300a00 */
[----:B--2---:R-:W-:-:S15]  /*b94a0*/  HMMA.16816.F32 R40, R28, R44, R40 ;  /* 0x0000002c1c28723c */ /* 0x004fde0000001828 */
[----:B------:R-:W-:-:S04]  /*b94b0*/  NOP ;  /* 0x0000000000007918 */ /* 0x000fc80000000000 */
[----:B------:R-:W-:Y:S04]  /*b94c0*/  STL.64 [R1+0x260], R40 ;  /* 0x0002602801007387 */ /* 0x000fe80000100a00 */
[----:B------:R0:W-:Y:S04]  /*b94d0*/  STL.64 [R1+0x268], R42 ;  /* 0x0002682a01007387 */ /* 0x0001e80000100a00 */
[----:B0-----:R-:W3:Y:S04]  /*b94e0*/  LDL.LU.64 R42, [R1+0x8a58] ;  /* 0x008a5800012a7983 */ /* 0x001ee80000300a00 */
[----:B------:R-:W4:Y:S04]  /*b94f0*/  LDL.LU.64 R40, [R1+0x8a50] ;  /* 0x008a500001287983 */ /* 0x000f280000300a00 */
[----:B------:R-:W-:Y:S04]  /*b9500*/  STL.64 [R1+0x89d0], R46 ;  /* 0x0089d02e01007387 */ /* 0x000fe80000100a00 */
[----:B------:R0:W-:Y:S04]  /*b9510*/  STL.64 [R1+0x89c8], R44 ;  /* 0x0089c82c01007387 */ /* 0x0001e80000100a00 */
[----:B0-----:R-:W2:Y:S04]  /*b9520*/  LDL.LU.64 R44, [R1+0x23d0] ;  /* 0x0023d000012c7983 */ /* 0x001ea80000300a00 */
[----:B------:R-:W2:Y:S01]  /*b9530*/  LDL.LU.64 R46, [R1+0x23d8] ;  /* 0x0023d800012e7983 */ /* 0x000ea20000300a00 */
[C---:B---3--:R-:W-:Y:S08]  /*b9540*/  HMMA.16816.F32 R4, R28.reuse, R42, R4 ;  /* 0x0000002a1c04723c */ /* 0x048ff00000001804 */
[C---:B----4-:R-:W-:Y:S11]  /*b9550*/  HMMA.16816.F32 R36, R28.reuse, R40, R36 ;  /* 0x000000281c24723c */ /* 0x050ff60000001824 */
[----:B------:R-:W-:Y:S04]  /*b9560*/  STL.64 [R1+0x250], R4 ;  /* 0x0002500401007387 */ /* 0x000fe80000100a00 */
[----:B------:R0:W-:Y:S04]  /*b9570*/  STL.64 [R1+0x258], R6 ;  /* 0x0002580601007387 */ /* 0x0001e80000100a00 */
[----:B0-----:R-:W3:Y:S04]  /*b9580*/  LDL.LU.64 R6, [R1+0x8a48] ;  /* 0x008a480001067983 */ /* 0x001ee80000300a00 */
[----:B------:R-:W4:Y:S04]  /*b9590*/  LDL.LU.64 R4, [R1+0x8a40] ;  /* 0x008a400001047983 */ /* 0x000f280000300a00 */
[----:B------:R-:W-:Y:S04]  /*b95a0*/  STL.64 [R1+0x240], R36 ;  /* 0x0002402401007387 */ /* 0x000fe80000100a00 */
[----:B------:R0:W-:Y:S04]  /*b95b0*/  STL.64 [R1+0x248], R38 ;  /* 0x0002482601007387 */ /* 0x0001e80000100a00 */
[----:B0-----:R-:W2:Y:S04]  /*b95c0*/  LDL.LU.64 R38, [R1+0x8a38] ;  /* 0x008a380001267983 */ /* 0x001ea80000300a00 */
[----:B------:R-:W3:Y:S01]  /*b95d0*/  LDL.LU.64 R36, [R1+0x8a30] ;  /* 0x008a300001247983 */ /* 0x000ee20000300a00 */
[----:B--2---:R-:W-:-:S15]  /*b95e0*/  HMMA.16816.F32 R32, R28, R38, R32 ;  /* 0x000000261c20723c */ /* 0x004fde0000001820 */
[----:B------:R-:W-:-:S04]  /*b95f0*/  NOP ;  /* 0x0000000000007918 */ /* 0x000fc80000000000 */
[----:B------:R-:W-:Y:S04]  /*b9600*/  STL.64 [R1+0x720], R32 ;  /* 0x0007202001007387 */ /* 0x000fe80000100a00 */
[----:B------:R0:W-:Y:S04]  /*b9610*/  STL.64 [R1+0x728], R34 ;  /* 0x0007282201007387 */ /* 0x0001e80000100a00 */
[----:B0-----:R-:W2:Y:S04]  /*b9620*/  LDL.LU.64 R34, [R1+0x8a28] ;  /* 0x008a280001227983 */ /* 0x001ea80000300a00 */
[----:B------:R-:W4:Y:S01]  /*b9630*/  LDL.LU.64 R32, [R1+0x8a20] ;  /* 0x008a200001207983 */ /* 0x000f220000300a00 */
[----:B---3--:R-:W-:Y:S03]  /*b9640*/  HMMA.16816.F32 R44, R28, R36, R44 ;  /* 0x000000241c2c723c */ /* 0x008fe6000000182c */
[----:B------:R-:W-:Y:S04]  /*b9650*/  STL.64 [R1+0x8990], R38 ;  /* 0x0089902601007387 */ /* 0x000fe80000100a00 */
[----:B------:R-:W-:-:S12]  /*b9660*/  STL.64 [R1+0x8988], R36 ;  /* 0x0089882401007387 */ /* 0x000fd80000100a00 */
[----:B------:R-:W-:Y:S04]  /*b9670*/  STL.64 [R1+0x730], R44 ;  /* 0x0007302c01007387 */ /* 0x000fe80000100a00 */
[----:B------:R0:W-:Y:S02]  /*b9680*/  STL.64 [R1+0x738], R46 ;  /* 0x0007382e01007387 */ /* 0x0001e40000100a00 */
[C---:B0-----:R-:W-:Y:S08]  /*b9690*/  HMMA.16816.F32 R44, R28.reuse, R26, R48 ;  /* 0x0000001a1c2c723c */ /* 0x041ff00000001830 */
[C---:B--2---:R-:W-:Y:S08]  /*b96a0*/  HMMA.16816.F32 R36, R28.reuse, R34, R56 ;  /* 0x000000221c24723c */ /* 0x044ff00000001838 */
[C---:B----4-:R-:W-:Y:S11]  /*b96b0*/  HMMA.16816.F32 R52, R28.reuse, R32, R52 ;  /* 0x000000201c34723c */ /* 0x050ff60000001834 */
[----:B------:R-:W-:Y:S04]  /*b96c0*/  STL.64 [R1+0x740], R36 ;  /* 0x0007402401007387 */ /* 0x000fe80000100a00 */
[----:B------:R0:W-:Y:S02]  /*b96d0*/  STL.64 [R1+0x748], R38 ;  /* 0x0007482601007387 */ /* 0x0001e40000100a00 */
[C---:B0-----:R-:W-:Y:S02]  /*b96e0*/  HMMA.16816.F32 R36, R28.reuse, R2, R20 ;  /* 0x000000021c24723c */ /* 0x041fe40000001814 */
[----:B------:R-:W-:Y:S04]  /*b96f0*/  STL.64 [R1+0x760], R52 ;  /* 0x0007603401007387 */ /* 0x000fe80000100a00 */
[----:B------:R-:W-:Y:S04]  /*b9700*/  STL.64 [R1+0x768], R54 ;  /* 0x0007683601007387 */ /* 0x000fe80000100a00 */
[----:B------:R-:W2:Y:S04]  /*b9710*/  LDL.LU.64 R20, [R1+0x2360] ;  /* 0x0023600001147983 */ /* 0x000ea80000300a00 */
[----:B------:R-:W-:Y:S04]  /*b9720*/  STL.64 [R1+0x780], R44 ;  /* 0x0007802c01007387 */ /* 0x000fe80000100a00 */
[----:B------:R-:W-:Y:S04]  /*b9730*/  STL.64 [R1+0x788], R46 ;  /* 0x0007882e01007387 */ /* 0x000fe80000100a00 */
[----:B------:R-:W2:Y:S04]  /*b9740*/  LDL.LU.64 R22, [R1+0x2368] ;  /* 0x0023680001167983 */ /* 0x000ea80000300a00 */
[----:B------:R-:W-:Y:S04]  /*b9750*/  STL.64 [R1+0x7a0], R36 ;  /* 0x0007a02401007387 */ /* 0x000fe80000100a00 */
[----:B------:R0:W-:Y:S02]  /*b9760*/  STL.64 [R1+0x7a8], R38 ;  /* 0x0007a82601007387 */ /* 0x0001e40000100a00 */
[C---:B0-----:R-:W-:Y:S08]  /*b9770*/  HMMA.16816.F32 R36, R28.reuse, R4, R16 ;  /* 0x000000041c24723c */ /* 0x041ff00000001810 */
[C---:B------:R-:W-:Y:S01]  /*b9780*/  HMMA.16816.F32 R16, R28.reuse, R6, R12 ;  /* 0x000000061c10723c */ /* 0x040fe2000000180c */
[----:B------:R-:W3:Y:S10]  /*b9790*/  LDL.LU.64 R12, [R1+0x2350] ;  /* 0x00235000010c7983 */ /* 0x000ef40000300a00 */
[----:B------:R-:W-:Y:S04]  /*b97a0*/  STL.64 [R1+0x7b0], R36 ;  /* 0x0007b02401007387 */ /* 0x000fe80000100a00 */
[----:B------:R-:W-:Y:S04]  /*b97b0*/  STL.64 [R1+0x7b8], R38 ;  /* 0x0007b82601007387 */ /* 0x000fe80000100a00 */
[----:B------:R-:W3:Y:S04]  /*b97c0*/  LDL.LU.64 R14, [R1+0x2358] ;  /* 0x00235800010e7983 */ /* 0x000ee80000300a00 */
[----:B------:R0:W-:Y:S04]  /*b97d0*/  STL.64 [R1+0x7c0], R16 ;  /* 0x0007c01001007387 */ /* 0x0001e80000100a00 */
[----:B------:R1:W-:Y:S04]  /*b97e0*/  STL.64 [R1+0x7c8], R18 ;  /* 0x0007c81201007387 */ /* 0x0003e80000100a00 */
[----:B0-----:R-:W4:Y:S04]  /*b97f0*/  LDL.LU.64 R16, [R1+0x2340] ;  /* 0x0023400001107983 */ /* 0x001f280000300a00 */
[----:B-1----:R-:W4:Y:S04]  /*b9800*/  LDL.LU.64 R18, [R1+0x2348] ;  /* 0x0023480001127983 */ /* 0x002f280000300a00 */
[----:B------:R-:W4:Y:S04]  /*b9810*/  LDL.LU.64 R48, [R1+0x2330] ;  /* 0x0023300001307983 */ /* 0x000f280000300a00 */
[----:B------:R-:W4:Y:S04]  /*b9820*/  LDL.LU.64 R50, [R1+0x2338] ;  /* 0x0023380001327983 */ /* 0x000f280000300a00 */
        /* <DEDUP_REMOVED lines=8> */
[----:B--2---:R-:W-:Y:S03]  /*b98b0*/  HMMA.16816.F32 R52, R28, R8, R20 ;  /* 0x000000081c34723c */ /* 0x004fe60000001814 */
[----:B------:R-:W2:Y:S04]  /*b98c0*/  LDL.LU.64 R20, [R1+0x2320] ;  /* 0x0023200001147983 */ /* 0x000ea80000300a00 */
[----:B------:R-:W2:-:S12]  /*b98d0*/  LDL.LU.64 R22, [R1+0x2328] ;  /* 0x0023280001167983 */ /* 0x000e980000300a00 */
[----:B------:R0:W-:Y:S04]  /*b98e0*/  STL.64 [R1+0x7d0], R52 ;  /* 0x0007d03401007387 */ /* 0x0001e80000100a00 */
[----:B------:R1:W-:Y:S04]  /*b98f0*/  STL.64 [R1+0x7d8], R54 ;  /* 0x0007d83601007387 */ /* 0x0003e80000100a00 */
[----:B0-----:R-:W2:Y:S04]  /*b9900*/  LDL.LU.64 R52, [R1+0x2310] ;  /* 0x0023100001347983 */ /* 0x001ea80000300a00 */
[----:B-1----:R-:W2:Y:S01]  /*b9910*/  LDL.LU.64 R54, [R1+0x2318] ;  /* 0x0023180001367983 */ /* 0x002ea20000300a00 */
[----:B---3--:R-:W-:Y:S03]  /*b9920*/  HMMA.16816.F32 R12, R28, R10, R12 ;  /* 0x0000000a1c0c723c */ /* 0x008fe6000000180c */
[----:B------:R-:W-:-:S15]  /*b9930*/  STL [R1+0x8984], R9 ;  /* 0x0089840901007387 */ /* 0x000fde0000100800 */
[----:B------:R-:W-:Y:S01]  /*b9940*/  NOP ;  /* 0x0000000000007918 */ /* 0x000fe20000000000 */
[----:B------:R-:W-:Y:S04]  /*b9950*/  STL.64 [R1+0x7e0], R12 ;  /* 0x0007e00c01007387 */ /* 0x000fe80000100a00 */
[----:B------:R0:W-:Y:S04]  /*b9960*/  STL.64 [R1+0x7e8], R14 ;  /* 0x0007e80e01007387 */ /* 0x0001e80000100a00 */
[----:B0-----:R-:W3:Y:S04]  /*b9970*/  LDL.LU.64 R14, [R1+0x8a18] ;  /* 0x008a1800010e7983 */ /* 0x001ee80000300a00 */
[----:B------:R-:W4:Y:S04]  /*b9980*/  LDL.LU.64 R12, [R1+0x8a10] ;  /* 0x008a1000010c7983 */ /* 0x000f280000300a00 */
[----:B------:R-:W-:Y:S01]  /*b9990*/  STL [R1+0x8980], R11 ;  /* 0x0089800b01007387 */ /* 0x000fe20000100800 */
[----:B----4-:R-:W-:-:S15]  /*b99a0*/  HMMA.16816.F32 R16, R28, R12, R16 ;  /* 0x0000000c1c10723c */ /* 0x010fde0000001810 */
[----:B------:R-:W-:-:S04]  /*b99b0*/  NOP ;  /* 0x0000000000007918 */ /* 0x000fc80000000000 */
[----:B------:R-:W-:Y:S04]  /*b99c0*/  STL.64 [R1+0x7f0], R16 ;  /* 0x0007f01001007387 */ /* 0x000fe80000100a00 */
[----:B------:R0:W-:Y:S04]  /*b99d0*/  STL.64 [R1+0x7f8], R18 ;  /* 0x0007f81201007387 */ /* 0x0001e80000100a00 */
[----:B0-----:R-:W4:Y:S04]  /*b99e0*/  LDL.LU.64 R18, [R1+0x8a08] ;  /* 0x008a080001127983 */ /* 0x001f280000300a00 */
[----:B------:R-:W2:Y:S01]  /*b99f0*/  LDL.LU.64 R16, [R1+0x8a00] ;  /* 0x008a000001107983 */ /* 0x000ea20000300a00 */
[----:B---3--:R-:W-:Y:S03]  /*b9a00*/  HMMA.16816.F32 R48, R28, R14, R48 ;  /* 0x0000000e1c30723c */ /* 0x008fe60000001830 */
[----:B------:R-:W3:-:S15]  /*b9a10*/  LDL.64 R58, [R1+0x18] ;  /* 0x00001800013a7983 */ /* 0x000ede0000100a00 */
[----:B------:R-:W-:Y:S01]  /*b9a20*/  NOP ;  /* 0x0000000000007918 */ /* 0x000fe20000000000 */
[----:B------:R-:W-:Y:S04]  /*b9a30*/  STL.64 [R1+0x810], R48 ;  /* 0x0008103001007387 */ /* 0x000fe80000100a00 */
[----:B------:R0:W-:Y:S02]  /*b9a40*/  STL.64 [R1+0x818], R50 ;  /* 0x0008183201007387 */ /* 0x0001e40000100a00 */
[----:B0-----:R-:W-:Y:S02]  /*b9a50*/  IMAD.MOV.U32 R50, RZ, RZ, R24 ;  /* 0x000000ffff327224 */ /* 0x001fe400078e0018 */
[----:B------:R-:W3:Y:S01]  /*b9a60*/  LDL.LU R24, [R1+0x89fc] ;  /* 0x0089fc0001187983 */ /* 0x000ee20000300800 */
[----:B----4-:R-:W-:Y:S02]  /*b9a70*/  IMAD.MOV.U32 R49, RZ, RZ, R18 ;  /* 0x000000ffff317224 */ /* 0x010fe400078e0012 */
[----:B--2---:R-:W-:-:S02]  /*b9a80*/  IMAD.MOV.U32 R51, RZ, RZ, R16 ;  /* 0x000000ffff337224 */ /* 0x004fc400078e0010 */
[----:B------:R-:W2:Y:S01]  /*b9a90*/  LDL.LU R16, [R1+0x89f8] ;  /* 0x0089f80001107983 */ /* 0x000ea20000300800 */
[----:B------:R-:W-:-:S03]  /*b9aa0*/  IMAD.MOV.U32 R48, RZ, RZ, R17 ;  /* 0x000000ffff307224 */ /* 0x000fc600078e0011 */
[----:B------:R-:W2:Y:S01]  /*b9ab0*/  LDL.LU R17, [R1+0x89f4] ;  /* 0x0089f40001117983 */ /* 0x000ea20000300800 */
[----:B------:R-:W-:-:S03]  /*b9ac0*/  IMAD.MOV.U32 R38, RZ, RZ, R19 ;  /* 0x000000ffff267224 */ /* 0x000fc600078e0013 */
[----:B------:R-:W4:Y:S04]  /*b9ad0*/  LDL.LU R18, [R1+0x89f0] ;  /* 0x0089f00001127983 */ /* 0x000f280000300800 */
[----:B------:R-:W4:Y:S01]  /*b9ae0*/  LDL.LU R19, [R1+0x89ec] ;  /* 0x0089ec0001137983 */ /* 0x000f220000300800 */
[----:B------:R-:W-:-:S03]  /*b9af0*/  IMAD.MOV.U32 R39, RZ, RZ, R25 ;  /* 0x000000ffff277224 */ /* 0x000fc600078e0019 */
[----:B------:R-:W3:Y:S04]  /*b9b00*/  LDL.LU R25, [R1+0x89e8] ;  /* 0x0089e80001197983 */ /* 0x000ee80000300800 */
[----:B------:R-:W-:Y:S04]  /*b9b10*/  STL.64 [R1+0x8970], R14 ;  /* 0x0089700e01007387 */ /* 0x000fe80000100a00 */
[----:B------:R0:W-:Y:S04]  /*b9b20*/  STL.64 [R1+0x8968], R12 ;  /* 0x0089680c01007387 */ /* 0x0001e80000100a00 */
[----:B0-----:R-:W3:Y:S04]  /*b9b30*/  LDL.LU.64 R12, [R1+0x22f0] ;  /* 0x0022f000010c7983 */ /* 0x001ee80000300a00 */
[----:B------:R-:W3:Y:S01]  /*b9b40*/  LDL.LU.64 R14, [R1+0x22f8] ;  /* 0x0022f800010e7983 */ /* 0x000ee20000300a00 */
[C---:B--2---:R-:W-:Y:S08]  /*b9b50*/  HMMA.16816.F32 R20, R28.reuse, R16, R20 ;  /* 0x000000101c14723c */ /* 0x044ff00000001814 */
[C---:B----4-:R-:W-:Y:S11]  /*b9b60*/  HMMA.16816.F32 R52, R28.reuse, R18, R52 ;  /* 0x000000121c34723c */ /* 0x050ff60000001834 */
[----:B------:R-:W-:Y:S04]  /*b9b70*/  STL.64 [R1+0x820], R20 ;  /* 0x0008201401007387 */ /* 0x000fe80000100a00 */
[----:B------:R0:W-:Y:S04]  /*b9b80*/  STL.64 [R1+0x828], R22 ;  /* 0x0008281601007387 */ /* 0x0001e80000100a00 */
[----:B0-----:R-:W3:Y:S04]  /*b9b90*/  LDL.LU.64 R22, [R1+0x89e0] ;  /* 0x0089e00001167983 */ /* 0x001ee80000300a00 */
[----:B------:R-:W2:Y:S04]  /*b9ba0*/  LDL.LU.64 R20, [R1+0x89d8] ;  /* 0x0089d80001147983 */ /* 0x000ea80000300a00 */
[----:B------:R0:W-:Y:S04]  /*b9bb0*/  STL.64 [R1+0x830], R52 ;  /* 0x0008303401007387 */ /* 0x0001e80000100a00 */
[----:B------:R1:W-:Y:S04]  /*b9bc0*/  STL.64 [R1+0x838], R54 ;  /* 0x0008383601007387 */ /* 0x0003e80000100a00 */
[----:B0-----:R-:W4:Y:S04]  /*b9bd0*/  LDL.LU.64 R52, [R1+0x1850] ;  /* 0x0018500001347983 */ /* 0x001f280000300a00 */
[----:B-1----:R-:W4:Y:S04]  /*b9be0*/  LDL.LU.64 R54, [R1+0x1858] ;  /* 0x0018580001367983 */ /* 0x002f280000300a00 */
[----:B------:R-:W-:Y:S04]  /*b9bf0*/  STL.64 [R1+0x8950], R18 ;  /* 0x0089501201007387 */ /* 0x000fe80000100a00 */
[----:B------:R0:W-:Y:S04]  /*b9c00*/  STL.64 [R1+0x8948], R16 ;  /* 0x0089481001007387 */ /* 0x0001e80000100a00 */
[----:B0-----:R-:W2:Y:S04]  /*b9c10*/  LDL.LU.64 R16, [R1+0x2300] ;  /* 0x0023000001107983 */ /* 0x001ea80000300a00 */
[----:B------:R-:W2:Y:S02]  /*b9c20*/  LDL.LU.64 R18, [R1+0x2308] ;  /* 0x0023080001127983 */ /* 0x000ea40000300a00 */
[----:B--2---:R-:W-:-:S15]  /*b9c30*/  HMMA.16816.F32 R16, R28, R20, R16 ;  /* 0x000000141c10723c */ /* 0x004fde0000001810 */
[----:B------:R-:W-:-:S04]  /*b9c40*/  NOP ;  /* 0x0000000000007918 */ /* 0x000fc80000000000 */
[----:B------:R0:W-:Y:S04]  /*b9c50*/  STL.64 [R1+0x840], R16 ;  /* 0x0008401001007387 */ /* 0x0001e80000100a00 */
[----:B------:R1:W-:Y:S04]  /*b9c60*/  STL.64 [R1+0x848], R18 ;  /* 0x0008481201007387 */ /* 0x0003e80000100a00 */
[----:B0-----:R-:W2:Y:S04]  /*b9c70*/  LDL.LU.64 R16, [R1+0x22e0] ;  /* 0x0022e00001107983 */ /* 0x001ea80000300a00 */
[----:B-1----:R-:W2:Y:S01]  /*b9c80*/  LDL.LU.64 R18, [R1+0x22e8] ;  /* 0x0022e80001127983 */ /* 0x002ea20000300a00 */
[----:B---3--:R-:W-:Y:S01]  /*b9c90*/  HMMA.16816.F32 R12, R28, R22, R12 ;  /* 0x000000161c0c723c */ /* 0x008fe2000000180c */
[----:B------:R-:W-:-:S02]  /*b9ca0*/  IMAD R36, R44, 0x100, R37 ;  /* 0x000001002c247824 */ /* 0x000fc400078e0225 */
[----:B------:R-:W-:Y:S02]  /*b9cb0*/  IMAD R11, R46, 0x100, R45 ;  /* 0x000001002e0b7824 */ /* 0x000fe400078e022d */
[----:B------:R-:W-:Y:S02]  /*b9cc0*/  IMAD R9, R56, 0x100, R47 ;  /* 0x0000010038097824 */ /* 0x000fe400078e022f */
[----:B------:R-:W-:Y:S01]  /*b9cd0*/  IMAD R0, R0, 0x100, R57 ;  /* 0x0000010000007824 */ /* 0x000fe200078e0239 */
[----:B----4-:R-:W-:Y:S01]  /*b9ce0*/  HMMA.16816.F32 R52, R28, R24, R52 ;  /* 0x000000181c34723c */ /* 0x010fe20000001834 */
[----:B------:R-:W-:Y:S02]  /*b9cf0*/  F2FP.F16.E4M3.UNPACK_B R28, R36 ;  /* 0x00000024ff1c723e */ /* 0x000fe400020006ff */
[----:B------:R-:W-:Y:S02]  /*b9d00*/  F2FP.F16.E4M3.UNPACK_B R29, R11 ;  /* 0x0000000bff1d723e */ /* 0x000fe400020006ff */
[----:B------:R-:W-:-:S02]  /*b9d10*/  F2FP.F16.E4M3.UNPACK_B R30, R9 ;  /* 0x00000009ff1e723e */ /* 0x000fc400020006ff */
[----:B------:R-:W-:-:S04]  /*b9d20*/  F2FP.F16.E4M3.UNPACK_B R31, R0 ;  /* 0x00000000ff1f723e */ /* 0x000fc800020006ff */
[----:B------:R-:W-:Y:S04]  /*b9d30*/  STL.64 [R1+0x860], R12 ;  /* 0x0008600c01007387 */ /* 0x000fe80000100a00 */
[----:B------:R-:W-:Y:S04]  /*b9d40*/  STL.64 [R1+0x868], R14 ;  /* 0x0008680e01007387 */ /* 0x000fe80000100a00 */
[----:B------:R-:W-:Y:S04]  /*b9d50*/  STL.64 [R1+0x8960], R22 ;  /* 0x0089601601007387 */ /* 0x000fe80000100a00 */
[----:B------:R0:W-:Y:S04]  /*b9d60*/  STL.64 [R1+0x8958], R20 ;  /* 0x0089581401007387 */ /* 0x0001e80000100a00 */
[----:B------:R-:W3:Y:S04]  /*b9d70*/  LDL.LU.64 R44, [R1+0x22d0] ;  /* 0x0022d000012c7983 */ /* 0x000ee80000300a00 */
[----:B------:R-:W3:Y:S04]  /*b9d80*/  LDL.LU.64 R46, [R1+0x22d8] ;  /* 0x0022d800012e7983 */ /* 0x000ee80000300a00 */
[----:B0-----:R-:W4:Y:S04]  /*b9d90*/  LDL.LU.64 R20, [R1+0x22c0] ;  /* 0x0022c00001147983 */ /* 0x001f280000300a00 */
[----:B------:R-:W4:Y:S04]  /*b9da0*/  LDL.LU.64 R22, [R1+0x22c8] ;  /* 0x0022c80001167983 */ /* 0x000f280000300a00 */
[----:B------:R-:W4:Y:S04]  /*b9db0*/  LDL.LU.64 R12, [R1+0x22b0] ;  /* 0x0022b000010c7983 */ /* 0x000f280000300a00 */
[----:B------:R-:W4:Y:S04]  /*b9dc0*/  LDL.LU.64 R14, [R1+0x22b8] ;  /* 0x0022b800010e7983 */ /* 0x000f280000300a00 */
[----:B------:R0:W-:Y:S01]  /*b9dd0*/  STL.64 [R1+0x850], R52 ;  /* 0x0008503401007387 */ /* 0x0001e20000100a00 */
[----:B------:R-:W-:-:S03]  /*b9de0*/  IMAD.MOV.U32 R9, RZ, RZ, R58 ;  /* 0x000000ffff097224 */ /* 0x000fc600078e003a */
[----:B------:R1:W-:Y:S01]  /*b9df0*/  STL.64 [R1+0x858], R54 ;  /* 0x0008583601007387 */ /* 0x0003e20000100a00 */
[----:B------:R-:W-:Y:S01]  /*b9e00*/  IMAD.MOV.U32 R11, RZ, RZ, R59 ;  /* 0x000000ffff0b7224 */ /* 0x000fe200078e003b */
[----:B--2---:R-:W-:-:S15]  /*b9e10*/  HMMA.16816.F32 R16, R28, R58, R16 ;  /* 0x0000003a1c10723c */ /* 0x004fde0000001810 */
[----:B------:R-:W-:-:S04]  /*b9e20*/  NOP ;  /* 0x0000000000007918 */ /* 0x000fc80000000000 */
[----:B------:R2:W-:Y:S04]  /*b9e30*/  STL.64 [R1+0x870], R16 ;  /* 0x0008701001007387 */ /* 0x0005e80000100a00 */
[----:B------:R0:W-:Y:S04]  /*b9e40*/  STL.64 [R1+0x878], R18 ;  /* 0x0008781201007387 */ /* 0x0001e80000100a00 */
[----:B------:R-:W4:Y:S04]  /*b9e50*/  LDL.LU.64 R56, [R1+0x22a0] ;  /* 0x0022a00001387983 */ /* 0x000f280000300a00 */
[----:B------:R-:W4:Y:S04]  /*b9e60*/  LDL.LU.64 R58, [R1+0x22a8] ;  /* 0x0022a800013a7983 */ /* 0x000f280000300a00 */
[----:B0-----:R-:W4:Y:S04]  /*b9e70*/  LDL.LU.64 R52, [R1+0x2290] ;  /* 0x0022900001347983 */ /* 0x001f280000300a00 */
[----:B-1----:R-:W4:Y:S01]  /*b9e80*/  LDL.LU.64 R54, [R1+0x2298] ;  /* 0x0022980001367983 */ /* 0x002f220000300a00 */
[C---:B---3--:R-:W-:Y:S03]  /*b9e90*/  HMMA.16816.F32 R36, R28.reuse, R38, R44 ;  /* 0x000000261c24723c */ /* 0x048fe6000000182c */
[----:B--2---:R-:W2:Y:S04]  /*b9ea0*/  LDL.LU.64 R16, [R1+0x2280] ;  /* 0x0022800001107983 */ /* 0x004ea80000300a00 */
[----:B------:R-:W2:Y:S01]  /*b9eb0*/  LDL.LU.64 R18, [R1+0x2288] ;  /* 0x0022880001127983 */ /* 0x000ea20000300a00 */
[C---:B----4-:R-:W-:Y:S03]  /*b9ec0*/  HMMA.16816.F32 R20, R28.reuse, R48, R20 ;  /* 0x000000301c14723c */ /* 0x050fe60000001814 */
[----:B------:R-:W3:Y:S04]  /*b9ed0*/  LDL.LU.64 R46, [R1+0x89d0] ;  /* 0x0089d000012e7983 */ /* 0x000ee80000300a00 */
[----:B------:R-:W4:Y:S01]  /*b9ee0*/  LDL.LU.64 R44, [R1+0x89c8] ;  /* 0x0089c800012c7983 */ /* 0x000f220000300a00 */
[C---:B------:R-:W-:Y:S03]  /*b9ef0*/  HMMA.16816.F32 R12, R28.reuse, R50, R12 ;  /* 0x000000321c0c723c */ /* 0x040fe6000000180c */
        /* <DEDUP_REMOVED lines=12> */
[----:B------:R-:W3:Y:S04]  /*b9fc0*/  LDL.LU.64 R12, [R1+0x2230] ;  /* 0x00223000010c7983 */ /* 0x000ee80000300a00 */
[----:B------:R-:W3:Y:S01]  /*b9fd0*/  LDL.LU.64 R14, [R1+0x2238] ;  /* 0x00223800010e7983 */ /* 0x000ee20000300a00 */
[----:B------:R-:W-:-:S15]  /*b9fe0*/  HMMA.16816.F32 R56, R28, R60, R56 ;  /* 0x0000003c1c38723c */ /* 0x000fde0000001838 */
[----:B------:R-:W-:-:S04]  /*b9ff0*/  NOP ;  /* 0x0000000000007918 */ /* 0x000fc80000000000 */
[----:B------:R-:W-:Y:S04]  /*ba000*/  STL.64 [R1+0x8d0], R56 ;  /* 0x0008d03801007387 */ /* 0x000fe80000100a00 */
[----:B------:R0:W-:Y:S04]  /*ba010*/  STL.64 [R1+0x8d8], R58 ;  /* 0x0008d83a01007387 */ /* 0x0001e80000100a00 */
[----:B0-----:R-:W2:Y:S04]  /*ba020*/  LDL.LU.64 R58, [R1+0x89c0] ;  /* 0x0089c000013a7983 */ /* 0x001ea80000300a00 */
[----:B------:R-:W3:Y:S04]  /*ba030*/  LDL.LU.64 R56, [R1+0x89b8] ;  /* 0x0089b80001387983 */ /* 0x000ee80000300a00 */
[----:B------:R-:W-:Y:S01]  /*ba040*/  STL.64 [R1+0x8918], R60 ;  /* 0x0089183c01007387 */ /* 0x000fe20000100a00 */
[----:B--2---:R-:W-:-:S15]  /*ba050*/  HMMA.16816.F32 R52, R28, R58, R52 ;  /* 0x0000003a1c34723c */ /* 0x004fde0000001834 */
[----:B------:R-:W-:-:S04]  /*ba060*/  NOP ;  /* 0x0000000000007918 */ /* 0x000fc80000000000 */
[----:B------:R-:W-:Y:S04]  /*ba070*/  STL.64 [R1+0x8e0], R52 ;  /* 0x0008e03401007387 */ /* 0x000fe80000100a00 */
[----:B------:R0:W-:Y:S04]  /*ba080*/  STL.64 [R1+0x8e8], R54 ;  /* 0x0008e83601007387 */ /* 0x0001e80000100a00 */
[----:B0-----:R-:W2:Y:S01]  /*ba090*/  LDL.LU.64 R54, [R1+0x89b0] ;  /* 0x0089b00001367983 */ /* 0x001ea20000300a00 */
[----:B---3--:R-:W-:Y:S03]  /*ba0a0*/  HMMA.16816.F32 R16, R28, R56, R16 ;  /* 0x000000381c10723c */ /* 0x008fe60000001810 */
[----:B------:R-:W3:-:S15]  /*ba0b0*/  LDL.LU.64 R52, [R1+0x89a8] ;  /* 0x0089a80001347983 */ /* 0x000ede0000300a00 */
[----:B------:R-:W-:Y:S01]  /*ba0c0*/  NOP ;  /* 0x0000000000007918 */ /* 0x000fe20000000000 */
[----:B------:R0:W-:Y:S04]  /*ba0d0*/  STL.64 [R1+0x900], R16 ;  /* 0x0009001001007387 */ /* 0x0001e80000100a00 */
[----:B------:R1:W-:Y:S04]  /*ba0e0*/  STL.64 [R1+0x908], R18 ;  /* 0x0009081201007387 */ /* 0x0003e80000100a00 */
[----:B0-----:R-:W4:Y:S04]  /*ba0f0*/  LDL.LU.64 R16, [R1+0x2220] ;  /* 0x0022200001107983 */ /* 0x001f280000300a00 */
[----:B-1----:R-:W4:Y:S04]  /*ba100*/  LDL.LU.64 R18, [R1+0x2228] ;  /* 0x0022280001127983 */ /* 0x002f280000300a00 */
[----:B------:R-:W-:Y:S04]  /*ba110*/  STL.64 [R1+0x8910], R58 ;  /* 0x0089103a01007387 */ /* 0x000fe80000100a00 */
[----:B------:R0:W-:Y:S04]  /*ba120*/  STL.64 [R1+0x8908], R56 ;  /* 0x0089083801007387 */ /* 0x0001e80000100a00 */
[----:B0-----:R-:W3:Y:S04]  /*ba130*/  LDL.LU.64 R56, [R1+0x2260] ;  /* 0x0022600001387983 */ /* 0x001ee80000300a00 */
[----:B------:R-:W3:Y:S01]  /*ba140*/  LDL.LU.64 R58, [R1+0x2268] ;  /* 0x00226800013a7983 */ /* 0x000ee20000300a00 */
[----:B--2---:R-:W-:-:S15]  /*ba150*/  HMMA.16816.F32 R48, R28, R54, R48 ;  /* 0x000000361c30723c */ /* 0x004fde0000001830 */
[----:B------:R-:W-:-:S04]  /*ba160*/  NOP ;  /* 0x0000000000007918 */ /* 0x000fc80000000000 */
[----:B------:R-:W-:Y:S04]  /*ba170*/  STL.64 [R1+0x910], R48 ;  /* 0x0009103001007387 */ /* 0x000fe80000100a00 */
[----:B------:R0:W-:Y:S04]  /*ba180*/  STL.64 [R1+0x918], R50 ;  /* 0x0009183201007387 */ /* 0x0001e80000100a00 */
[----:B0-----:R-:W2:Y:S04]  /*ba190*/  LDL.LU.64 R50, [R1+0x89a0] ;  /* 0x0089a00001327983 */ /* 0x001ea80000300a00 */
[----:B------:R-:W4:Y:S04]  /*ba1a0*/  LDL.LU.64 R48, [R1+0x8998] ;  /* 0x0089980001307983 */ /* 0x000f280000300a00 */
[----:B------:R-:W-:Y:S01]  /*ba1b0*/  STL.64 [R1+0x8928], R54 ;  /* 0x0089283601007387 */ /* 0x000fe20000100a00 */
[----:B---3--:R-:W-:Y:S03]  /*ba1c0*/  HMMA.16816.F32 R56, R28, R52, R56 ;  /* 0x000000341c38723c */ /* 0x008fe60000001838 */
[----:B------:R-:W-:-:S15]  /*ba1d0*/  STL.64 [R1+0x8920], R52 ;  /* 0x0089203401007387 */ /* 0x000fde0000100a00 */
[----:B------:R-:W-:Y:S01]  /*ba1e0*/  NOP ;  /* 0x0000000000007918 */ /* 0x000fe20000000000 */
[----:B------:R-:W-:Y:S04]  /*ba1f0*/  STL.64 [R1+0x920], R56 ;  /* 0x0009203801007387 */ /* 0x000fe80000100a00 */
[----:B------:R-:W-:Y:S01]  /*ba200*/  STL.64 [R1+0x928], R58 ;  /* 0x0009283a01007387 */ /* 0x000fe20000100a00 */
[C---:B--2---:R-:W-:Y:S08]  /*ba210*/  HMMA.16816.F32 R36, R28.reuse, R50, R36 ;  /* 0x000000321c24723c */ /* 0x044ff00000001824 */
[C---:B----4-:R-:W-:Y:S01]  /*ba220*/  HMMA.16816.F32 R20, R28.reuse, R48, R20 ;  /* 0x000000301c14723c */ /* 0x050fe20000001814 */
[----:B------:R-:W-:Y:S10]  /*ba230*/  STL.64 [R1+0x8930], R50 ;  /* 0x0089303201007387 */ /* 0x000ff40000100a00 */
[----:B------:R0:W-:Y:S04]  /*ba240*/  STL.64 [R1+0x930], R36 ;  /* 0x0009302401007387 */ /* 0x0001e80000100a00 */
[----:B------:R1:W-:Y:S04]  /*ba250*/  STL.64 [R1+0x938], R38 ;  /* 0x0009382601007387 */ /* 0x0003e80000100a00 */
[----:B------:R-:W-:Y:S04]  /*ba260*/  STL.64 [R1+0x8978], R48 ;  /* 0x0089783001007387 */ /* 0x000fe80000100a00 */
[----:B------:R-:W-:Y:S04]  /*ba270*/  STL.64 [R1+0x940], R20 ;  /* 0x0009401401007387 */ /* 0x000fe80000100a00 */
[----:B------:R2:W-:Y:S04]  /*ba280*/  STL.64 [R1+0x948], R22 ;  /* 0x0009481601007387 */ /* 0x0005e80000100a00 */
[----:B0-----:R-:W3:Y:S04]  /*ba290*/  LDL.LU.64 R36, [R1+0x2210] ;  /* 0x0022100001247983 */ /* 0x001ee80000300a00 */
[----:B-1----:R-:W3:Y:S01]  /*ba2a0*/  LDL.LU.64 R38, [R1+0x2218] ;  /* 0x0022180001267983 */ /* 0x002ee20000300a00 */
[C---:B------:R-:W-:Y:S08]  /*ba2b0*/  HMMA.16816.F32 R12, R28.reuse, R46, R12 ;  /* 0x0000002e1c0c723c */ /* 0x040ff0000000180c */
[C---:B--2---:R-:W-:Y:S11]  /*ba2c0*/  HMMA.16816.F32 R20, R28.reuse, R44, R16 ;  /* 0x0000002c1c14723c */ /* 0x044ff60000001810 */
[----:B------:R0:W-:Y:S04]  /*ba2d0*/  STL.64 [R1+0x950], R12 ;  /* 0x0009500c01007387 */ /* 0x0001e80000100a00 */
[----:B------:R1:W-:Y:S04]  /*ba2e0*/  STL.64 [R1+0x958], R14 ;  /* 0x0009580e01007387 */ /* 0x0003e80000100a00 */
[----:B------:R-:W2:Y:S04]  /*ba2f0*/  LDL.LU.64 R56, [R1+0x21f0] ;  /* 0x0021f00001387983 */ /* 0x000ea80000300a00 */
[----:B------:R-:W2:Y:S04]  /*ba300*/  LDL.LU.64 R58, [R1+0x21f8] ;  /* 0x0021f800013a7983 */ /* 0x000ea80000300a00 */
[----:B0-----:R-:W4:Y:S04]  /*ba310*/  LDL.LU.64 R12, [R1+0x21e0] ;  /* 0x0021e000010c7983 */ /* 0x001f280000300a00 */
[----:B-1----:R-:W4:Y:S04]  /*ba320*/  LDL.LU.64 R14, [R1+0x21e8] ;  /* 0x0021e800010e7983 */ /* 0x002f280000300a00 */
[----:B------:R-:W2:Y:S04]  /*ba330*/  LDL.LU.64 R16, [R1+0x21d0] ;  /* 0x0021d00001107983 */ /* 0x000ea80000300a00 */
[----:B------:R-:W2:Y:S04]  /*ba340*/  LDL.LU.64 R18, [R1+0x21d8] ;  /* 0x0021d80001127983 */ /* 0x000ea80000300a00 */
[----:B------:R0:W-:Y:S04]  /*ba350*/  STL.64 [R1+0x970], R20 ;  /* 0x0009701401007387 */ /* 0x0001e80000100a00 */
[----:B------:R1:W-:Y:S04]  /*ba360*/  STL.64 [R1+0x978], R22 ;  /* 0x0009781601007387 */ /* 0x0003e80000100a00 */
[----:B------:R-:W2:Y:S04]  /*ba370*/  LDL.LU.64 R52, [R1+0x21c0] ;  /* 0x0021c00001347983 */ /* 0x000ea80000300a00 */
[----:B------:R-:W2:Y:S04]  /*ba380*/  LDL.LU.64 R54, [R1+0x21c8] ;  /* 0x0021c80001367983 */ /* 0x000ea80000300a00 */
[----:B------:R-:W2:Y:S04]  /*ba390*/  LDL.LU.64 R48, [R1+0x21b0] ;  /* 0x0021b00001307983 */ /* 0x000ea80000300a00 */
[----:B------:R-:W2:Y:S04]  /*ba3a0*/  LDL.LU.64 R50, [R1+0x21b8] ;  /* 0x0021b80001327983 */ /* 0x000ea80000300a00 */
[----:B0-----:R-:W2:Y:S04]  /*ba3b0*/  LDL.LU.64 R20, [R1+0x21a0] ;  /* 0x0021a00001147983 */ /* 0x001ea80000300a00 */
[----:B-1----:R-:W2:Y:S04]  /*ba3c0*/  LDL.LU.64 R22, [R1+0x21a8] ;  /* 0x0021a80001167983 */ /* 0x002ea80000300a00 */
        /* <DEDUP_REMOVED lines=9> */
[----:B------:R-:W4:Y:S04]  /*ba460*/  LDL.LU.64 R36, [R1+0x8988] ;  /* 0x0089880001247983 */ /* 0x000f280000300a00 */
[----:B------:R-:W-:Y:S04]  /*ba470*/  STL.64 [R1+0x88f0], R42 ;  /* 0x0088f02a01007387 */ /* 0x000fe80000100a00 */
[----:B------:R-:W-:Y:S01]  /*ba480*/  STL.64 [R1+0x88e8], R40 ;  /* 0x0088e82801007387 */ /* 0x000fe20000100a00 */
[----:B--2---:R-:W-:-:S15]  /*ba490*/  HMMA.16816.F32 R44, R28, R40, R44 ;  /* 0x000000281c2c723c */ /* 0x004fde000000182c */
[----:B------:R-:W-:-:S04]  /*ba4a0*/  NOP ;  /* 0x0000000000007918 */ /* 0x000fc80000000000 */
[----:B------:R-:W-:Y:S04]  /*ba4b0*/  STL.64 [R1+0x990], R44 ;  /* 0x0009902c01007387 */ /* 0x000fe80000100a00 */
[----:B------:R3:W-:Y:S02]  /*ba4c0*/  STL.64 [R1+0x998], R46 ;  /* 0x0009982e01007387 */ /* 0x0007e40000100a00 */
[C---:B---3--:R-:W-:Y:S08]  /*ba4d0*/  HMMA.16816.F32 R44, R28.reuse, R38, R56 ;  /* 0x000000261c2c723c */ /* 0x048ff00000001838 */
[C---:B----4-:R-:W-:Y:S01]  /*ba4e0*/  HMMA.16816.F32 R40, R28.reuse, R36, R12 ;  /* 0x000000241c28723c */ /* 0x050fe2000000180c */
[----:B------:R-:W2:Y:S10]  /*ba4f0*/  LDL.LU.64 R12, [R1+0x2190] ;  /* 0x00219000010c7983 */ /* 0x000eb40000300a00 */
[----:B------:R-:W-:Y:S04]  /*ba500*/  STL.64 [R1+0x9a0], R44 ;  /* 0x0009a02c01007387 */ /* 0x000fe80000100a00 */
[----:B------:R-:W-:Y:S04]  /*ba510*/  STL.64 [R1+0x9a8], R46 ;  /* 0x0009a82e01007387 */ /* 0x000fe80000100a00 */
[----:B------:R-:W2:Y:S04]  /*ba520*/  LDL.LU.64 R14, [R1+0x2198] ;  /* 0x00219800010e7983 */ /* 0x000ea80000300a00 */
[----:B------:R-:W-:Y:S04]  /*ba530*/  STL.64 [R1+0x9b0], R40 ;  /* 0x0009b02801007387 */ /* 0x000fe80000100a00 */
[----:B------:R-:W-:Y:S04]  /*ba540*/  STL.64 [R1+0x9b8], R42 ;  /* 0x0009b82a01007387 */ /* 0x000fe80000100a00 */
[----:B------:R-:W-:Y:S04]  /*ba550*/  STL.64 [R1+0x8900], R38 ;  /* 0x0089002601007387 */ /* 0x000fe80000100a00 */
[----:B------:R0:W-:Y:S02]  /*ba560*/  STL.64 [R1+0x88f8], R36 ;  /* 0x0088f82401007387 */ /* 0x0001e40000100a00 */
[C---:B0-----:R-:W-:Y:S02]  /*ba570*/  HMMA.16816.F32 R36, R28.reuse, R34, R16 ;  /* 0x000000221c24723c */ /* 0x041fe40000001810 */
[----:B------:R-:W3:Y:S04]  /*ba580*/  LDL.LU.64 R16, [R1+0x2180] ;  /* 0x0021800001107983 */ /* 0x000ee80000300a00 */
[----:B------:R-:W3:Y:S02]  /*ba590*/  LDL.LU.64 R18, [R1+0x2188] ;  /* 0x0021880001127983 */ /* 0x000ee40000300a00 */
[C---:B------:R-:W-:Y:S11]  /*ba5a0*/  HMMA.16816.F32 R40, R28.reuse, R32, R52 ;  /* 0x000000201c28723c */ /* 0x040ff60000001834 */
[----:B------:R-:W-:Y:S04]  /*ba5b0*/  STL.64 [R1+0x9c0], R36 ;  /* 0x0009c02401007387 */ /* 0x000fe80000100a00 */
[----:B------:R0:W-:Y:S01]  /*ba5c0*/  STL.64 [R1+0x9c8], R38 ;  /* 0x0009c82601007387 */ /* 0x0001e20000100a00 */
[C---:B------:R-:W-:Y:S08]  /*ba5d0*/  HMMA.16816.F32 R20, R28.reuse, R2, R20 ;  /* 0x000000021c14723c */ /* 0x040ff00000001814 */
[----:B0-----:R-:W-:Y:S01]  /*ba5e0*/  HMMA.16816.F32 R36, R28, R26, R48 ;  /* 0x0000001a1c24723c */ /* 0x001fe20000001830 */
[----:B------:R-:W-:Y:S04]  /*ba5f0*/  STL.64 [R1+0x9d0], R40 ;  /* 0x0009d02801007387 */ /* 0x000fe80000100a00 */
[----:B------:R-:W-:Y:S04]  /*ba600*/  STL.64 [R1+0x9d8], R42 ;  /* 0x0009d82a01007387 */ /* 0x000fe80000100a00 */
[----:B------:R-:W4:Y:S10]  /*ba610*/  LDL.LU R47, [R1+0x31c8] ;  /* 0x0031c800012f7983 */ /* 0x000f340000300800 */
[----:B------:R-:W-:Y:S04]  /*ba620*/  STL.64 [R1+0x9e0], R36 ;  /* 0x0009e02401007387 */ /* 0x000fe80000100a00 */
[----:B------:R-:W-:Y:S04]  /*ba630*/  STL.64 [R1+0x9e8], R38 ;  /* 0x0009e82601007387 */ /* 0x000fe80000100a00 */
[----:B------:R-:W4:Y:S04]  /*ba640*/  LDL.LU R52, [R1+0x31c4] ;  /* 0x0031c40001347983 */ /* 0x000f280000300800 */
[----:B------:R-:W-:Y:S04]  /*ba650*/  STL.64 [R1+0x9f0], R20 ;  /* 0x0009f01401007387 */ /* 0x000fe80000100a00 */
[----:B------:R-:W-:Y:S04]  /*ba660*/  STL.64 [R1+0x9f8], R22 ;  /* 0x0009f81601007387 */ /* 0x000fe80000100a00 */
[----:B------:R-:W4:Y:S04]  /*ba670*/  LDL.LU R53, [R1+0x31d0] ;  /* 0x0031d00001357983 */ /* 0x000f280000300800 */
[----:B------:R-:W4:Y:S04]  /*ba680*/  LDL.LU R54, [R1+0x31cc] ;  /* 0x0031cc0001367983 */ /* 0x000f280000300800 */
[----:B------:R-:W4:Y:S04]  /*ba690*/  LDL.LU R55, [R1+0x31d8] ;  /* 0x0031d80001377983 */ /* 0x000f280000300800 */
[----:B------:R-:W4:Y:S04]  /*ba6a0*/  LDL.LU R56, [R1+0x31d4] ;  /* 0x0031d40001387983 */ /* 0x000f280000300800 */
[----:B------:R-:W4:Y:S04]  /*ba6b0*/  LDL.LU R57, [R1+0x31e0] ;  /* 0x0031e00001397983 */ /* 0x000f280000300800 */
[----:B------:R-:W4:Y:S04]  /*ba6c0*/  LDL.LU R0, [R1+0x31dc] ;  /* 0x0031dc0001007983 */ /* 0x000f280000300800 */
[----:B------:R-:W4:Y:S04]  /*ba6d0*/  LDL.LU.64 R48, [R1+0x2170] ;  /* 0x0021700001307983 */ /* 0x000f280000300a00 */
[----:B------:R-:W4:Y:S01]  /*ba6e0*/  LDL.LU.64 R50, [R1+0x2178] ;  /* 0x0021780001327983 */ /* 0x000f220000300a00 */
[----:B------:R-:W-:-:S02]  /*ba6f0*/  IMAD.MOV.U32 R58, RZ, RZ, R9 ;  /* 0x000000ffff3a7224 */ /* 0x000fc400078e0009 */
[----:B------:R-:W-:Y:S01]  /*ba700*/  IMAD.MOV.U32 R59, RZ, RZ, R11 ;  /* 0x000000ffff3b7224 */ /* 0x000fe200078e000b */
[----:B--2---:R-:W-:-:S15]  /*ba710*/  HMMA.16816.F32 R12, R28, R4, R12 ;  /* 0x000000041c0c723c */ /* 0x004fde000000180c */
[----:B------:R-:W-:-:S04]  /*ba720*/  NOP ;  /* 0x0000000000007918 */ /* 0x000fc80000000000 */
[----:B------:R0:W-:Y:S01]  /*ba730*/  STL.64 [R1+0xa00], R12 ;  /* 0x000a000c01007387 */ /* 0x0001e20000100a00 */
[C---:B---3--:R-:W-:Y:S03]  /*ba740*/  HMMA.16816.F32 R16, R28.reuse, R6, R16 ;  /* 0x000000061c10723c */ /* 0x048fe60000001810 */
[----:B------:R1:W-:Y:S04]  /*ba750*/  STL.64 [R1+0xa08], R14 ;  /* 0x000a080e01007387 */ /* 0x0003e80000100a00 */
[----:B0-----:R-:W2:Y:S04]  /*ba760*/  LDL.LU.64 R12, [R1+0x2160] ;  /* 0x00216000010c7983 */ /* 0x001ea80000300a00 */
[----:B-1----:R-:W2:Y:S04]  /*ba770*/  LDL.LU.64 R14, [R1+0x2168] ;  /* 0x00216800010e7983 */ /* 0x002ea80000300a00 */
[----:B------:R-:W3:Y:S04]  /*ba780*/  LDL.LU.64 R20, [R1+0x2150] ;  /* 0x0021500001147983 */ /* 0x000ee80000300a00 */
[----:B------:R-:W3:Y:S04]  /*ba790*/  LDL.LU.64 R22, [R1+0x2158] ;  /* 0x0021580001167983 */ /* 0x000ee80000300a00 */
[----:B------:R0:W-:Y:S04]  /*ba7a0*/  STL.64 [R1+0xa10], R16 ;  /* 0x000a101001007387 */ /* 0x0001e80000100a00 */
[----:B------:R1:W-:Y:S04]  /*ba7b0*/  STL.64 [R1+0xa18], R18 ;  /* 0x000a181201007387 */ /* 0x0003e80000100a00 */
[----:B0-----:R-:W2:Y:S04]  /*ba7c0*/  LDL.LU.64 R16, [R1+0x2140] ;  /* 0x0021400001107983 */ /* 0x001ea80000300a00 */
[----:B-1----:R-:W2:Y:S04]  /*ba7d0*/  LDL.LU.64 R18, [R1+0x2148] ;  /* 0x0021480001127983 */ /* 0x002ea80000300a00 */
[----:B------:R-:W4:Y:S04]  /*ba7e0*/  LDL.LU R9, [R1+0x8984] ;  /* 0x0089840001097983 */ /* 0x000f280000300800 */
[----:B------:R-:W2:Y:S04]  /*ba7f0*/  LDL.LU R11, [R1+0x8980] ;  /* 0x00898000010b7983 */ /* 0x000ea80000300800 */
[----:B------:R-:W2:Y:S04]  /*ba800*/  LDL.LU.64 R40, [R1+0x2110] ;  /* 0x0021100001287983 */ /* 0x000ea80000300a00 */
[----:B------:R-:W3:Y:S04]  /*ba810*/  LDL.LU.64 R42, [R1+0x2118] ;  /* 0x00211800012a7983 */ /* 0x000ee80000300a00 */
[----:B------:R-:W3:Y:S04]  /*ba820*/  LDL.LU.64 R36, [R1+0x2100] ;  /* 0x0021000001247983 */ /* 0x000ee80000300a00 */
[----:B------:R-:W3:Y:S04]  /*ba830*/  LDL.LU.64 R38, [R1+0x2108] ;  /* 0x0021080001267983 */ /* 0x000ee80000300a00 */
[----:B------:R-:W-:Y:S04]  /*ba840*/  STL.64 [R1+0x88e0], R6 ;  /* 0x0088e00601007387 */ /* 0x000fe80000100a00 */
[----:B------:R0:W-:Y:S04]  /*ba850*/  STL.64 [R1+0x88d8], R4 ;  /* 0x0088d80401007387 */ /* 0x0001e80000100a00 */
[----:B0-----:R-:W3:Y:S04]  /*ba860*/  LDL.LU.64 R4, [R1+0x2120] ;  /* 0x0021200001047983 */ /* 0x001ee80000300a00 */
[----:B------:R-:W3:Y:S01]  /*ba870*/  LDL.LU.64 R6, [R1+0x2128] ;  /* 0x0021280001067983 */ /* 0x000ee20000300a00 */
[C---:B----4-:R-:W-:Y:S08]  /*ba880*/  HMMA.16816.F32 R48, R28.reuse, R8, R48 ;  /* 0x000000081c30723c */ /* 0x050ff00000001830 */
[C---:B--2---:R-:W-:Y:S11]  /*ba890*/  HMMA.16816.F32 R12, R28.reuse, R10, R12 ;  /* 0x0000000a1c0c723c */ /* 0x044ff6000000180c */
[----:B------:R0:W-:Y:S04]  /*ba8a0*/  STL.64 [R1+0xa30], R48 ;  /* 0x000a303001007387 */ /* 0x0001e80000100a00 */
[----:B------:R-:W-:Y:S04]  /*ba8b0*/  STL.64 [R1+0xa38], R50 ;  /* 0x000a383201007387 */ /* 0x000fe80000100a00 */
[----:B0-----:R-:W2:Y:S04]  /*ba8c0*/  LDL.LU.64 R48, [R1+0x8978] ;  /* 0x0089780001307983 */ /* 0x001ea80000300a00 */
[----:B------:R-:W-:Y:S04]  /*ba8d0*/  STL.64 [R1+0xa40], R12 ;  /* 0x000a400c01007387 */ /* 0x000fe80000100a00 */
[----:B------:R0:W-:Y:S04]  /*ba8e0*/  STL.64 [R1+0xa48], R14 ;  /* 0x000a480e01007387 */ /* 0x0001e80000100a00 */
[----:B0-----:R-:W4:Y:S04]  /*ba8f0*/  LDL.LU.64 R14, [R1+0x8970] ;  /* 0x00897000010e7983 */ /* 0x001f280000300a00 */
[----:B------:R-:W3:Y:S04]  /*ba900*/  LDL.LU.64 R12, [R1+0x8968] ;  /* 0x00896800010c7983 */ /* 0x000ee80000300a00 */
[----:B------:R-:W-:Y:S04]  /*ba910*/  STL.64 [R1+0x88d0], R10 ;  /* 0x0088d00a01007387 */ /* 0x000fe80000100a00 */
[----:B------:R0:W-:Y:S04]  /*ba920*/  STL.64 [R1+0x88c8], R8 ;  /* 0x0088c80801007387 */ /* 0x0001e80000100a00 */
[----:B0-----:R-:W2:Y:S04]  /*ba930*/  LDL.LU.64 R8, [R1+0x2130] ;  /* 0x0021300001087983 */ /* 0x001ea80000300a00 */
[----:B------:R-:W2:Y:S01]  /*ba940*/  LDL.LU.64 R10, [R1+0x2138] ;  /* 0x00213800010a7983 */ /* 0x000ea20000300a00 */
[C---:B----4-:R-:W-:Y:S08]  /*ba950*/  HMMA.16816.F32 R16, R28.reuse, R14, R16 ;  /* 0x0000000e1c10723c */ /* 0x050ff00000001810 */
[----:B---3--:R-:W-:-:S15]  /*ba960*/  HMMA.16816.F32 R20, R28, R12, R20 ;  /* 0x0000000c1c14723c */ /* 0x008fde0000001814 */
        /* <DEDUP_REMOVED lines=9> */
[C---:B----4-:R-:W-:Y:S08]  /*baa00*/  HMMA.16816.F32 R40, R28.reuse, R20, R40 ;  /* 0x000000141c28723c */ /* 0x050ff00000001828 */
[C---:B--2---:R-:W-:Y:S08]  /*baa10*/  HMMA.16816.F32 R8, R28.reuse, R16, R8 ;  /* 0x000000101c08723c */ /* 0x044ff00000001808 */
[C---:B------:R-:W-:Y:S11]  /*baa20*/  HMMA.16816.F32 R4, R28.reuse, R18, R4 ;  /* 0x000000121c04723c */ /* 0x040ff60000001804 */
[----:B------:R0:W-:Y:S04]  /*baa30*/  STL.64 [R1+0xa70], R8 ;  /* 0x000a700801007387 */ /* 0x0001e80000100a00 */
[----:B------:R1:W-:Y:S04]  /*baa40*/  STL.64 [R1+0xa78], R10 ;  /* 0x000a780a01007387 */ /* 0x0003e80000100a00 */
[----:B0-----:R-:W2:Y:S04]  /*baa50*/  LDL.LU.64 R8, [R1+0x1650] ;  /* 0x0016500001087983 */ /* 0x001ea80000300a00 */
[----:B-1----:R-:W2:Y:S04]  /*baa60*/  LDL.LU.64 R10, [R1+0x1658] ;  /* 0x00165800010a7983 */ /* 0x002ea80000300a00 */
[----:B------:R-:W-:Y:S04]  /*baa70*/  STL.64 [R1+0xa80], R4 ;  /* 0x000a800401007387 */ /* 0x000fe80000100a00 */
[----:B------:R0:W-:Y:S04]  /*baa80*/  STL.64 [R1+0xa88], R6 ;  /* 0x000a880601007387 */ /* 0x0001e80000100a00 */
[----:B0-----:R-:W4:Y:S04]  /*baa90*/  LDL.64 R6, [R1+0x10] ;  /* 0x0000100001067983 */ /* 0x001f280000100a00 */
[----:B------:R-:W-:Y:S04]  /*baaa0*/  STL [R1+0x88bc], R18 ;  /* 0x0088bc1201007387 */ /* 0x000fe80000100800 */
[----:B------:R-:W-:Y:S04]  /*baab0*/  STL [R1+0x88b8], R19 ;  /* 0x0088b81301007387 */ /* 0x000fe80000100800 */
[----:B------:R-:W-:Y:S04]  /*baac0*/  STL.64 [R1+0xa90], R40 ;  /* 0x000a902801007387 */ /* 0x000fe80000100a00 */
[----:B------:R3:W-:Y:S02]  /*baad0*/  STL.64 [R1+0xa98], R42 ;  /* 0x000a982a01007387 */ /* 0x0007e40000100a00 */
[----:B---3--:R-:W-:Y:S02]  /*baae0*/  HMMA.16816.F32 R40, R28, R22, R36 ;  /* 0x000000161c28723c */ /* 0x008fe40000001824 */
[----:B------:R-:W3:Y:S04]  /*baaf0*/  LDL.LU.64 R36, [R1+0x20f0] ;  /* 0x0020f00001247983 */ /* 0x000ee80000300a00 */
[----:B------:R-:W3:-:S13]  /*bab00*/  LDL.LU.64 R38, [R1+0x20f8] ;  /* 0x0020f80001267983 */ /* 0x000eda0000300a00 */
[----:B------:R-:W-:Y:S04]  /*bab10*/  STL.64 [R1+0xab0], R40 ;  /* 0x000ab02801007387 */ /* 0x000fe80000100a00 */
[----:B------:R-:W-:Y:S04]  /*bab20*/  STL.64 [R1+0xab8], R42 ;  /* 0x000ab82a01007387 */ /* 0x000fe80000100a00 */
[----:B------:R-:W4:Y:S04]  /*bab30*/  LDL.64 R50, [R1+0x8] ;  /* 0x0000080001327983 */ /* 0x000f280000100a00 */
[----:B------:R-:W4:Y:S04]  /*bab40*/  LDL.64 R60, [R1] ;  /* 0x00000000013c7983 */ /* 0x000f280000100a00 */
[----:B------:R-:W-:Y:S04]  /*bab50*/  STL.64 [R1+0x88a8], R22 ;  /* 0x0088a81601007387 */ /* 0x000fe80000100a00 */
[----:B------:R2:W-:Y:S01]  /*bab60*/  STL.64 [R1+0x88a0], R20 ;  /* 0x0088a01401007387 */ /* 0x0005e20000100a00 */
[----:B------:R-:W-:-:S02]  /*bab70*/  IMAD R18, R52, 0x100, R47 ;  /* 0x0000010034127824 */ /* 0x000fc400078e022f */
[----:B------:R-:W-:Y:S02]  /*bab80*/  IMAD R5, R54, 0x100, R53 ;  /* 0x0000010036057824 */ /* 0x000fe400078e0235 */
[----:B------:R-:W-:Y:S02]  /*bab90*/  IMAD R4, R56, 0x100, R55 ;  /* 0x0000010038047824 */ /* 0x000fe400078e0237 */
[----:B------:R-:W-:Y:S01]  /*baba0*/  IMAD R0, R0, 0x100, R57 ;  /* 0x0000010000007824 */ /* 0x000fe200078e0239 */
[----:B--2---:R-:W-:Y:S01]  /*babb0*/  HMMA.16816.F32 R20, R28, R24, R8 ;  /* 0x000000181c14723c */ /* 0x004fe20000001808 */
[----:B------:R-:W-:Y:S01]  /*babc0*/  F2FP.F16.E4M3.UNPACK_B R28, R18 ;  /* 0x00000012ff1c723e */ /* 0x000fe200020006ff */
[----:B------:R-:W2:Y:S01]  /*babd0*/  LDL.LU.64 R8, [R1+0x20e0] ;  /* 0x0020e00001087983 */ /* 0x000ea20000300a00 */
[----:B------:R-:W-:Y:S02]  /*babe0*/  F2FP.F16.E4M3.UNPACK_B R29, R5 ;  /* 0x00000005ff1d723e */ /* 0x000fe400020006ff */
[----:B------:R-:W-:Y:S01]  /*babf0*/  F2FP.F16.E4M3.UNPACK_B R30, R4 ;  /* 0x00000004ff1e723e */ /* 0x000fe200020006ff */
[----:B------:R-:W2:Y:S01]  /*bac00*/  LDL.LU.64 R10, [R1+0x20e8] ;  /* 0x0020e800010a7983 */ /* 0x000ea20000300a00 */
[----:B------:R-:W-:-:S12]  /*bac10*/  F2FP.F16.E4M3.UNPACK_B R31, R0 ;  /* 0x00000000ff1f723e */ /* 0x000fd800020006ff */
[----:B------:R-:W-:Y:S04]  /*bac20*/  STL.64 [R1+0xaa0], R20 ;  /* 0x000aa01401007387 */ /* 0x000fe80000100a00 */
[----:B------:R3:W-:Y:S04]  /*bac30*/  STL.64 [R1+0xaa8], R22 ;  /* 0x000aa81601007387 */ /* 0x0007e80000100a00 */
[----:B------:R-:W-:Y:S04]  /*bac40*/  STL [R1+0x88c0], R24 ;  /* 0x0088c01801007387 */ /* 0x000fe80000100800 */
[----:B------:R0:W-:Y:S04]  /*bac50*/  STL [R1+0x88b4], R25 ;  /* 0x0088b41901007387 */ /* 0x0001e80000100800 */
[----:B------:R-:W2:Y:S04]  /*bac60*/  LDL.LU.64 R44, [R1+0x20d0] ;  /* 0x0020d000012c7983 */ /* 0x000ea80000300a00 */
[----:B------:R-:W2:Y:S01]  /*bac70*/  LDL.LU.64 R46, [R1+0x20d8] ;  /* 0x0020d800012e7983 */ /* 0x000ea20000300a00 */
[----:B---3--:R-:W-:-:S15]  /*bac80*/  HMMA.16816.F32 R20, R28, R58, R36 ;  /* 0x0000003a1c14723c */ /* 0x008fde0000001824 */
[----:B------:R-:W-:-:S04]  /*bac90*/  NOP ;  /* 0x0000000000007918 */ /* 0x000fc80000000000 */
        /* <DEDUP_REMOVED lines=8> */
[----:B------:R-:W3:Y:S01]  /*bad20*/  LDL.LU.64 R36, [R1+0x2090] ;  /* 0x0020900001247983 */ /* 0x000ee20000300a00 */
[----:B----4-:R-:W-:-:S03]  /*bad30*/  IMAD.MOV.U32 R18, RZ, RZ, R6 ;  /* 0x000000ffff127224 */ /* 0x010fc600078e0006 */
[----:B------:R-:W4:Y:S01]  /*bad40*/  LDL.LU.64 R38, [R1+0x2098] ;  /* 0x0020980001267983 */ /* 0x000f220000300a00 */
[----:B------:R-:W-:Y:S02]  /*bad50*/  IMAD.MOV.U32 R19, RZ, RZ, R7 ;  /* 0x000000ffff137224 */ /* 0x000fe400078e0007 */
[----:B0-----:R-:W-:Y:S02]  /*bad60*/  IMAD.MOV.U32 R25, RZ, RZ, R50 ;  /* 0x000000ffff197224 */ /* 0x001fe400078e0032 */
[----:B------:R-:W-:Y:S02]  /*bad70*/  IMAD.MOV.U32 R0, RZ, RZ, R51 ;  /* 0x000000ffff007224 */ /* 0x000fe400078e0033 */
[----:B------:R-:W-:Y:S01]  /*bad80*/  IMAD.MOV.U32 R24, RZ, RZ, R61 ;  /* 0x000000ffff187224 */ /* 0x000fe200078e003d */
[----:B--2---:R-:W-:-:S15]  /*bad90*/  HMMA.16816.F32 R8, R28, R6, R8 ;  /* 0x000000061c08723c */ /* 0x004fde0000001808 */
[----:B------:R-:W-:-:S04]  /*bada0*/  NOP ;  /* 0x0000000000007918 */ /* 0x000fc80000000000 */
[----:B------:R0:W-:Y:S01]  /*badb0*/  STL.64 [R1+0xad0], R8 ;  /* 0x000ad00801007387 */ /* 0x0001e20000100a00 */
[C---:B------:R-:W-:Y:S03]  /*badc0*/  HMMA.16816.F32 R44, R28.reuse, R50, R44 ;  /* 0x000000321c2c723c */ /* 0x040fe6000000182c */
[----:B------:R2:W-:Y:S04]  /*badd0*/  STL.64 [R1+0xad8], R10 ;  /* 0x000ad80a01007387 */ /* 0x0005e80000100a00 */
[----:B------:R-:W4:Y:S04]  /*bade0*/  LDL.LU.64 R4, [R1+0x2080] ;  /* 0x0020800001047983 */ /* 0x000f280000300a00 */
[----:B------:R-:W4:Y:S04]  /*badf0*/  LDL.LU.64 R6, [R1+0x2088] ;  /* 0x0020880001067983 */ /* 0x000f280000300a00 */
[----:B-1----:R-:W4:Y:S04]  /*bae00*/  LDL.LU.64 R20, [R1+0x2070] ;  /* 0x0020700001147983 */ /* 0x002f280000300a00 */
[----:B---3--:R-:W4:Y:S04]  /*bae10*/  LDL.LU.64 R22, [R1+0x2078] ;  /* 0x0020780001167983 */ /* 0x008f280000300a00 */
[----:B0-----:R-:W3:Y:S04]  /*bae20*/  LDL.LU.64 R8, [R1+0x2060] ;  /* 0x0020600001087983 */ /* 0x001ee80000300a00 */
[----:B--2---:R-:W3:Y:S04]  /*bae30*/  LDL.LU.64 R10, [R1+0x2068] ;  /* 0x00206800010a7983 */ /* 0x004ee80000300a00 */
[----:B------:R-:W-:Y:S01]  /*bae40*/  STL.64 [R1+0xae0], R44 ;  /* 0x000ae02c01007387 */ /* 0x000fe20000100a00 */
[C---:B------:R-:W-:Y:S03]  /*bae50*/  HMMA.16816.F32 R52, R28.reuse, R60, R52 ;  /* 0x0000003c1c34723c */ /* 0x040fe60000001834 */
[----:B------:R0:W-:Y:S04]  /*bae60*/  STL.64 [R1+0xae8], R46 ;  /* 0x000ae82e01007387 */ /* 0x0001e80000100a00 */
[----:B0-----:R-:W2:Y:S04]  /*bae70*/  LDL.LU.64 R46, [R1+0x8940] ;  /* 0x00894000012e7983 */ /* 0x001ea80000300a00 */
[----:B------:R-:W2:Y:S04]  /*bae80*/  LDL.LU.64 R44, [R1+0x8938] ;  /* 0x00893800012c7983 */ /* 0x000ea80000300a00 */
[----:B------:R-:W3:Y:S04]  /*bae90*/  LDL.LU.64 R50, [R1+0x8930] ;  /* 0x0089300001327983 */ /* 0x000ee80000300a00 */
[----:B------:R-:W-:Y:S04]  /*baea0*/  STL.64 [R1+0xaf0], R52 ;  /* 0x000af03401007387 */ /* 0x000fe80000100a00 */
[----:B------:R0:W-:Y:S04]  /*baeb0*/  STL.64 [R1+0xaf8], R54 ;  /* 0x000af83601007387 */ /* 0x0001e80000100a00 */
[----:B0-----:R-:W2:Y:S04]  /*baec0*/  LDL.LU.64 R54, [R1+0x8928] ;  /* 0x0089280001367983 */ /* 0x001ea80000300a00 */
[----:B------:R-:W4:Y:S04]  /*baed0*/  LDL.LU.64 R52, [R1+0x8920] ;  /* 0x0089200001347983 */ /* 0x000f280000300a00 */
[----:B------:R-:W2:Y:S02]  /*baee0*/  LDL.LU.64 R60, [R1+0x8918] ;  /* 0x00891800013c7983 */ /* 0x000ea40000300a00 */
[----:B--2---:R-:W-:-:S15]  /*baef0*/  HMMA.16816.F32 R56, R28, R60, R56 ;  /* 0x0000003c1c38723c */ /* 0x004fde0000001838 */
[----:B------:R-:W-:-:S04]  /*baf00*/  NOP ;  /* 0x0000000000007918 */ /* 0x000fc80000000000 */
[----:B------:R-:W-:Y:S04]  /*baf10*/  STL.64 [R1+0xb00], R56 ;  /* 0x000b003801007387 */ /* 0x000fe80000100a00 */
[----:B------:R0:W-:Y:S04]  /*baf20*/  STL.64 [R1+0xb08], R58 ;  /* 0x000b083a01007387 */ /* 0x0001e80000100a00 */
[----:B0-----:R-:W2:Y:S04]  /*baf30*/  LDL.LU.64 R58, [R1+0x8910] ;  /* 0x00891000013a7983 */ /* 0x001ea80000300a00 */
[----:B------:R-:W2:Y:S01]  /*baf40*/  LDL.LU.64 R56, [R1+0x8908] ;  /* 0x0089080001387983 */ /* 0x000ea20000300a00 */
[C---:B----4-:R-:W-:Y:S08]  /*baf50*/  HMMA.16816.F32 R20, R28.reuse, R52, R20 ;  /* 0x000000341c14723c */ /* 0x050ff00000001814 */
[C---:B---3--:R-:W-:Y:S08]  /*baf60*/  HMMA.16816.F32 R8, R28.reuse, R50, R8 ;  /* 0x000000321c08723c */ /* 0x048ff00000001808 */
[C---:B--2---:R-:W-:Y:S08]  /*baf70*/  HMMA.16816.F32 R40, R28.reuse, R58, R40 ;  /* 0x0000003a1c28723c */ /* 0x044ff00000001828 */
[C---:B------:R-:W-:Y:S01]  /*baf80*/  HMMA.16816.F32 R36, R28.reuse, R56, R36 ;  /* 0x000000381c24723c */ /* 0x040fe20000001824 */
[----:B------:R-:W-:Y:S10]  /*baf90*/  STL.64 [R1+0x8888], R58 ;  /* 0x0088883a01007387 */ /* 0x000ff40000100a00 */
[----:B------:R-:W-:Y:S04]  /*bafa0*/  STL.64 [R1+0xb10], R40 ;  /* 0x000b102801007387 */ /* 0x000fe80000100a00 */
[----:B------:R-:W-:Y:S04]  /*bafb0*/  STL.64 [R1+0xb18], R42 ;  /* 0x000b182a01007387 */ /* 0x000fe80000100a00 */
[----:B------:R-:W-:Y:S04]  /*bafc0*/  STL.64 [R1+0x8880], R56 ;  /* 0x0088803801007387 */ /* 0x000fe80000100a00 */
[----:B------:R-:W-:Y:S04]  /*bafd0*/  STL.64 [R1+0xb20], R36 ;  /* 0x000b202401007387 */ /* 0x000fe80000100a00 */
[----:B------:R0:W-:Y:S02]  /*bafe0*/  STL.64 [R1+0xb28], R38 ;  /* 0x000b282601007387 */ /* 0x0001e40000100a00 */
[----:B0-----:R-:W-:Y:S02]  /*baff0*/  HMMA.16816.F32 R36, R28, R54, R4 ;  /* 0x000000361c24723c */ /* 0x001fe40000001804 */
[----:B------:R-:W2:Y:S04]  /*bb000*/  LDL.LU.64 R4, [R1+0x2050] ;  /* 0x0020500001047983 */ /* 0x000ea80000300a00 */
[----:B------:R-:W2:-:S13]  /*bb010*/  LDL.LU.64 R6, [R1+0x2058] ;  /* 0x0020580001067983 */ /* 0x000e9a0000300a00 */
[----:B------:R0:W-:Y:S04]  /*bb020*/  STL.64 [R1+0xb30], R36 ;  /* 0x000b302401007387 */ /* 0x0001e80000100a00 */
[----:B------:R1:W-:Y:S04]  /*bb030*/  STL.64 [R1+0xb38], R38 ;  /* 0x000b382601007387 */ /* 0x0003e80000100a00 */
[----:B------:R-:W-:Y:S04]  /*bb040*/  STL.64 [R1+0x8868], R54 ;  /* 0x0088683601007387 */ /* 0x000fe80000100a00 */
[----:B------:R3:W-:Y:S04]  /*bb050*/  STL.64 [R1+0x8860], R52 ;  /* 0x0088603401007387 */ /* 0x0007e80000100a00 */
[----:B------:R4:W-:Y:S04]  /*bb060*/  STL.64 [R1+0xb40], R20 ;  /* 0x000b401401007387 */ /* 0x0009e80000100a00 */
[----:B------:R3:W-:Y:S04]  /*bb070*/  STL.64 [R1+0xb48], R22 ;  /* 0x000b481601007387 */ /* 0x0007e80000100a00 */
[----:B0-----:R-:W2:Y:S04]  /*bb080*/  LDL.LU.64 R36, [R1+0x2040] ;  /* 0x0020400001247983 */ /* 0x001ea80000300a00 */
[----:B-1----:R-:W2:Y:S04]  /*bb090*/  LDL.LU.64 R38, [R1+0x2048] ;  /* 0x0020480001267983 */ /* 0x002ea80000300a00 */
[----:B------:R0:W-:Y:S04]  /*bb0a0*/  STL.64 [R1+0xb50], R8 ;  /* 0x000b500801007387 */ /* 0x0001e80000100a00 */
[----:B------:R1:W-:Y:S04]  /*bb0b0*/  STL.64 [R1+0xb58], R10 ;  /* 0x000b580a01007387 */ /* 0x0003e80000100a00 */
[----:B------:R-:W2:Y:S04]  /*bb0c0*/  LDL.LU.64 R40, [R1+0x1e10] ;  /* 0x001e100001287983 */ /* 0x000ea80000300a00 */
[----:B------:R-:W2:Y:S04]  /*bb0d0*/  LDL.LU.64 R42, [R1+0x1e18] ;  /* 0x001e1800012a7983 */ /* 0x000ea80000300a00 */
[----:B------:R-:W2:Y:S04]  /*bb0e0*/  LDL.LU.64 R56, [R1+0x1de0] ;  /* 0x001de00001387983 */ /* 0x000ea80000300a00 */
[----:B------:R-:W2:Y:S04]  /*bb0f0*/  LDL.LU.64 R58, [R1+0x1de8] ;  /* 0x001de800013a7983 */ /* 0x000ea80000300a00 */
[----:B---3--:R-:W3:Y:S04]  /*bb100*/  LDL.LU.64 R52, [R1+0x1dd0] ;  /* 0x001dd00001347983 */ /* 0x008ee80000300a00 */
[----:B------:R-:W3:Y:S04]  /*bb110*/  LDL.LU.64 R54, [R1+0x1dd8] ;  /* 0x001dd80001367983 */ /* 0x000ee80000300a00 */
[----:B----4-:R-:W4:Y:S04]  /*bb120*/  LDL.LU.64 R20, [R1+0x1dc0] ;  /* 0x001dc00001147983 */ /* 0x010f280000300a00 */
[----:B------:R-:W4:Y:S04]  /*bb130*/  LDL.LU.64 R22, [R1+0x1dc8] ;  /* 0x001dc80001167983 */ /* 0x000f280000300a00 */
[----:B0-----:R-:W3:Y:S04]  /*bb140*/  LDL.LU.64 R8, [R1+0x1db0] ;  /* 0x001db00001087983 */ /* 0x001ee80000300a00 */
[----:B-1----:R-:W3:Y:S01]  /*bb150*/  LDL.LU.64 R10, [R1+0x1db8] ;  /* 0x001db800010a7983 */ /* 0x002ee20000300a00 */
[----:B--2---:R-:W-:-:S15]  /*bb160*/  HMMA.16816.F32 R4, R28, R48, R4 ;  /* 0x000000301c04723c */ /* 0x004fde0000001804 */
[----:B------:R-:W-:-:S04]  /*bb170*/  NOP ;  /* 0x0000000000007918 */ /* 0x000fc80000000000 */
[----:B------:R0:W-:Y:S04]  /*bb180*/  STL.64 [R1+0xb60], R4 ;  /* 0x000b600401007387 */ /* 0x0001e80000100a00 */
[----:B------:R1:W-:Y:S04]  /*bb190*/  STL.64 [R1+0xb68], R6 ;  /* 0x000b680601007387 */ /* 0x0003e80000100a00 */
[----:B0-----:R-:W2:Y:S04]  /*bb1a0*/  LDL.LU.64 R4, [R1+0x1da0] ;  /* 0x001da00001047983 */ /* 0x001ea80000300a00 */
[----:B-1----:R-:W2:Y:S01]  /*bb1b0*/  LDL.LU.64 R6, [R1+0x1da8] ;  /* 0x001da80001067983 */ /* 0x002ea20000300a00 */
[C---:B------:R-:W-:Y:S03]  /*bb1c0*/  HMMA.16816.F32 R36, R28.reuse, R46, R36 ;  /* 0x0000002e1c24723c */ /* 0x040fe60000001824 */
[----:B------:R-:W-:Y:S05]  /*bb1d0*/  STL.64 [R1+0x8858], R50 ;  /* 0x0088583201007387 */ /* 0x000fea0000100a00 */
[C---:B------:R-:W-:Y:S01]  /*bb1e0*/  HMMA.16816.F32 R40, R28.reuse, R44, R40 ;  /* 0x0000002c1c28723c */ /* 0x040fe20000001828 */
[----:B------:R0:W-:Y:S04]  /*bb1f0*/  STL.64 [R1+0x8850], R48 ;  /* 0x0088503001007387 */ /* 0x0001e80000100a00 */
[----:B0-----:R-:W2:Y:S04]  /*bb200*/  LDL.LU.64 R48, [R1+0x1df0] ;  /* 0x001df00001307983 */ /* 0x001ea80000300a00 */
[----:B------:R-:W2:Y:S04]  /*bb210*/  LDL.LU.64 R50, [R1+0x1df8] ;  /* 0x001df80001327983 */ /* 0x000ea80000300a00 */
[----:B------:R-:W-:Y:S04]  /*bb220*/  STL.64 [R1+0xb70], R36 ;  /* 0x000b702401007387 */ /* 0x000fe80000100a00 */
        /* <DEDUP_REMOVED lines=10> */
[----:B------:R-:W2:Y:S01]  /*bb2d0*/  LDL.LU.64 R46, [R1+0x1e08] ;  /* 0x001e0800012e7983 */ /* 0x000ea20000300a00 */
[C---:B----4-:R-:W-:Y:S08]  /*bb2e0*/  HMMA.16816.F32 R20, R28.reuse, R34, R20 ;  /* 0x000000221c14723c */ /* 0x050ff00000001814 */
[C---:B---3--:R-:W-:Y:S08]  /*bb2f0*/  HMMA.16816.F32 R8, R28.reuse, R32, R8 ;  /* 0x000000201c08723c */ /* 0x048ff00000001808 */
[----:B--2---:R-:W-:-:S15]  /*bb300*/  HMMA.16816.F32 R44, R28, R42, R44 ;  /* 0x0000002a1c2c723c */ /* 0x004fde000000182c */
[----:B------:R-:W-:-:S04]  /*bb310*/  NOP ;  /* 0x0000000000007918 */ /* 0x000fc80000000000 */
[----:B------:R-:W-:Y:S04]  /*bb320*/  STL.64 [R1+0xb90], R44 ;  /* 0x000b902c01007387 */ /* 0x000fe80000100a00 */
[----:B------:R0:W-:Y:S02]  /*bb330*/  STL.64 [R1+0xb98], R46 ;  /* 0x000b982e01007387 */ /* 0x0001e40000100a00 */
[----:B0-----:R-:W-:Y:S02]  /*bb340*/  HMMA.16816.F32 R44, R28, R40, R48 ;  /* 0x000000281c2c723c */ /* 0x001fe40000001830 */
[----:B------:R-:W-:Y:S04]  /*bb350*/  STL.64 [R1+0x8898], R42 ;  /* 0x0088982a01007387 */ /* 0x000fe80000100a00 */
[----:B------:R0:W-:-:S13]  /*bb360*/  STL.64 [R1+0x8890], R40 ;  /* 0x0088902801007387 */ /* 0x0001da0000100a00 */
[----:B------:R-:W-:Y:S01]  /*bb370*/  STL.64 [R1+0xba0], R44 ;  /* 0x000ba02c01007387 */ /* 0x000fe20000100a00 */
[C---:B0-----:R-:W-:Y:S03]  /*bb380*/  HMMA.16816.F32 R40, R28.reuse, R36, R52 ;  /* 0x000000241c28723c */ /* 0x041fe60000001834 */
[----:B------:R0:W-:Y:S05]  /*bb390*/  STL.64 [R1+0xba8], R46 ;  /* 0x000ba82e01007387 */ /* 0x0001ea0000100a00 */
[----:B0-----:R-:W-:-:S15]  /*bb3a0*/  HMMA.16816.F32 R44, R28, R38, R56 ;  /* 0x000000261c2c723c */ /* 0x001fde0000001838 */
[----:B------:R-:W-:-:S04]  /*bb3b0*/  NOP ;  /* 0x0000000000007918 */ /* 0x000fc80000000000 */
[----:B------:R-:W-:Y:S04]  /*bb3c0*/  STL.64 [R1+0xbb0], R44 ;  /* 0x000bb02c01007387 */ /* 0x000fe80000100a00 */
        /* <DEDUP_REMOVED lines=34> */
[----:B--2---:R-:W-:-:S15]  /*bb5f0*/  HMMA.16816.F32 R4, R28, R2, R4 ;  /* 0x000000021c04723c */ /* 0x004fde0000001804 */
[----:B------:R-:W-:-:S04]  /*bb600*/  NOP ;  /* 0x0000000000007918 */ /* 0x000fc80000000000 */
[----:B------:R-:W-:Y:S04]  /*bb610*/  STL.64 [R1+0xc00], R4 ;  /* 0x000c000401007387 */ /* 0x000fe80000100a00 */
[----:B------:R0:W-:Y:S04]  /*bb620*/  STL.64 [R1+0xc08], R6 ;  /* 0x000c080601007387 */ /* 0x0001e80000100a00 */
[----:B0-----:R-:W4:Y:S04]  /*bb630*/  LDL.LU.64 R6, [R1+0x88e0] ;  /* 0x0088e00001067983 */ /* 0x001f280000300a00 */
[----:B------:R-:W3:Y:S02]  /*bb640*/  LDL.LU.64 R4, [R1+0x88d8] ;  /* 0x0088d80001047983 */ /* 0x000ee40000300a00 */
[----:B---3--:R-:W-:-:S15]  /*bb650*/  HMMA.16816.F32 R8, R28, R4, R8 ;  /* 0x000000041c08723c */ /* 0x008fde0000001808 */
[----:B------:R-:W-:-:S04]  /*bb660*/  NOP ;  /* 0x0000000000007918 */ /* 0x000fc80000000000 */
[----:B------:R-:W-:Y:S04]  /*bb670*/  STL.64 [R1+0xc10], R8 ;  /* 0x000c100801007387 */ /* 0x000fe80000100a00 */
[----:B------:R0:W-:Y:S04]  /*bb680*/  STL.64 [R1+0xc18], R10 ;  /* 0x000c180a01007387 */ /* 0x0001e80000100a00 */
[----:B0-----:R-:W2:Y:S04]  /*bb690*/  LDL.LU.64 R10, [R1+0x88d0] ;  /* 0x0088d000010a7983 */ /* 0x001ea80000300a00 */
[----:B------:R-:W3:Y:S01]  /*bb6a0*/  LDL.LU.64 R8, [R1+0x88c8] ;  /* 0x0088c80001087983 */ /* 0x000ee20000300a00 */
[----:B----4-:R-:W-:-:S15]  /*bb6b0*/  HMMA.16816.F32 R52, R28, R6, R52 ;  /* 0x000000061c34723c */ /* 0x010fde0000001834 */
[----:B------:R-:W-:-:S04]  /*bb6c0*/  NOP ;  /* 0x0000000000007918 */ /* 0x000fc80000000000 */
[----:B------:R0:W-:Y:S04]  /*bb6d0*/  STL.64 [R1+0xc20], R52 ;  /* 0x000c203401007387 */ /* 0x0001e80000100a00 */
[----:B------:R1:W-:Y:S04]  /*bb6e0*/  STL.64 [R1+0xc28], R54 ;  /* 0x000c283601007387 */ /* 0x0003e80000100a00 */
[----:B0-----:R-:W4:Y:S04]  /*bb6f0*/  LDL.LU.64 R52, [R1+0x1d20] ;  /* 0x001d200001347983 */ /* 0x001f280000300a00 */
[----:B-1----:R-:W4:Y:S04]  /*bb700*/  LDL.LU.64 R54, [R1+0x1d28] ;  /* 0x001d280001367983 */ /* 0x002f280000300a00 */
[----:B------:R-:W-:Y:S04]  /*bb710*/  STL.64 [R1+0x8848], R6 ;  /* 0x0088480601007387 */ /* 0x000fe80000100a00 */
[----:B------:R0:W-:Y:S02]  /*bb720*/  STL.64 [R1+0x8840], R4 ;  /* 0x0088400401007387 */ /* 0x0001e40000100a00 */
[C---:B0-----:R-:W-:Y:S08]  /*bb730*/  HMMA.16816.F32 R4, R28.reuse, R12, R20 ;  /* 0x0000000c1c04723c */ /* 0x041ff00000001814 */
[C---:B---3--:R-:W-:Y:S08]  /*bb740*/  HMMA.16816.F32 R48, R28.reuse, R8, R48 ;  /* 0x000000081c30723c */ /* 0x048ff00000001830 */
[C---:B--2---:R-:W-:Y:S11]  /*bb750*/  HMMA.16816.F32 R40, R28.reuse, R10, R40 ;  /* 0x0000000a1c28723c */ /* 0x044ff60000001828 */
[----:B------:R-:W-:Y:S04]  /*bb760*/  STL.64 [R1+0xc30], R48 ;  /* 0x000c303001007387 */ /* 0x000fe80000100a00 */
[----:B------:R0:W-:Y:S04]  /*bb770*/  STL.64 [R1+0xc38], R50 ;  /* 0x000c383201007387 */ /* 0x0001e80000100a00 */
[----:B------:R-:W2:Y:S01]  /*bb780*/  LDL.LU.64 R20, [R1+0x1d10] ;  /* 0x001d100001147983 */ /* 0x000ea20000300a00 */
[----:B0-----:R-:W-:Y:S03]  /*bb790*/  HMMA.16816.F32 R48, R28, R14, R32 ;  /* 0x0000000e1c30723c */ /* 0x001fe60000001820 */
[----:B------:R0:W-:Y:S04]  /*bb7a0*/  STL.64 [R1+0xc40], R40 ;  /* 0x000c402801007387 */ /* 0x0001e80000100a00 */
[----:B------:R1:W-:Y:S04]  /*bb7b0*/  STL.64 [R1+0xc48], R42 ;  /* 0x000c482a01007387 */ /* 0x0003e80000100a00 */
[----:B------:R-:W2:Y:S04]  /*bb7c0*/  LDL.LU.64 R22, [R1+0x1d18] ;  /* 0x001d180001167983 */ /* 0x000ea80000300a00 */
[----:B------:R3:W-:Y:S04]  /*bb7d0*/  STL.64 [R1+0xc50], R4 ;  /* 0x000c500401007387 */ /* 0x0007e80000100a00 */
[----:B------:R3:W-:Y:S04]  /*bb7e0*/  STL.64 [R1+0xc58], R6 ;  /* 0x000c580601007387 */ /* 0x0007e80000100a00 */
[----:B0-----:R-:W2:Y:S04]  /*bb7f0*/  LDL.LU.64 R40, [R1+0x1d00] ;  /* 0x001d000001287983 */ /* 0x001ea80000300a00 */
[----:B-1----:R-:W2:Y:S04]  /*bb800*/  LDL.LU.64 R42, [R1+0x1d08] ;  /* 0x001d0800012a7983 */ /* 0x002ea80000300a00 */
[----:B---3--:R-:W3:Y:S01]  /*bb810*/  LDL.LU.64 R4, [R1+0x1cf0] ;  /* 0x001cf00001047983 */ /* 0x008ee20000300a00 */
[----:B------:R-:W-:-:S03]  /*bb820*/  IMAD.MOV.U32 R35, RZ, RZ, R24 ;  /* 0x000000ffff237224 */ /* 0x000fc600078e0018 */
[----:B------:R-:W3:Y:S04]  /*bb830*/  LDL.LU.64 R6, [R1+0x1cf8] ;  /* 0x001cf80001067983 */ /* 0x000ee80000300a00 */
[----:B------:R-:W2:Y:S04]  /*bb840*/  LDL R34, [R1] ;  /* 0x0000000001227983 */ /* 0x000ea80000100800 */
[----:B------:R-:W-:Y:S04]  /*bb850*/  STL.64 [R1+0xc60], R48 ;  /* 0x000c603001007387 */ /* 0x000fe80000100a00 */
[----:B------:R0:W-:Y:S04]  /*bb860*/  STL.64 [R1+0xc68], R50 ;  /* 0x000c683201007387 */ /* 0x0001e80000100a00 */
[----:B------:R-:W2:Y:S01]  /*bb870*/  LDL.LU R24, [R1+0x88c0] ;  /* 0x0088c00001187983 */ /* 0x000ea20000300800 */
[----:B0-----:R-:W-:-:S03]  /*bb880*/  IMAD.MOV.U32 R50, RZ, RZ, R18 ;  /* 0x000000ffff327224 */ /* 0x001fc600078e0012 */
[----:B------:R-:W2:Y:S01]  /*bb890*/  LDL.LU R18, [R1+0x88bc] ;  /* 0x0088bc0001127983 */ /* 0x000ea20000300800 */
[----:B------:R-:W-:-:S03]  /*bb8a0*/  IMAD.MOV.U32 R51, RZ, RZ, R19 ;  /* 0x000000ffff337224 */ /* 0x000fc600078e0013 */
[----:B------:R-:W2:Y:S01]  /*bb8b0*/  LDL.LU R19, [R1+0x88b8] ;  /* 0x0088b80001137983 */ /* 0x000ea20000300800 */
[----:B----4-:R-:W-:Y:S03]  /*bb8c0*/  HMMA.16816.F32 R52, R28, R16, R52 ;  /* 0x000000101c34723c */ /* 0x010fe60000001834 */
[----:B------:R-:W4:Y:S01]  /*bb8d0*/  LDL R48, [R1+0x18] ;  /* 0x0000180001307983 */ /* 0x000f220000100800 */
[----:B------:R-:W-:Y:S02]  /*bb8e0*/  IMAD.MOV.U32 R32, RZ, RZ, R25 ;  /* 0x000000ffff207224 */ /* 0x000fe400078e0019 */
[----:B------:R-:W-:-:S13]  /*bb8f0*/  IMAD.MOV.U32 R33, RZ, RZ, R0 ;  /* 0x000000ffff217224 */ /* 0x000fda00078e0000 */
[----:B------:R0:W-:Y:S04]  /*bb900*/  STL.64 [R1+0xc70], R52 ;  /* 0x000c703401007387 */ /* 0x0001e80000100a00 */
[----:B------:R1:W-:Y:S04]  /*bb910*/  STL.64 [R1+0xc78], R54 ;  /* 0x000c783601007387 */ /* 0x0003e80000100a00 */
[----:B------:R-:W4:Y:S04]  /*bb920*/  LDL R49, [R1+0x1c] ;  /* 0x00001c0001317983 */ /* 0x000f280000100800 */
[----:B0-----:R-:W3:Y:S04]  /*bb930*/  LDL.LU.64 R52, [R1+0x1450] ;  /* 0x0014500001347983 */ /* 0x001ee80000300a00 */
[----:B-1----:R-:W3:Y:S04]  /*bb940*/  LDL.LU.64 R54, [R1+0x1458] ;  /* 0x0014580001367983 */ /* 0x002ee80000300a00 */
[----:B------:R-:W3:Y:S04]  /*bb950*/  LDL.LU R25, [R1+0x88b4] ;  /* 0x0088b40001197983 */ /* 0x000ee80000300800 */
[----:B------:R-:W3:Y:S01]  /*bb960*/  LDL.LU R0, [R1+0x88b0] ;  /* 0x0088b00001007983 */ /* 0x000ee20000300800 */
[----:B--2---:R-:W-:-:S15]  /*bb970*/  HMMA.16816.F32 R20, R28, R18, R20 ;  /* 0x000000121c14723c */ /* 0x004fde0000001814 */
[----:B------:R-:W-:-:S04]  /*bb980*/  NOP ;  /* 0x0000000000007918 */ /* 0x000fc80000000000 */
[----:B------:R-:W-:Y:S04]  /*bb990*/  STL.64 [R1+0xc80], R20 ;  /* 0x000c801401007387 */ /* 0x000fe80000100a00 */
[----:B------:R0:W-:Y:S04]  /*bb9a0*/  STL.64 [R1+0xc88], R22 ;  /* 0x000c881601007387 */ /* 0x0001e80000100a00 */
[----:B0-----:R-:W2:Y:S04]  /*bb9b0*/  LDL.LU.64 R22, [R1+0x88a8] ;  /* 0x0088a80001167983 */ /* 0x001ea80000300a00 */
[----:B------:R-:W4:Y:S04]  /*bb9c0*/  LDL.LU.64 R20, [R1+0x88a0] ;  /* 0x0088a00001147983 */ /* 0x000f280000300a00 */
[----:B------:R-:W-:Y:S04]  /*bb9d0*/  STL.64 [R1+0x8818], R18 ;  /* 0x0088181201007387 */ /* 0x000fe80000100a00 */
[----:B------:R4:W-:Y:S01]  /*bb9e0*/  STL.64 [R1+0x8810], R16 ;  /* 0x0088101001007387 */ /* 0x0009e20000100a00 */
[C---:B---3--:R-:W-:Y:S08]  /*bb9f0*/  HMMA.16816.F32 R52, R28.reuse, R24, R52 ;  /* 0x000000181c34723c */ /* 0x048ff00000001834 */
[C---:B--2---:R-:W-:Y:S08]  /*bba00*/  HMMA.16816.F32 R4, R28.reuse, R22, R4 ;  /* 0x000000161c04723c */ /* 0x044ff00000001804 */
[----:B----4-:R-:W-:Y:S01]  /*bba10*/  HMMA.16816.F32 R16, R28, R20, R40 ;  /* 0x000000141c10723c */ /* 0x010fe20000001828 */
[----:B------:R-:W-:-:S15]  /*bba20*/  STL.64 [R1+0x8808], R22 ;  /* 0x0088081601007387 */ /* 0x000fde0000100a00 */
[----:B------:R-:W-:-:S03]  /*bba30*/  NOP ;  /* 0x0000000000007918 */ /* 0x000fc60000000000 */
[----:B------:R-:W-:Y:S04]  /*bba40*/  STL.64 [R1+0xc90], R16 ;  /* 0x000c901001007387 */ /* 0x000fe80000100a00 */
[----:B------:R-:W-:Y:S04]  /*bba50*/  STL.64 [R1+0xc98], R18 ;  /* 0x000c981201007387 */ /* 0x000fe80000100a00 */
[----:B------:R-:W-:Y:S04]  /*bba60*/  STL.64 [R1+0x8800], R20 ;  /* 0x0088001401007387 */ /* 0x000fe80000100a00 */
[----:B------:R0:W-:Y:S04]  /*bba70*/  STL.64 [R1+0xcb0], R4 ;  /* 0x000cb00401007387 */ /* 0x0001e80000100a00 */
[----:B------:R1:W-:Y:S04]  /*bba80*/  STL.64 [R1+0xcb8], R6 ;  /* 0x000cb80601007387 */ /* 0x0003e80000100a00 */
[----:B------:R-:W2:Y:S04]  /*bba90*/  LDL.LU.64 R40, [R1+0x1ce0] ;  /* 0x001ce00001287983 */ /* 0x000ea80000300a00 */
[----:B------:R-:W2:Y:S01]  /*bbaa0*/  LDL.LU.64 R42, [R1+0x1ce8] ;  /* 0x001ce800012a7983 */ /* 0x000ea20000300a00 */
[----:B0-----:R-:W-:-:S03]  /*bbab0*/  IMAD R4, R45, 0x100, R44 ;  /* 0x000001002d047824 */ /* 0x001fc600078e022c */
[----:B------:R-:W3:Y:S04]  /*bbac0*/  LDL.LU.64 R20, [R1+0x1cd0] ;  /* 0x001cd00001147983 */ /* 0x000ee80000300a00 */
[----:B------:R-:W3:Y:S04]  /*bbad0*/  LDL.LU.64 R22, [R1+0x1cd8] ;  /* 0x001cd80001167983 */ /* 0x000ee80000300a00 */
[----:B------:R-:W4:Y:S01]  /*bbae0*/  LDL.LU.64 R16, [R1+0x1cc0] ;  /* 0x001cc00001107983 */ /* 0x000f220000300a00 */
[----:B------:R-:W-:-:S03]  /*bbaf0*/  F2FP.F16.E4M3.UNPACK_B R28, R4 ;  /* 0x00000004ff1c723e */ /* 0x000fc600020006ff */
[----:B------:R0:W-:Y:S04]  /*bbb00*/  STL.64 [R1+0xca0], R52 ;  /* 0x000ca03401007387 */ /* 0x0001e80000100a00 */
[----:B------:R0:W-:Y:S04]  /*bbb10*/  STL.64 [R1+0xca8], R54 ;  /* 0x000ca83601007387 */ /* 0x0001e80000100a00 */
[----:B------:R-:W4:Y:S04]  /*bbb20*/  LDL.LU.64 R18, [R1+0x1cc8] ;  /* 0x001cc80001127983 */ /* 0x000f280000300a00 */
[----:B------:R-:W4:Y:S04]  /*bbb30*/  LDL.LU.64 R4, [R1+0x1cb0] ;  /* 0x001cb00001047983 */ /* 0x000f280000300a00 */
[----:B-1----:R-:W4:Y:S01]  /*bbb40*/  LDL.LU.64 R6, [R1+0x1cb8] ;  /* 0x001cb80001067983 */ /* 0x002f220000300a00 */
[----:B------:R-:W-:-:S02]  /*bbb50*/  IMAD R45, R57, 0x100, R56 ;  /* 0x00000100392d7824 */ /* 0x000fc400078e0238 */
[----:B------:R-:W-:Y:S01]  /*bbb60*/  IMAD R44, R59, 0x100, R58 ;  /* 0x000001003b2c7824 */ /* 0x000fe200078e023a */
[----:B------:R-:W4:Y:S04]  /*bbb70*/  LDL.LU.64 R56, [R1+0x1ca0] ;  /* 0x001ca00001387983 */ /* 0x000f280000300a00 */
[----:B------:R-:W4:Y:S01]  /*bbb80*/  LDL.LU.64 R58, [R1+0x1ca8] ;  /* 0x001ca800013a7983 */ /* 0x000f220000300a00 */
[----:B------:R-:W-:Y:S01]  /*bbb90*/  IMAD R46, R47, 0x100, R46 ;  /* 0x000001002f2e7824 */ /* 0x000fe200078e022e */
[----:B------:R-:W-:Y:S02]  /*bbba0*/  F2FP.F16.E4M3.UNPACK_B R30, R45 ;  /* 0x0000002dff1e723e */ /* 0x000fe400020006ff */
[----:B------:R-:W-:Y:S02]  /*bbbb0*/  F2FP.F16.E4M3.UNPACK_B R31, R44 ;  /* 0x0000002cff1f723e */ /* 0x000fe400020006ff */
[----:B------:R-:W-:Y:S01]  /*bbbc0*/  F2FP.F16.E4M3.UNPACK_B R29, R46 ;  /* 0x0000002eff1d723e */ /* 0x000fe200020006ff */
[----:B------:R-:W4:Y:S04]  /*bbbd0*/  LDL.LU.64 R44, [R1+0x1c90] ;  /* 0x001c9000012c7983 */ /* 0x000f280000300a00 */
[----:B------:R-:W4:Y:S04]  /*bbbe0*/  LDL.LU.64 R46, [R1+0x1c98] ;  /* 0x001c9800012e7983 */ /* 0x000f280000300a00 */
[----:B0-----:R-:W4:Y:S04]  /*bbbf0*/  LDL.LU.64 R52, [R1+0x1c80] ;  /* 0x001c800001347983 */ /* 0x001f280000300a00 */
[----:B------:R-:W4:Y:S01]  /*bbc00*/  LDL.LU.64 R54, [R1+0x1c88] ;  /* 0x001c880001367983 */ /* 0x000f220000300a00 */
[C---:B--2---:R-:W-:Y:S08]  /*bbc10*/  HMMA.16816.F32 R40, R28.reuse, R48, R40 ;  /* 0x000000301c28723c */ /* 0x044ff00000001828 */
[C---:B---3--:R-:W-:Y:S08]  /*bbc20*/  HMMA.16816.F32 R20, R28.reuse, R50, R20 ;  /* 0x000000321c14723c */ /* 0x048ff00000001814 */
[C---:B----4-:R-:W-:Y:S03]  /*bbc30*/  HMMA.16816.F32 R16, R28.reuse, R32, R16 ;  /* 0x000000201c10723c */ /* 0x050fe60000001810 */
[----:B------:R-:W-:Y:S05]  /*bbc40*/  STL.64 [R1+0xcc0], R40 ;  /* 0x000cc02801007387 */ /* 0x000fea0000100a00 */
[C---:B------:R-:W-:Y:S01]  /*bbc50*/  HMMA.16816.F32 R4, R28.reuse, R34, R4 ;  /* 0x000000221c04723c */ /* 0x040fe20000001804 */
[----:B------:R0:W-:Y:S07]  /*bbc60*/  STL.64 [R1+0xcc8], R42 ;  /* 0x000cc82a01007387 */ /* 0x0001ee0000100a00 */
[C---:B------:R-:W-:Y:S01]  /*bbc70*/  HMMA.16816.F32 R56, R28.reuse, R60, R56 ;  /* 0x0000003c1c38723c */ /* 0x040fe20000001838 */
[----:B0-----:R-:W2:Y:S04]  /*bbc80*/  LDL.LU.64 R42, [R1+0x8898] ;  /* 0x00889800012a7983 */ /* 0x001ea80000300a00 */
[----:B------:R-:W3:Y:S04]  /*bbc90*/  LDL.LU.64 R40, [R1+0x8890] ;  /* 0x0088900001287983 */ /* 0x000ee80000300a00 */
[----:B------:R-:W4:Y:S04]  /*bbca0*/  LDL.LU.64 R48, [R1+0x1c70] ;  /* 0x001c700001307983 */ /* 0x000f280000300a00 */
[----:B------:R-:W4:Y:S04]  /*bbcb0*/  LDL.LU.64 R50, [R1+0x1c78] ;  /* 0x001c780001327983 */ /* 0x000f280000300a00 */
[----:B------:R0:W-:Y:S04]  /*bbcc0*/  STL.64 [R1+0xce0], R20 ;  /* 0x000ce01401007387 */ /* 0x0001e80000100a00 */
[----:B------:R1:W-:Y:S04]  /*bbcd0*/  STL.64 [R1+0xce8], R22 ;  /* 0x000ce81601007387 */ /* 0x0003e80000100a00 */
[----:B0-----:R-:W2:Y:S04]  /*bbce0*/  LDL.LU.64 R20, [R1+0x1c40] ;  /* 0x001c400001147983 */ /* 0x001ea80000300a00 */
[----:B-1----:R-:W2:Y:S04]  /*bbcf0*/  LDL.LU.64 R22, [R1+0x1c48] ;  /* 0x001c480001167983 */ /* 0x002ea80000300a00 */
        /* <DEDUP_REMOVED lines=11> */
[----:B------:R0:W-:Y:S04]  /*bbdb0*/  STL.64 [R1+0xd18], R58 ;  /* 0x000d183a01007387 */ /* 0x0001e80000100a00 */
[----:B0-----:R-:W2:Y:S04]  /*bbdc0*/  LDL.LU.64 R58, [R1+0x8888] ;  /* 0x00888800013a7983 */ /* 0x001ea80000300a00 */
[----:B------:R-:W3:Y:S01]  /*bbdd0*/  LDL.LU.64 R56, [R1+0x8880] ;  /* 0x0088800001387983 */ /* 0x000ee20000300a00 */
[C---:B--2---:R-:W-:Y:S08]  /*bbde0*/  HMMA.16816.F32 R44, R28.reuse, R58, R44 ;  /* 0x0000003a1c2c723c */ /* 0x044ff0000000182c */
[C---:B---3--:R-:W-:Y:S11]  /*bbdf0*/  HMMA.16816.F32 R52, R28.reuse, R56, R52 ;  /* 0x000000381c34723c */ /* 0x048ff60000001834 */
[----:B------:R-:W-:Y:S04]  /*bbe00*/  STL.64 [R1+0xd20], R44 ;  /* 0x000d202c01007387 */ /* 0x000fe80000100a00 */
[----:B------:R0:W-:Y:S04]  /*bbe10*/  STL.64 [R1+0xd28], R46 ;  /* 0x000d282e01007387 */ /* 0x0001e80000100a00 */
[----:B0-----:R-:W2:Y:S04]  /*bbe20*/  LDL.LU.64 R46, [R1+0x8878] ;  /* 0x00887800012e7983 */ /* 0x001ea80000300a00 */
[----:B------:R-:W3:Y:S04]  /*bbe30*/  LDL.LU.64 R44, [R1+0x8870] ;  /* 0x00887000012c7983 */ /* 0x000ee80000300a00 */
[----:B------:R-:W-:Y:S04]  /*bbe40*/  STL.64 [R1+0xd30], R52 ;  /* 0x000d303401007387 */ /* 0x000fe80000100a00 */
[----:B------:R0:W-:Y:S04]  /*bbe50*/  STL.64 [R1+0xd38], R54 ;  /* 0x000d383601007387 */ /* 0x0001e80000100a00 */
[----:B0-----:R-:W4:Y:S04]  /*bbe60*/  LDL.LU.64 R54, [R1+0x8868] ;  /* 0x0088680001367983 */ /* 0x001f280000300a00 */
        /* <DEDUP_REMOVED lines=10> */
[----:B------:R-:W4:Y:S01]  /*bbf10*/  LDL.LU.64 R48, [R1+0x8850] ;  /* 0x0088500001307983 */ /* 0x000f220000300a00 */
[----:B--2---:R-:W-:-:S15]  /*bbf20*/  HMMA.16816.F32 R20, R28, R52, R20 ;  /* 0x000000341c14723c */ /* 0x004fde0000001814 */
[----:B------:R-:W-:-:S04]  /*bbf30*/  NOP ;  /* 0x0000000000007918 */ /* 0x000fc80000000000 */
[----:B------:R0:W-:Y:S04]  /*bbf40*/  STL.64 [R1+0xd50], R20 ;  /* 0x000d501401007387 */ /* 0x0001e80000100a00 */
[----:B------:R1:W-:Y:S04]  /*bbf50*/  STL.64 [R1+0xd58], R22 ;  /* 0x000d581601007387 */ /* 0x0003e80000100a00 */
[----:B0-----:R-:W2:Y:S04]  /*bbf60*/  LDL.LU.64 R20, [R1+0x1bf0] ;  /* 0x001bf00001147983 */ /* 0x001ea80000300a00 */
[----:B-1----:R-:W2:Y:S04]  /*bbf70*/  LDL.LU.64 R22, [R1+0x1bf8] ;  /* 0x001bf80001167983 */ /* 0x002ea80000300a00 */
[----:B------:R-:W-:Y:S04]  /*bbf80*/  STL.64 [R1+0x87e8], R54 ;  /* 0x0087e83601007387 */ /* 0x000fe80000100a00 */
[----:B------:R4:W-:Y:S01]  /*bbf90*/  STL.64 [R1+0x87e0], R52 ;  /* 0x0087e03401007387 */ /* 0x0009e20000100a00 */
[C---:B---3--:R-:W-:Y:S08]  /*bbfa0*/  HMMA.16816.F32 R4, R28.reuse, R44, R4 ;  /* 0x0000002c1c04723c */ /* 0x048ff00000001804 */
[C---:B----4-:R-:W-:Y:S08]  /*bbfb0*/  HMMA.16816.F32 R52, R28.reuse, R50, R56 ;  /* 0x000000321c34723c */ /* 0x050ff00000001838 */
        /* <DEDUP_REMOVED lines=8> */
[----:B------:R-:W3:-:S15]  /*bc040*/  LDL.LU.64 R16, [R1+0x1be0] ;  /* 0x001be00001107983 */ /* 0x000ede0000300a00 */
[----:B------:R-:W-:Y:S02]  /*bc050*/  NOP ;  /* 0x0000000000007918 */ /* 0x000fe40000000000 */
        /* <DEDUP_REMOVED lines=8> */
[----:B------:R-:W4:Y:S01]  /*bc0e0*/  LDL.LU.64 R34, [R1+0x1bc8] ;  /* 0x001bc80001227983 */ /* 0x000f220000300a00 */
[C---:B--2---:R-:W-:Y:S03]  /*bc0f0*/  HMMA.16816.F32 R20, R28.reuse, R42, R20 ;  /* 0x0000002a1c14723c */ /* 0x044fe60000001814 */
[----:B------:R-:W-:Y:S04]  /*bc100*/  STL.64 [R1+0x8828], R46 ;  /* 0x0088282e01007387 */ /* 0x000fe80000100a00 */
[----:B------:R-:W-:Y:S04]  /*bc110*/  STL.64 [R1+0x8820], R44 ;  /* 0x0088202c01007387 */ /* 0x000fe80000100a00 */
[----:B------:R-:W2:Y:S04]  /*bc120*/  LDL.LU.64 R56, [R1+0x1ba0] ;  /* 0x001ba00001387983 */ /* 0x000ea80000300a00 */
[----:B------:R-:W2:Y:S04]  /*bc130*/  LDL.LU.64 R58, [R1+0x1ba8] ;  /* 0x001ba800013a7983 */ /* 0x000ea80000300a00 */
[----:B------:R0:W-:Y:S04]  /*bc140*/  STL.64 [R1+0xda0], R20 ;  /* 0x000da01401007387 */ /* 0x0001e80000100a00 */
[----:B------:R1:W-:Y:S04]  /*bc150*/  STL.64 [R1+0xda8], R22 ;  /* 0x000da81601007387 */ /* 0x0003e80000100a00 */
[----:B0-----:R-:W2:Y:S04]  /*bc160*/  LDL.LU.64 R20, [R1+0x1b90] ;  /* 0x001b900001147983 */ /* 0x001ea80000300a00 */
[----:B-1----:R-:W2:Y:S04]  /*bc170*/  LDL.LU.64 R22, [R1+0x1b98] ;  /* 0x001b980001167983 */ /* 0x002ea80000300a00 */
[----:B------:R-:W2:Y:S04]  /*bc180*/  LDL.LU.64 R52, [R1+0x1b80] ;  /* 0x001b800001347983 */ /* 0x000ea80000300a00 */
[----:B------:R-:W2:Y:S04]  /*bc190*/  LDL.LU.64 R54, [R1+0x1b88] ;  /* 0x001b880001367983 */ /* 0x000ea80000300a00 */
[----:B------:R-:W2:Y:S04]  /*bc1a0*/  LDL.LU.64 R48, [R1+0x1b70] ;  /* 0x001b700001307983 */ /* 0x000ea80000300a00 */
[----:B------:R-:W2:Y:S04]  /*bc1b0*/  LDL.LU.64 R50, [R1+0x1b78] ;  /* 0x001b780001327983 */ /* 0x000ea80000300a00 */
[----:B------:R-:W2:Y:S04]  /*bc1c0*/  LDL.LU.64 R44, [R1+0x1b60] ;  /* 0x001b6000012c7983 */ /* 0x000ea80000300a00 */
[----:B------:R-:W2:Y:S01]  /*bc1d0*/  LDL.LU.64 R46, [R1+0x1b68] ;  /* 0x001b6800012e7983 */ /* 0x000ea20000300a00 */
[C---:B---3--:R-:W-:Y:S08]  /*bc1e0*/  HMMA.16816.F32 R16, R28.reuse, R40, R16 ;  /* 0x000000281c10723c */ /* 0x048ff00000001810 */
[C---:B----4-:R-:W-:Y:S08]  /*bc1f0*/  HMMA.16816.F32 R4, R28.reuse, R38, R4 ;  /* 0x000000261c04723c */ /* 0x050ff00000001804 */
[C---:B------:R-:W-:Y:S03]  /*bc200*/  HMMA.16816.F32 R32, R28.reuse, R36, R32 ;  /* 0x000000241c20723c */ /* 0x040fe60000001820 */
[----:B------:R0:W-:Y:S04]  /*bc210*/  STL.64 [R1+0xdb0], R16 ;  /* 0x000db01001007387 */ /* 0x0001e80000100a00 */
[----:B------:R1:W-:Y:S04]  /*bc220*/  STL.64 [R1+0xdb8], R18 ;  /* 0x000db81201007387 */ /* 0x0003e80000100a00 */
[----:B0-----:R-:W3:Y:S04]  /*bc230*/  LDL.LU.64 R16, [R1+0x1b50] ;  /* 0x001b500001107983 */ /* 0x001ee80000300a00 */
[----:B-1----:R-:W3:Y:S04]  /*bc240*/  LDL.LU.64 R18, [R1+0x1b58] ;  /* 0x001b580001127983 */ /* 0x002ee80000300a00 */
[----:B------:R-:W-:Y:S04]  /*bc250*/  STL.64 [R1+0xdc0], R4 ;  /* 0x000dc00401007387 */ /* 0x000fe80000100a00 */
[----:B------:R0:W-:Y:S04]  /*bc260*/  STL.64 [R1+0xdc8], R6 ;  /* 0x000dc80601007387 */ /* 0x0001e80000100a00 */
[----:B0-----:R-:W4:Y:S04]  /*bc270*/  LDL.LU.64 R6, [R1+0x8848] ;  /* 0x0088480001067983 */ /* 0x001f280000300a00 */
[----:B------:R-:W3:Y:S04]  /*bc280*/  LDL.LU.64 R4, [R1+0x8840] ;  /* 0x0088400001047983 */ /* 0x000ee80000300a00 */
[----:B------:R-:W-:Y:S04]  /*bc290*/  STL.64 [R1+0xdd0], R32 ;  /* 0x000dd02001007387 */ /* 0x000fe80000100a00 */
[----:B------:R0:W-:Y:S04]  /*bc2a0*/  STL.64 [R1+0xdd8], R34 ;  /* 0x000dd82201007387 */ /* 0x0001e80000100a00 */
[----:B0-----:R-:W3:Y:S04]  /*bc2b0*/  LDL.LU.64 R34, [R1+0x8838] ;  /* 0x0088380001227983 */ /* 0x001ee80000300a00 */
[----:B------:R-:W3:Y:S04]  /*bc2c0*/  LDL.LU.64 R32, [R1+0x8830] ;  /* 0x0088300001207983 */ /* 0x000ee80000300a00 */
[----:B------:R-:W-:Y:S04]  /*bc2d0*/  STL.64 [R1+0x87c8], R38 ;  /* 0x0087c82601007387 */ /* 0x000fe80000100a00 */
[----:B------:R0:W-:Y:S04]  /*bc2e0*/  STL.64 [R1+0x87c0], R36 ;  /* 0x0087c02401007387 */ /* 0x0001e80000100a00 */
[----:B0-----:R-:W3:Y:S04]  /*bc2f0*/  LDL.LU.64 R36, [R1+0x1bb0] ;  /* 0x001bb00001247983 */ /* 0x001ee80000300a00 */
[----:B------:R-:W3:Y:S01]  /*bc300*/  LDL.LU.64 R38, [R1+0x1bb8] ;  /* 0x001bb80001267983 */ /* 0x000ee20000300a00 */
[C---:B--2---:R-:W-:Y:S08]  /*bc310*/  HMMA.16816.F32 R52, R28.reuse, R2, R52 ;  /* 0x000000021c34723c */ /* 0x044ff00000001834 */
[----:B---3--:R-:W-:-:S15]  /*bc320*/  HMMA.16816.F32 R36, R28, R34, R36 ;  /* 0x000000221c24723c */ /* 0x008fde0000001824 */
[----:B------:R-:W-:-:S04]  /*bc330*/  NOP ;  /* 0x0000000000007918 */ /* 0x000fc80000000000 */
[----:B------:R-:W-:Y:S04]  /*bc340*/  STL.64 [R1+0xde0], R36 ;  /* 0x000de02401007387 */ /* 0x000fe80000100a00 */
[----:B------:R0:W-:Y:S02]  /*bc350*/  STL.64 [R1+0xde8], R38 ;  /* 0x000de82601007387 */ /* 0x0001e40000100a00 */
[C---:B0-----:R-:W-:Y:S02]  /*bc360*/  HMMA.16816.F32 R36, R28.reuse, R32, R56 ;  /* 0x000000201c24723c */ /* 0x041fe40000001838 */
[----:B------:R-:W-:Y:S04]  /*bc370*/  STL.64 [R1+0x87a8], R34 ;  /* 0x0087a82201007387 */ /* 0x000fe80000100a00 */
[----:B------:R0:W-:Y:S02]  /*bc380*/  STL.64 [R1+0x87a0], R32 ;  /* 0x0087a02001007387 */ /* 0x0001e40000100a00 */
[C---:B0-----:R-:W-:Y:S11]  /*bc390*/  HMMA.16816.F32 R32, R28.reuse, R26, R20 ;  /* 0x0000001a1c20723c */ /* 0x041ff60000001814 */
[----:B------:R-:W-:Y:S04]  /*bc3a0*/  STL.64 [R1+0xdf0], R36 ;  /* 0x000df02401007387 */ /* 0x000fe80000100a00 */
[----:B------:R0:W-:Y:S04]  /*bc3b0*/  STL.64 [R1+0xdf8], R38 ;  /* 0x000df82601007387 */ /* 0x0001e80000100a00 */
[----:B------:R-:W2:Y:S04]  /*bc3c0*/  LDL.LU.64 R20, [R1+0x1b40] ;  /* 0x001b400001147983 */ /* 0x000ea80000300a00 */
[----:B------:R-:W2:Y:S01]  /*bc3d0*/  LDL.LU.64 R22, [R1+0x1b48] ;  /* 0x001b480001167983 */ /* 0x000ea20000300a00 */
[C---:B0-----:R-:W-:Y:S03]  /*bc3e0*/  HMMA.16816.F32 R36, R28.reuse, R4, R48 ;  /* 0x000000041c24723c */ /* 0x041fe60000001830 */
[----:B------:R-:W-:Y:S04]  /*bc3f0*/  STL.64 [R1+0xe10], R32 ;  /* 0x000e102001007387 */ /* 0x000fe80000100a00 */
[----:B------:R4:W-:Y:S04]  /*bc400*/  STL.64 [R1+0xe18], R34 ;  /* 0x000e182201007387 */ /* 0x0009e80000100a00 */
[----:B------:R-:W-:Y:S04]  /*bc410*/  STL.64 [R1+0xe20], R52 ;  /* 0x000e203401007387 */ /* 0x000fe80000100a00 */
[----:B------:R-:W-:Y:S01]  /*bc420*/  STL.64 [R1+0xe28], R54 ;  /* 0x000e283601007387 */ /* 0x000fe20000100a00 */
[C---:B----4-:R-:W-:Y:S03]  /*bc430*/  HMMA.16816.F32 R32, R28.reuse, R6, R44 ;  /* 0x000000061c20723c */ /* 0x050fe6000000182c */
[----:B------:R-:W-:Y:S04]  /*bc440*/  STL.64 [R1+0x87b8], R6 ;  /* 0x0087b80601007387 */ /* 0x000fe80000100a00 */
[----:B------:R-:W-:Y:S04]  /*bc450*/  STL.64 [R1+0xe30], R36 ;  /* 0x000e302401007387 */ /* 0x000fe80000100a00 */
[----:B------:R-:W-:Y:S04]  /*bc460*/  STL.64 [R1+0xe38], R38 ;  /* 0x000e382601007387 */ /* 0x000fe80000100a00 */
[----:B------:R0:W-:Y:S02]  /*bc470*/  STL.64 [R1+0x87b0], R4 ;  /* 0x0087b00401007387 */ /* 0x0001e40000100a00 */
[C---:B0-----:R-:W-:Y:S02]  /*bc480*/  HMMA.16816.F32 R4, R28.reuse, R8, R16 ;  /* 0x000000081c04723c */ /* 0x041fe40000001810 */
[----:B------:R-:W-:Y:S04]  /*bc490*/  STL.64 [R1+0xe50], R32 ;  /* 0x000e502001007387 */ /* 0x000fe80000100a00 */
[----:B------:R-:W-:Y:S04]  /*bc4a0*/  STL.64 [R1+0xe58], R34 ;  /* 0x000e582201007387 */ /* 0x000fe80000100a00 */
[----:B------:R-:W3:Y:S04]  /*bc4b0*/  LDL.LU.64 R44, [R1+0x1b30] ;  /* 0x001b3000012c7983 */ /* 0x000ee80000300a00 */
[----:B------:R-:W3:Y:S05]  /*bc4c0*/  LDL.LU.64 R46, [R1+0x1b38] ;  /* 0x001b3800012e7983 */ /* 0x000eea0000300a00 */
[----:B------:R-:W-:Y:S04]  /*bc4d0*/  STL.64 [R1+0xe60], R4 ;  /* 0x000e600401007387 */ /* 0x000fe80000100a00 */
[----:B------:R0:W-:Y:S04]  /*bc4e0*/  STL.64 [R1+0xe68], R6 ;  /* 0x000e680601007387 */ /* 0x0001e80000100a00 */
[----:B------:R-:W4:Y:S04]  /*bc4f0*/  LDL.LU.64 R16, [R1+0x1b20] ;  /* 0x001b200001107983 */ /* 0x000f280000300a00 */
[----:B------:R-:W4:Y:S04]  /*bc500*/  LDL.LU.64 R18, [R1+0x1b28] ;  /* 0x001b280001127983 */ /* 0x000f280000300a00 */
[----:B0-----:R-:W4:Y:S04]  /*bc510*/  LDL.LU R6, [R1+0x3208] ;  /* 0x0032080001067983 */ /* 0x001f280000300800 */
[----:B------:R-:W4:Y:S04]  /*bc520*/  LDL.LU R7, [R1+0x3204] ;  /* 0x0032040001077983 */ /* 0x000f280000300800 */
[----:B------:R-:W4:Y:S04]  /*bc530*/  LDL.LU R48, [R1+0x320c] ;  /* 0x00320c0001307983 */ /* 0x000f280000300800 */
[----:B------:R-:W4:Y:S04]  /*bc540*/  LDL.LU R49, [R1+0x3218] ;  /* 0x0032180001317983 */ /* 0x000f280000300800 */
[----:B------:R-:W4:Y:S04]  /*bc550*/  LDL.LU R52, [R1+0x3214] ;  /* 0x0032140001347983 */ /* 0x000f280000300800 */
[----:B------:R-:W4:Y:S04]  /*bc560*/  LDL.LU R53, [R1+0x3220] ;  /* 0x0032200001357983 */ /* 0x000f280000300800 */
[----:B------:R-:W4:Y:S04]  /*bc570*/  LDL.LU.64 R36, [R1+0x1b10] ;  /* 0x001b100001247983 */ /* 0x000f280000300a00 */
[----:B------:R-:W4:Y:S01]  /*bc580*/  LDL.LU.64 R38, [R1+0x1b18] ;  /* 0x001b180001267983 */ /* 0x000f220000300a00 */
[----:B--2---:R-:W-:-:S15]  /*bc590*/  HMMA.16816.F32 R20, R28, R10, R20 ;  /* 0x0000000a1c14723c */ /* 0x004fde0000001814 */
[----:B------:R-:W-:-:S04]  /*bc5a0*/  NOP ;  /* 0x0000000000007918 */ /* 0x000fc80000000000 */
[----:B------:R0:W-:Y:S04]  /*bc5b0*/  STL.64 [R1+0xe70], R20 ;  /* 0x000e701401007387 */ /* 0x0001e80000100a00 */
[----:B------:R1:W-:Y:S04]  /*bc5c0*/  STL.64 [R1+0xe78], R22 ;  /* 0x000e781601007387 */ /* 0x0003e80000100a00 */
[----:B0-----:R-:W2:Y:S04]  /*bc5d0*/  LDL.LU.64 R20, [R1+0x1b00] ;  /* 0x001b000001147983 */ /* 0x001ea80000300a00 */
[----:B-1----:R-:W2:Y:S04]  /*bc5e0*/  LDL.LU.64 R22, [R1+0x1b08] ;  /* 0x001b080001167983 */ /* 0x002ea80000300a00 */
[----:B------:R-:W2:Y:S04]  /*bc5f0*/  LDL.LU.64 R32, [R1+0x1ae0] ;  /* 0x001ae00001207983 */ /* 0x000ea80000300a00 */
[----:B------:R-:W2:Y:S04]  /*bc600*/  LDL.LU.64 R34, [R1+0x1ae8] ;  /* 0x001ae80001227983 */ /* 0x000ea80000300a00 */
[----:B------:R-:W2:Y:S04]  /*bc610*/  LDL.64 R54, [R1+0x18] ;  /* 0x0000180001367983 */ /* 0x000ea80000100a00 */
[----:B------:R-:W2:Y:S04]  /*bc620*/  LDL.64 R56, [R1+0x10] ;  /* 0x0000100001387983 */ /* 0x000ea80000100a00 */
[----:B------:R-:W2:Y:S01]  /*bc630*/  LDL.64 R58, [R1+0x8] ;  /* 0x00000800013a7983 */ /* 0x000ea20000100a00 */
[C---:B---3--:R-:W-:Y:S03]  /*bc640*/  HMMA.16816.F32 R44, R28.reuse, R12, R44 ;  /* 0x0000000c1c2c723c */ /* 0x048fe6000000182c */
[----:B------:R0:W-:Y:S04]  /*bc650*/  STL [R1+0x879c], R10 ;  /* 0x00879c0a01007387 */ /* 0x0001e80000100800 */
[----:B0-----:R-:W3:Y:S01]  /*bc660*/  LDL.LU R10, [R1+0x3210] ;  /* 0x00321000010a7983 */ /* 0x001ee20000300800 */
[C---:B----4-:R-:W-:Y:S03]  /*bc670*/  HMMA.16816.F32 R16, R28.reuse, R14, R16 ;  /* 0x0000000e1c10723c */ /* 0x050fe60000001810 */
[----:B------:R-:W-:Y:S08]  /*bc680*/  STL [R1+0x8798], R11 ;  /* 0x0087980b01007387 */ /* 0x000ff00000100800 */
[----:B------:R-:W-:Y:S04]  /*bc690*/  STL.64 [R1+0xe90], R44 ;  /* 0x000e902c01007387 */ /* 0x000fe80000100a00 */
[----:B------:R0:W-:Y:S04]  /*bc6a0*/  STL.64 [R1+0xe98], R46 ;  /* 0x000e982e01007387 */ /* 0x0001e80000100a00 */
[----:B0-----:R-:W4:Y:S04]  /*bc6b0*/  LDL.LU.64 R46, [R1+0x8828] ;  /* 0x00882800012e7983 */ /* 0x001f280000300a00 */
[----:B------:R-:W2:Y:S04]  /*bc6c0*/  LDL.LU.64 R44, [R1+0x8820] ;  /* 0x00882000012c7983 */ /* 0x000ea80000300a00 */
[----:B------:R-:W-:Y:S04]  /*bc6d0*/  STL.64 [R1+0xea0], R16 ;  /* 0x000ea01001007387 */ /* 0x000fe80000100a00 */
[----:B------:R0:W-:Y:S04]  /*bc6e0*/  STL.64 [R1+0xea8], R18 ;  /* 0x000ea81201007387 */ /* 0x0001e80000100a00 */
[----:B0-----:R-:W2:Y:S04]  /*bc6f0*/  LDL.LU.64 R18, [R1+0x8818] ;  /* 0x0088180001127983 */ /* 0x001ea80000300a00 */
[----:B------:R-:W2:Y:S04]  /*bc700*/  LDL.LU.64 R16, [R1+0x8810] ;  /* 0x0088100001107983 */ /* 0x000ea80000300a00 */
[----:B------:R-:W-:Y:S04]  /*bc710*/  STL.64 [R1+0x8778], R14 ;  /* 0x0087780e01007387 */ /* 0x000fe80000100a00 */
[----:B------:R0:W-:Y:S04]  /*bc720*/  STL.64 [R1+0x8770], R12 ;  /* 0x0087700c01007387 */ /* 0x0001e80000100a00 */
[----:B0-----:R-:W3:Y:S04]  /*bc730*/  LDL.LU.64 R12, [R1+0x1af0] ;  /* 0x001af000010c7983 */ /* 0x001ee80000300a00 */
[----:B------:R-:W3:Y:S01]  /*bc740*/  LDL.LU.64 R14, [R1+0x1af8] ;  /* 0x001af800010e7983 */ /* 0x000ee20000300a00 */
[C---:B--2---:R-:W-:Y:S08]  /*bc750*/  HMMA.16816.F32 R36, R28.reuse, R16, R36 ;  /* 0x000000101c24723c */ /* 0x044ff00000001824 */
[C---:B------:R-:W-:Y:S11]  /*bc760*/  HMMA.16816.F32 R20, R28.reuse, R18, R20 ;  /* 0x000000121c14723c */ /* 0x040ff60000001814 */
[----:B------:R0:W-:Y:S04]  /*bc770*/  STL.64 [R1+0xeb0], R36 ;  /* 0x000eb02401007387 */ /* 0x0001e80000100a00 */
[----:B------:R1:W-:Y:S04]  /*bc780*/  STL.64 [R1+0xeb8], R38 ;  /* 0x000eb82601007387 */ /* 0x0003e80000100a00 */
[----:B0-----:R-:W2:Y:S04]  /*bc790*/  LDL.LU.64 R36, [R1+0x1250] ;  /* 0x0012500001247983 */ /* 0x001ea80000300a00 */
[----:B-1----:R-:W2:Y:S04]  /*bc7a0*/  LDL.LU.64 R38, [R1+0x1258] ;  /* 0x0012580001267983 */ /* 0x002ea80000300a00 */
[----:B------:R-:W2:Y:S04]  /*bc7b0*/  LDL.64 R50, [R1] ;  /* 0x0000000001327983 */ /* 0x000ea80000100a00 */
[----:B------:R-:W-:Y:S04]  /*bc7c0*/  STL [R1+0x8784], R16 ;  /* 0x0087841001007387 */ /* 0x000fe80000100800 */
[----:B------:R-:W-:Y:S04]  /*bc7d0*/  STL [R1+0x8780], R17 ;  /* 0x0087801101007387 */ /* 0x000fe80000100800 */
[----:B------:R-:W-:Y:S04]  /*bc7e0*/  STL.64 [R1+0xec0], R20 ;  /* 0x000ec01401007387 */ /* 0x000fe80000100a00 */
[----:B------:R0:W-:Y:S04]  /*bc7f0*/  STL.64 [R1+0xec8], R22 ;  /* 0x000ec81601007387 */ /* 0x0001e80000100a00 */
[----:B0-----:R-:W2:Y:S04]  /*bc800*/  LDL.LU.64 R22, [R1+0x8808] ;  /* 0x0088080001167983 */ /* 0x001ea80000300a00 */
[----:B------:R-:W3:Y:S01]  /*bc810*/  LDL.LU.64 R20, [R1+0x8800] ;  /* 0x0088000001147983 */ /* 0x000ee20000300a00 */
[----:B------:R-:W-:Y:S01]  /*bc820*/  IMAD R16, R7, 0x100, R6 ;  /* 0x0000010007107824 */ /* 0x000fe200078e0206 */
[----:B---3--:R-:W-:-:S15]  /*bc830*/  HMMA.16816.F32 R12, R28, R20, R12 ;  /* 0x000000141c0c723c */ /* 0x008fde000000180c */
[----:B------:R-:W-:-:S04]  /*bc840*/  NOP ;  /* 0x0000000000007918 */ /* 0x000fc80000000000 */
[----:B------:R-:W-:Y:S04]  /*bc850*/  STL.64 [R1+0xed0], R12 ;  /* 0x000ed00c01007387 */ /* 0x000fe80000100a00 */
[----:B------:R2:W-:Y:S02]  /*bc860*/  STL.64 [R1+0xed8], R14 ;  /* 0x000ed80e01007387 */ /* 0x0005e40000100a00 */
[----:B--2---:R-:W-:Y:S02]  /*bc870*/  HMMA.16816.F32 R12, R28, R22, R32 ;  /* 0x000000161c0c723c */ /* 0x004fe40000001820 */
[----:B------:R-:W2:Y:S04]  /*bc880*/  LDL.LU.64 R32, [R1+0x1ad0] ;  /* 0x001ad00001207983 */ /* 0x000ea80000300a00 */
[----:B------:R-:W2:-:S13]  /*bc890*/  LDL.LU.64 R34, [R1+0x1ad8] ;  /* 0x001ad80001227983 */ /* 0x000e9a0000300a00 */
[----:B------:R0:W-:Y:S04]  /*bc8a0*/  STL.64 [R1+0xf00], R12 ;  /* 0x000f000c01007387 */ /* 0x0001e80000100a00 */
[----:B------:R1:W-:Y:S04]  /*bc8b0*/  STL.64 [R1+0xf08], R14 ;  /* 0x000f080e01007387 */ /* 0x0003e80000100a00 */
[----:B0-----:R-:W3:Y:S04]  /*bc8c0*/  LDL.LU.64 R12, [R1+0x1ac0] ;  /* 0x001ac000010c7983 */ /* 0x001ee80000300a00 */
[----:B-1----:R-:W3:Y:S04]  /*bc8d0*/  LDL.LU.64 R14, [R1+0x1ac8] ;  /* 0x001ac800010e7983 */ /* 0x002ee80000300a00 */
[----:B------:R-:W-:Y:S04]  /*bc8e0*/  STL.64 [R1+0x8790], R22 ;  /* 0x0087901601007387 */ /* 0x000fe80000100a00 */
[----:B------:R0:W-:Y:S04]  /*bc8f0*/  STL.64 [R1+0x8788], R20 ;  /* 0x0087881401007387 */ /* 0x0001e80000100a00 */
[----:B------:R-:W4:Y:S04]  /*bc900*/  LDL.LU.64 R4, [R1+0x1ab0] ;  /* 0x001ab00001047983 */ /* 0x000f280000300a00 */
[----:B------:R-:W4:Y:S01]  /*bc910*/  LDL.LU.64 R6, [R1+0x1ab8] ;  /* 0x001ab80001067983 */ /* 0x000f220000300a00 */
[----:B------:R-:W-:-:S02]  /*bc920*/  IMAD R11, R48, 0x100, R10 ;  /* 0x00000100300b7824 */ /* 0x000fc400078e020a */
[----:B------:R-:W-:Y:S02]  /*bc930*/  IMAD R10, R52, 0x100, R49 ;  /* 0x00000100340a7824 */ /* 0x000fe400078e0231 */
[----:B------:R-:W-:Y:S01]  /*bc940*/  IMAD R0, R0, 0x100, R53 ;  /* 0x0000010000007824 */ /* 0x000fe200078e0235 */
[----:B0-----:R-:W-:Y:S01]  /*bc950*/  HMMA.16816.F32 R20, R28, R24, R36 ;  /* 0x000000181c14723c */ /* 0x001fe20000001824 */
[----:B------:R-:W-:Y:S02]  /*bc960*/  F2FP.F16.E4M3.UNPACK_B R28, R16 ;  /* 0x00000010ff1c723e */ /* 0x000fe400020006ff */
[----:B------:R-:W-:Y:S02]  /*bc970*/  F2FP.F16.E4M3.UNPACK_B R29, R11 ;  /* 0x0000000bff1d723e */ /* 0x000fe400020006ff */
[----:B------:R-:W-:Y:S02]  /*bc980*/  F2FP.F16.E4M3.UNPACK_B R30, R10 ;  /* 0x0000000aff1e723e */ /* 0x000fe400020006ff */
[----:B------:R-:W-:Y:S01]  /*bc990*/  F2FP.F16.E4M3.UNPACK_B R31, R0 ;  /* 0x00000000ff1f723e */ /* 0x000fe200020006ff */
[----:B------:R-:W-:-:S11]  /*bc9a0*/  IMAD.MOV.U32 R10, RZ, RZ, R56 ;  /* 0x000000ffff0a7224 */ /* 0x000fd600078e0038 */
[----:B------:R0:W-:Y:S04]  /*bc9b0*/  STL.64 [R1+0xef0], R20 ;  /* 0x000ef01401007387 */ /* 0x0001e80000100a00 */
[----:B------:R1:W-:Y:S04]  /*bc9c0*/  STL.64 [R1+0xef8], R22 ;  /* 0x000ef81601007387 */ /* 0x0003e80000100a00 */
[----:B0-----:R-:W4:Y:S04]  /*bc9d0*/  LDL.LU.64 R20, [R1+0x1aa0] ;  /* 0x001aa00001147983 */ /* 0x001f280000300a00 */
[----:B-1----:R-:W4:Y:S01]  /*bc9e0*/  LDL.LU.64 R22, [R1+0x1aa8] ;  /* 0x001aa80001167983 */ /* 0x002f220000300a00 */
[----:B------:R-:W-:-:S02]  /*bc9f0*/  IMAD.MOV.U32 R11, RZ, RZ, R57 ;  /* 0x000000ffff0b7224 */ /* 0x000fc400078e0039 */
[----:B------:R-:W-:Y:S01]  /*bca00*/  IMAD.MOV.U32 R0, RZ, RZ, R59 ;  /* 0x000000ffff007224 */ /* 0x000fe200078e003b */
[C---:B--2---:R-:W-:Y:S08]  /*bca10*/  HMMA.16816.F32 R32, R28.reuse, R54, R32 ;  /* 0x000000361c20723c */ /* 0x044ff00000001820 */
[C---:B---3--:R-:W-:Y:S11]  /*bca20*/  HMMA.16816.F32 R12, R28.reuse, R56, R12 ;  /* 0x000000381c0c723c */ /* 0x048ff6000000180c */
[----:B------:R-:W-:Y:S01]  /*bca30*/  STL.64 [R1+0xf30], R32 ;  /* 0x000f302001007387 */ /* 0x000fe20000100a00 */
[----:B----4-:R-:W-:Y:S03]  /*bca40*/  HMMA.16816.F32 R4, R28, R58, R4 ;  /* 0x0000003a1c04723c */ /* 0x010fe60000001804 */
[----:B------:R-:W-:Y:S04]  /*bca50*/  STL.64 [R1+0xf38], R34 ;  /* 0x000f382201007387 */ /* 0x000fe80000100a00 */
[----:B------:R0:W-:Y:S04]  /*bca60*/  STL.64 [R1+0xf40], R12 ;  /* 0x000f400c01007387 */ /* 0x0001e80000100a00 */
[----:B------:R-:W-:Y:S01]  /*bca70*/  STL.64 [R1+0xf48], R14 ;  /* 0x000f480e01007387 */ /* 0x000fe20000100a00 */
[----:B0-----:R-:W-:-:S07]  /*bca80*/  IMAD.MOV.U32 R12, RZ, RZ, R58 ;  /* 0x000000ffff0c7224 */ /* 0x001fce00078e003a */
[----:B------:R0:W-:Y:S04]  /*bca90*/  STL.64 [R1+0xf50], R4 ;  /* 0x000f500401007387 */ /* 0x0001e80000100a00 */
[----:B------:R1:W-:Y:S04]  /*bcaa0*/  STL.64 [R1+0xf58], R6 ;  /* 0x000f580601007387 */ /* 0x0003e80000100a00 */
[----:B------:R-:W2:Y:S04]  /*bcab0*/  LDL.LU.64 R56, [R1+0x1a90] ;  /* 0x001a900001387983 */ /* 0x000ea80000300a00 */
[----:B------:R-:W2:Y:S01]  /*bcac0*/  LDL.LU.64 R58, [R1+0x1a98] ;  /* 0x001a9800013a7983 */ /* 0x000ea20000300a00 */
[----:B------:R-:W-:-:S03]  /*bcad0*/  IMAD.MOV.U32 R16, RZ, RZ, R54 ;  /* 0x000000ffff107224 */ /* 0x000fc600078e0036 */
[----:B0-----:R-:W3:Y:S01]  /*bcae0*/  LDL.LU.64 R4, [R1+0x1a80] ;  /* 0x001a800001047983 */ /* 0x001ee20000300a00 */
[----:B------:R-:W-:-:S03]  /*bcaf0*/  IMAD.MOV.U32 R17, RZ, RZ, R55 ;  /* 0x000000ffff117224 */ /* 0x000fc600078e0037 */
[----:B-1----:R-:W3:Y:S01]  /*bcb00*/  LDL.LU.64 R6, [R1+0x1a88] ;  /* 0x001a880001067983 */ /* 0x002ee20000300a00 */
[----:B------:R-:W-:Y:S03]  /*bcb10*/  HMMA.16816.F32 R20, R28, R50, R20 ;  /* 0x000000321c14723c */ /* 0x000fe60000001814 */
[----:B------:R-:W4:Y:S01]  /*bcb20*/  LDL.LU.64 R52, [R1+0x1a70] ;  /* 0x001a700001347983 */ /* 0x000f220000300a00 */
[----:B------:R-:W-:-:S03]  /*bcb30*/  IMAD.MOV.U32 R14, RZ, RZ, R50 ;  /* 0x000000ffff0e7224 */ /* 0x000fc600078e0032 */
[----:B------:R-:W4:Y:S01]  /*bcb40*/  LDL.LU.64 R54, [R1+0x1a78] ;  /* 0x001a780001367983 */ /* 0x000f220000300a00 */
[----:B------:R-:W-:-:S11]  /*bcb50*/  IMAD.MOV.U32 R13, RZ, RZ, R51 ;  /* 0x000000ffff0d7224 */ /* 0x000fd600078e0033 */
        /* <DEDUP_REMOVED lines=9> */
[----:B-1----:R-:W3:Y:S01]  /*bcbf0*/  LDL.LU.64 R22, [R1+0x1a18] ;  /* 0x001a180001167983 */ /* 0x002ee20000300a00 */
[----:B--2---:R-:W-:-:S15]  /*bcc00*/  HMMA.16816.F32 R56, R28, R60, R56 ;  /* 0x0000003c1c38723c */ /* 0x004fde0000001838 */
[----:B------:R-:W-:-:S04]  /*bcc10*/  NOP ;  /* 0x0000000000007918 */ /* 0x000fc80000000000 */
[----:B------:R-:W-:Y:S04]  /*bcc20*/  STL.64 [R1+0xf70], R56 ;  /* 0x000f703801007387 */ /* 0x000fe80000100a00 */
[----:B------:R0:W-:Y:S04]  /*bcc30*/  STL.64 [R1+0xf78], R58 ;  /* 0x000f783a01007387 */ /* 0x0001e80000100a00 */
[----:B0-----:R-:W3:Y:S04]  /*bcc40*/  LDL.LU.64 R58, [R1+0x87f8] ;  /* 0x0087f800013a7983 */ /* 0x001ee80000300a00 */
[----:B------:R-:W4:Y:S04]  /*bcc50*/  LDL.LU.64 R56, [R1+0x87f0] ;  /* 0x0087f00001387983 */ /* 0x000f280000300a00 */
[----:B------:R-:W-:Y:S01]  /*bcc60*/  STL [R1+0x8758], R61 ;  /* 0x0087583d01007387 */ /* 0x000fe20000100800 */
[C---:B---3--:R-:W-:Y:S08]  /*bcc70*/  HMMA.16816.F32 R4, R28.reuse, R58, R4 ;  /* 0x0000003a1c04723c */ /* 0x048ff00000001804 */
[C---:B----4-:R-:W-:Y:S11]  /*bcc80*/  HMMA.16816.F32 R52, R28.reuse, R56, R52 ;  /* 0x000000381c34723c */ /* 0x050ff60000001834 */
[----:B------:R0:W-:Y:S04]  /*bcc90*/  STL.64 [R1+0xf80], R4 ;  /* 0x000f800401007387 */ /* 0x0001e80000100a00 */
[----:B------:R1:W-:Y:S04]  /*bcca0*/  STL.64 [R1+0xf88], R6 ;  /* 0x000f880601007387 */ /* 0x0003e80000100a00 */
[----:B0-----:R-:W2:Y:S04]  /*bccb0*/  LDL.LU.64 R4, [R1+0x1a00] ;  /* 0x001a000001047983 */ /* 0x001ea80000300a00 */
[----:B-1----:R-:W2:Y:S04]  /*bccc0*/  LDL.LU.64 R6, [R1+0x1a08] ;  /* 0x001a080001067983 */ /* 0x002ea80000300a00 */
[----:B------:R-:W-:Y:S04]  /*bccd0*/  STL.64 [R1+0xfa0], R52 ;  /* 0x000fa03401007387 */ /* 0x000fe80000100a00 */
[----:B------:R0:W-:Y:S04]  /*bcce0*/  STL.64 [R1+0xfa8], R54 ;  /* 0x000fa83601007387 */ /* 0x0001e80000100a00 */
[----:B0-----:R-:W3:Y:S04]  /*bccf0*/  LDL.LU.64 R54, [R1+0x87e8] ;  /* 0x0087e80001367983 */ /* 0x001ee80000300a00 */
[----:B------:R-:W4:Y:S04]  /*bcd00*/  LDL.LU.64 R52, [R1+0x87e0] ;  /* 0x0087e00001347983 */ /* 0x000f280000300a00 */
[----:B------:R-:W-:Y:S04]  /*bcd10*/  STL.64 [R1+0x8730], R58 ;  /* 0x0087303a01007387 */ /* 0x000fe80000100a00 */
[----:B------:R0:W-:Y:S04]  /*bcd20*/  STL.64 [R1+0x8728], R56 ;  /* 0x0087283801007387 */ /* 0x0001e80000100a00 */
[----:B0-----:R-:W4:Y:S04]  /*bcd30*/  LDL.LU.64 R56, [R1+0x1a40] ;  /* 0x001a400001387983 */ /* 0x001f280000300a00 */
[----:B------:R-:W4:Y:S01]  /*bcd40*/  LDL.LU.64 R58, [R1+0x1a48] ;  /* 0x001a4800013a7983 */ /* 0x000f220000300a00 */
[----:B---3--:R-:W-:-:S15]  /*bcd50*/  HMMA.16816.F32 R48, R28, R54, R48 ;  /* 0x000000361c30723c */ /* 0x008fde0000001830 */
[----:B------:R-:W-:-:S04]  /*bcd60*/  NOP ;  /* 0x0000000000007918 */ /* 0x000fc80000000000 */
[----:B------:R-:W-:Y:S04]  /*bcd70*/  STL.64 [R1+0xfb0], R48 ;  /* 0x000fb03001007387 */ /* 0x000fe80000100a00 */
[----:B------:R0:W-:Y:S04]  /*bcd80*/  STL.64 [R1+0xfb8], R50 ;  /* 0x000fb83201007387 */ /* 0x0001e80000100a00 */
[----:B0-----:R-:W3:Y:S04]  /*bcd90*/  LDL.LU.64 R50, [R1+0x87d8] ;  /* 0x0087d80001327983 */ /* 0x001ee80000300a00 */
[----:B------:R-:W2:Y:S01]  /*bcda0*/  LDL.LU.64 R48, [R1+0x87d0] ;  /* 0x0087d00001307983 */ /* 0x000ea20000300a00 */
[----:B----4-:R-:W-:Y:S03]  /*bcdb0*/  HMMA.16816.F32 R56, R28, R52, R56 ;  /* 0x000000341c38723c */ /* 0x010fe60000001838 */
[----:B------:R-:W-:Y:S04]  /*bcdc0*/  STL.64 [R1+0x8740], R54 ;  /* 0x0087403601007387 */ /* 0x000fe80000100a00 */
[----:B------:R-:W-:-:S12]  /*bcdd0*/  STL.64 [R1+0x8738], R52 ;  /* 0x0087383401007387 */ /* 0x000fd80000100a00 */
[----:B------:R-:W-:Y:S04]  /*bcde0*/  STL.64 [R1+0xfc0], R56 ;  /* 0x000fc03801007387 */ /* 0x000fe80000100a00 */
[----:B------:R-:W-:Y:S01]  /*bcdf0*/  STL.64 [R1+0xfc8], R58 ;  /* 0x000fc83a01007387 */ /* 0x000fe20000100a00 */
[C---:B---3--:R-:W-:Y:S08]  /*bce00*/  HMMA.16816.F32 R36, R28.reuse, R50, R36 ;  /* 0x000000321c24723c */ /* 0x048ff00000001824 */
[C---:B--2---:R-:W-:Y:S01]  /*bce10*/  HMMA.16816.F32 R32, R28.reuse, R48, R32 ;  /* 0x000000301c20723c */ /* 0x044fe20000001820 */
        /* <DEDUP_REMOVED lines=12> */
[----:B0-----:R-:W2:Y:S04]  /*bcee0*/  LDL.LU.64 R20, [R1+0x19e0] ;  /* 0x0019e00001147983 */ /* 0x001ea80000300a00 */
[----:B-1----:R-:W2:Y:S04]  /*bcef0*/  LDL.LU.64 R22, [R1+0x19e8] ;  /* 0x0019e80001167983 */ /* 0x002ea80000300a00 */
[----:B------:R-:W4:Y:S04]  /*bcf00*/  LDL.LU.64 R4, [R1+0x19d0] ;  /* 0x0019d00001047983 */ /* 0x000f280000300a00 */
[----:B------:R-:W4:Y:S04]  /*bcf10*/  LDL.LU.64 R6, [R1+0x19d8] ;  /* 0x0019d80001067983 */ /* 0x000f280000300a00 */
[----:B------:R0:W-:Y:S04]  /*bcf20*/  STL.64 [R1+0x1010], R32 ;  /* 0x0010102001007387 */ /* 0x0001e80000100a00 */
[----:B------:R1:W-:Y:S04]  /*bcf30*/  STL.64 [R1+0x1018], R34 ;  /* 0x0010182201007387 */ /* 0x0003e80000100a00 */
[----:B0-----:R-:W4:Y:S04]  /*bcf40*/  LDL.LU.64 R32, [R1+0x19c0] ;  /* 0x0019c00001207983 */ /* 0x001f280000300a00 */
[----:B-1----:R-:W4:Y:S04]  /*bcf50*/  LDL.LU.64 R34, [R1+0x19c8] ;  /* 0x0019c80001227983 */ /* 0x002f280000300a00 */
[----:B------:R-:W4:Y:S04]  /*bcf60*/  LDL.LU.64 R56, [R1+0x1990] ;  /* 0x0019900001387983 */ /* 0x000f280000300a00 */
[----:B------:R-:W4:Y:S04]  /*bcf70*/  LDL.LU.64 R58, [R1+0x1998] ;  /* 0x00199800013a7983 */ /* 0x000f280000300a00 */
[----:B------:R-:W4:Y:S04]  /*bcf80*/  LDL.LU.64 R52, [R1+0x1980] ;  /* 0x0019800001347983 */ /* 0x000f280000300a00 */
[----:B------:R-:W4:Y:S04]  /*bcf90*/  LDL.LU.64 R54, [R1+0x1988] ;  /* 0x0019880001367983 */ /* 0x000f280000300a00 */
[----:B------:R-:W4:Y:S04]  /*bcfa0*/  LDL.LU.64 R48, [R1+0x1180] ;  /* 0x0011800001307983 */ /* 0x000f280000300a00 */
        /* <DEDUP_REMOVED lines=9> */
[----:B0-----:R-:W4:Y:S04]  /*bd040*/  LDL.LU.64 R38, [R1+0x87c8] ;  /* 0x0087c80001267983 */ /* 0x001f280000300a00 */
[----:B------:R-:W3:Y:S01]  /*bd050*/  LDL.LU.64 R36, [R1+0x87c0] ;  /* 0x0087c00001247983 */ /* 0x000ee20000300a00 */
[----:B--2---:R-:W-:-:S15]  /*bd060*/  HMMA.16816.F32 R20, R28, R40, R20 ;  /* 0x000000281c14723c */ /* 0x004fde0000001814 */
[----:B------:R-:W-:-:S04]  /*bd070*/  NOP ;  /* 0x0000000000007918 */ /* 0x000fc80000000000 */
[----:B------:R0:W-:Y:S04]  /*bd080*/  STL.64 [R1+0x1040], R20 ;  /* 0x0010401401007387 */ /* 0x0001e80000100a00 */
[----:B------:R1:W-:Y:S04]  /*bd090*/  STL.64 [R1+0x1048], R22 ;  /* 0x0010481601007387 */ /* 0x0003e80000100a00 */
[----:B0-----:R-:W2:Y:S04]  /*bd0a0*/  LDL.LU.64 R20, [R1+0x10e0] ;  /* 0x0010e00001147983 */ /* 0x001ea80000300a00 */
[----:B-1----:R-:W2:Y:S04]  /*bd0b0*/  LDL.LU.64 R22, [R1+0x10e8] ;  /* 0x0010e80001167983 */ /* 0x002ea80000300a00 */
[----:B------:R-:W-:Y:S04]  /*bd0c0*/  STL.64 [R1+0x8720], R42 ;  /* 0x0087202a01007387 */ /* 0x000fe80000100a00 */
[----:B------:R0:W-:Y:S04]  /*bd0d0*/  STL.64 [R1+0x8718], R40 ;  /* 0x0087182801007387 */ /* 0x0001e80000100a00 */
[----:B0-----:R-:W2:Y:S04]  /*bd0e0*/  LDL.LU.64 R40, [R1+0x19b0] ;  /* 0x0019b00001287983 */ /* 0x001ea80000300a00 */
[----:B------:R-:W2:Y:S01]  /*bd0f0*/  LDL.LU.64 R42, [R1+0x19b8] ;  /* 0x0019b800012a7983 */ /* 0x000ea20000300a00 */
[C---:B----4-:R-:W-:Y:S08]  /*bd100*/  HMMA.16816.F32 R4, R28.reuse, R38, R4 ;  /* 0x000000261c04723c */ /* 0x050ff00000001804 */
[C---:B---3--:R-:W-:Y:S11]  /*bd110*/  HMMA.16816.F32 R32, R28.reuse, R36, R32 ;  /* 0x000000241c20723c */ /* 0x048ff60000001820 */
[----:B------:R-:W-:Y:S04]  /*bd120*/  STL.64 [R1+0x1050], R4 ;  /* 0x0010500401007387 */ /* 0x000fe80000100a00 */
[----:B------:R0:W-:Y:S04]  /*bd130*/  STL.64 [R1+0x1058], R6 ;  /* 0x0010580601007387 */ /* 0x0001e80000100a00 */
[----:B0-----:R-:W3:Y:S04]  /*bd140*/  LDL.LU.64 R6, [R1+0x87b8] ;  /* 0x0087b80001067983 */ /* 0x001ee80000300a00 */
[----:B------:R-:W4:Y:S04]  /*bd150*/  LDL.LU.64 R4, [R1+0x87b0] ;  /* 0x0087b00001047983 */ /* 0x000f280000300a00 */
[----:B------:R-:W-:Y:S04]  /*bd160*/  STL.64 [R1+0x1070], R32 ;  /* 0x0010702001007387 */ /* 0x000fe80000100a00 */
[----:B------:R0:W-:Y:S04]  /*bd170*/  STL.64 [R1+0x1078], R34 ;  /* 0x0010782201007387 */ /* 0x0001e80000100a00 */
[----:B0-----:R-:W2:Y:S04]  /*bd180*/  LDL.LU.64 R34, [R1+0x87a8] ;  /* 0x0087a80001227983 */ /* 0x001ea80000300a00 */
[----:B------:R-:W3:Y:S04]  /*bd190*/  LDL.LU.64 R32, [R1+0x87a0] ;  /* 0x0087a00001207983 */ /* 0x000ee80000300a00 */
[----:B------:R-:W-:Y:S04]  /*bd1a0*/  STL.64 [R1+0x8750], R38 ;  /* 0x0087502601007387 */ /* 0x000fe80000100a00 */
[----:B------:R3:W-:Y:S01]  /*bd1b0*/  STL.64 [R1+0x8748], R36 ;  /* 0x0087482401007387 */ /* 0x0007e20000100a00 */
[C---:B--2---:R-:W-:Y:S08]  /*bd1c0*/  HMMA.16816.F32 R40, R28.reuse, R34, R40 ;  /* 0x000000221c28723c */ /* 0x044ff00000001828 */
[C---:B---3--:R-:W-:Y:S01]  /*bd1d0*/  HMMA.16816.F32 R36, R28.reuse, R32, R44 ;  /* 0x000000201c24723c */ /* 0x048fe2000000182c */
[----:B------:R-:W-:Y:S10]  /*bd1e0*/  STL.64 [R1+0x86e0], R34 ;  /* 0x0086e02201007387 */ /* 0x000ff40000100a00 */
[----:B------:R-:W-:Y:S04]  /*bd1f0*/  STL.64 [R1+0x1080], R40 ;  /* 0x0010802801007387 */ /* 0x000fe80000100a00 */
[----:B------:R0:W-:Y:S04]  /*bd200*/  STL.64 [R1+0x1088], R42 ;  /* 0x0010882a01007387 */ /* 0x0001e80000100a00 */
[----:B------:R4:W-:Y:S04]  /*bd210*/  STL.64 [R1+0x86d8], R32 ;  /* 0x0086d82001007387 */ /* 0x0009e80000100a00 */
[----:B------:R-:W-:Y:S01]  /*bd220*/  STL.64 [R1+0x1090], R36 ;  /* 0x0010902401007387 */ /* 0x000fe20000100a00 */
[C---:B0-----:R-:W-:Y:S03]  /*bd230*/  HMMA.16816.F32 R40, R28.reuse, R26, R56 ;  /* 0x0000001a1c28723c */ /* 0x041fe60000001838 */
[----:B------:R0:W-:Y:S05]  /*bd240*/  STL.64 [R1+0x1098], R38 ;  /* 0x0010982601007387 */ /* 0x0001ea0000100a00 */
[C---:B----4-:R-:W-:Y:S08]  /*bd250*/  HMMA.16816.F32 R32, R28.reuse, R4, R48 ;  /* 0x000000041c20723c */ /* 0x050ff00000001830 */
[C---:B0-----:R-:W-:Y:S03]  /*bd260*/  HMMA.16816.F32 R36, R28.reuse, R2, R52 ;  /* 0x000000021c24723c */ /* 0x041fe60000001834 */
[----:B------:R-:W-:Y:S04]  /*bd270*/  STL.64 [R1+0x10b0], R40 ;  /* 0x0010b02801007387 */ /* 0x000fe80000100a00 */
[----:B------:R-:W-:Y:S04]  /*bd280*/  STL.64 [R1+0x10b8], R42 ;  /* 0x0010b82a01007387 */ /* 0x000fe80000100a00 */
[----:B------:R-:W2:Y:S08]  /*bd290*/  LDL.LU R52, [R1+0x3228] ;  /* 0x0032280001347983 */ /* 0x000eb00000300800 */
[----:B------:R-:W-:Y:S04]  /*bd2a0*/  STL.64 [R1+0x10c0], R36 ;  /* 0x0010c02401007387 */ /* 0x000fe80000100a00 */
[----:B------:R-:W-:Y:S04]  /*bd2b0*/  STL.64 [R1+0x10c8], R38 ;  /* 0x0010c82601007387 */ /* 0x000fe80000100a00 */
[----:B------:R-:W2:Y:S04]  /*bd2c0*/  LDL.LU R53, [R1+0x3224] ;  /* 0x0032240001357983 */ /* 0x000ea80000300800 */
[----:B------:R-:W-:Y:S04]  /*bd2d0*/  STL.64 [R1+0x10d0], R32 ;  /* 0x0010d02001007387 */ /* 0x000fe80000100a00 */
[----:B------:R0:W-:Y:S04]  /*bd2e0*/  STL.64 [R1+0x10d8], R34 ;  /* 0x0010d82201007387 */ /* 0x0001e80000100a00 */
[----:B------:R-:W3:Y:S04]  /*bd2f0*/  LDL.LU R54, [R1+0x3230] ;  /* 0x0032300001367983 */ /* 0x000ee80000300800 */
[----:B------:R-:W3:Y:S01]  /*bd300*/  LDL.LU R55, [R1+0x322c] ;  /* 0x00322c0001377983 */ /* 0x000ee20000300800 */
[----:B0-----:R-:W-:Y:S03]  /*bd310*/  HMMA.16816.F32 R32, R28, R6, R20 ;  /* 0x000000061c20723c */ /* 0x001fe60000001814 */
[----:B------:R-:W4:Y:S01]  /*bd320*/  LDL.LU.64 R20, [R1+0x1100] ;  /* 0x0011000001147983 */ /* 0x000f220000300a00 */
[----:B------:R-:W-:-:S03]  /*bd330*/  IMAD.MOV.U32 R51, RZ, RZ, R13 ;  /* 0x000000ffff337224 */ /* 0x000fc600078e000d */
[----:B------:R-:W4:Y:S01]  /*bd340*/  LDL.LU.64 R22, [R1+0x1108] ;  /* 0x0011080001167983 */ /* 0x000f220000300a00 */
[----:B------:R-:W-:Y:S02]  /*bd350*/  IMAD.MOV.U32 R48, RZ, RZ, R12 ;  /* 0x000000ffff307224 */ /* 0x000fe400078e000c */
[----:B------:R-:W-:-:S09]  /*bd360*/  IMAD.MOV.U32 R50, RZ, RZ, R14 ;  /* 0x000000ffff327224 */ /* 0x000fd200078e000e */
[----:B------:R-:W-:Y:S04]  /*bd370*/  STL.64 [R1+0x10e0], R32 ;  /* 0x0010e02001007387 */ /* 0x000fe80000100a00 */
[----:B------:R0:W-:Y:S04]  /*bd380*/  STL.64 [R1+0x10e8], R34 ;  /* 0x0010e82201007387 */ /* 0x0001e80000100a00 */
[----:B------:R-:W2:Y:S04]  /*bd390*/  LDL.LU.64 R12, [R1+0x1110] ;  /* 0x00111000010c7983 */ /* 0x000ea80000300a00 */
[----:B------:R-:W2:Y:S04]  /*bd3a0*/  LDL.LU.64 R14, [R1+0x1118] ;  /* 0x00111800010e7983 */ /* 0x000ea80000300a00 */
[----:B------:R-:W2:Y:S04]  /*bd3b0*/  LDL.LU.64 R44, [R1+0x1150] ;  /* 0x00115000012c7983 */ /* 0x000ea80000300a00 */
[----:B------:R-:W2:Y:S04]  /*bd3c0*/  LDL.LU.64 R46, [R1+0x1158] ;  /* 0x00115800012e7983 */ /* 0x000ea80000300a00 */
[----:B------:R-:W2:Y:S01]  /*bd3d0*/  LDL.LU.64 R40, [R1+0x1160] ;  /* 0x0011600001287983 */ /* 0x000ea20000300a00 */
[----:B------:R-:W-:-:S03]  /*bd3e0*/  IMAD.MOV.U32 R49, RZ, RZ, R0 ;  /* 0x000000ffff317224 */ /* 0x000fc600078e0000 */
[----:B------:R-:W2:Y:S04]  /*bd3f0*/  LDL.LU.64 R42, [R1+0x1168] ;  /* 0x00116800012a7983 */ /* 0x000ea80000300a00 */
[----:B------:R-:W2:Y:S04]  /*bd400*/  LDL.LU.64 R36, [R1+0x1170] ;  /* 0x0011700001247983 */ /* 0x000ea80000300a00 */
[----:B------:R-:W2:Y:S04]  /*bd410*/  LDL.LU.64 R38, [R1+0x1178] ;  /* 0x0011780001267983 */ /* 0x000ea80000300a00 */
[----:B0-----:R-:W2:Y:S04]  /*bd420*/  LDL.LU R34, [R1+0x3238] ;  /* 0x0032380001227983 */ /* 0x001ea80000300800 */
[----:B------:R-:W2:Y:S04]  /*bd430*/  LDL.LU R61, [R1+0x3234] ;  /* 0x00323400013d7983 */ /* 0x000ea80000300800 */
[----:B------:R-:W2:Y:S04]  /*bd440*/  LDL.LU R35, [R1+0x3240] ;  /* 0x0032400001237983 */ /* 0x000ea80000300800 */
[----:B------:R-:W2:Y:S01]  /*bd450*/  LDL.LU R0, [R1+0x323c] ;  /* 0x00323c0001007983 */ /* 0x000ea20000300800 */
[----:B------:R-:W-:-:S03]  /*bd460*/  IMAD.MOV.U32 R58, RZ, RZ, R10 ;  /* 0x000000ffff3a7224 */ /* 0x000fc600078e000a */
[----:B------:R-:W-:Y:S01]  /*bd470*/  STL.64 [R1+0x8768], R50 ;  /* 0x0087683201007387 */ /* 0x000fe20000100a00 */
[----:B------:R-:W-:-:S03]  /*bd480*/  IMAD.MOV.U32 R59, RZ, RZ, R11 ;  /* 0x000000ffff3b7224 */ /* 0x000fc600078e000b */
[----:B------:R0:W-:Y:S04]  /*bd490*/  STL.64 [R1+0x8760], R48 ;  /* 0x0087603001007387 */ /* 0x0001e80000100a00 */
[----:B0-----:R-:W2:Y:S04]  /*bd4a0*/  LDL.LU.64 R48, [R1+0x1140] ;  /* 0x0011400001307983 */ /* 0x001ea80000300a00 */
[----:B------:R-:W2:Y:S04]  /*bd4b0*/  LDL.LU.64 R50, [R1+0x1148] ;  /* 0x0011480001327983 */ /* 0x000ea80000300a00 */
[----:B------:R-:W2:Y:S04]  /*bd4c0*/  LDL.LU R10, [R1+0x879c] ;  /* 0x00879c00010a7983 */ /* 0x000ea80000300800 */
[----:B------:R-:W2:Y:S04]  /*bd4d0*/  LDL.LU R11, [R1+0x8798] ;  /* 0x00879800010b7983 */ /* 0x000ea80000300800 */
[----:B------:R-:W-:Y:S04]  /*bd4e0*/  STL.64 [R1+0x86d0], R6 ;  /* 0x0086d00601007387 */ /* 0x000fe80000100a00 */
[----:B------:R0:W-:Y:S01]  /*bd4f0*/  STL.64 [R1+0x86c8], R4 ;  /* 0x0086c80401007387 */ /* 0x0001e20000100a00 */
[----:B------:R-:W-:-:S02]  /*bd500*/  IMAD.MOV.U32 R56, RZ, RZ, R16 ;  /* 0x000000ffff387224 */ /* 0x000fc400078e0010 */
[----:B------:R-:W-:Y:S01]  /*bd510*/  IMAD.MOV.U32 R57, RZ, RZ, R17 ;  /* 0x000000ffff397224 */ /* 0x000fe200078e0011 */
[----:B0-----:R-:W3:Y:S04]  /*bd520*/  LDL.LU.64 R4, [R1+0x1130] ;  /* 0x0011300001047983 */ /* 0x001ee80000300a00 */
[----:B------:R-:W3:Y:S01]  /*bd530*/  LDL.LU.64 R6, [R1+0x1138] ;  /* 0x0011380001067983 */ /* 0x000ee20000300a00 */
[----:B----4-:R-:W-:-:S15]  /*bd540*/  HMMA.16816.F32 R20, R28, R8, R20 ;  /* 0x000000081c14723c */ /* 0x010fde0000001814 */
[----:B------:R-:W-:-:S04]  /*bd550*/  NOP ;  /* 0x0000000000007918 */ /* 0x000fc80000000000 */
[----:B------:R-:W-:Y:S04]  /*bd560*/  STL.64 [R1+0x1100], R20 ;  /* 0x0011001401007387 */ /* 0x000fe80000100a00 */
[----:B------:R0:W-:Y:S04]  /*bd570*/  STL.64 [R1+0x1108], R22 ;  /* 0x0011081601007387 */ /* 0x0001e80000100a00 */
[----:B0-----:R-:W4:Y:S04]  /*bd580*/  LDL.LU.64 R22, [R1+0x8790] ;  /* 0x0087900001167983 */ /* 0x001f280000300a00 */
[----:B------:R-:W3:Y:S04]  /*bd590*/  LDL.LU.64 R20, [R1+0x8788] ;  /* 0x0087880001147983 */ /* 0x000ee80000300a00 */
[----:B------:R-:W3:Y:S04]  /*bd5a0*/  LDL.LU R16, [R1+0x8784] ;  /* 0x0087840001107983 */ /* 0x000ee80000300800 */
[----:B------:R-:W3:Y:S01]  /*bd5b0*/  LDL.LU R17, [R1+0x8780] ;  /* 0x0087800001117983 */ /* 0x000ee20000300800 */
[----:B--2---:R-:W-:-:S15]  /*bd5c0*/  HMMA.16816.F32 R12, R28, R10, R12 ;  /* 0x0000000a1c0c723c */ /* 0x004fde000000180c */
[----:B------:R-:W-:-:S04]  /*bd5d0*/  NOP ;  /* 0x0000000000007918 */ /* 0x000fc80000000000 */
        /* <DEDUP_REMOVED lines=8> */
[C---:B------:R-:W-:Y:S08]  /*bd660*/  HMMA.16816.F32 R44, R28.reuse, R18, R44 ;  /* 0x000000121c2c723c */ /* 0x040ff0000000182c */
[----:B--2---:R-:W-:-:S15]  /*bd670*/  HMMA.16816.F32 R8, R28, R12, R8 ;  /* 0x0000000c1c08723c */ /* 0x004fde0000001808 */
[----:B------:R-:W-:-:S04]  /*bd680*/  NOP ;  /* 0x0000000000007918 */ /* 0x000fc80000000000 */
[----:B------:R-:W-:Y:S04]  /*bd690*/  STL.64 [R1+0x1120], R8 ;  /* 0x0011200801007387 */ /* 0x000fe80000100a00 */
[----:B------:R3:W-:Y:S02]  /*bd6a0*/  STL.64 [R1+0x1128], R10 ;  /* 0x0011280a01007387 */ /* 0x0007e40000100a00 */
[C---:B---3--:R-:W-:Y:S08]  /*bd6b0*/  HMMA.16816.F32 R8, R28.reuse, R14, R4 ;  /* 0x0000000e1c08723c */ /* 0x048ff00000001804 */
[C---:B------:R-:W-:Y:S11]  /*bd6c0*/  HMMA.16816.F32 R4, R28.reuse, R16, R48 ;  /* 0x000000101c04723c */ /* 0x040ff60000001830 */
[----:B------:R-:W-:Y:S04]  /*bd6d0*/  STL.64 [R1+0x1130], R8 ;  /* 0x0011300801007387 */ /* 0x000fe80000100a00 */
[----:B------:R0:W-:Y:S02]  /*bd6e0*/  STL.64 [R1+0x1138], R10 ;  /* 0x0011380a01007387 */ /* 0x0001e40000100a00 */
[C---:B0-----:R-:W-:Y:S02]  /*bd6f0*/  HMMA.16816.F32 R8, R28.reuse, R20, R40 ;  /* 0x000000141c08723c */ /* 0x041fe40000001828 */
[----:B------:R-:W-:Y:S04]  /*bd700*/  STL.64 [R1+0x1140], R4 ;  /* 0x0011400401007387 */ /* 0x000fe80000100a00 */
[----:B------:R4:W-:Y:S04]  /*bd710*/  STL.64 [R1+0x1148], R6 ;  /* 0x0011480601007387 */ /* 0x0009e80000100a00 */
[----:B------:R-:W-:Y:S04]  /*bd720*/  STL.64 [R1+0x1150], R44 ;  /* 0x0011502c01007387 */ /* 0x000fe80000100a00 */
[----:B------:R-:W-:Y:S04]  /*bd730*/  STL.64 [R1+0x1158], R46 ;  /* 0x0011582e01007387 */ /* 0x000fe80000100a00 */
[----:B------:R-:W2:Y:S04]  /*bd740*/  LDL.LU.64 R48, [R1+0x1060] ;  /* 0x0010600001307983 */ /* 0x000ea80000300a00 */
[----:B------:R-:W-:Y:S04]  /*bd750*/  STL.64 [R1+0x1160], R8 ;  /* 0x0011600801007387 */ /* 0x000fe80000100a00 */
[----:B------:R-:W-:Y:S04]  /*bd760*/  STL.64 [R1+0x1168], R10 ;  /* 0x0011680a01007387 */ /* 0x000fe80000100a00 */
[----:B------:R-:W2:Y:S01]  /*bd770*/  LDL.LU.64 R50, [R1+0x1068] ;  /* 0x0010680001327983 */ /* 0x000ea20000300a00 */
[----:B----4-:R-:W-:Y:S01]  /*bd780*/  HMMA.16816.F32 R4, R28, R22, R36 ;  /* 0x000000161c04723c */ /* 0x010fe20000001824 */
[----:B------:R-:W-:-:S02]  /*bd790*/  IMAD R61, R61, 0x100, R34 ;  /* 0x000001003d3d7824 */ /* 0x000fc400078e0222 */
[----:B------:R-:W-:-:S15]  /*bd7a0*/  IMAD R0, R0, 0x100, R35 ;  /* 0x0000010000007824 */ /* 0x000fde00078e0223 */
[----:B------:R-:W-:Y:S01]  /*bd7b0*/  NOP ;  /* 0x0000000000007918 */ /* 0x000fe20000000000 */
[----:B------:R0:W-:Y:S04]  /*bd7c0*/  STL.64 [R1+0x1180], R4 ;  /* 0x0011800401007387 */ /* 0x0001e80000100a00 */
[----:B------:R-:W-:Y:S04]  /*bd7d0*/  STL.64 [R1+0x1188], R6 ;  /* 0x0011880601007387 */ /* 0x000fe80000100a00 */
[----:B------:R-:W3:Y:S01]  /*bd7e0*/  LDL.LU.64 R36, [R1+0x1190] ;  /* 0x0011900001247983 */ /* 0x000ee20000300a00 */
[----:B0-----:R-:W-:-:S03]  /*bd7f0*/  IMAD R5, R53, 0x100, R52 ;  /* 0x0000010035057824 */ /* 0x001fc600078e0234 */
[----:B------:R-:W3:Y:S01]  /*bd800*/  LDL.LU.64 R38, [R1+0x1198] ;  /* 0x0011980001267983 */ /* 0x000ee20000300a00 */
[----:B------:R-:W-:-:S03]  /*bd810*/  IMAD R4, R55, 0x100, R54 ;  /* 0x0000010037047824 */ /* 0x000fc600078e0236 */
[----:B------:R-:W4:Y:S04]  /*bd820*/  LDL.LU.64 R52, [R1+0x11a0] ;  /* 0x0011a00001347983 */ /* 0x000f280000300a00 */
        /* <DEDUP_REMOVED lines=8> */
[----:B------:R-:W4:Y:S01]  /*bd8b0*/  LDL.LU.64 R10, [R1+0x11e8] ;  /* 0x0011e800010a7983 */ /* 0x000f220000300a00 */
[----:B--2---:R-:W-:Y:S03]  /*bd8c0*/  HMMA.16816.F32 R28, R28, R24, R48 ;  /* 0x000000181c1c723c */ /* 0x004fe60000001830 */
[----:B------:R-:W2:Y:S04]  /*bd8d0*/  LDL.LU.64 R50, [R1+0x8768] ;  /* 0x0087680001327983 */ /* 0x000ea80000300a00 */
[----:B------:R-:W2:-:S12]  /*bd8e0*/  LDL.LU.64 R48, [R1+0x8760] ;  /* 0x0087600001307983 */ /* 0x000e980000300a00 */
[----:B------:R0:W-:Y:S04]  /*bd8f0*/  STL.64 [R1+0x1170], R28 ;  /* 0x0011701c01007387 */ /* 0x0001e80000100a00 */
[----:B------:R1:W-:Y:S01]  /*bd900*/  STL.64 [R1+0x1178], R30 ;  /* 0x0011781e01007387 */ /* 0x0003e20000100a00 */
[----:B0-----:R-:W-:Y:S02]  /*bd910*/  F2FP.F16.E4M3.UNPACK_B R28, R5 ;  /* 0x00000005ff1c723e */ /* 0x001fe400020006ff */
[----:B------:R-:W-:Y:S02]  /*bd920*/  F2FP.F16.E4M3.UNPACK_B R29, R4 ;  /* 0x00000004ff1d723e */ /* 0x000fe400020006ff */
[----:B-1----:R-:W-:Y:S01]  /*bd930*/  F2FP.F16.E4M3.UNPACK_B R30, R61 ;  /* 0x0000003dff1e723e */ /* 0x002fe200020006ff */
[----:B------:R-:W2:Y:S01]  /*bd940*/  LDL.LU.64 R4, [R1+0x11f0] ;  /* 0x0011f00001047983 */ /* 0x000ea20000300a00 */
[----:B------:R-:W-:-:S03]  /*bd950*/  F2FP.F16.E4M3.UNPACK_B R31, R0 ;  /* 0x00000000ff1f723e */ /* 0x000fc600020006ff */
[----:B------:R-:W2:Y:S04]  /*bd960*/  LDL.LU.64 R6, [R1+0x11f8] ;  /* 0x0011f80001067983 */ /* 0x000ea80000300a00 */
[C---:B---3--:R-:W-:Y:S01]  /*bd970*/  HMMA.16816.F32 R36, R28.reuse, R56, R36 ;  /* 0x000000381c24723c */ /* 0x048fe20000001824 */
[----:B------:R-:W3:Y:S07]  /*bd980*/  LDL.LU R61, [R1+0x8758] ;  /* 0x00875800013d7983 */ /* 0x000eee0000300800 */
[C---:B----4-:R-:W-:Y:S11]  /*bd990*/  HMMA.16816.F32 R56, R28.reuse, R58, R52 ;  /* 0x0000003a1c38723c */ /* 0x050ff60000001834 */
[----:B------:R-:W-:Y:S04]  /*bd9a0*/  STL.64 [R1+0x1190], R36 ;  /* 0x0011902401007387 */ /* 0x000fe80000100a00 */
[----:B------:R0:W-:Y:S04]  /*bd9b0*/  STL.64 [R1+0x1198], R38 ;  /* 0x0011982601007387 */ /* 0x0001e80000100a00 */
[----:B0-----:R-:W4:Y:S04]  /*bd9c0*/  LDL.LU.64 R38, [R1+0x8750] ;  /* 0x0087500001267983 */ /* 0x001f280000300a00 */
[----:B------:R-:W4:Y:S04]  /*bd9d0*/  LDL.LU.64 R36, [R1+0x8748] ;  /* 0x0087480001247983 */ /* 0x000f280000300a00 */
[----:B------:R-:W4:Y:S04]  /*bd9e0*/  LDL.LU.64 R54, [R1+0x8740] ;  /* 0x0087400001367983 */ /* 0x000f280000300a00 */
[----:B------:R-:W4:Y:S04]  /*bd9f0*/  LDL.LU.64 R52, [R1+0x8738] ;  /* 0x0087380001347983 */ /* 0x000f280000300a00 */
[----:B------:R-:W-:Y:S04]  /*bda00*/  STL.64 [R1+0x11a0], R56 ;  /* 0x0011a03801007387 */ /* 0x000fe80000100a00 */
[----:B------:R0:W-:Y:S04]  /*bda10*/  STL.64 [R1+0x11a8], R58 ;  /* 0x0011a83a01007387 */ /* 0x0001e80000100a00 */
[----:B0-----:R-:W4:Y:S04]  /*bda20*/  LDL.LU.64 R58, [R1+0x8730] ;  /* 0x00873000013a7983 */ /* 0x001f280000300a00 */
[----:B------:R-:W4:Y:S01]  /*bda30*/  LDL.LU.64 R56, [R1+0x8728] ;  /* 0x0087280001387983 */ /* 0x000f220000300a00 */
[----:B--2---:R-:W-:-:S15]  /*bda40*/  HMMA.16816.F32 R44, R28, R48, R44 ;  /* 0x000000301c2c723c */ /* 0x004fde000000182c */
[----:B------:R-:W-:-:S04]  /*bda50*/  NOP ;  /* 0x0000000000007918 */ /* 0x000fc80000000000 */
[----:B------:R-:W-:Y:S04]  /*bda60*/  STL.64 [R1+0x11b0], R44 ;  /* 0x0011b02c01007387 */ /* 0x000fe80000100a00 */
[----:B------:R0:W-:Y:S02]  /*bda70*/  STL.64 [R1+0x11b8], R46 ;  /* 0x0011b82e01007387 */ /* 0x0001e40000100a00 */
[----:B0-----:R-:W-:Y:S02]  /*bda80*/  HMMA.16816.F32 R44, R28, R50, R40 ;  /* 0x000000321c2c723c */ /* 0x001fe40000001828 */
[----:B------:R-:W2:Y:S04]  /*bda90*/  LDL.LU.64 R40, [R1+0x1200] ;  /* 0x0012000001287983 */ /* 0x000ea80000300a00 */
[----:B------:R-:W2:-:S13]  /*bdaa0*/  LDL.LU.64 R42, [R1+0x1208] ;  /* 0x00120800012a7983 */ /* 0x000e9a0000300a00 */
[----:B------:R0:W-:Y:S04]  /*bdab0*/  STL.64 [R1+0x11c0], R44 ;  /* 0x0011c02c01007387 */ /* 0x0001e80000100a00 */
[----:B------:R1:W-:Y:S04]  /*bdac0*/  STL.64 [R1+0x11c8], R46 ;  /* 0x0011c82e01007387 */ /* 0x0003e80000100a00 */
[----:B------:R-:W2:Y:S04]  /*bdad0*/  LDL.LU.64 R48, [R1+0x1210] ;  /* 0x0012100001307983 */ /* 0x000ea80000300a00 */
[----:B------:R-:W2:Y:S01]  /*bdae0*/  LDL.LU.64 R50, [R1+0x1218] ;  /* 0x0012180001327983 */ /* 0x000ea20000300a00 */
[----:B---3--:R-:W-:Y:S03]  /*bdaf0*/  HMMA.16816.F32 R32, R28, R60, R32 ;  /* 0x0000003c1c20723c */ /* 0x008fe60000001820 */
[----:B0-----:R-:W3:-:S15]  /*bdb00*/  LDL.LU.64 R44, [R1+0x1220] ;  /* 0x00122000012c7983 */ /* 0x001ede0000300a00 */
[----:B------:R-:W-:Y:S01]  /*bdb10*/  NOP ;  /* 0x0000000000007918 */ /* 0x000fe20000000000 */
[----:B------:R0:W-:Y:S01]  /*bdb20*/  STL.64 [R1+0x11d0], R32 ;  /* 0x0011d02001007387 */ /* 0x0001e20000100a00 */
[C---:B----4-:R-:W-:Y:S08]  /*bdb30*/  HMMA.16816.F32 R8, R28.reuse, R58, R8 ;  /* 0x0000003a1c08723c */ /* 0x050ff00000001808 */
[C---:B------:R-:W-:Y:S01]  /*bdb40*/  HMMA.16816.F32 R4, R28.reuse, R56, R4 ;  /* 0x000000381c04723c */ /* 0x040fe20000001804 */
[----:B------:R4:W-:Y:S04]  /*bdb50*/  STL.64 [R1+0x11d8], R34 ;  /* 0x0011d82201007387 */ /* 0x0009e80000100a00 */
[----:B-1----:R-:W3:Y:S06]  /*bdb60*/  LDL.LU.64 R46, [R1+0x1228] ;  /* 0x00122800012e7983 */ /* 0x002eec0000300a00 */
[----:B------:R1:W-:Y:S04]  /*bdb70*/  STL.64 [R1+0x11e0], R8 ;  /* 0x0011e00801007387 */ /* 0x0003e80000100a00 */
[----:B------:R1:W-:Y:S04]  /*bdb80*/  STL.64 [R1+0x11e8], R10 ;  /* 0x0011e80a01007387 */ /* 0x0003e80000100a00 */
[----:B0-----:R-:W3:Y:S04]  /*bdb90*/  LDL.LU.64 R32, [R1+0x1230] ;  /* 0x0012300001207983 */ /* 0x001ee80000300a00 */
[----:B----4-:R-:W4:Y:S04]  /*bdba0*/  LDL.LU.64 R34, [R1+0x1238] ;  /* 0x0012380001227983 */ /* 0x010f280000300a00 */
[----:B-1----:R-:W3:Y:S04]  /*bdbb0*/  LDL.LU.64 R8, [R1+0x1240] ;  /* 0x0012400001087983 */ /* 0x002ee80000300a00 */
[----:B------:R-:W3:Y:S04]  /*bdbc0*/  LDL.LU.64 R10, [R1+0x1248] ;  /* 0x00124800010a7983 */ /* 0x000ee80000300a00 */
[----:B------:R0:W-:Y:S04]  /*bdbd0*/  STL.64 [R1+0x11f0], R4 ;  /* 0x0011f00401007387 */ /* 0x0001e80000100a00 */
[----:B------:R1:W-:Y:S04]  /*bdbe0*/  STL.64 [R1+0x11f8], R6 ;  /* 0x0011f80601007387 */ /* 0x0003e80000100a00 */
[----:B0-----:R-:W3:Y:S04]  /*bdbf0*/  LDL.LU.64 R4, [R1+0x1260] ;  /* 0x0012600001047983 */ /* 0x001ee80000300a00 */
[----:B-1----:R-:W3:Y:S04]  /*bdc00*/  LDL.LU.64 R6, [R1+0x1268] ;  /* 0x0012680001067983 */ /* 0x002ee80000300a00 */
[----:B------:R-:W-:Y:S04]  /*bdc10*/  STL.64 [R1+0x86a0], R58 ;  /* 0x0086a03a01007387 */ /* 0x000fe80000100a00 */
[----:B------:R0:W-:Y:S04]  /*bdc20*/  STL.64 [R1+0x8698], R56 ;  /* 0x0086983801007387 */ /* 0x0001e80000100a00 */
[----:B0-----:R-:W3:Y:S04]  /*bdc30*/  LDL.LU.64 R56, [R1+0x1380] ;  /* 0x0013800001387983 */ /* 0x001ee80000300a00 */
[----:B------:R-:W3:Y:S01]  /*bdc40*/  LDL.LU.64 R58, [R1+0x1388] ;  /* 0x00138800013a7983 */ /* 0x000ee20000300a00 */
[C---:B--2---:R-:W-:Y:S08]  /*bdc50*/  HMMA.16816.F32 R40, R28.reuse, R54, R40 ;  /* 0x000000361c28723c */ /* 0x044ff00000001828 */
[C---:B------:R-:W-:Y:S11]  /*bdc60*/  HMMA.16816.F32 R48, R28.reuse, R52, R48 ;  /* 0x000000341c30723c */ /* 0x040ff60000001830 */
[----:B------:R-:W-:Y:S04]  /*bdc70*/  STL.64 [R1+0x1200], R40 ;  /* 0x0012002801007387 */ /* 0x000fe80000100a00 */
[----:B------:R0:W-:Y:S04]  /*bdc80*/  STL.64 [R1+0x1208], R42 ;  /* 0x0012082a01007387 */ /* 0x0001e80000100a00 */
[----:B0-----:R-:W2:Y:S04]  /*bdc90*/  LDL.LU.64 R42, [R1+0x8720] ;  /* 0x00872000012a7983 */ /* 0x001ea80000300a00 */
[----:B------:R-:W2:Y:S04]  /*bdca0*/  LDL.LU.64 R40, [R1+0x8718] ;  /* 0x0087180001287983 */ /* 0x000ea80000300a00 */
        /* <DEDUP_REMOVED lines=12> */
[----:B0-----:R-:W3:Y:S01]  /*bdd70*/  LDL.LU.64 R46, [R1+0x8700] ;  /* 0x00870000012e7983 */ /* 0x001ee20000300a00 */
[C---:B----4-:R-:W-:Y:S03]  /*bdd80*/  HMMA.16816.F32 R32, R28.reuse, R48, R32 ;  /* 0x000000301c20723c */ /* 0x050fe60000001820 */
[----:B------:R-:W4:Y:S04]  /*bdd90*/  LDL.LU.64 R44, [R1+0x86f8] ;  /* 0x0086f800012c7983 */ /* 0x000f280000300a00 */
[----:B------:R-:W-:Y:S04]  /*bdda0*/  STL.64 [R1+0x86c0], R50 ;  /* 0x0086c03201007387 */ /* 0x000fe80000100a00 */
[----:B------:R-:W-:Y:S08]  /*bddb0*/  STL.64 [R1+0x86b8], R48 ;  /* 0x0086b83001007387 */ /* 0x000ff00000100a00 */
[----:B------:R-:W-:Y:S04]  /*bddc0*/  STL.64 [R1+0x1230], R32 ;  /* 0x0012302001007387 */ /* 0x000fe80000100a00 */
[----:B------:R3:W-:Y:S02]  /*bddd0*/  STL.64 [R1+0x1238], R34 ;  /* 0x0012382201007387 */ /* 0x0007e40000100a00 */
[----:B---3--:R-:W-:Y:S02]  /*bdde0*/  HMMA.16816.F32 R32, R28, R46, R8 ;  /* 0x0000002e1c20723c */ /* 0x008fe40000001808 */
[----:B------:R-:W3:Y:S04]  /*bddf0*/  LDL.LU.64 R8, [R1+0x1280] ;  /* 0x0012800001087983 */ /* 0x000ee80000300a00 */
[----:B------:R-:W3:-:S13]  /*bde00*/  LDL.LU.64 R10, [R1+0x1288] ;  /* 0x00128800010a7983 */ /* 0x000eda0000300a00 */
[----:B------:R0:W-:Y:S04]  /*bde10*/  STL.64 [R1+0x1240], R32 ;  /* 0x0012402001007387 */ /* 0x0001e80000100a00 */
[----:B------:R1:W-:Y:S04]  /*bde20*/  STL.64 [R1+0x1248], R34 ;  /* 0x0012482201007387 */ /* 0x0003e80000100a00 */
[----:B0-----:R-:W3:Y:S04]  /*bde30*/  LDL.LU.64 R32, [R1+0x1290] ;  /* 0x0012900001207983 */ /* 0x001ee80000300a00 */
[----:B-1----:R-:W3:Y:S01]  /*bde40*/  LDL.LU.64 R34, [R1+0x1298] ;  /* 0x0012980001227983 */ /* 0x002ee20000300a00 */
[C---:B----4-:R-:W-:Y:S08]  /*bde50*/  HMMA.16816.F32 R56, R28.reuse, R44, R56 ;  /* 0x0000002c1c38723c */ /* 0x050ff00000001838 */
[C---:B--2---:R-:W-:Y:S01]  /*bde60*/  HMMA.16816.F32 R48, R28.reuse, R42, R4 ;  /* 0x0000002a1c30723c */ /* 0x044fe20000001804 */
[----:B------:R-:W2:Y:S10]  /*bde70*/  LDL.LU.64 R4, [R1+0x12a0] ;  /* 0x0012a00001047983 */ /* 0x000eb40000300a00 */
[----:B------:R0:W-:Y:S04]  /*bde80*/  STL.64 [R1+0x1250], R56 ;  /* 0x0012503801007387 */ /* 0x0001e80000100a00 */
[----:B------:R1:W-:Y:S04]  /*bde90*/  STL.64 [R1+0x1258], R58 ;  /* 0x0012583a01007387 */ /* 0x0003e80000100a00 */
[----:B------:R-:W2:Y:S04]  /*bdea0*/  LDL.LU.64 R6, [R1+0x12a8] ;  /* 0x0012a80001067983 */ /* 0x000ea80000300a00 */
[----:B------:R-:W-:Y:S04]  /*bdeb0*/  STL.64 [R1+0x1260], R48 ;  /* 0x0012603001007387 */ /* 0x000fe80000100a00 */
[----:B------:R4:W-:Y:S04]  /*bdec0*/  STL.64 [R1+0x1268], R50 ;  /* 0x0012683201007387 */ /* 0x0009e80000100a00 */
[----:B0-----:R-:W2:Y:S04]  /*bded0*/  LDL.LU.64 R56, [R1+0x12d0] ;  /* 0x0012d00001387983 */ /* 0x001ea80000300a00 */
[----:B-1----:R-:W2:Y:S01]  /*bdee0*/  LDL.LU.64 R58, [R1+0x12d8] ;  /* 0x0012d800013a7983 */ /* 0x002ea20000300a00 */
[----:B----4-:R-:W-:Y:S03]  /*bdef0*/  HMMA.16816.F32 R48, R28, R40, R52 ;  /* 0x000000281c30723c */ /* 0x010fe60000001834 */
[----:B------:R-:W4:Y:S04]  /*bdf00*/  LDL.LU.64 R52, [R1+0x12e0] ;  /* 0x0012e00001347983 */ /* 0x000f280000300a00 */
[----:B------:R-:W4:-:S12]  /*bdf10*/  LDL.LU.64 R54, [R1+0x12e8] ;  /* 0x0012e80001367983 */ /* 0x000f180000300a00 */
        /* <DEDUP_REMOVED lines=8> */
[C---:B---3--:R-:W-:Y:S08]  /*bdfa0*/  HMMA.16816.F32 R8, R28.reuse, R38, R8 ;  /* 0x000000261c08723c */ /* 0x048ff00000001808 */
[C---:B------:R-:W-:Y:S11]  /*bdfb0*/  HMMA.16816.F32 R32, R28.reuse, R36, R32 ;  /* 0x000000241c20723c */ /* 0x040ff60000001820 */
[----:B------:R-:W-:Y:S04]  /*bdfc0*/  STL.64 [R1+0x1280], R8 ;  /* 0x0012800801007387 */ /* 0x000fe80000100a00 */
[----:B------:R0:W-:Y:S04]  /*bdfd0*/  STL.64 [R1+0x1288], R10 ;  /* 0x0012880a01007387 */ /* 0x0001e80000100a00 */
[----:B0-----:R-:W3:Y:S04]  /*bdfe0*/  LDL.LU.64 R10, [R1+0x86f0] ;  /* 0x0086f000010a7983 */ /* 0x001ee80000300a00 */
[----:B------:R-:W3:Y:S04]  /*bdff0*/  LDL.LU.64 R8, [R1+0x86e8] ;  /* 0x0086e80001087983 */ /* 0x000ee80000300a00 */
        /* <DEDUP_REMOVED lines=8> */
[C---:B--2---:R-:W-:Y:S08]  /*be080*/  HMMA.16816.F32 R40, R28.reuse, R26, R40 ;  /* 0x0000001a1c28723c */ /* 0x044ff00000001828 */
[----:B---3--:R-:W-:-:S15]  /*be090*/  HMMA.16816.F32 R4, R28, R34, R4 ;  /* 0x000000221c04723c */ /* 0x008fde0000001804 */
[----:B------:R-:W-:-:S04]  /*be0a0*/  NOP ;  /* 0x0000000000007918 */ /* 0x000fc80000000000 */
[----:B------:R-:W-:Y:S04]  /*be0b0*/  STL.64 [R1+0x12a0], R4 ;  /* 0x0012a00401007387 */ /* 0x000fe80000100a00 */
[----:B------:R0:W-:Y:S04]  /*be0c0*/  STL.64 [R1+0x12a8], R6 ;  /* 0x0012a80601007387 */ /* 0x0001e80000100a00 */
[----:B0-----:R-:W2:Y:S04]  /*be0d0*/  LDL.LU.64 R6, [R1+0x86d0] ;  /* 0x0086d00001067983 */ /* 0x001ea80000300a00 */
[----:B------:R-:W3:Y:S01]  /*be0e0*/  LDL.LU.64 R4, [R1+0x86c8] ;  /* 0x0086c80001047983 */ /* 0x000ee20000300a00 */
[----:B----4-:R-:W-:Y:S03]  /*be0f0*/  HMMA.16816.F32 R36, R28, R32, R36 ;  /* 0x000000201c24723c */ /* 0x010fe60000001824 */
[----:B------:R-:W-:Y:S04]  /*be100*/  STL.64 [R1+0x8650], R34 ;  /* 0x0086502201007387 */ /* 0x000fe80000100a00 */
[----:B------:R0:W-:-:S12]  /*be110*/  STL.64 [R1+0x8648], R32 ;  /* 0x0086482001007387 */ /* 0x0001d80000100a00 */
[----:B------:R-:W-:Y:S04]  /*be120*/  STL.64 [R1+0x12b0], R36 ;  /* 0x0012b02401007387 */ /* 0x000fe80000100a00 */
[----:B------:R1:W-:Y:S04]  /*be130*/  STL.64 [R1+0x12b8], R38 ;  /* 0x0012b82601007387 */ /* 0x0003e80000100a00 */
[----:B0-----:R-:W4:Y:S04]  /*be140*/  LDL.LU.64 R32, [R1+0x1300] ;  /* 0x0013000001207983 */ /* 0x001f280000300a00 */
[----:B------:R-:W-:Y:S01]  /*be150*/  STL.64 [R1+0x12c0], R40 ;  /* 0x0012c02801007387 */ /* 0x000fe20000100a00 */
[----:B-1----:R-:W-:Y:S03]  /*be160*/  HMMA.16816.F32 R36, R28, R2, R56 ;  /* 0x000000021c24723c */ /* 0x002fe60000001838 */
[----:B------:R-:W-:Y:S04]  /*be170*/  STL.64 [R1+0x12c8], R42 ;  /* 0x0012c82a01007387 */ /* 0x000fe80000100a00 */
[----:B------:R-:W4:-:S12]  /*be180*/  LDL.LU.64 R34, [R1+0x1308] ;  /* 0x0013080001227983 */ /* 0x000f180000300a00 */
[----:B------:R0:W-:Y:S04]  /*be190*/  STL.64 [R1+0x12d0], R36 ;  /* 0x0012d02401007387 */ /* 0x0001e80000100a00 */
[----:B------:R1:W-:Y:S04]  /*be1a0*/  STL.64 [R1+0x12d8], R38 ;  /* 0x0012d82601007387 */ /* 0x0003e80000100a00 */
[----:B0-----:R-:W4:Y:S04]  /*be1b0*/  LDL.LU.64 R36, [R1+0x1310] ;  /* 0x0013100001247983 */ /* 0x001f280000300a00 */
[----:B-1----:R-:W4:Y:S01]  /*be1c0*/  LDL.LU.64 R38, [R1+0x1318] ;  /* 0x0013180001267983 */ /* 0x002f220000300a00 */
[----:B---3--:R-:W-:-:S15]  /*be1d0*/  HMMA.16816.F32 R40, R28, R4, R52 ;  /* 0x000000041c28723c */ /* 0x008fde0000001834 */
[----:B------:R-:W-:-:S04]  /*be1e0*/  NOP ;  /* 0x0000000000007918 */ /* 0x000fc80000000000 */
[----:B------:R-:W-:Y:S04]  /*be1f0*/  STL.64 [R1+0x12e0], R40 ;  /* 0x0012e02801007387 */ /* 0x000fe80000100a00 */
[----:B------:R2:W-:Y:S04]  /*be200*/  STL.64 [R1+0x12e8], R42 ;  /* 0x0012e82a01007387 */ /* 0x0005e80000100a00 */
[----:B------:R-:W3:Y:S04]  /*be210*/  LDL.LU.64 R56, [R1+0x1320] ;  /* 0x0013200001387983 */ /* 0x000ee80000300a00 */
[----:B------:R-:W3:Y:S01]  /*be220*/  LDL.LU.64 R58, [R1+0x1328] ;  /* 0x00132800013a7983 */ /* 0x000ee20000300a00 */
[----:B--2---:R-:W-:-:S15]  /*be230*/  HMMA.16816.F32 R40, R28, R6, R48 ;  /* 0x000000061c28723c */ /* 0x004fde0000001830 */
[----:B------:R-:W-:-:S04]  /*be240*/  NOP ;  /* 0x0000000000007918 */ /* 0x000fc80000000000 */
[----:B------:R-:W-:Y:S04]  /*be250*/  STL.64 [R1+0x12f0], R40 ;  /* 0x0012f02801007387 */ /* 0x000fe80000100a00 */
[----:B------:R-:W-:Y:S04]  /*be260*/  STL.64 [R1+0x12f8], R42 ;  /* 0x0012f82a01007387 */ /* 0x000fe80000100a00 */
        /* <DEDUP_REMOVED lines=8> */
[----:B------:R-:W-:Y:S04]  /*be2f0*/  STL.64 [R1+0x8660], R6 ;  /* 0x0086600601007387 */ /* 0x000fe80000100a00 */
[----:B------:R4:W-:Y:S02]  /*be300*/  STL.64 [R1+0x8658], R4 ;  /* 0x0086580401007387 */ /* 0x0009e40000100a00 */
[----:B----4-:R-:W-:Y:S02]  /*be310*/  HMMA.16816.F32 R4, R28, R8, R32 ;  /* 0x000000081c04723c */ /* 0x010fe40000001820 */
[----:B------:R-:W4:Y:S04]  /*be320*/  LDL.LU.64 R32, [R1+0x1330] ;  /* 0x0013300001207983 */ /* 0x000f280000300a00 */
[----:B------:R-:W4:-:S13]  /*be330*/  LDL.LU.64 R34, [R1+0x1338] ;  /* 0x0013380001227983 */ /* 0x000f1a0000300a00 */
[----:B------:R-:W-:Y:S04]  /*be340*/  STL.64 [R1+0x1300], R4 ;  /* 0x0013000401007387 */ /* 0x000fe80000100a00 */
[----:B------:R0:W-:Y:S04]  /*be350*/  STL.64 [R1+0x1308], R6 ;  /* 0x0013080601007387 */ /* 0x0001e80000100a00 */
[----:B------:R-:W2:Y:S04]  /*be360*/  LDL.LU.64 R40, [R1+0x1350] ;  /* 0x0013500001287983 */ /* 0x000ea80000300a00 */
[----:B------:R-:W2:Y:S01]  /*be370*/  LDL.LU.64 R42, [R1+0x1358] ;  /* 0x00135800012a7983 */ /* 0x000ea20000300a00 */
[----:B0-----:R-:W-:-:S15]  /*be380*/  HMMA.16816.F32 R4, R28, R10, R36 ;  /* 0x0000000a1c04723c */ /* 0x001fde0000001824 */
[----:B------:R-:W-:-:S04]  /*be390*/  NOP ;  /* 0x0000000000007918 */ /* 0x000fc80000000000 */
[----:B------:R0:W-:Y:S04]  /*be3a0*/  STL.64 [R1+0x1310], R4 ;  /* 0x0013100401007387 */ /* 0x0001e80000100a00 */
[----:B------:R1:W-:Y:S04]  /*be3b0*/  STL.64 [R1+0x1318], R6 ;  /* 0x0013180601007387 */ /* 0x0003e80000100a00 */
        /* <DEDUP_REMOVED lines=10> */
[----:B------:R0:W-:Y:S04]  /*be460*/  STL.64 [R1+0x1320], R56 ;  /* 0x0013203801007387 */ /* 0x0001e80000100a00 */
[----:B------:R1:W-:Y:S04]  /*be470*/  STL.64 [R1+0x1328], R58 ;  /* 0x0013283a01007387 */ /* 0x0003e80000100a00 */
[----:B0-----:R-:W3:Y:S04]  /*be480*/  LDL.64 R56, [R1+0x18] ;  /* 0x0000180001387983 */ /* 0x001ee80000100a00 */
[----:B-1----:R-:W3:Y:S04]  /*be490*/  LDL.64 R58, [R1+0x10] ;  /* 0x00001000013a7983 */ /* 0x002ee80000100a00 */
        /* <DEDUP_REMOVED lines=9> */
[----:B------:R0:W-:Y:S04]  /*be530*/  STL [R1+0x8638], R15 ;  /* 0x0086380f01007387 */ /* 0x0001e80000100800 */
[----:B------:R-:W-:Y:S01]  /*be540*/  STL.64 [R1+0x8618], R18 ;  /* 0x0086181201007387 */ /* 0x000fe20000100a00 */
[C---:B--2---:R-:W-:Y:S08]  /*be550*/  HMMA.16816.F32 R4, R28.reuse, R22, R4 ;  /* 0x000000161c04723c */ /* 0x044ff00000001804 */
[C---:B0-----:R-:W-:Y:S08]  /*be560*/  HMMA.16816.F32 R12, R28.reuse, R16, R8 ;  /* 0x000000101c0c723c */ /* 0x041ff00000001808 */
[C---:B------:R-:W-:Y:S11]  /*be570*/  HMMA.16816.F32 R8, R28.reuse, R18, R40 ;  /* 0x000000121c08723c */ /* 0x040ff60000001828 */
[----:B------:R-:W-:Y:S04]  /*be580*/  STL.64 [R1+0x1340], R12 ;  /* 0x0013400c01007387 */ /* 0x000fe80000100a00 */
[----:B------:R0:W-:Y:S02]  /*be590*/  STL.64 [R1+0x1348], R14 ;  /* 0x0013480e01007387 */ /* 0x0001e40000100a00 */
[----:B0-----:R-:W-:Y:S02]  /*be5a0*/  HMMA.16816.F32 R12, R28, R20, R36 ;  /* 0x000000141c0c723c */ /* 0x001fe40000001824 */
[----:B------:R-:W-:Y:S04]  /*be5b0*/  STL.64 [R1+0x8610], R16 ;  /* 0x0086101001007387 */ /* 0x000fe80000100a00 */
[----:B------:R0:W-:Y:S04]  /*be5c0*/  STL.64 [R1+0x1350], R8 ;  /* 0x0013500801007387 */ /* 0x0001e80000100a00 */
[----:B------:R1:W-:Y:S04]  /*be5d0*/  STL.64 [R1+0x1358], R10 ;  /* 0x0013580a01007387 */ /* 0x0003e80000100a00 */
[----:B0-----:R-:W2:Y:S05]  /*be5e0*/  LDL.LU.64 R8, [R1+0x1390] ;  /* 0x0013900001087983 */ /* 0x001eaa0000300a00 */
[----:B------:R-:W-:Y:S04]  /*be5f0*/  STL.64 [R1+0x1360], R12 ;  /* 0x0013600c01007387 */ /* 0x000fe80000100a00 */
[----:B------:R-:W-:Y:S04]  /*be600*/  STL.64 [R1+0x1368], R14 ;  /* 0x0013680e01007387 */ /* 0x000fe80000100a00 */
[----:B-1----:R-:W2:Y:S04]  /*be610*/  LDL.LU.64 R10, [R1+0x1398] ;  /* 0x00139800010a7983 */ /* 0x002ea80000300a00 */
[----:B------:R0:W-:Y:S04]  /*be620*/  STL.64 [R1+0x1380], R4 ;  /* 0x0013800401007387 */ /* 0x0001e80000100a00 */
[----:B------:R1:W-:Y:S04]  /*be630*/  STL.64 [R1+0x1388], R6 ;  /* 0x0013880601007387 */ /* 0x0003e80000100a00 */
[----:B------:R-:W-:Y:S04]  /*be640*/  STL.64 [R1+0x8608], R22 ;  /* 0x0086081601007387 */ /* 0x000fe80000100a00 */
[----:B------:R-:W-:Y:S04]  /*be650*/  STL.64 [R1+0x8600], R20 ;  /* 0x0086001401007387 */ /* 0x000fe80000100a00 */
[----:B0-----:R-:W2:Y:S04]  /*be660*/  LDL.LU.64 R4, [R1+0x13a0] ;  /* 0x0013a00001047983 */ /* 0x001ea80000300a00 */
[----:B-1----:R-:W2:Y:S01]  /*be670*/  LDL.LU.64 R6, [R1+0x13a8] ;  /* 0x0013a80001067983 */ /* 0x002ea20000300a00 */
[----:B------:R-:W-:-:S02]  /*be680*/  IMAD R14, R50, 0x100, R49 ;  /* 0x00000100320e7824 */ /* 0x000fc400078e0231 */
[----:B------:R-:W-:Y:S02]  /*be690*/  IMAD R13, R52, 0x100, R51 ;  /* 0x00000100340d7824 */ /* 0x000fe400078e0233 */
[----:B------:R-:W-:Y:S02]  /*be6a0*/  IMAD R12, R54, 0x100, R53 ;  /* 0x00000100360c7824 */ /* 0x000fe400078e0235 */
[----:B------:R-:W-:Y:S01]  /*be6b0*/  IMAD R0, R0, 0x100, R55 ;  /* 0x0000010000007824 */ /* 0x000fe200078e0237 */
[----:B------:R-:W2:Y:S04]  /*be6c0*/  LDL.64 R52, [R1+0x8] ;  /* 0x0000080001347983 */ /* 0x000ea80000100a00 */
[----:B------:R-:W2:Y:S01]  /*be6d0*/  LDL R54, [R1] ;  /* 0x0000000001367983 */ /* 0x000ea20000100800 */
[----:B---3--:R-:W-:Y:S01]  /*be6e0*/  IMAD.MOV.U32 R15, RZ, RZ, R57 ;  /* 0x000000ffff0f7224 */ /* 0x008fe200078e0039 */
[----:B----4-:R-:W-:Y:S01]  /*be6f0*/  HMMA.16816.F32 R16, R28, R24, R32 ;  /* 0x000000181c10723c */ /* 0x010fe20000001820 */
[----:B------:R-:W-:-:S02]  /*be700*/  F2FP.F16.E4M3.UNPACK_B R28, R14 ;  /* 0x0000000eff1c723e */ /* 0x000fc400020006ff */
[----:B------:R-:W-:Y:S02]  /*be710*/  F2FP.F16.E4M3.UNPACK_B R29, R13 ;  /* 0x0000000dff1d723e */ /* 0x000fe400020006ff */
[----:B------:R-:W-:Y:S02]  /*be720*/  F2FP.F16.E4M3.UNPACK_B R30, R12 ;  /* 0x0000000cff1e723e */ /* 0x000fe400020006ff */
[----:B------:R-:W-:-:S12]  /*be730*/  F2FP.F16.E4M3.UNPACK_B R31, R0 ;  /* 0x00000000ff1f723e */ /* 0x000fd800020006ff */
[----:B------:R-:W-:Y:S04]  /*be740*/  STL.64 [R1+0x1370], R16 ;  /* 0x0013701001007387 */ /* 0x000fe80000100a00 */
[----:B------:R-:W-:Y:S04]  /*be750*/  STL.64 [R1+0x1378], R18 ;  /* 0x0013781201007387 */ /* 0x000fe80000100a00 */
[----:B------:R-:W3:Y:S04]  /*be760*/  LDL R55, [R1+0x4] ;  /* 0x0000040001377983 */ /* 0x000ee80000100800 */
[----:B------:R-:W-:Y:S04]  /*be770*/  STL [R1+0x8624], R24 ;  /* 0x0086241801007387 */ /* 0x000fe80000100800 */
[----:B------:R-:W-:Y:S01]  /*be780*/  STL [R1+0x8620], R25 ;  /* 0x0086201901007387 */ /* 0x000fe20000100800 */
[----:B------:R-:W-:-:S02]  /*be790*/  IMAD.MOV.U32 R14, RZ, RZ, R56 ;  /* 0x000000ffff0e7224 */ /* 0x000fc400078e0038 */
[----:B------:R-:W-:Y:S02]  /*be7a0*/  IMAD.MOV.U32 R12, RZ, RZ, R58 ;  /* 0x000000ffff0c7224 */ /* 0x000fe400078e003a */
[----:B------:R-:W-:Y:S01]  /*be7b0*/  IMAD.MOV.U32 R13, RZ, RZ, R59 ;  /* 0x000000ffff0d7224 */ /* 0x000fe200078e003b */
[C---:B--2---:R-:W-:Y:S08]  /*be7c0*/  HMMA.16816.F32 R8, R28.reuse, R56, R8 ;  /* 0x000000381c08723c */ /* 0x044ff00000001808 */
[----:B------:R-:W-:Y:S11]  /*be7d0*/  HMMA.16816.F32 R4, R28, R58, R4 ;  /* 0x0000003a1c04723c */ /* 0x000ff60000001804 */
[----:B------:R-:W-:Y:S04]  /*be7e0*/  STL.64 [R1+0x1390], R8 ;  /* 0x0013900801007387 */ /* 0x000fe80000100a00 */
[----:B------:R-:W-:Y:S04]  /*be7f0*/  STL.64 [R1+0x1398], R10 ;  /* 0x0013980a01007387 */ /* 0x000fe80000100a00 */
[----:B------:R0:W-:Y:S04]  /*be800*/  STL.64 [R1+0x13a0], R4 ;  /* 0x0013a00401007387 */ /* 0x0001e80000100a00 */
[----:B------:R1:W-:Y:S04]  /*be810*/  STL.64 [R1+0x13a8], R6 ;  /* 0x0013a80601007387 */ /* 0x0003e80000100a00 */
[----:B0-----:R-:W2:Y:S04]  /*be820*/  LDL.LU.64 R4, [R1+0x13b0] ;  /* 0x0013b00001047983 */ /* 0x001ea80000300a00 */
[----:B-1----:R-:W2:Y:S04]  /*be830*/  LDL.LU.64 R6, [R1+0x13b8] ;  /* 0x0013b80001067983 */ /* 0x002ea80000300a00 */
[----:B------:R-:W3:Y:S04]  /*be840*/  LDL.LU.64 R48, [R1+0x13c0] ;  /* 0x0013c00001307983 */ /* 0x000ee80000300a00 */
[----:B------:R-:W3:Y:S04]  /*be850*/  LDL.LU.64 R50, [R1+0x13c8] ;  /* 0x0013c80001327983 */ /* 0x000ee80000300a00 */
        /* <DEDUP_REMOVED lines=16> */
[C---:B--2---:R-:W-:Y:S08]  /*be960*/  HMMA.16816.F32 R4, R28.reuse, R52, R4 ;  /* 0x000000341c04723c */ /* 0x044ff00000001804 */
[C---:B---3--:R-:W-:Y:S08]  /*be970*/  HMMA.16816.F32 R52, R28.reuse, R54, R48 ;  /* 0x000000361c34723c */ /* 0x048ff00000001830 */
[C---:B----4-:R-:W-:Y:S03]  /*be980*/  HMMA.16816.F32 R56, R28.reuse, R60, R56 ;  /* 0x0000003c1c38723c */ /* 0x050fe60000001838 */
[----:B------:R0:W-:Y:S04]  /*be990*/  STL.64 [R1+0x13b0], R4 ;  /* 0x0013b00401007387 */ /* 0x0001e80000100a00 */
[----:B------:R1:W-:Y:S04]  /*be9a0*/  STL.64 [R1+0x13b8], R6 ;  /* 0x0013b80601007387 */ /* 0x0003e80000100a00 */
[----:B0-----:R-:W2:Y:S04]  /*be9b0*/  LDL.LU.64 R4, [R1+0x1440] ;  /* 0x0014400001047983 */ /* 0x001ea80000300a00 */
[----:B-1----:R-:W2:Y:S04]  /*be9c0*/  LDL.LU.64 R6, [R1+0x1448] ;  /* 0x0014480001067983 */ /* 0x002ea80000300a00 */
[----:B------:R-:W3:Y:S04]  /*be9d0*/  LDL.LU.64 R50, [R1+0x86c0] ;  /* 0x0086c00001327983 */ /* 0x000ee80000300a00 */
[----:B------:R-:W4:Y:S04]  /*be9e0*/  LDL.LU.64 R48, [R1+0x86b8] ;  /* 0x0086b80001307983 */ /* 0x000f280000300a00 */
        /* <DEDUP_REMOVED lines=8> */
[C---:B---3--:R-:W-:Y:S08]  /*bea70*/  HMMA.16816.F32 R16, R28.reuse, R50, R16 ;  /* 0x000000321c10723c */ /* 0x048ff00000001810 */
[C---:B----4-:R-:W-:Y:S08]  /*bea80*/  HMMA.16816.F32 R8, R28.reuse, R48, R8 ;  /* 0x000000301c08723c */ /* 0x050ff00000001808 */
[C---:B--2---:R-:W-:Y:S08]  /*bea90*/  HMMA.16816.F32 R32, R28.reuse, R54, R32 ;  /* 0x000000361c20723c */ /* 0x044ff00000001820 */
[C---:B------:R-:W-:Y:S08]  /*beaa0*/  HMMA.16816.F32 R20, R28.reuse, R52, R20 ;  /* 0x000000341c14723c */ /* 0x040ff00000001814 */
[C---:B------:R-:W-:Y:S08]  /*beab0*/  HMMA.16816.F32 R40, R28.reuse, R58, R40 ;  /* 0x0000003a1c28723c */ /* 0x040ff00000001828 */
[C---:B------:R-:W-:Y:S01]  /*beac0*/  HMMA.16816.F32 R36, R28.reuse, R56, R36 ;  /* 0x000000381c24723c */ /* 0x040fe20000001824 */
[----:B------:R-:W-:Y:S10]  /*bead0*/  STL.64 [R1+0x85f8], R58 ;  /* 0x0085f83a01007387 */ /* 0x000ff40000100a00 */
[----:B------:R0:W-:Y:S04]  /*beae0*/  STL.64 [R1+0x13e0], R40 ;  /* 0x0013e02801007387 */ /* 0x0001e80000100a00 */
[----:B------:R1:W-:Y:S04]  /*beaf0*/  STL.64 [R1+0x13e8], R42 ;  /* 0x0013e82a01007387 */ /* 0x0003e80000100a00 */
        /* <DEDUP_REMOVED lines=13> */
[----:B------:R2:W-:Y:S04]  /*bebd0*/  STL.64 [R1+0x1430], R8 ;  /* 0x0014300801007387 */ /* 0x0005e80000100a00 */
[----:B------:R3:W-:Y:S04]  /*bebe0*/  STL.64 [R1+0x1438], R10 ;  /* 0x0014380a01007387 */ /* 0x0007e80000100a00 */
[----:B0-----:R-:W4:Y:S04]  /*bebf0*/  LDL.LU.64 R40, [R1+0x1580] ;  /* 0x0015800001287983 */ /* 0x001f280000300a00 */
[----:B-1----:R-:W4:Y:S01]  /*bec00*/  LDL.LU.64 R42, [R1+0x1588] ;  /* 0x00158800012a7983 */ /* 0x002f220000300a00 */
[----:B------:R-:W-:-:S15]  /*bec10*/  HMMA.16816.F32 R4, R28, R46, R4 ;  /* 0x0000002e1c04723c */ /* 0x000fde0000001804 */
[----:B------:R-:W-:-:S04]  /*bec20*/  NOP ;  /* 0x0000000000007918 */ /* 0x000fc80000000000 */
[----:B------:R0:W-:Y:S04]  /*bec30*/  STL.64 [R1+0x1440], R4 ;  /* 0x0014400401007387 */ /* 0x0001e80000100a00 */
[----:B------:R1:W-:Y:S04]  /*bec40*/  STL.64 [R1+0x1448], R6 ;  /* 0x0014480601007387 */ /* 0x0003e80000100a00 */
[----:B--2---:R-:W2:Y:S04]  /*bec50*/  LDL.LU.64 R8, [R1+0x1460] ;  /* 0x0014600001087983 */ /* 0x004ea80000300a00 */
[----:B---3--:R-:W2:Y:S04]  /*bec60*/  LDL.LU.64 R10, [R1+0x1468] ;  /* 0x00146800010a7983 */ /* 0x008ea80000300a00 */
[----:B------:R-:W3:Y:S04]  /*bec70*/  LDL.LU.64 R36, [R1+0x1470] ;  /* 0x0014700001247983 */ /* 0x000ee80000300a00 */
[----:B------:R-:W3:Y:S04]  /*bec80*/  LDL.LU.64 R38, [R1+0x1478] ;  /* 0x0014780001267983 */ /* 0x000ee80000300a00 */
[----:B0-----:R-:W2:Y:S04]  /*bec90*/  LDL.LU.64 R4, [R1+0x1480] ;  /* 0x0014800001047983 */ /* 0x001ea80000300a00 */
[----:B-1----:R-:W2:Y:S04]  /*beca0*/  LDL.LU.64 R6, [R1+0x1488] ;  /* 0x0014880001067983 */ /* 0x002ea80000300a00 */
[----:B------:R-:W2:Y:S04]  /*becb0*/  LDL.LU.64 R32, [R1+0x1490] ;  /* 0x0014900001207983 */ /* 0x000ea80000300a00 */
        /* <DEDUP_REMOVED lines=10> */
[----:B------:R-:W2:Y:S01]  /*bed60*/  LDL.LU.64 R18, [R1+0x14f8] ;  /* 0x0014f80001127983 */ /* 0x000ea20000300a00 */
[----:B----4-:R-:W-:-:S15]  /*bed70*/  HMMA.16816.F32 R40, R28, R44, R40 ;  /* 0x0000002c1c28723c */ /* 0x010fde0000001828 */
        /* <DEDUP_REMOVED lines=30> */
[----:B------:R2:W-:Y:S01]  /*bef60*/  STL.64 [R1+0x85b0], R36 ;  /* 0x0085b02401007387 */ /* 0x0005e20000100a00 */
[C---:B----4-:R-:W-:Y:S08]  /*bef70*/  HMMA.16816.F32 R44, R28.reuse, R34, R44 ;  /* 0x000000221c2c723c */ /* 0x050ff0000000182c */
[C---:B--2---:R-:W-:Y:S01]  /*bef80*/  HMMA.16816.F32 R36, R28.reuse, R32, R56 ;  /* 0x000000201c24723c */ /* 0x044fe20000001838 */
[----:B------:R-:W-:Y:S10]  /*bef90*/  STL.64 [R1+0x85a8], R34 ;  /* 0x0085a82201007387 */ /* 0x000ff40000100a00 */
[----:B------:R-:W-:Y:S04]  /*befa0*/  STL.64 [R1+0x14a0], R44 ;  /* 0x0014a02c01007387 */ /* 0x000fe80000100a00 */
[----:B------:R0:W-:Y:S04]  /*befb0*/  STL.64 [R1+0x14a8], R46 ;  /* 0x0014a82e01007387 */ /* 0x0001e80000100a00 */
[----:B------:R3:W-:Y:S04]  /*befc0*/  STL.64 [R1+0x85a0], R32 ;  /* 0x0085a02001007387 */ /* 0x0007e80000100a00 */
[----:B------:R-:W-:Y:S01]  /*befd0*/  STL.64 [R1+0x14b0], R36 ;  /* 0x0014b02401007387 */ /* 0x000fe20000100a00 */
[C---:B0-----:R-:W-:Y:S03]  /*befe0*/  HMMA.16816.F32 R44, R28.reuse, R26, R52 ;  /* 0x0000001a1c2c723c */ /* 0x041fe60000001834 */
[----:B------:R0:W-:Y:S05]  /*beff0*/  STL.64 [R1+0x14b8], R38 ;  /* 0x0014b82601007387 */ /* 0x0001ea0000100a00 */
[C---:B---3--:R-:W-:Y:S08]  /*bf000*/  HMMA.16816.F32 R32, R28.reuse, R4, R20 ;  /* 0x000000041c20723c */ /* 0x048ff00000001814 */
[C---:B0-----:R-:W-:Y:S03]  /*bf010*/  HMMA.16816.F32 R36, R28.reuse, R2, R48 ;  /* 0x000000021c24723c */ /* 0x041fe60000001830 */
[----:B------:R-:W-:Y:S04]  /*bf020*/  STL.64 [R1+0x14c0], R44 ;  /* 0x0014c02c01007387 */ /* 0x000fe80000100a00 */
[----:B------:R-:W-:Y:S01]  /*bf030*/  STL.64 [R1+0x14c8], R46 ;  /* 0x0014c82e01007387 */ /* 0x000fe20000100a00 */
[----:B------:R-:W-:Y:S11]  /*bf040*/  HMMA.16816.F32 R16, R28, R6, R16 ;  /* 0x000000061c10723c */ /* 0x000ff60000001810 */
[----:B------:R-:W-:Y:S04]  /*bf050*/  STL.64 [R1+0x14d0], R36 ;  /* 0x0014d02401007387 */ /* 0x000fe80000100a00 */
[----:B------:R-:W-:Y:S04]  /*bf060*/  STL.64 [R1+0x14d8], R38 ;  /* 0x0014d82601007387 */ /* 0x000fe80000100a00 */
        /* <DEDUP_REMOVED lines=10> */
[----:B---3--:R-:W3:Y:S04]  /*bf110*/  LDL.LU.64 R16, [R1+0x1530] ;  /* 0x0015300001107983 */ /* 0x008ee80000300a00 */
[----:B----4-:R-:W3:Y:S04]  /*bf120*/  LDL.LU.64 R18, [R1+0x1538] ;  /* 0x0015380001127983 */ /* 0x010ee80000300a00 */
[----:B------:R-:W4:Y:S04]  /*bf130*/  LDL.LU R50, [R1+0x3264] ;  /* 0x0032640001327983 */ /* 0x000f280000300800 */
[----:B------:R-:W3:Y:S04]  /*bf140*/  LDL.LU R49, [R1+0x326c] ;  /* 0x00326c0001317983 */ /* 0x000ee80000300800 */
[----:B------:R-:W3:Y:S04]  /*bf150*/  LDL.LU R48, [R1+0x3274] ;  /* 0x0032740001307983 */ /* 0x000ee80000300800 */
[----:B------:R-:W3:Y:S04]  /*bf160*/  LDL.LU R51, [R1+0x3280] ;  /* 0x0032800001337983 */ /* 0x000ee80000300800 */
[----:B------:R-:W3:Y:S04]  /*bf170*/  LDL.LU R0, [R1+0x327c] ;  /* 0x00327c0001007983 */ /* 0x000ee80000300800 */
[----:B------:R0:W-:Y:S04]  /*bf180*/  STL.64 [R1+0x85c8], R6 ;  /* 0x0085c80601007387 */ /* 0x0001e80000100a00 */
[----:B0-----:R-:W3:Y:S04]  /*bf190*/  LDL.LU R6, [R1+0x3270] ;  /* 0x0032700001067983 */ /* 0x001ee80000300800 */
[----:B------:R-:W3:Y:S04]  /*bf1a0*/  LDL.LU R7, [R1+0x3278] ;  /* 0x0032780001077983 */ /* 0x000ee80000300800 */
[----:B------:R0:W-:Y:S04]  /*bf1b0*/  STL.64 [R1+0x85c0], R4 ;  /* 0x0085c00401007387 */ /* 0x0001e80000100a00 */
[----:B0-----:R-:W4:Y:S01]  /*bf1c0*/  LDL.LU R5, [R1+0x3268] ;  /* 0x0032680001057983 */ /* 0x001f220000300800 */
[----:B------:R-:W-:-:S02]  /*bf1d0*/  IMAD.MOV.U32 R58, RZ, RZ, R12 ;  /* 0x000000ffff3a7224 */ /* 0x000fc400078e000c */
[----:B------:R-:W-:Y:S02]  /*bf1e0*/  IMAD.MOV.U32 R59, RZ, RZ, R13 ;  /* 0x000000ffff3b7224 */ /* 0x000fe400078e000d */
[----:B------:R-:W-:Y:S02]  /*bf1f0*/  IMAD.MOV.U32 R56, RZ, RZ, R14 ;  /* 0x000000ffff387224 */ /* 0x000fe400078e000e */
[----:B------:R-:W-:Y:S01]  /*bf200*/  IMAD.MOV.U32 R57, RZ, RZ, R15 ;  /* 0x000000ffff397224 */ /* 0x000fe200078e000f */
[----:B--2---:R-:W-:Y:S01]  /*bf210*/  HMMA.16816.F32 R36, R28, R8, R20 ;  /* 0x000000081c24723c */ /* 0x004fe20000001814 */
[----:B------:R-:W2:Y:S04]  /*bf220*/  LDL.LU.64 R20, [R1+0x1540] ;  /* 0x0015400001147983 */ /* 0x000ea80000300a00 */
[----:B------:R-:W2:-:S14]  /*bf230*/  LDL.LU.64 R22, [R1+0x1548] ;  /* 0x0015480001167983 */ /* 0x000e9c0000300a00 */
[----:B------:R-:W-:Y:S04]  /*bf240*/  STL.64 [R1+0x1500], R36 ;  /* 0x0015002401007387 */ /* 0x000fe80000100a00 */
[----:B------:R0:W-:Y:S04]  /*bf250*/  STL.64 [R1+0x1508], R38 ;  /* 0x0015082601007387 */ /* 0x0001e80000100a00 */
[----:B------:R-:W2:Y:S04]  /*bf260*/  LDL.LU.64 R52, [R1+0x1550] ;  /* 0x0015500001347983 */ /* 0x000ea80000300a00 */
[----:B------:R-:W2:Y:S01]  /*bf270*/  LDL.LU.64 R54, [R1+0x1558] ;  /* 0x0015580001367983 */ /* 0x000ea20000300a00 */
[----:B0-----:R-:W-:Y:S03]  /*bf280*/  HMMA.16816.F32 R36, R28, R10, R32 ;  /* 0x0000000a1c24723c */ /* 0x001fe60000001820 */
[----:B------:R-:W2:Y:S04]  /*bf290*/  LDL.LU R12, [R1+0x8644] ;  /* 0x00864400010c7983 */ /* 0x000ea80000300800 */
[----:B------:R-:W2:Y:S04]  /*bf2a0*/  LDL.LU R13, [R1+0x8640] ;  /* 0x00864000010d7983 */ /* 0x000ea80000300800 */
[----:B------:R-:W3:Y:S04]  /*bf2b0*/  LDL.LU.64 R32, [R1+0x1570] ;  /* 0x0015700001207983 */ /* 0x000ee80000300a00 */
[----:B------:R-:W3:Y:S04]  /*bf2c0*/  LDL.LU.64 R34, [R1+0x1578] ;  /* 0x0015780001227983 */ /* 0x000ee80000300a00 */
[----:B------:R-:W-:Y:S04]  /*bf2d0*/  STL.64 [R1+0x1510], R36 ;  /* 0x0015102401007387 */ /* 0x000fe80000100a00 */
[----:B------:R0:W-:Y:S04]  /*bf2e0*/  STL.64 [R1+0x1518], R38 ;  /* 0x0015182601007387 */ /* 0x0001e80000100a00 */
[----:B------:R-:W3:Y:S04]  /*bf2f0*/  LDL.LU R14, [R1+0x863c] ;  /* 0x00863c00010e7983 */ /* 0x000ee80000300800 */
[----:B------:R-:W3:Y:S04]  /*bf300*/  LDL.LU R15, [R1+0x8638] ;  /* 0x00863800010f7983 */ /* 0x000ee80000300800 */
[----:B0-----:R-:W4:Y:S01]  /*bf310*/  LDL.64 R38, [R1] ;  /* 0x0000000001267983 */ /* 0x001f220000100a00 */
[----:B------:R-:W-:-:S02]  /*bf320*/  IMAD.MOV.U32 R36, RZ, RZ, R24 ;  /* 0x000000ffff247224 */ /* 0x000fc400078e0018 */
[----:B------:R-:W-:Y:S01]  /*bf330*/  IMAD.MOV.U32 R37, RZ, RZ, R25 ;  /* 0x000000ffff257224 */ /* 0x000fe200078e0019 */
[C---:B--2---:R-:W-:Y:S08]  /*bf340*/  HMMA.16816.F32 R44, R28.reuse, R12, R44 ;  /* 0x0000000c1c2c723c */ /* 0x044ff0000000182c */
[C---:B---3--:R-:W-:Y:S11]  /*bf350*/  HMMA.16816.F32 R16, R28.reuse, R14, R16 ;  /* 0x0000000e1c10723c */ /* 0x048ff60000001810 */
[----:B------:R-:W-:Y:S04]  /*bf360*/  STL.64 [R1+0x1520], R44 ;  /* 0x0015202c01007387 */ /* 0x000fe80000100a00 */
[----:B------:R0:W-:Y:S04]  /*bf370*/  STL.64 [R1+0x1528], R46 ;  /* 0x0015282e01007387 */ /* 0x0001e80000100a00 */
[----:B0-----:R-:W2:Y:S04]  /*bf380*/  LDL.LU.64 R46, [R1+0x8630] ;  /* 0x00863000012e7983 */ /* 0x001ea80000300a00 */
[----:B------:R-:W3:Y:S04]  /*bf390*/  LDL.LU.64 R44, [R1+0x8628] ;  /* 0x00862800012c7983 */ /* 0x000ee80000300a00 */
[----:B------:R-:W2:Y:S04]  /*bf3a0*/  LDL.LU R24, [R1+0x8624] ;  /* 0x0086240001187983 */ /* 0x000ea80000300800 */
[----:B------:R-:W2:Y:S04]  /*bf3b0*/  LDL.LU R25, [R1+0x8620] ;  /* 0x0086200001197983 */ /* 0x000ea80000300800 */
        /* <DEDUP_REMOVED lines=18> */
[----:B0-----:R-:W4:Y:S04]  /*bf4e0*/  LDL.LU.64 R52, [R1+0xe00] ;  /* 0x000e000001347983 */ /* 0x001f280000300a00 */
[----:B-1----:R-:W4:Y:S04]  /*bf4f0*/  LDL.LU.64 R54, [R1+0xe08] ;  /* 0x000e080001367983 */ /* 0x002f280000300a00 */
[----:B------:R-:W-:Y:S04]  /*bf500*/  STL.64 [R1+0x8598], R18 ;  /* 0x0085981201007387 */ /* 0x000fe80000100a00 */
[----:B------:R3:W-:Y:S02]  /*bf510*/  STL.64 [R1+0x8590], R16 ;  /* 0x0085901001007387 */ /* 0x0007e40000100a00 */
[C---:B---3--:R-:W-:Y:S08]  /*bf520*/  HMMA.16816.F32 R16, R28.reuse, R20, R12 ;  /* 0x000000141c10723c */ /* 0x048ff0000000180c */
[C---:B--2---:R-:W-:Y:S01]  /*bf530*/  HMMA.16816.F32 R12, R28.reuse, R22, R32 ;  /* 0x000000161c0c723c */ /* 0x044fe20000001820 */
[----:B------:R-:W2:Y:S10]  /*bf540*/  LDL.LU.64 R32, [R1+0x1590] ;  /* 0x0015900001207983 */ /* 0x000eb40000300a00 */
[----:B------:R0:W-:Y:S04]  /*bf550*/  STL.64 [R1+0x1560], R16 ;  /* 0x0015601001007387 */ /* 0x0001e80000100a00 */
[----:B------:R1:W-:Y:S04]  /*bf560*/  STL.64 [R1+0x1568], R18 ;  /* 0x0015681201007387 */ /* 0x0003e80000100a00 */
[----:B------:R-:W2:Y:S04]  /*bf570*/  LDL.LU.64 R34, [R1+0x1598] ;  /* 0x0015980001227983 */ /* 0x000ea80000300a00 */
[----:B------:R3:W-:Y:S04]  /*bf580*/  STL.64 [R1+0x1580], R12 ;  /* 0x0015800c01007387 */ /* 0x0007e80000100a00 */
[----:B------:R3:W-:Y:S04]  /*bf590*/  STL.64 [R1+0x1588], R14 ;  /* 0x0015880e01007387 */ /* 0x0007e80000100a00 */
[----:B0-----:R-:W2:Y:S04]  /*bf5a0*/  LDL.LU.64 R16, [R1+0x15a0] ;  /* 0x0015a00001107983 */ /* 0x001ea80000300a00 */
[----:B-1----:R-:W2:Y:S01]  /*bf5b0*/  LDL.LU.64 R18, [R1+0x15a8] ;  /* 0x0015a80001127983 */ /* 0x002ea20000300a00 */
[----:B----4-:R-:W-:Y:S01]  /*bf5c0*/  HMMA.16816.F32 R28, R28, R24, R52 ;  /* 0x000000181c1c723c */ /* 0x010fe20000001834 */
[----:B------:R-:W-:-:S02]  /*bf5d0*/  IMAD R50, R50, 0x100, R5 ;  /* 0x0000010032327824 */ /* 0x000fc400078e0205 */
[----:B---3--:R-:W3:Y:S01]  /*bf5e0*/  LDL.LU.64 R12, [R1+0x15b0] ;  /* 0x0015b000010c7983 */ /* 0x008ee20000300a00 */
[----:B------:R-:W-:Y:S02]  /*bf5f0*/  IMAD R49, R49, 0x100, R6 ;  /* 0x0000010031317824 */ /* 0x000fe400078e0206 */
[----:B------:R-:W-:Y:S01]  /*bf600*/  IMAD R48, R48, 0x100, R7 ;  /* 0x0000010030307824 */ /* 0x000fe200078e0207 */
[----:B------:R-:W3:Y:S01]  /*bf610*/  LDL.LU.64 R14, [R1+0x15b8] ;  /* 0x0015b800010e7983 */ /* 0x000ee20000300a00 */
[----:B------:R-:W-:-:S03]  /*bf620*/  IMAD R0, R0, 0x100, R51 ;  /* 0x0000010000007824 */ /* 0x000fc600078e0233 */
[----:B------:R-:W4:Y:S04]  /*bf630*/  LDL.LU.64 R4, [R1+0x15c0] ;  /* 0x0015c00001047983 */ /* 0x000f280000300a00 */
        /* <DEDUP_REMOVED lines=8> */
[----:B------:R-:W-:-:S07]  /*bf6c0*/  F2FP.F16.E4M3.UNPACK_B R31, R0 ;  /* 0x00000000ff1f723e */ /* 0x000fce00020006ff */
[C---:B--2---:R-:W-:Y:S01]  /*bf6d0*/  HMMA.16816.F32 R32, R28.reuse, R56, R32 ;  /* 0x000000381c20723c */ /* 0x044fe20000001820 */
[----:B------:R-:W2:Y:S07]  /*bf6e0*/  LDL.LU.64 R56, [R1+0x15d0] ;  /* 0x0015d00001387983 */ /* 0x000eae0000300a00 */
[C---:B------:R-:W-:Y:S11]  /*bf6f0*/  HMMA.16816.F32 R16, R28.reuse, R58, R16 ;  /* 0x0000003a1c10723c */ /* 0x040ff60000001810 */
[----:B------:R0:W-:Y:S04]  /*bf700*/  STL.64 [R1+0x1590], R32 ;  /* 0x0015902001007387 */ /* 0x0001e80000100a00 */
[----:B------:R1:W-:Y:S04]  /*bf710*/  STL.64 [R1+0x1598], R34 ;  /* 0x0015982201007387 */ /* 0x0003e80000100a00 */
[----:B------:R-:W2:Y:S01]  /*bf720*/  LDL.LU.64 R58, [R1+0x15d8] ;  /* 0x0015d800013a7983 */ /* 0x000ea20000300a00 */
[C---:B---3--:R-:W-:Y:S08]  /*bf730*/  HMMA.16816.F32 R12, R28.reuse, R36, R12 ;  /* 0x000000241c0c723c */ /* 0x048ff0000000180c */
[----:B----4-:R-:W-:Y:S01]  /*bf740*/  HMMA.16816.F32 R4, R28, R38, R4 ;  /* 0x000000261c04723c */ /* 0x010fe20000001804 */
[----:B------:R3:W-:Y:S04]  /*bf750*/  STL.64 [R1+0x15a0], R16 ;  /* 0x0015a01001007387 */ /* 0x0007e80000100a00 */
[----:B------:R4:W-:Y:S04]  /*bf760*/  STL.64 [R1+0x15a8], R18 ;  /* 0x0015a81201007387 */ /* 0x0009e80000100a00 */
[----:B------:R-:W2:Y:S04]  /*bf770*/  LDL.LU.64 R48, [R1+0x15e0] ;  /* 0x0015e00001307983 */ /* 0x000ea80000300a00 */
[----:B------:R-:W2:Y:S04]  /*bf780*/  LDL.LU.64 R50, [R1+0x15e8] ;  /* 0x0015e80001327983 */ /* 0x000ea80000300a00 */
[----:B------:R-:W2:Y:S04]  /*bf790*/  LDL.LU.64 R52, [R1+0x15f0] ;  /* 0x0015f00001347983 */ /* 0x000ea80000300a00 */
[----:B------:R-:W2:Y:S04]  /*bf7a0*/  LDL.LU.64 R54, [R1+0x15f8] ;  /* 0x0015f80001367983 */ /* 0x000ea80000300a00 */
[----:B------:R0:W-:Y:S01]  /*bf7b0*/  STL.64 [R1+0x15b0], R12 ;  /* 0x0015b00c01007387 */ /* 0x0001e20000100a00 */
[----:B------:R-:W-:-:S03]  /*bf7c0*/  IMAD.MOV.U32 R24, RZ, RZ, R38 ;  /* 0x000000ffff187224 */ /* 0x000fc600078e0026 */
[----:B------:R0:W-:Y:S01]  /*bf7d0*/  STL.64 [R1+0x15b8], R14 ;  /* 0x0015b80e01007387 */ /* 0x0001e20000100a00 */
[----:B------:R-:W-:-:S03]  /*bf7e0*/  IMAD.MOV.U32 R25, RZ, RZ, R39 ;  /* 0x000000ffff197224 */ /* 0x000fc600078e0027 */
[----:B------:R0:W-:Y:S04]  /*bf7f0*/  STL.64 [R1+0x15c0], R4 ;  /* 0x0015c00401007387 */ /* 0x0001e80000100a00 */
[----:B------:R0:W-:Y:S04]  /*bf800*/  STL.64 [R1+0x15c8], R6 ;  /* 0x0015c80601007387 */ /* 0x0001e80000100a00 */
[----:B------:R-:W2:Y:S04]  /*bf810*/  LDL.LU.64 R36, [R1+0x1610] ;  /* 0x0016100001247983 */ /* 0x000ea80000300a00 */
[----:B------:R-:W2:Y:S04]  /*bf820*/  LDL.LU.64 R38, [R1+0x1618] ;  /* 0x0016180001267983 */ /* 0x000ea80000300a00 */
[----:B0-----:R-:W2:Y:S04]  /*bf830*/  LDL.LU.64 R32, [R1+0x1620] ;  /* 0x0016200001207983 */ /* 0x001ea80000300a00 */
[----:B-1----:R-:W2:Y:S04]  /*bf840*/  LDL.LU.64 R34, [R1+0x1628] ;  /* 0x0016280001227983 */ /* 0x002ea80000300a00 */
[----:B---3--:R-:W3:Y:S04]  /*bf850*/  LDL.LU.64 R16, [R1+0x1630] ;  /* 0x0016300001107983 */ /* 0x008ee80000300a00 */
[----:B----4-:R-:W3:Y:S04]  /*bf860*/  LDL.LU.64 R18, [R1+0x1638] ;  /* 0x0016380001127983 */ /* 0x010ee80000300a00 */
[----:B------:R-:W4:Y:S04]  /*bf870*/  LDL.LU.64 R12, [R1+0x17b0] ;  /* 0x0017b000010c7983 */ /* 0x000f280000300a00 */
[----:B------:R-:W4:Y:S04]  /*bf880*/  LDL.LU.64 R14, [R1+0x17b8] ;  /* 0x0017b800010e7983 */ /* 0x000f280000300a00 */
[----:B------:R-:W3:Y:S04]  /*bf890*/  LDL.LU.64 R4, [R1+0x1660] ;  /* 0x0016600001047983 */ /* 0x000ee80000300a00 */
[----:B------:R-:W3:Y:S01]  /*bf8a0*/  LDL.LU.64 R6, [R1+0x1668] ;  /* 0x0016680001067983 */ /* 0x000ee20000300a00 */
[----:B--2---:R-:W-:-:S15]  /*bf8b0*/  HMMA.16816.F32 R56, R28, R60, R56 ;  /* 0x0000003c1c38723c */ /* 0x004fde0000001838 */
[----:B------:R-:W-:-:S04]  /*bf8c0*/  NOP ;  /* 0x0000000000007918 */ /* 0x000fc80000000000 */
        /* <DEDUP_REMOVED lines=13> */
[----:B------:R-:W4:Y:S04]  /*bf9a0*/  LDL.LU.64 R52, [R1+0x85d0] ;  /* 0x0085d00001347983 */ /* 0x000f280000300a00 */
[----:B------:R-:W-:Y:S04]  /*bf9b0*/  STL.64 [R1+0x8540], R58 ;  /* 0x0085403a01007387 */ /* 0x000fe80000100a00 */
[----:B------:R0:W-:Y:S04]  /*bf9c0*/  STL.64 [R1+0x8538], R56 ;  /* 0x0085383801007387 */ /* 0x0001e80000100a00 */
[----:B0-----:R-:W4:Y:S04]  /*bf9d0*/  LDL.LU.64 R56, [R1+0x1600] ;  /* 0x0016000001387983 */ /* 0x001f280000300a00 */
[----:B------:R-:W4:Y:S01]  /*bf9e0*/  LDL.LU.64 R58, [R1+0x1608] ;  /* 0x00160800013a7983 */ /* 0x000f220000300a00 */
[C---:B--2---:R-:W-:Y:S08]  /*bf9f0*/  HMMA.16816.F32 R32, R28.reuse, R50, R32 ;  /* 0x000000321c20723c */ /* 0x044ff00000001820 */
[C---:B---3--:R-:W-:Y:S08]  /*bfa00*/  HMMA.16816.F32 R16, R28.reuse, R48, R16 ;  /* 0x000000301c10723c */ /* 0x048ff00000001810 */
[C---:B----4-:R-:W-:Y:S01]  /*bfa10*/  HMMA.16816.F32 R36, R28.reuse, R52, R36 ;  /* 0x000000341c24723c */ /* 0x050fe20000001824 */
[----:B------:R-:W-:Y:S07]  /*bfa20*/  STL.64 [R1+0x8520], R54 ;  /* 0x0085203601007387 */ /* 0x000fee0000100a00 */
[----:B------:R-:W-:-:S15]  /*bfa30*/  HMMA.16816.F32 R56, R28, R54, R56 ;  /* 0x000000361c38723c */ /* 0x000fde0000001838 */
        /* <DEDUP_REMOVED lines=12> */
[C---:B0-----:R-:W-:Y:S08]  /*bfb00*/  HMMA.16816.F32 R16, R28.reuse, R46, R12 ;  /* 0x0000002e1c10723c */ /* 0x041ff0000000180c */
[C---:B------:R-:W-:Y:S01]  /*bfb10*/  HMMA.16816.F32 R12, R28.reuse, R44, R4 ;  /* 0x0000002c1c0c723c */ /* 0x040fe20000001804 */
[----:B------:R-:W2:Y:S10]  /*bfb20*/  LDL.LU.64 R4, [R1+0x1670] ;  /* 0x0016700001047983 */ /* 0x000eb40000300a00 */
[----:B------:R0:W-:Y:S04]  /*bfb30*/  STL.64 [R1+0x1650], R16 ;  /* 0x0016501001007387 */ /* 0x0001e80000100a00 */
[----:B------:R1:W-:Y:S04]  /*bfb40*/  STL.64 [R1+0x1658], R18 ;  /* 0x0016581201007387 */ /* 0x0003e80000100a00 */
[----:B------:R-:W2:Y:S04]  /*bfb50*/  LDL.LU.64 R6, [R1+0x1678] ;  /* 0x0016780001067983 */ /* 0x000ea80000300a00 */
[----:B------:R3:W-:Y:S04]  /*bfb60*/  STL.64 [R1+0x1660], R12 ;  /* 0x0016600c01007387 */ /* 0x0007e80000100a00 */
[----:B------:R4:W-:Y:S04]  /*bfb70*/  STL.64 [R1+0x1668], R14 ;  /* 0x0016680e01007387 */ /* 0x0009e80000100a00 */
        /* <DEDUP_REMOVED lines=10> */
[----:B0-----:R-:W2:Y:S04]  /*bfc20*/  LDL.LU.64 R16, [R1+0x1710] ;  /* 0x0017100001107983 */ /* 0x001ea80000300a00 */
[----:B-1----:R-:W2:Y:S04]  /*bfc30*/  LDL.LU.64 R18, [R1+0x1718] ;  /* 0x0017180001127983 */ /* 0x002ea80000300a00 */
[----:B---3--:R-:W3:Y:S04]  /*bfc40*/  LDL.LU.64 R12, [R1+0x1720] ;  /* 0x00172000010c7983 */ /* 0x008ee80000300a00 */
[----:B----4-:R-:W3:Y:S04]  /*bfc50*/  LDL.LU.64 R14, [R1+0x1728] ;  /* 0x00172800010e7983 */ /* 0x010ee80000300a00 */
[----:B------:R-:W-:Y:S04]  /*bfc60*/  STL.64 [R1+0x8530], R46 ;  /* 0x0085302e01007387 */ /* 0x000fe80000100a00 */
[----:B------:R0:W-:Y:S04]  /*bfc70*/  STL.64 [R1+0x8528], R44 ;  /* 0x0085282c01007387 */ /* 0x0001e80000100a00 */
[----:B0-----:R-:W4:Y:S04]  /*bfc80*/  LDL.LU.64 R44, [R1+0x16b0] ;  /* 0x0016b000012c7983 */ /* 0x001f280000300a00 */
[----:B------:R-:W4:Y:S01]  /*bfc90*/  LDL.LU.64 R46, [R1+0x16b8] ;  /* 0x0016b800012e7983 */ /* 0x000f220000300a00 */
[C---:B--2---:R-:W-:Y:S08]  /*bfca0*/  HMMA.16816.F32 R4, R28.reuse, R42, R4 ;  /* 0x0000002a1c04723c */ /* 0x044ff00000001804 */
[C---:B------:R-:W-:Y:S11]  /*bfcb0*/  HMMA.16816.F32 R36, R28.reuse, R40, R36 ;  /* 0x000000281c24723c */ /* 0x040ff60000001824 */
[----:B------:R-:W-:Y:S04]  /*bfcc0*/  STL.64 [R1+0x1670], R4 ;  /* 0x0016700401007387 */ /* 0x000fe80000100a00 */
[----:B------:R0:W-:Y:S04]  /*bfcd0*/  STL.64 [R1+0x1678], R6 ;  /* 0x0016780601007387 */ /* 0x0001e80000100a00 */
[----:B0-----:R-:W3:Y:S04]  /*bfce0*/  LDL.LU.64 R6, [R1+0x85c8] ;  /* 0x0085c80001067983 */ /* 0x001ee80000300a00 */
[----:B------:R-:W2:Y:S04]  /*bfcf0*/  LDL.LU.64 R4, [R1+0x85c0] ;  /* 0x0085c00001047983 */ /* 0x000ea80000300a00 */
[----:B------:R-:W-:Y:S04]  /*bfd00*/  STL.64 [R1+0x1680], R36 ;  /* 0x0016802401007387 */ /* 0x000fe80000100a00 */
[----:B------:R0:W-:Y:S04]  /*bfd10*/  STL.64 [R1+0x1688], R38 ;  /* 0x0016882601007387 */ /* 0x0001e80000100a00 */
[----:B0-----:R-:W2:Y:S04]  /*bfd20*/  LDL.LU.64 R38, [R1+0x85b8] ;  /* 0x0085b80001267983 */ /* 0x001ea80000300a00 */
[----:B------:R-:W3:Y:S04]  /*bfd30*/  LDL.LU.64 R36, [R1+0x85b0] ;  /* 0x0085b00001247983 */ /* 0x000ee80000300a00 */
        /* <DEDUP_REMOVED lines=8> */
[----:B0-----:R-:W4:Y:S04]  /*bfdc0*/  LDL.LU.64 R34, [R1+0x85a8] ;  /* 0x0085a80001227983 */ /* 0x001f280000300a00 */
[----:B------:R-:W2:Y:S01]  /*bfdd0*/  LDL.LU.64 R32, [R1+0x85a0] ;  /* 0x0085a00001207983 */ /* 0x000ea20000300a00 */
[----:B---3--:R-:W-:Y:S03]  /*bfde0*/  HMMA.16816.F32 R40, R28, R36, R40 ;  /* 0x000000241c28723c */ /* 0x008fe60000001828 */
[----:B------:R-:W-:Y:S04]  /*bfdf0*/  STL.64 [R1+0x8500], R38 ;  /* 0x0085002601007387 */ /* 0x000fe80000100a00 */
[----:B------:R-:W-:-:S12]  /*bfe00*/  STL.64 [R1+0x84f8], R36 ;  /* 0x0084f82401007387 */ /* 0x000fd80000100a00 */
[----:B------:R-:W-:Y:S04]  /*bfe10*/  STL.64 [R1+0x16a0], R40 ;  /* 0x0016a02801007387 */ /* 0x000fe80000100a00 */
[----:B------:R4:W-:Y:S01]  /*bfe20*/  STL.64 [R1+0x16a8], R42 ;  /* 0x0016a82a01007387 */ /* 0x0009e20000100a00 */
[C---:B------:R-:W-:Y:S08]  /*bfe30*/  HMMA.16816.F32 R12, R28.reuse, R6, R12 ;  /* 0x000000061c0c723c */ /* 0x040ff0000000180c */
        /* <DEDUP_REMOVED lines=9> */
[C---:B-1----:R-:W-:Y:S08]  /*bfed0*/  HMMA.16816.F32 R32, R28.reuse, R4, R16 ;  /* 0x000000041c20723c */ /* 0x042ff00000001810 */
[----:B0-----:R-:W-:Y:S03]  /*bfee0*/  HMMA.16816.F32 R36, R28, R2, R48 ;  /* 0x000000021c24723c */ /* 0x001fe60000001830 */
[----:B------:R-:W-:Y:S04]  /*bfef0*/  STL.64 [R1+0x16e0], R40 ;  /* 0x0016e02801007387 */ /* 0x000fe80000100a00 */
[----:B------:R-:W-:-:S12]  /*bff00*/  STL.64 [R1+0x16e8], R42 ;  /* 0x0016e82a01007387 */ /* 0x000fd80000100a00 */
[----:B------:R-:W-:Y:S04]  /*bff10*/  STL.64 [R1+0x1700], R36 ;  /* 0x0017002401007387 */ /* 0x000fe80000100a00 */
[----:B------:R-:W-:Y:S04]  /*bff20*/  STL.64 [R1+0x1708], R38 ;  /* 0x0017082601007387 */ /* 0x000fe80000100a00 */
[----:B------:R-:W2:Y:S04]  /*bff30*/  LDL.LU.64 R16, [R1+0x1730] ;  /* 0x0017300001107983 */ /* 0x000ea80000300a00 */
[----:B------:R-:W-:Y:S04]  /*bff40*/  STL.64 [R1+0x1710], R32 ;  /* 0x0017102001007387 */ /* 0x000fe80000100a00 */
[----:B------:R-:W-:Y:S04]  /*bff50*/  STL.64 [R1+0x1718], R34 ;  /* 0x0017182201007387 */ /* 0x000fe80000100a00 */
[----:B------:R-:W2:Y:S04]  /*bff60*/  LDL.LU.64 R18, [R1+0x1738] ;  /* 0x0017380001127983 */ /* 0x000ea80000300a00 */
[----:B------:R0:W-:Y:S04]  /*bff70*/  STL.64 [R1+0x1720], R12 ;  /* 0x0017200c01007387 */ /* 0x0001e80000100a00 */
[----:B------:R1:W-:Y:S04]  /*bff80*/  STL.64 [R1+0x1728], R14 ;  /* 0x0017280e01007387 */ /* 0x0003e80000100a00 */
[----:B0-----:R-:W3:Y:S04]  /*bff90*/  LDL.LU.64 R12, [R1+0x1740] ;  /* 0x00174000010c7983 */ /* 0x001ee80000300a00 */
[----:B-1----:R-:W3:Y:S04]  /*bffa0*/  LDL.LU.64 R14, [R1+0x1748] ;  /* 0x00174800010e7983 */ /* 0x002ee80000300a00 */
        /* <DEDUP_REMOVED lines=31> */
[----:B------:R-:W4:Y:S04]  /*c01a0*/  LDL.LU.64 R12, [R1+0x8580] ;  /* 0x00858000010c7983 */ /* 0x000f280000300a00 */
[----:B------:R-:W-:Y:S04]  /*c01b0*/  STL.64 [R1+0x8560], R10 ;  /* 0x0085600a01007387 */ /* 0x000fe80000100a00 */
[----:B------:R4:W-:Y:S02]  /*c01c0*/  STL.64 [R1+0x8558], R8 ;  /* 0x0085580801007387 */ /* 0x0009e40000100a00 */
[C---:B----4-:R-:W-:Y:S02]  /*c01d0*/  HMMA.16816.F32 R8, R28.reuse, R12, R4 ;  /* 0x0000000c1c08723c */ /* 0x050fe40000001804 */
[----:B--2---:R-:W-:Y:S06]  /*c01e0*/  STL.64 [R1+0x8570], R14 ;  /* 0x0085700e01007387 */ /* 0x004fec0000100a00 */
[C---:B------:R-:W-:Y:S11]  /*c01f0*/  HMMA.16816.F32 R4, R28.reuse, R14, R48 ;  /* 0x0000000e1c04723c */ /* 0x040ff60000001830 */
[----:B------:R-:W-:Y:S04]  /*c0200*/  STL.64 [R1+0x1750], R8 ;  /* 0x0017500801007387 */ /* 0x000fe80000100a00 */
[----:B------:R0:W-:Y:S04]  /*c0210*/  STL.64 [R1+0x1758], R10 ;  /* 0x0017580a01007387 */ /* 0x0001e80000100a00 */
[----:B------:R3:W-:Y:S01]  /*c0220*/  STL.64 [R1+0x8568], R12 ;  /* 0x0085680c01007387 */ /* 0x0007e20000100a00 */
[C---:B0-----:R-:W-:Y:S08]  /*c0230*/  HMMA.16816.F32 R8, R28.reuse, R18, R40 ;  /* 0x000000121c08723c */ /* 0x041ff00000001828 */
[C---:B---3--:R-:W-:Y:S01]  /*c0240*/  HMMA.16816.F32 R12, R28.reuse, R16, R44 ;  /* 0x000000101c0c723c */ /* 0x048fe2000000182c */
[----:B------:R0:W-:Y:S04]  /*c0250*/  STL.64 [R1+0x1760], R4 ;  /* 0x0017600401007387 */ /* 0x0001e80000100a00 */
[----:B------:R1:W-:Y:S04]  /*c0260*/  STL.64 [R1+0x1768], R6 ;  /* 0x0017680601007387 */ /* 0x0003e80000100a00 */
[----:B0-----:R-:W2:Y:S10]  /*c0270*/  LDL.LU.64 R4, [R1+0xcd0] ;  /* 0x000cd00001047983 */ /* 0x001eb40000300a00 */
[----:B------:R-:W-:Y:S04]  /*c0280*/  STL.64 [R1+0x1770], R12 ;  /* 0x0017700c01007387 */ /* 0x000fe80000100a00 */
[----:B------:R0:W-:Y:S04]  /*c0290*/  STL.64 [R1+0x1778], R14 ;  /* 0x0017780e01007387 */ /* 0x0001e80000100a00 */
[----:B-1----:R-:W2:Y:S04]  /*c02a0*/  LDL.LU.64 R6, [R1+0xcd8] ;  /* 0x000cd80001067983 */ /* 0x002ea80000300a00 */
[----:B------:R-:W-:Y:S01]  /*c02b0*/  STL.64 [R1+0x1780], R8 ;  /* 0x0017800801007387 */ /* 0x000fe20000100a00 */
[C---:B0-----:R-:W-:Y:S03]  /*c02c0*/  HMMA.16816.F32 R12, R28.reuse, R20, R36 ;  /* 0x000000141c0c723c */ /* 0x041fe60000001824 */
[----:B------:R0:W-:Y:S05]  /*c02d0*/  STL.64 [R1+0x1788], R10 ;  /* 0x0017880a01007387 */ /* 0x0001ea0000100a00 */
[----:B0-----:R-:W-:Y:S01]  /*c02e0*/  HMMA.16816.F32 R8, R28, R22, R32 ;  /* 0x000000161c08723c */ /* 0x001fe20000001820 */
[----:B------:R-:W-:Y:S04]  /*c02f0*/  STL.64 [R1+0x84d0], R18 ;  /* 0x0084d01201007387 */ /* 0x000fe80000100a00 */
[----:B------:R-:W-:Y:S04]  /*c0300*/  STL.64 [R1+0x84c8], R16 ;  /* 0x0084c81001007387 */ /* 0x000fe80000100a00 */
[----:B------:R-:W3:Y:S04]  /*c0310*/  LDL R38, [R1+0x10] ;  /* 0x0000100001267983 */ /* 0x000ee80000100800 */
[----:B------:R-:W-:Y:S01]  /*c0320*/  STL.64 [R1+0x1790], R12 ;  /* 0x0017900c01007387 */ /* 0x000fe20000100a00 */
[----:B------:R-:W-:-:S03]  /*c0330*/  IMAD.MOV.U32 R42, RZ, RZ, R24 ;  /* 0x000000ffff2a7224 */ /* 0x000fc600078e0018 */
[----:B------:R-:W-:Y:S01]  /*c0340*/  STL.64 [R1+0x1798], R14 ;  /* 0x0017980e01007387 */ /* 0x000fe20000100a00 */
[----:B------:R-:W-:-:S03]  /*c0350*/  IMAD.MOV.U32 R43, RZ, RZ, R25 ;  /* 0x000000ffff2b7224 */ /* 0x000fc600078e0019 */
[----:B------:R-:W-:Y:S04]  /*c0360*/  STL.64 [R1+0x17b0], R8 ;  /* 0x0017b00801007387 */ /* 0x000fe80000100a00 */
[----:B------:R-:W-:Y:S04]  /*c0370*/  STL.64 [R1+0x17b8], R10 ;  /* 0x0017b80a01007387 */ /* 0x000fe80000100a00 */
[----:B------:R-:W3:Y:S04]  /*c0380*/  LDL R39, [R1+0x14] ;  /* 0x0000140001277983 */ /* 0x000ee80000100800 */
[----:B------:R-:W4:Y:S04]  /*c0390*/  LDL R36, [R1+0x18] ;  /* 0x0000180001247983 */ /* 0x000f280000100800 */
[----:B------:R-:W4:Y:S04]  /*c03a0*/  LDL R37, [R1+0x1c] ;  /* 0x00001c0001257983 */ /* 0x000f280000100800 */
[----:B------:R-:W2:Y:S04]  /*c03b0*/  LDL.LU R24, [R1+0x857c] ;  /* 0x00857c0001187983 */ /* 0x000ea80000300800 */
[----:B------:R-:W2:Y:S04]  /*c03c0*/  LDL.LU R25, [R1+0x8578] ;  /* 0x0085780001197983 */ /* 0x000ea80000300800 */
[----:B------:R-:W-:Y:S04]  /*c03d0*/  STL.64 [R1+0x84c0], R22 ;  /* 0x0084c01601007387 */ /* 0x000fe80000100a00 */
[----:B------:R0:W-:Y:S04]  /*c03e0*/  STL.64 [R1+0x84b8], R20 ;  /* 0x0084b81401007387 */ /* 0x0001e80000100a00 */
[----:B------:R-:W3:Y:S04]  /*c03f0*/  LDL R40, [R1+0x8] ;  /* 0x0000080001287983 */ /* 0x000ee80000100800 */
[----:B------:R-:W3:Y:S04]  /*c0400*/  LDL R41, [R1+0xc] ;  /* 0x00000c0001297983 */ /* 0x000ee80000100800 */
[----:B0-----:R-:W4:Y:S04]  /*c0410*/  LDL.LU.64 R20, [R1+0x17c0] ;  /* 0x0017c00001147983 */ /* 0x001f280000300a00 */
[----:B------:R-:W4:Y:S01]  /*c0420*/  LDL.LU.64 R22, [R1+0x17c8] ;  /* 0x0017c80001167983 */ /* 0x000f220000300a00 */
[----:B------:R-:W-:-:S02]  /*c0430*/  IMAD R9, R56, 0x100, R55 ;  /* 0x0000010038097824 */ /* 0x000fc400078e0237 */
[----:B------:R-:W-:Y:S02]  /*c0440*/  IMAD R8, R58, 0x100, R57 ;  /* 0x000001003a087824 */ /* 0x000fe400078e0239 */
[----:B------:R-:W-:Y:S02]  /*c0450*/  IMAD R10, R54, 0x100, R53 ;  /* 0x00000100360a7824 */ /* 0x000fe400078e0235 */
[----:B------:R-:W-:Y:S01]  /*c0460*/  IMAD R0, R0, 0x100, R59 ;  /* 0x0000010000007824 */ /* 0x000fe200078e023b */
[----:B--2---:R-:W-:Y:S01]  /*c0470*/  HMMA.16816.F32 R4, R28, R24, R4 ;  /* 0x000000181c04723c */ /* 0x004fe20000001804 */
[----:B------:R-:W-:Y:S02]  /*c0480*/  F2FP.F16.E4M3.UNPACK_B R29, R9 ;  /* 0x00000009ff1d723e */ /* 0x000fe400020006ff */
[----:B------:R-:W-:-:S15]  /*c0490*/  F2FP.F16.E4M3.UNPACK_B R30, R8 ;  /* 0x00000008ff1e723e */ /* 0x000fde00020006ff */
[----:B------:R-:W-:Y:S01]  /*c04a0*/  NOP ;  /* 0x0000000000007918 */ /* 0x000fe20000000000 */
[----:B------:R0:W-:Y:S04]  /*c04b0*/  STL.64 [R1+0x17a0], R4 ;  /* 0x0017a00401007387 */ /* 0x0001e80000100a00 */
[----:B------:R1:W-:Y:S04]  /*c04c0*/  STL.64 [R1+0x17a8], R6 ;  /* 0x0017a80601007387 */ /* 0x0003e80000100a00 */
[----:B0-----:R-:W3:Y:S04]  /*c04d0*/  LDL.LU.64 R4, [R1+0x17d0] ;  /* 0x0017d00001047983 */ /* 0x001ee80000300a00 */
[----:B-1----:R-:W3:Y:S04]  /*c04e0*/  LDL.LU.64 R6, [R1+0x17d8] ;  /* 0x0017d80001067983 */ /* 0x002ee80000300a00 */
[----:B------:R-:W2:Y:S04]  /*c04f0*/  LDL.LU.64 R12, [R1+0x17e0] ;  /* 0x0017e000010c7983 */ /* 0x000ea80000300a00 */
[----:B------:R-:W2:Y:S01]  /*c0500*/  LDL.LU.64 R14, [R1+0x17e8] ;  /* 0x0017e800010e7983 */ /* 0x000ea20000300a00 */
[----:B------:R-:W-:-:S03]  /*c0510*/  F2FP.F16.E4M3.UNPACK_B R28, R10 ;  /* 0x0000000aff1c723e */ /* 0x000fc600020006ff */
[----:B------:R-:W2:Y:S04]  /*c0520*/  LDL.LU.64 R8, [R1+0x17f0] ;  /* 0x0017f00001087983 */ /* 0x000ea80000300a00 */
[----:B------:R-:W2:Y:S04]  /*c0530*/  LDL.LU.64 R10, [R1+0x17f8] ;  /* 0x0017f800010a7983 */ /* 0x000ea80000300a00 */
[----:B------:R-:W2:Y:S04]  /*c0540*/  LDL.LU.64 R56, [R1+0x1800] ;  /* 0x0018000001387983 */ /* 0x000ea80000300a00 */
[----:B------:R-:W2:Y:S01]  /*c0550*/  LDL.LU.64 R58, [R1+0x1808] ;  /* 0x00180800013a7983 */ /* 0x000ea20000300a00 */
[----:B------:R-:W-:-:S03]  /*c0560*/  F2FP.F16.E4M3.UNPACK_B R31, R0 ;  /* 0x00000000ff1f723e */ /* 0x000fc600020006ff */
[----:B------:R-:W2:Y:S04]  /*c0570*/  LDL.LU.64 R44, [R1+0x1810] ;  /* 0x00181000012c7983 */ /* 0x000ea80000300a00 */
[C---:B----4-:R-:W-:Y:S01]  /*c0580*/  HMMA.16816.F32 R20, R28.reuse, R36, R20 ;  /* 0x000000241c14723c */ /* 0x050fe20000001814 */
        /* <DEDUP_REMOVED lines=8> */
[----:B------:R0:W-:Y:S04]  /*c0610*/  STL.64 [R1+0x17c0], R20 ;  /* 0x0017c01401007387 */ /* 0x0001e80000100a00 */
[----:B------:R1:W-:Y:S01]  /*c0620*/  STL.64 [R1+0x17c8], R22 ;  /* 0x0017c81601007387 */ /* 0x0003e20000100a00 */
[C---:B---3--:R-:W-:Y:S03]  /*c0630*/  HMMA.16816.F32 R4, R28.reuse, R38, R4 ;  /* 0x000000261c04723c */ /* 0x048fe60000001804 */
[----:B------:R-:W3:Y:S05]  /*c0640*/  LDL.LU.64 R38, [R1+0x1978] ;  /* 0x0019780001267983 */ /* 0x000eea0000300a00 */
[C---:B--2---:R-:W-:Y:S08]  /*c0650*/  HMMA.16816.F32 R12, R28.reuse, R40, R12 ;  /* 0x000000281c0c723c */ /* 0x044ff0000000180c */
[C---:B------:R-:W-:Y:S03]  /*c0660*/  HMMA.16816.F32 R40, R28.reuse, R42, R8 ;  /* 0x0000002a1c28723c */ /* 0x040fe60000001808 */
[----:B------:R2:W-:Y:S05]  /*c0670*/  STL.64 [R1+0x17d0], R4 ;  /* 0x0017d00401007387 */ /* 0x0005ea0000100a00 */
[C---:B------:R-:W-:Y:S01]  /*c0680*/  HMMA.16816.F32 R56, R28.reuse, R60, R56 ;  /* 0x0000003c1c38723c */ /* 0x040fe20000001838 */
[----:B------:R0:W-:Y:S04]  /*c0690*/  STL.64 [R1+0x17d8], R6 ;  /* 0x0017d80601007387 */ /* 0x0001e80000100a00 */
[----:B------:R-:W3:Y:S04]  /*c06a0*/  LDL.LU.64 R32, [R1+0x1860] ;  /* 0x0018600001207983 */ /* 0x000ee80000300a00 */
[----:B------:R-:W3:Y:S04]  /*c06b0*/  LDL.LU.64 R34, [R1+0x1868] ;  /* 0x0018680001227983 */ /* 0x000ee80000300a00 */
[----:B0-----:R-:W3:Y:S04]  /*c06c0*/  LDL.LU.64 R20, [R1+0x1870] ;  /* 0x0018700001147983 */ /* 0x001ee80000300a00 */
[----:B-1----:R-:W3:Y:S04]  /*c06d0*/  LDL.LU.64 R22, [R1+0x1878] ;  /* 0x0018780001167983 */ /* 0x002ee80000300a00 */
[----:B--2---:R-:W2:Y:S04]  /*c06e0*/  LDL.LU.64 R4, [R1+0x1880] ;  /* 0x0018800001047983 */ /* 0x004ea80000300a00 */
[----:B------:R-:W2:Y:S04]  /*c06f0*/  LDL.LU.64 R6, [R1+0x1888] ;  /* 0x0018880001067983 */ /* 0x000ea80000300a00 */
[----:B------:R-:W-:Y:S04]  /*c0700*/  STL.64 [R1+0x17e0], R12 ;  /* 0x0017e00c01007387 */ /* 0x000fe80000100a00 */
[----:B------:R0:W-:Y:S04]  /*c0710*/  STL.64 [R1+0x17e8], R14 ;  /* 0x0017e80e01007387 */ /* 0x0001e80000100a00 */
[----:B0-----:R-:W2:Y:S04]  /*c0720*/  LDL.LU.64 R14, [R1+0x8570] ;  /* 0x00857000010e7983 */ /* 0x001ea80000300a00 */
[----:B------:R-:W2:Y:S04]  /*c0730*/  LDL.LU.64 R12, [R1+0x8568] ;  /* 0x00856800010c7983 */ /* 0x000ea80000300a00 */
[----:B------:R-:W2:Y:S04]  /*c0740*/  LDL.LU.64 R10, [R1+0x8560] ;  /* 0x00856000010a7983 */ /* 0x000ea80000300a00 */
[----:B------:R-:W2:Y:S04]  /*c0750*/  LDL.LU.64 R8, [R1+0x8558] ;  /* 0x0085580001087983 */ /* 0x000ea80000300a00 */
[----:B------:R-:W-:Y:S04]  /*c0760*/  STL.64 [R1+0x17f0], R40 ;  /* 0x0017f02801007387 */ /* 0x000fe80000100a00 */
[----:B------:R0:W-:Y:S04]  /*c0770*/  STL.64 [R1+0x17f8], R42 ;  /* 0x0017f82a01007387 */ /* 0x0001e80000100a00 */
[----:B0-----:R-:W2:Y:S04]  /*c0780*/  LDL.LU.64 R42, [R1+0x8550] ;  /* 0x00855000012a7983 */ /* 0x001ea80000300a00 */
[----:B------:R-:W2:Y:S04]  /*c0790*/  LDL.LU.64 R40, [R1+0x8548] ;  /* 0x0085480001287983 */ /* 0x000ea80000300a00 */
[----:B------:R-:W-:Y:S04]  /*c07a0*/  STL.64 [R1+0x1800], R56 ;  /* 0x0018003801007387 */ /* 0x000fe80000100a00 */
[----:B------:R0:W-:Y:S04]  /*c07b0*/  STL.64 [R1+0x1808], R58 ;  /* 0x0018083a01007387 */ /* 0x0001e80000100a00 */
[----:B0-----:R-:W4:Y:S04]  /*c07c0*/  LDL.LU.64 R58, [R1+0x8540] ;  /* 0x00854000013a7983 */ /* 0x001f280000300a00 */
[----:B------:R-:W2:Y:S01]  /*c07d0*/  LDL.LU.64 R56, [R1+0x8538] ;  /* 0x0085380001387983 */ /* 0x000ea20000300a00 */
[C---:B----4-:R-:W-:Y:S08]  /*c07e0*/  HMMA.16816.F32 R44, R28.reuse, R58, R44 ;  /* 0x0000003a1c2c723c */ /* 0x050ff0000000182c */
[C---:B--2---:R-:W-:Y:S11]  /*c07f0*/  HMMA.16816.F32 R52, R28.reuse, R56, R52 ;  /* 0x000000381c34723c */ /* 0x044ff60000001834 */
[----:B------:R-:W-:Y:S04]  /*c0800*/  STL.64 [R1+0x1810], R44 ;  /* 0x0018102c01007387 */ /* 0x000fe80000100a00 */
[----:B------:R0:W-:Y:S04]  /*c0810*/  STL.64 [R1+0x1818], R46 ;  /* 0x0018182e01007387 */ /* 0x0001e80000100a00 */
[----:B0-----:R-:W3:Y:S04]  /*c0820*/  LDL.LU.64 R46, [R1+0x8530] ;  /* 0x00853000012e7983 */ /* 0x001ee80000300a00 */
[----:B------:R-:W2:Y:S04]  /*c0830*/  LDL.LU.64 R44, [R1+0x8528] ;  /* 0x00852800012c7983 */ /* 0x000ea80000300a00 */
[----:B------:R-:W-:Y:S04]  /*c0840*/  STL.64 [R1+0x1820], R52 ;  /* 0x0018203401007387 */ /* 0x000fe80000100a00 */
[----:B------:R0:W-:Y:S04]  /*c0850*/  STL.64 [R1+0x1828], R54 ;  /* 0x0018283601007387 */ /* 0x0001e80000100a00 */
[----:B0-----:R-:W4:Y:S04]  /*c0860*/  LDL.LU.64 R54, [R1+0x8520] ;  /* 0x0085200001367983 */ /* 0x001f280000300a00 */
[----:B------:R-:W2:Y:S01]  /*c0870*/  LDL.LU.64 R52, [R1+0x8518] ;  /* 0x0085180001347983 */ /* 0x000ea20000300a00 */
[----:B----4-:R-:W-:-:S15]  /*c0880*/  HMMA.16816.F32 R48, R28, R54, R48 ;  /* 0x000000361c30723c */ /* 0x010fde0000001830 */
[----:B------:R-:W-:-:S04]  /*c0890*/  NOP ;  /* 0x0000000000007918 */ /* 0x000fc80000000000 */
[----:B------:R-:W-:Y:S04]  /*c08a0*/  STL.64 [R1+0x1830], R48 ;  /* 0x0018303001007387 */ /* 0x000fe80000100a00 */
[----:B------:R0:W-:Y:S04]  /*c08b0*/  STL.64 [R1+0x1838], R50 ;  /* 0x0018383201007387 */ /* 0x0001e80000100a00 */
[----:B0-----:R-:W4:Y:S04]  /*c08c0*/  LDL.LU.64 R50, [R1+0x8510] ;  /* 0x0085100001327983 */ /* 0x001f280000300a00 */
[----:B------:R-:W4:Y:S01]  /*c08d0*/  LDL.LU.64 R48, [R1+0x8508] ;  /* 0x0085080001307983 */ /* 0x000f220000300a00 */
[C---:B--2---:R-:W-:Y:S08]  /*c08e0*/  HMMA.16816.F32 R16, R28.reuse, R52, R16 ;  /* 0x000000341c10723c */ /* 0x044ff00000001810 */
[C---:B---3--:R-:W-:Y:S11]  /*c08f0*/  HMMA.16816.F32 R20, R28.reuse, R46, R20 ;  /* 0x0000002e1c14723c */ /* 0x048ff60000001814 */
[----:B------:R0:W-:Y:S04]  /*c0900*/  STL.64 [R1+0x1840], R16 ;  /* 0x0018401001007387 */ /* 0x0001e80000100a00 */
[----:B------:R1:W-:Y:S04]  /*c0910*/  STL.64 [R1+0x1848], R18 ;  /* 0x0018481201007387 */ /* 0x0003e80000100a00 */
[----:B0-----:R-:W2:Y:S04]  /*c0920*/  LDL.LU.64 R16, [R1+0x1890] ;  /* 0x0018900001107983 */ /* 0x001ea80000300a00 */
[----:B-1----:R-:W2:Y:S04]  /*c0930*/  LDL.LU.64 R18, [R1+0x1898] ;  /* 0x0018980001127983 */ /* 0x002ea80000300a00 */
[----:B------:R-:W-:Y:S04]  /*c0940*/  STL.64 [R1+0x84a0], R54 ;  /* 0x0084a03601007387 */ /* 0x000fe80000100a00 */
[----:B------:R-:W-:Y:S01]  /*c0950*/  STL.64 [R1+0x8498], R52 ;  /* 0x0084983401007387 */ /* 0x000fe20000100a00 */
[C---:B----4-:R-:W-:Y:S08]  /*c0960*/  HMMA.16816.F32 R36, R28.reuse, R50, R36 ;  /* 0x000000321c24723c */ /* 0x050ff00000001824 */
[C---:B------:R-:W-:Y:S01]  /*c0970*/  HMMA.16816.F32 R32, R28.reuse, R48, R32 ;  /* 0x000000301c20723c */ /* 0x040fe20000001820 */
[----:B------:R-:W-:Y:S10]  /*c0980*/  STL.64 [R1+0x8480], R50 ;  /* 0x0084803201007387 */ /* 0x000ff40000100a00 */
[----:B------:R0:W-:Y:S04]  /*c0990*/  STL.64 [R1+0x1850], R36 ;  /* 0x0018502401007387 */ /* 0x0001e80000100a00 */
[----:B------:R1:W-:Y:S04]  /*c09a0*/  STL.64 [R1+0x1858], R38 ;  /* 0x0018582601007387 */ /* 0x0003e80000100a00 */
[----:B------:R-:W-:Y:S04]  /*c09b0*/  STL.64 [R1+0x8478], R48 ;  /* 0x0084783001007387 */ /* 0x000fe80000100a00 */
[----:B------:R-:W-:Y:S04]  /*c09c0*/  STL.64 [R1+0x1860], R32 ;  /* 0x0018602001007387 */ /* 0x000fe80000100a00 */
[----:B------:R-:W-:Y:S04]  /*c09d0*/  STL.64 [R1+0x1868], R34 ;  /* 0x0018682201007387 */ /* 0x000fe80000100a00 */
[----:B0-----:R-:W3:Y:S04]  /*c09e0*/  LDL.LU.64 R36, [R1+0x18a0] ;  /* 0x0018a00001247983 */ /* 0x001ee80000300a00 */
[----:B------:R-:W-:Y:S04]  /*c09f0*/  STL.64 [R1+0x1870], R20 ;  /* 0x0018701401007387 */ /* 0x000fe80000100a00 */
[----:B------:R-:W-:Y:S04]  /*c0a00*/  STL.64 [R1+0x1878], R22 ;  /* 0x0018781601007387 */ /* 0x000fe80000100a00 */
        /* <DEDUP_REMOVED lines=9> */
[----:B------:R-:W-:Y:S04]  /*c0aa0*/  STL.64 [R1+0x8490], R46 ;  /* 0x0084902e01007387 */ /* 0x000fe80000100a00 */
[----:B------:R0:W-:Y:S04]  /*c0ab0*/  STL.64 [R1+0x8488], R44 ;  /* 0x0084882c01007387 */ /* 0x0001e80000100a00 */
[----:B0-----:R-:W2:Y:S04]  /*c0ac0*/  LDL.LU.64 R44, [R1+0x18e0] ;  /* 0x0018e000012c7983 */ /* 0x001ea80000300a00 */
[----:B------:R-:W2:Y:S04]  /*c0ad0*/  LDL.LU.64 R46, [R1+0x18e8] ;  /* 0x0018e800012e7983 */ /* 0x000ea80000300a00 */
        /* <DEDUP_REMOVED lines=9> */
[----:B-1----:R-:W2:Y:S01]  /*c0b70*/  LDL.LU.64 R18, [R1+0x1928] ;  /* 0x0019280001127983 */ /* 0x002ea20000300a00 */
[----:B---3--:R-:W-:-:S15]  /*c0b80*/  HMMA.16816.F32 R36, R28, R40, R36 ;  /* 0x000000281c24723c */ /* 0x008fde0000001824 */
[----:B------:R-:W-:-:S04]  /*c0b90*/  NOP ;  /* 0x0000000000007918 */ /* 0x000fc80000000000 */
[----:B------:R-:W-:Y:S04]  /*c0ba0*/  STL.64 [R1+0x18a0], R36 ;  /* 0x0018a02401007387 */ /* 0x000fe80000100a00 */
[----:B------:R0:W-:Y:S04]  /*c0bb0*/  STL.64 [R1+0x18a8], R38 ;  /* 0x0018a82601007387 */ /* 0x0001e80000100a00 */
[----:B0-----:R-:W2:Y:S04]  /*c0bc0*/  LDL.LU.64 R38, [R1+0x8500] ;  /* 0x0085000001267983 */ /* 0x001ea80000300a00 */
[----:B------:R-:W4:Y:S04]  /*c0bd0*/  LDL.LU.64 R36, [R1+0x84f8] ;  /* 0x0084f80001247983 */ /* 0x000f280000300a00 */
        /* <DEDUP_REMOVED lines=8> */
[----:B0-----:R-:W2:Y:S04]  /*c0c60*/  LDL.LU.64 R6, [R1+0x84f0] ;  /* 0x0084f00001067983 */ /* 0x001ea80000300a00 */
[----:B------:R-:W4:Y:S04]  /*c0c70*/  LDL.LU.64 R4, [R1+0x84e8] ;  /* 0x0084e80001047983 */ /* 0x000f280000300a00 */
[----:B------:R-:W-:Y:S04]  /*c0c80*/  STL.64 [R1+0x18c0], R32 ;  /* 0x0018c02001007387 */ /* 0x000fe80000100a00 */
[----:B------:R0:W-:Y:S04]  /*c0c90*/  STL.64 [R1+0x18c8], R34 ;  /* 0x0018c82201007387 */ /* 0x0001e80000100a00 */
[----:B0-----:R-:W3:Y:S04]  /*c0ca0*/  LDL.LU.64 R34, [R1+0x84e0] ;  /* 0x0084e00001227983 */ /* 0x001ee80000300a00 */
[----:B------:R-:W2:Y:S01]  /*c0cb0*/  LDL.LU.64 R32, [R1+0x84d8] ;  /* 0x0084d80001207983 */ /* 0x000ea20000300a00 */
[C---:B------:R-:W-:Y:S08]  /*c0cc0*/  HMMA.16816.F32 R52, R28.reuse, R2, R52 ;  /* 0x000000021c34723c */ /* 0x040ff00000001834 */
[----:B---3--:R-:W-:-:S15]  /*c0cd0*/  HMMA.16816.F32 R40, R28, R34, R40 ;  /* 0x000000221c28723c */ /* 0x008fde0000001828 */
[----:B------:R-:W-:-:S04]  /*c0ce0*/  NOP ;  /* 0x0000000000007918 */ /* 0x000fc80000000000 */
[----:B------:R-:W-:Y:S04]  /*c0cf0*/  STL.64 [R1+0x18d0], R40 ;  /* 0x0018d02801007387 */ /* 0x000fe80000100a00 */
[----:B------:R2:W-:Y:S02]  /*c0d00*/  STL.64 [R1+0x18d8], R42 ;  /* 0x0018d82a01007387 */ /* 0x0005e40000100a00 */
[----:B--2---:R-:W-:Y:S02]  /*c0d10*/  HMMA.16816.F32 R40, R28, R32, R44 ;  /* 0x000000201c28723c */ /* 0x004fe4000000182c */
[----:B------:R-:W2:Y:S04]  /*c0d20*/  LDL.LU.64 R44, [R1+0x1930] ;  /* 0x00193000012c7983 */ /* 0x000ea80000300a00 */
[----:B------:R-:W2:-:S13]  /*c0d30*/  LDL.LU.64 R46, [R1+0x1938] ;  /* 0x00193800012e7983 */ /* 0x000e9a0000300a00 */
[----:B------:R-:W-:Y:S04]  /*c0d40*/  STL.64 [R1+0x18e0], R40 ;  /* 0x0018e02801007387 */ /* 0x000fe80000100a00 */
[----:B------:R4:W-:Y:S04]  /*c0d50*/  STL.64 [R1+0x18e8], R42 ;  /* 0x0018e82a01007387 */ /* 0x0009e80000100a00 */
[----:B------:R-:W-:Y:S04]  /*c0d60*/  STL.64 [R1+0x8460], R34 ;  /* 0x0084602201007387 */ /* 0x000fe80000100a00 */
[----:B------:R0:W-:Y:S01]  /*c0d70*/  STL.64 [R1+0x8458], R32 ;  /* 0x0084582001007387 */ /* 0x0001e20000100a00 */
[C---:B----4-:R-:W-:Y:S08]  /*c0d80*/  HMMA.16816.F32 R40, R28.reuse, R4, R48 ;  /* 0x000000041c28723c */ /* 0x050ff00000001830 */
[----:B0-----:R-:W-:Y:S01]  /*c0d90*/  HMMA.16816.F32 R32, R28, R26, R20 ;  /* 0x0000001a1c20723c */ /* 0x001fe20000001814 */
[----:B------:R-:W3:Y:S04]  /*c0da0*/  LDL.LU.64 R20, [R1+0x1940] ;  /* 0x0019400001147983 */ /* 0x000ee80000300a00 */
[----:B------:R-:W3:-:S14]  /*c0db0*/  LDL.LU.64 R22, [R1+0x1948] ;  /* 0x0019480001167983 */ /* 0x000edc0000300a00 */
[----:B------:R-:W-:Y:S04]  /*c0dc0*/  STL.64 [R1+0x18f0], R32 ;  /* 0x0018f02001007387 */ /* 0x000fe80000100a00 */
[----:B------:R0:W-:Y:S04]  /*c0dd0*/  STL.64 [R1+0x18f8], R34 ;  /* 0x0018f82201007387 */ /* 0x0001e80000100a00 */
[----:B------:R1:W-:Y:S04]  /*c0de0*/  STL.64 [R1+0x1900], R52 ;  /* 0x0019003401007387 */ /* 0x0003e80000100a00 */
[----:B------:R4:W-:Y:S01]  /*c0df0*/  STL.64 [R1+0x1908], R54 ;  /* 0x0019083601007387 */ /* 0x0009e20000100a00 */
[C---:B0-----:R-:W-:Y:S03]  /*c0e00*/  HMMA.16816.F32 R32, R28.reuse, R6, R16 ;  /* 0x000000061c20723c */ /* 0x041fe60000001810 */
[----:B------:R-:W3:Y:S04]  /*c0e10*/  LDL.LU.64 R16, [R1+0x1950] ;  /* 0x0019500001107983 */ /* 0x000ee80000300a00 */
[----:B------:R0:W-:Y:S04]  /*c0e20*/  STL.64 [R1+0x1910], R40 ;  /* 0x0019102801007387 */ /* 0x0001e80000100a00 */
[----:B------:R0:W-:Y:S04]  /*c0e30*/  STL.64 [R1+0x1918], R42 ;  /* 0x0019182a01007387 */ /* 0x0001e80000100a00 */
[----:B------:R-:W3:Y:S04]  /*c0e40*/  LDL.LU.64 R18, [R1+0x1958] ;  /* 0x0019580001127983 */ /* 0x000ee80000300a00 */
[----:B------:R0:W-:Y:S04]  /*c0e50*/  STL.64 [R1+0x1920], R32 ;  /* 0x0019202001007387 */ /* 0x0001e80000100a00 */
[----:B------:R-:W-:Y:S04]  /*c0e60*/  STL.64 [R1+0x1928], R34 ;  /* 0x0019282201007387 */ /* 0x000fe80000100a00 */
[----:B-1----:R-:W3:Y:S04]  /*c0e70*/  LDL.LU.64 R52, [R1+0x1960] ;  /* 0x0019600001347983 */ /* 0x002ee80000300a00 */
[----:B----4-:R-:W4:Y:S04]  /*c0e80*/  LDL.LU.64 R54, [R1+0x1968] ;  /* 0x0019680001367983 */ /* 0x010f280000300a00 */
[----:B0-----:R-:W4:Y:S04]  /*c0e90*/  LDL.LU R40, [R1+0x32a8] ;  /* 0x0032a80001287983 */ /* 0x001f280000300800 */
[----:B------:R-:W4:Y:S04]  /*c0ea0*/  LDL.LU R41, [R1+0x32a4] ;  /* 0x0032a40001297983 */ /* 0x000f280000300800 */
[----:B------:R-:W4:Y:S04]  /*c0eb0*/  LDL.LU R42, [R1+0x32b0] ;  /* 0x0032b000012a7983 */ /* 0x000f280000300800 */
[----:B------:R-:W4:Y:S04]  /*c0ec0*/  LDL.LU R43, [R1+0x32ac] ;  /* 0x0032ac00012b7983 */ /* 0x000f280000300800 */
[----:B------:R-:W-:Y:S04]  /*c0ed0*/  STL.64 [R1+0x8450], R6 ;  /* 0x0084500601007387 */ /* 0x000fe80000100a00 */
[----:B------:R2:W-:Y:S04]  /*c0ee0*/  STL.64 [R1+0x8448], R4 ;  /* 0x0084480401007387 */ /* 0x0005e80000100a00 */
[----:B------:R-:W4:Y:S04]  /*c0ef0*/  LDL.LU R33, [R1+0x32b8] ;  /* 0x0032b80001217983 */ /* 0x000f280000300800 */
[----:B------:R-:W4:Y:S01]  /*c0f00*/  LDL.LU R48, [R1+0x32b4] ;  /* 0x0032b40001307983 */ /* 0x000f220000300800 */
[----:B--2---:R-:W-:-:S15]  /*c0f10*/  HMMA.16816.F32 R4, R28, R8, R44 ;  /* 0x000000081c04723c */ /* 0x004fde000000182c */
[----:B------:R-:W-:-:S04]  /*c0f20*/  NOP ;  /* 0x0000000000007918 */ /* 0x000fc80000000000 */
[----:B------:R-:W-:Y:S04]  /*c0f30*/  STL.64 [R1+0x1930], R4 ;  /* 0x0019300401007387 */ /* 0x000fe80000100a00 */
[----:B------:R3:W-:Y:S02]  /*c0f40*/  STL.64 [R1+0x1938], R6 ;  /* 0x0019380601007387 */ /* 0x0007e40000100a00 */
[----:B---3--:R-:W-:Y:S02]  /*c0f50*/  HMMA.16816.F32 R4, R28, R10, R20 ;  /* 0x0000000a1c04723c */ /* 0x008fe40000001814 */
[----:B------:R-:W2:Y:S04]  /*c0f60*/  LDL.LU.64 R20, [R1+0x16f0] ;  /* 0x0016f00001147983 */ /* 0x000ea80000300a00 */
[----:B------:R-:W2:-:S13]  /*c0f70*/  LDL.LU.64 R22, [R1+0x16f8] ;  /* 0x0016f80001167983 */ /* 0x000e9a0000300a00 */
[----:B------:R0:W-:Y:S04]  /*c0f80*/  STL.64 [R1+0x1940], R4 ;  /* 0x0019400401007387 */ /* 0x0001e80000100a00 */
[----:B------:R1:W-:Y:S04]  /*c0f90*/  STL.64 [R1+0x1948], R6 ;  /* 0x0019480601007387 */ /* 0x0003e80000100a00 */
[----:B------:R-:W3:Y:S04]  /*c0fa0*/  LDL.LU.64 R44, [R1+0x16d0] ;  /* 0x0016d000012c7983 */ /* 0x000ee80000300a00 */
[----:B------:R-:W3:Y:S04]  /*c0fb0*/  LDL.LU.64 R46, [R1+0x16d8] ;  /* 0x0016d800012e7983 */ /* 0x000ee80000300a00 */
[----:B0-----:R-:W2:Y:S04]  /*c0fc0*/  LDL.LU.64 R4, [R1+0x10f0] ;  /* 0x0010f00001047983 */ /* 0x001ea80000300a00 */
[----:B-1----:R-:W2:Y:S01]  /*c0fd0*/  LDL.LU.64 R6, [R1+0x10f8] ;  /* 0x0010f80001067983 */ /* 0x002ea20000300a00 */
[C---:B------:R-:W-:Y:S03]  /*c0fe0*/  HMMA.16816.F32 R16, R28.reuse, R12, R16 ;  /* 0x0000000c1c10723c */ /* 0x040fe60000001810 */
[----:B------:R-:W2:Y:S04]  /*c0ff0*/  LDL.LU R49, [R1+0x32c0] ;  /* 0x0032c00001317983 */ /* 0x000ea80000300800 */
[----:B------:R-:W2:Y:S04]  /*c1000*/  LDL.LU R0, [R1+0x32bc] ;  /* 0x0032bc0001007983 */ /* 0x000ea80000300800 */
[----:B------:R-:W-:Y:S04]  /*c1010*/  STL [R1+0x8444], R10 ;  /* 0x0084440a01007387 */ /* 0x000fe80000100800 */
[----:B------:R-:W-:Y:S04]  /*c1020*/  STL [R1+0x8440], R11 ;  /* 0x0084400b01007387 */ /* 0x000fe80000100800 */
[----:B------:R-:W-:Y:S04]  /*c1030*/  STL.64 [R1+0x1950], R16 ;  /* 0x0019501001007387 */ /* 0x000fe80000100a00 */
[----:B------:R0:W-:Y:S04]  /*c1040*/  STL.64 [R1+0x1958], R18 ;  /* 0x0019581201007387 */ /* 0x0001e80000100a00 */
[----:B0-----:R-:W3:Y:S04]  /*c1050*/  LDL.LU.64 R18, [R1+0x84d0] ;  /* 0x0084d00001127983 */ /* 0x001ee80000300a00 */
[----:B------:R-:W2:Y:S01]  /*c1060*/  LDL.LU.64 R16, [R1+0x84c8] ;  /* 0x0084c80001107983 */ /* 0x000ea20000300a00 */
[----:B----4-:R-:W-:Y:S03]  /*c1070*/  HMMA.16816.F32 R52, R28, R14, R52 ;  /* 0x0000000e1c34723c */ /* 0x010fe60000001834 */
[----:B------:R-:W4:-:S15]  /*c1080*/  LDL.64 R50, [R1+0x18] ;  /* 0x0000180001327983 */ /* 0x000f1e0000100a00 */
[----:B------:R-:W-:Y:S01]  /*c1090*/  NOP ;  /* 0x0000000000007918 */ /* 0x000fe20000000000 */
[----:B------:R0:W-:Y:S04]  /*c10a0*/  STL.64 [R1+0x1960], R52 ;  /* 0x0019603401007387 */ /* 0x0001e80000100a00 */
[----:B------:R1:W-:Y:S04]  /*c10b0*/  STL.64 [R1+0x1968], R54 ;  /* 0x0019683601007387 */ /* 0x0003e80000100a00 */
[----:B0-----:R-:W3:Y:S04]  /*c10c0*/  LDL.64 R52, [R1+0x10] ;  /* 0x0000100001347983 */ /* 0x001ee80000100a00 */
[----:B-1----:R-:W3:Y:S04]  /*c10d0*/  LDL.64 R54, [R1+0x8] ;  /* 0x0000080001367983 */ /* 0x002ee80000100a00 */
[----:B------:R-:W-:Y:S04]  /*c10e0*/  STL.64 [R1+0x8428], R14 ;  /* 0x0084280e01007387 */ /* 0x000fe80000100a00 */
[----:B------:R0:W-:Y:S04]  /*c10f0*/  STL.64 [R1+0x8420], R12 ;  /* 0x0084200c01007387 */ /* 0x0001e80000100a00 */
[----:B0-----:R-:W4:Y:S04]  /*c1100*/  LDL.LU.64 R12, [R1+0x1640] ;  /* 0x00164000010c7983 */ /* 0x001f280000300a00 */
[----:B------:R-:W4:Y:S01]  /*c1110*/  LDL.LU.64 R14, [R1+0x1648] ;  /* 0x00164800010e7983 */ /* 0x000f220000300a00 */
[----:B--2---:R-:W-:-:S15]  /*c1120*/  HMMA.16816.F32 R20, R28, R16, R20 ;  /* 0x000000101c14723c */ /* 0x004fde0000001814 */
[----:B------:R-:W-:-:S04]  /*c1130*/  NOP ;  /* 0x0000000000007918 */ /* 0x000fc80000000000 */
[----:B------:R-:W-:Y:S04]  /*c1140*/  STL.64 [R1+0x1970], R20 ;  /* 0x0019701401007387 */ /* 0x000fe80000100a00 */
[----:B------:R0:W-:Y:S04]  /*c1150*/  STL.64 [R1+0x1978], R22 ;  /* 0x0019781601007387 */ /* 0x0001e80000100a00 */
[----:B0-----:R-:W2:Y:S04]  /*c1160*/  LDL.LU.64 R22, [R1+0x84c0] ;  /* 0x0084c00001167983 */ /* 0x001ea80000300a00 */
[----:B------:R-:W4:Y:S01]  /*c1170*/  LDL.LU.64 R20, [R1+0x84b8] ;  /* 0x0084b80001147983 */ /* 0x000f220000300a00 */
[----:B---3--:R-:W-:Y:S03]  /*c1180*/  HMMA.16816.F32 R44, R28, R18, R44 ;  /* 0x000000121c2c723c */ /* 0x008fe6000000182c */
[----:B------:R-:W-:Y:S04]  /*c1190*/  STL [R1+0x8434], R16 ;  /* 0x0084341001007387 */ /* 0x000fe80000100800 */
[----:B------:R-:W-:-:S12]  /*c11a0*/  STL [R1+0x8430], R17 ;  /* 0x0084301101007387 */ /* 0x000fd80000100800 */
[----:B------:R0:W-:Y:S04]  /*c11b0*/  STL.64 [R1+0x1980], R44 ;  /* 0x0019802c01007387 */ /* 0x0001e80000100a00 */
[----:B------:R1:W-:Y:S04]  /*c11c0*/  STL.64 [R1+0x1988], R46 ;  /* 0x0019882e01007387 */ /* 0x0003e80000100a00 */
[----:B0-----:R-:W3:Y:S04]  /*c11d0*/  LDL.LU.64 R44, [R1+0x8a0] ;  /* 0x0008a000012c7983 */ /* 0x001ee80000300a00 */
[----:B-1----:R-:W3:Y:S04]  /*c11e0*/  LDL.LU.64 R46, [R1+0x8a8] ;  /* 0x0008a800012e7983 */ /* 0x002ee80000300a00 */
[----:B------:R-:W-:Y:S04]  /*c11f0*/  STL [R1+0x843c], R18 ;  /* 0x00843c1201007387 */ /* 0x000fe80000100800 */
[----:B------:R4:W-:Y:S01]  /*c1200*/  STL [R1+0x8438], R19 ;  /* 0x0084381301007387 */ /* 0x0009e20000100800 */
[----:B------:R-:W-:Y:S01]  /*c1210*/  IMAD R11, R43, 0x100, R42 ;  /* 0x000001002b0b7824 */ /* 0x000fe200078e022a */
[C---:B--2---:R-:W-:Y:S08]  /*c1220*/  HMMA.16816.F32 R4, R28.reuse, R22, R4 ;  /* 0x000000161c04723c */ /* 0x044ff00000001804 */
[----:B----4-:R-:W-:Y:S01]  /*c1230*/  HMMA.16816.F32 R16, R28, R20, R12 ;  /* 0x000000141c10723c */ /* 0x010fe2000000180c */
[----:B------:R-:W2:-:S15]  /*c1240*/  LDL.LU.64 R12, [R1+0x10a0] ;  /* 0x0010a000010c7983 */ /* 0x000e9e0000300a00 */
[----:B------:R-:W-:-:S03]  /*c1250*/  NOP ;  /* 0x0000000000007918 */ /* 0x000fc60000000000 */
[----:B------:R0:W-:Y:S04]  /*c1260*/  STL.64 [R1+0x1990], R16 ;  /* 0x0019901001007387 */ /* 0x0001e80000100a00 */
[----:B------:R-:W-:Y:S04]  /*c1270*/  STL.64 [R1+0x1998], R18 ;  /* 0x0019981201007387 */ /* 0x000fe80000100a00 */
[----:B------:R-:W2:Y:S04]  /*c1280*/  LDL.LU.64 R14, [R1+0x10a8] ;  /* 0x0010a800010e7983 */ /* 0x000ea80000300a00 */
[----:B------:R1:W-:Y:S01]  /*c1290*/  STL.64 [R1+0x19b0], R4 ;  /* 0x0019b00401007387 */ /* 0x0003e20000100a00 */
[----:B0-----:R-:W-:-:S03]  /*c12a0*/  IMAD R16, R41, 0x100, R40 ;  /* 0x0000010029107824 */ /* 0x001fc600078e0228 */
[----:B------:R0:W-:Y:S04]  /*c12b0*/  STL.64 [R1+0x19b8], R6 ;  /* 0x0019b80601007387 */ /* 0x0001e80000100a00 */
[----:B------:R-:W4:Y:S04]  /*c12c0*/  LDL.64 R34, [R1] ;  /* 0x0000000001227983 */ /* 0x000f280000100a00 */
[----:B------:R-:W-:Y:S04]  /*c12d0*/  STL [R1+0x8418], R23 ;  /* 0x0084181701007387 */ /* 0x000fe80000100800 */
[----:B------:R-:W4:Y:S04]  /*c12e0*/  LDL.LU.64 R40, [R1+0x1020] ;  /* 0x0010200001287983 */ /* 0x000f280000300a00 */
[----:B------:R-:W4:Y:S04]  /*c12f0*/  LDL.LU.64 R42, [R1+0x1028] ;  /* 0x00102800012a7983 */ /* 0x000f280000300a00 */
[----:B-1----:R-:W4:Y:S04]  /*c1300*/  LDL.LU.64 R4, [R1+0xfd0] ;  /* 0x000fd00001047983 */ /* 0x002f280000300a00 */
[----:B0-----:R-:W4:Y:S01]  /*c1310*/  LDL.LU.64 R6, [R1+0xfd8] ;  /* 0x000fd80001067983 */ /* 0x001f220000300a00 */
[----:B---3--:R-:W-:Y:S01]  /*c1320*/  HMMA.16816.F32 R28, R28, R24, R44 ;  /* 0x000000181c1c723c */ /* 0x008fe2000000182c */
[----:B------:R-:W-:-:S02]  /*c1330*/  IMAD R10, R48, 0x100, R33 ;  /* 0x00000100300a7824 */ /* 0x000fc400078e0221 */
[----:B------:R-:W-:Y:S01]  /*c1340*/  IMAD R0, R0, 0x100, R49 ;  /* 0x0000010000007824 */ /* 0x000fe200078e0231 */
[----:B------:R-:W-:Y:S04]  /*c1350*/  STL.64 [R1+0x8470], R26 ;  /* 0x0084701a01007387 */ /* 0x000fe80000100a00 */
[----:B------:R-:W-:Y:S11]  /*c1360*/  STL.64 [R1+0x8468], R24 ;  /* 0x0084681801007387 */ /* 0x000ff60000100a00 */
[----:B------:R0:W-:Y:S04]  /*c1370*/  STL.64 [R1+0x19a0], R28 ;  /* 0x0019a01c01007387 */ /* 0x0001e80000100a00 */
[----:B------:R1:W-:Y:S01]  /*c1380*/  STL.64 [R1+0x19a8], R30 ;  /* 0x0019a81e01007387 */ /* 0x0003e20000100a00 */
[----:B0-----:R-:W-:-:S02]  /*c1390*/  F2FP.F16.E4M3.UNPACK_B R28, R16 ;  /* 0x00000010ff1c723e */ /* 0x001fc400020006ff */
[----:B------:R-:W-:Y:S02]  /*c13a0*/  F2FP.F16.E4M3.UNPACK_B R29, R11 ;  /* 0x0000000bff1d723e */ /* 0x000fe400020006ff */
[----:B-1----:R-:W-:Y:S02]  /*c13b0*/  F2FP.F16.E4M3.UNPACK_B R30, R10 ;  /* 0x0000000aff1e723e */ /* 0x002fe400020006ff */
[----:B------:R-:W-:Y:S01]  /*c13c0*/  F2FP.F16.E4M3.UNPACK_B R31, R0 ;  /* 0x00000000ff1f723e */ /* 0x000fe200020006ff */
[----:B------:R-:W-:Y:S02]  /*c13d0*/  IMAD.MOV.U32 R10, RZ, RZ, R52 ;  /* 0x000000ffff0a7224 */ /* 0x000fe400078e0034 */
[----:B------:R-:W-:Y:S02]  /*c13e0*/  IMAD.MOV.U32 R11, RZ, RZ, R53 ;  /* 0x000000ffff0b7224 */ /* 0x000fe400078e0035 */
[----:B------:R-:W-:Y:S02]  /*c13f0*/  IMAD.MOV.U32 R16, RZ, RZ, R54 ;  /* 0x000000ffff107224 */ /* 0x000fe400078e0036 */
[----:B------:R-:W-:Y:S01]  /*c1400*/  IMAD.MOV.U32 R17, RZ, RZ, R55 ;  /* 0x000000ffff117224 */ /* 0x000fe200078e0037 */
[C---:B--2---:R-:W-:Y:S08]  /*c1410*/  HMMA.16816.F32 R12, R28.reuse, R50, R12 ;  /* 0x000000321c0c723c */ /* 0x044ff0000000180c */
[C---:B----4-:R-:W-:Y:S08]  /*c1420*/  HMMA.16816.F32 R24, R28.reuse, R52, R40 ;  /* 0x000000341c18723c */ /* 0x050ff00000001828 */
[----:B------:R-:W-:Y:S03]  /*c1430*/  HMMA.16816.F32 R4, R28, R54, R4 ;  /* 0x000000361c04723c */ /* 0x000fe60000001804 */
[----:B------:R0:W-:Y:S04]  /*c1440*/  STL.64 [R1+0x19c0], R12 ;  /* 0x0019c00c01007387 */ /* 0x0001e80000100a00 */
[----:B------:R1:W-:Y:S04]  /*c1450*/  STL.64 [R1+0x19c8], R14 ;  /* 0x0019c80e01007387 */ /* 0x0003e80000100a00 */
[----:B0-----:R-:W2:Y:S04]  /*c1460*/  LDL.LU.64 R12, [R1+0xf90] ;  /* 0x000f9000010c7983 */ /* 0x001ea80000300a00 */
[----:B-1----:R-:W2:Y:S04]  /*c1470*/  LDL.LU.64 R14, [R1+0xf98] ;  /* 0x000f9800010e7983 */ /* 0x002ea80000300a00 */
[----:B------:R-:W-:Y:S04]  /*c1480*/  STL.64 [R1+0x19d0], R24 ;  /* 0x0019d01801007387 */ /* 0x000fe80000100a00 */
[----:B------:R-:W-:Y:S04]  /*c1490*/  STL.64 [R1+0x19d8], R26 ;  /* 0x0019d81a01007387 */ /* 0x000fe80000100a00 */
[----:B------:R0:W-:Y:S04]  /*c14a0*/  STL.64 [R1+0x19e0], R4 ;  /* 0x0019e00401007387 */ /* 0x0001e80000100a00 */
[----:B------:R1:W-:Y:S04]  /*c14b0*/  STL.64 [R1+0x19e8], R6 ;  /* 0x0019e80601007387 */ /* 0x0003e80000100a00 */
[----:B0-----:R-:W3:Y:S04]  /*c14c0*/  LDL.LU.64 R4, [R1+0xf20] ;  /* 0x000f200001047983 */ /* 0x001ee80000300a00 */
[----:B-1----:R-:W3:Y:S04]  /*c14d0*/  LDL.LU.64 R6, [R1+0xf28] ;  /* 0x000f280001067983 */ /* 0x002ee80000300a00 */
[----:B------:R-:W4:Y:S04]  /*c14e0*/  LDL.LU.64 R40, [R1+0xf10] ;  /* 0x000f100001287983 */ /* 0x000f280000300a00 */
[----:B------:R-:W4:Y:S04]  /*c14f0*/  LDL.LU.64 R42, [R1+0xf18] ;  /* 0x000f1800012a7983 */ /* 0x000f280000300a00 */
[----:B------:R-:W4:Y:S04]  /*c1500*/  LDL.LU.64 R52, [R1+0xee0] ;  /* 0x000ee00001347983 */ /* 0x000f280000300a00 */
[----:B------:R-:W4:Y:S01]  /*c1510*/  LDL.LU.64 R54, [R1+0xee8] ;  /* 0x000ee80001367983 */ /* 0x000f220000300a00 */
[----:B------:R-:W-:-:S03]  /*c1520*/  IMAD.MOV.U32 R18, RZ, RZ, R50 ;  /* 0x000000ffff127224 */ /* 0x000fc600078e0032 */
[----:B------:R-:W4:Y:S01]  /*c1530*/  LDL.LU.64 R44, [R1+0xe40] ;  /* 0x000e4000012c7983 */ /* 0x000f220000300a00 */
[----:B------:R-:W-:-:S03]  /*c1540*/  IMAD.MOV.U32 R19, RZ, RZ, R51 ;  /* 0x000000ffff137224 */ /* 0x000fc600078e0033 */
[----:B------:R-:W4:Y:S04]  /*c1550*/  LDL.LU.64 R46, [R1+0xe48] ;  /* 0x000e4800012e7983 */ /* 0x000f280000300a00 */
[----:B------:R-:W4:Y:S01]  /*c1560*/  LDL.LU.64 R48, [R1+0x960] ;  /* 0x0009600001307983 */ /* 0x000f220000300a00 */
[----:B------:R-:W-:-:S03]  /*c1570*/  IMAD.MOV.U32 R23, RZ, RZ, R34 ;  /* 0x000000ffff177224 */ /* 0x000fc600078e0022 */
[----:B------:R-:W4:Y:S01]  /*c1580*/  LDL.LU.64 R50, [R1+0x968] ;  /* 0x0009680001327983 */ /* 0x000f220000300a00 */
[----:B------:R-:W-:Y:S01]  /*c1590*/  IMAD.MOV.U32 R0, RZ, RZ, R35 ;  /* 0x000000ffff007224 */ /* 0x000fe200078e0023 */
[C---:B--2---:R-:W-:Y:S08]  /*c15a0*/  HMMA.16816.F32 R12, R28.reuse, R34, R12 ;  /* 0x000000221c0c723c */ /* 0x044ff0000000180c */
[C---:B---3--:R-:W-:Y:S11]  /*c15b0*/  HMMA.16816.F32 R4, R28.reuse, R60, R4 ;  /* 0x0000003c1c04723c */ /* 0x048ff60000001804 */
[----:B------:R0:W-:Y:S01]  /*c15c0*/  STL.64 [R1+0x19f0], R12 ;  /* 0x0019f00c01007387 */ /* 0x0001e20000100a00 */
[C---:B----4-:R-:W-:Y:S03]  /*c15d0*/  HMMA.16816.F32 R40, R28.reuse, R58, R40 ;  /* 0x0000003a1c28723c */ /* 0x050fe60000001828 */
[----:B------:R1:W-:Y:S04]  /*c15e0*/  STL.64 [R1+0x19f8], R14 ;  /* 0x0019f80e01007387 */ /* 0x0003e80000100a00 */
[----:B------:R-:W2:Y:S01]  /*c15f0*/  LDL.LU.64 R32, [R1+0x880] ;  /* 0x0008800001207983 */ /* 0x000ea20000300a00 */
[C---:B------:R-:W-:Y:S03]  /*c1600*/  HMMA.16816.F32 R52, R28.reuse, R56, R52 ;  /* 0x000000381c34723c */ /* 0x040fe60000001834 */
[----:B------:R-:W2:Y:S04]  /*c1610*/  LDL.LU.64 R34, [R1+0x888] ;  /* 0x0008880001227983 */ /* 0x000ea80000300a00 */
[----:B0-----:R-:W3:Y:S04]  /*c1620*/  LDL.LU.64 R12, [R1+0x800] ;  /* 0x00080000010c7983 */ /* 0x001ee80000300a00 */
[----:B-1----:R-:W3:Y:S04]  /*c1630*/  LDL.LU.64 R14, [R1+0x808] ;  /* 0x00080800010e7983 */ /* 0x002ee80000300a00 */
[----:B------:R-:W4:Y:S04]  /*c1640*/  LDL.LU.64 R24, [R1+0x2ad0] ;  /* 0x002ad00001187983 */ /* 0x000f280000300a00 */
[----:B------:R-:W4:Y:S04]  /*c1650*/  LDL.LU.64 R26, [R1+0x2ad8] ;  /* 0x002ad800011a7983 */ /* 0x000f280000300a00 */
[----:B------:R0:W-:Y:S04]  /*c1660*/  STL.64 [R1+0x1a00], R4 ;  /* 0x001a000401007387 */ /* 0x0001e80000100a00 */
[----:B------:R1:W-:Y:S04]  /*c1670*/  STL.64 [R1+0x1a08], R6 ;  /* 0x001a080601007387 */ /* 0x0003e80000100a00 */
[----:B0-----:R-:W2:Y:S04]  /*c1680*/  LDL.LU.64 R4, [R1+0x2ac0] ;  /* 0x002ac00001047983 */ /* 0x001ea80000300a00 */
[----:B-1----:R-:W2:Y:S04]  /*c1690*/  LDL.LU.64 R6, [R1+0x2ac8] ;  /* 0x002ac80001067983 */ /* 0x002ea80000300a00 */
[----:B------:R-:W-:Y:S04]  /*c16a0*/  STL.64 [R1+0x1a10], R40 ;  /* 0x001a102801007387 */ /* 0x000fe80000100a00 */
[----:B------:R0:W-:Y:S04]  /*c16b0*/  STL.64 [R1+0x1a18], R42 ;  /* 0x001a182a01007387 */ /* 0x0001e80000100a00 */
[----:B0-----:R-:W2:Y:S04]  /*c16c0*/  LDL.LU.64 R42, [R1+0x84b0] ;  /* 0x0084b000012a7983 */ /* 0x001ea80000300a00 */
        /* <DEDUP_REMOVED lines=17> */
[----:B0-----:R-:W4:Y:S04]  /*c17e0*/  LDL.LU.64 R52, [R1+0x8f0] ;  /* 0x0008f00001347983 */ /* 0x001f280000300a00 */
[----:B------:R-:W4:Y:S01]  /*c17f0*/  LDL.LU.64 R54, [R1+0x8f8] ;  /* 0x0008f80001367983 */ /* 0x000f220000300a00 */
[C---:B------:R-:W-:Y:S08]  /*c1800*/  HMMA.16816.F32 R4, R28.reuse, R42, R4 ;  /* 0x0000002a1c04723c */ /* 0x040ff00000001804 */
[C---:B--2---:R-:W-:Y:S01]  /*c1810*/  HMMA.16816.F32 R32, R28.reuse, R48, R32 ;  /* 0x000000301c20723c */ /* 0x044fe20000001820 */
[----:B---3--:R-:W-:Y:S07]  /*c1820*/  STL.64 [R1+0x83e8], R50 ;  /* 0x0083e83201007387 */ /* 0x008fee0000100a00 */
[C---:B----4-:R-:W-:Y:S08]  /*c1830*/  HMMA.16816.F32 R52, R28.reuse, R50, R52 ;  /* 0x000000321c34723c */ /* 0x050ff00000001834 */
[C---:B------:R-:W-:Y:S11]  /*c1840*/  HMMA.16816.F32 R24, R28.reuse, R44, R24 ;  /* 0x0000002c1c18723c */ /* 0x040ff60000001818 */
        /* <DEDUP_REMOVED lines=8> */
[----:B------:R-:W-:Y:S04]  /*c18d0*/  STL.64 [R1+0x1a70], R32 ;  /* 0x001a702001007387 */ /* 0x000fe80000100a00 */
[----:B------:R-:W-:Y:S04]  /*c18e0*/  STL.64 [R1+0x1a78], R34 ;  /* 0x001a782201007387 */ /* 0x000fe80000100a00 */
[----:B------:R-:W-:Y:S04]  /*c18f0*/  STL.64 [R1+0x83d8], R46 ;  /* 0x0083d82e01007387 */ /* 0x000fe80000100a00 */
[----:B------:R-:W-:Y:S04]  /*c1900*/  STL.64 [R1+0x83d0], R44 ;  /* 0x0083d02c01007387 */ /* 0x000fe80000100a00 */
[----:B------:R0:W-:Y:S04]  /*c1910*/  STL.64 [R1+0x1a80], R24 ;  /* 0x001a801801007387 */ /* 0x0001e80000100a00 */
[----:B------:R1:W-:Y:S04]  /*c1920*/  STL.64 [R1+0x1a88], R26 ;  /* 0x001a881a01007387 */ /* 0x0003e80000100a00 */
[----:B0-----:R-:W3:Y:S04]  /*c1930*/  LDL.LU.64 R24, [R1+0x2aa0] ;  /* 0x002aa00001187983 */ /* 0x001ee80000300a00 */
[----:B-1----:R-:W3:Y:S04]  /*c1940*/  LDL.LU.64 R26, [R1+0x2aa8] ;  /* 0x002aa800011a7983 */ /* 0x002ee80000300a00 */
        /* <DEDUP_REMOVED lines=10> */
[----:B------:R-:W4:Y:S04]  /*c19f0*/  LDL.LU.64 R44, [R1+0x2b40] ;  /* 0x002b4000012c7983 */ /* 0x000f280000300a00 */
[----:B------:R-:W4:Y:S01]  /*c1a00*/  LDL.LU.64 R46, [R1+0x2b48] ;  /* 0x002b4800012e7983 */ /* 0x000f220000300a00 */
[----:B--2---:R-:W-:-:S15]  /*c1a10*/  HMMA.16816.F32 R12, R28, R40, R12 ;  /* 0x000000281c0c723c */ /* 0x004fde000000180c */
[----:B------:R-:W-:-:S04]  /*c1a20*/  NOP ;  /* 0x0000000000007918 */ /* 0x000fc80000000000 */
[----:B------:R0:W-:Y:S04]  /*c1a30*/  STL.64 [R1+0x1aa0], R12 ;  /* 0x001aa00c01007387 */ /* 0x0001e80000100a00 */
[----:B------:R1:W-:Y:S04]  /*c1a40*/  STL.64 [R1+0x1aa8], R14 ;  /* 0x001aa80e01007387 */ /* 0x0003e80000100a00 */
[----:B0-----:R-:W2:Y:S04]  /*c1a50*/  LDL.LU.64 R12, [R1+0x2b30] ;  /* 0x002b3000010c7983 */ /* 0x001ea80000300a00 */
[----:B-1----:R-:W2:Y:S01]  /*c1a60*/  LDL.LU.64 R14, [R1+0x2b38] ;  /* 0x002b3800010e7983 */ /* 0x002ea20000300a00 */
[C---:B---3--:R-:W-:Y:S03]  /*c1a70*/  HMMA.16816.F32 R24, R28.reuse, R38, R24 ;  /* 0x000000261c18723c */ /* 0x048fe60000001818 */
[----:B------:R-:W-:Y:S05]  /*c1a80*/  STL.64 [R1+0x83c8], R42 ;  /* 0x0083c82a01007387 */ /* 0x000fea0000100a00 */
[C---:B----4-:R-:W-:Y:S01]  /*c1a90*/  HMMA.16816.F32 R32, R28.reuse, R36, R32 ;  /* 0x000000241c20723c */ /* 0x050fe20000001820 */
        /* <DEDUP_REMOVED lines=20> */
[----:B------:R-:W4:Y:S01]  /*c1be0*/  LDL.LU.64 R4, [R1+0x8448] ;  /* 0x0084480001047983 */ /* 0x000f220000300a00 */
[C---:B---3--:R-:W-:Y:S03]  /*c1bf0*/  HMMA.16816.F32 R36, R28.reuse, R32, R36 ;  /* 0x000000201c24723c */ /* 0x048fe60000001824 */
[----:B------:R-:W-:Y:S04]  /*c1c00*/  STL.64 [R1+0x83f8], R34 ;  /* 0x0083f82201007387 */ /* 0x000fe80000100a00 */
[----:B------:R0:W-:Y:S02]  /*c1c10*/  STL.64 [R1+0x83f0], R32 ;  /* 0x0083f02001007387 */ /* 0x0001e40000100a00 */
[C---:B0-----:R-:W-:Y:S10]  /*c1c20*/  HMMA.16816.F32 R32, R28.reuse, R26, R40 ;  /* 0x0000001a1c20723c */ /* 0x041ff40000001828 */
[----:B------:R-:W-:Y:S04]  /*c1c30*/  STL.64 [R1+0x1ae0], R36 ;  /* 0x001ae02401007387 */ /* 0x000fe80000100a00 */
[----:B------:R-:W-:Y:S01]  /*c1c40*/  STL.64 [R1+0x1ae8], R38 ;  /* 0x001ae82601007387 */ /* 0x000fe20000100a00 */
[----:B------:R-:W-:Y:S04]  /*c1c50*/  HMMA.16816.F32 R40, R28, R2, R52 ;  /* 0x000000021c28723c */ /* 0x000fe80000001834 */
[----:B------:R-:W-:Y:S04]  /*c1c60*/  STL.64 [R1+0x1af0], R32 ;  /* 0x001af02001007387 */ /* 0x000fe80000100a00 */
[----:B------:R2:W-:Y:S01]  /*c1c70*/  STL.64 [R1+0x1af8], R34 ;  /* 0x001af82201007387 */ /* 0x0005e20000100a00 */
[----:B------:R-:W-:-:S10]  /*c1c80*/  IMAD.MOV.U32 R52, RZ, RZ, R10 ;  /* 0x000000ffff347224 */ /* 0x000fd400078e000a */
[----:B------:R-:W-:Y:S04]  /*c1c90*/  STL.64 [R1+0x1b00], R40 ;  /* 0x001b002801007387 */ /* 0x000fe80000100a00 */
[----:B------:R-:W-:Y:S01]  /*c1ca0*/  STL.64 [R1+0x1b08], R42 ;  /* 0x001b082a01007387 */ /* 0x000fe20000100a00 */
[----:B------:R-:W-:Y:S01]  /*c1cb0*/  IMAD.MOV.U32 R53, RZ, RZ, R11 ;  /* 0x000000ffff357224 */ /* 0x000fe200078e000b */
[C---:B--2---:R-:W-:Y:S08]  /*c1cc0*/  HMMA.16816.F32 R32, R28.reuse, R6, R44 ;  /* 0x000000061c20723c */ /* 0x044ff0000000182c */
[----:B----4-:R-:W-:-:S15]  /*c1cd0*/  HMMA.16816.F32 R36, R28, R4, R48 ;  /* 0x000000041c24723c */ /* 0x010fde0000001830 */
[----:B------:R-:W-:-:S04]  /*c1ce0*/  NOP ;  /* 0x0000000000007918 */ /* 0x000fc80000000000 */
[----:B------:R-:W-:Y:S04]  /*c1cf0*/  STL.64 [R1+0x1b10], R36 ;  /* 0x001b102401007387 */ /* 0x000fe80000100a00 */
[----:B------:R-:W-:Y:S04]  /*c1d00*/  STL.64 [R1+0x1b18], R38 ;  /* 0x001b182601007387 */ /* 0x000fe80000100a00 */
[----:B------:R-:W2:Y:S04]  /*c1d10*/  LDL.LU R10, [R1+0x8444] ;  /* 0x00844400010a7983 */ /* 0x000ea80000300800 */
[----:B------:R-:W-:Y:S04]  /*c1d20*/  STL.64 [R1+0x1b20], R32 ;  /* 0x001b202001007387 */ /* 0x000fe80000100a00 */
[----:B------:R-:W-:Y:S04]  /*c1d30*/  STL.64 [R1+0x1b28], R34 ;  /* 0x001b282201007387 */ /* 0x000fe80000100a00 */
[----:B------:R-:W2:Y:S04]  /*c1d40*/  LDL.LU R11, [R1+0x8440] ;  /* 0x00844000010b7983 */ /* 0x000ea80000300800 */
[----:B------:R-:W-:Y:S04]  /*c1d50*/  STL.64 [R1+0x8378], R6 ;  /* 0x0083780601007387 */ /* 0x000fe80000100a00 */
[----:B------:R0:W-:Y:S02]  /*c1d60*/  STL.64 [R1+0x8370], R4 ;  /* 0x0083700401007387 */ /* 0x0001e40000100a00 */
[----:B0-----:R-:W-:Y:S02]  /*c1d70*/  HMMA.16816.F32 R4, R28, R8, R12 ;  /* 0x000000081c04723c */ /* 0x001fe4000000180c */
[----:B------:R-:W2:Y:S04]  /*c1d80*/  LDL.LU.64 R12, [R1+0x2b20] ;  /* 0x002b2000010c7983 */ /* 0x000ea80000300a00 */
[----:B------:R-:W2:-:S13]  /*c1d90*/  LDL.LU.64 R14, [R1+0x2b28] ;  /* 0x002b2800010e7983 */ /* 0x000e9a0000300a00 */
[----:B------:R0:W-:Y:S04]  /*c1da0*/  STL.64 [R1+0x1b30], R4 ;  /* 0x001b300401007387 */ /* 0x0001e80000100a00 */
[----:B------:R1:W-:Y:S04]  /*c1db0*/  STL.64 [R1+0x1b38], R6 ;  /* 0x001b380601007387 */ /* 0x0003e80000100a00 */
[----:B------:R-:W3:Y:S04]  /*c1dc0*/  LDL.LU.64 R36, [R1+0x2b10] ;  /* 0x002b100001247983 */ /* 0x000ee80000300a00 */
[----:B------:R-:W3:Y:S04]  /*c1dd0*/  LDL.LU.64 R38, [R1+0x2b18] ;  /* 0x002b180001267983 */ /* 0x000ee80000300a00 */
[----:B0-----:R-:W4:Y:S04]  /*c1de0*/  LDL.LU.64 R4, [R1+0x2b00] ;  /* 0x002b000001047983 */ /* 0x001f280000300a00 */
[----:B-1----:R-:W4:Y:S04]  /*c1df0*/  LDL.LU.64 R6, [R1+0x2b08] ;  /* 0x002b080001067983 */ /* 0x002f280000300a00 */
[----:B------:R-:W3:Y:S04]  /*c1e00*/  LDL.LU.64 R32, [R1+0x2bd0] ;  /* 0x002bd00001207983 */ /* 0x000ee80000300a00 */
[----:B------:R-:W3:Y:S04]  /*c1e10*/  LDL.LU.64 R34, [R1+0x2bd8] ;  /* 0x002bd80001227983 */ /* 0x000ee80000300a00 */
[----:B------:R-:W3:Y:S04]  /*c1e20*/  LDL.LU R41, [R1+0x32c8] ;  /* 0x0032c80001297983 */ /* 0x000ee80000300800 */
[----:B------:R-:W3:Y:S04]  /*c1e30*/  LDL.LU R44, [R1+0x32c4] ;  /* 0x0032c400012c7983 */ /* 0x000ee80000300800 */
[----:B------:R-:W3:Y:S01]  /*c1e40*/  LDL.LU R45, [R1+0x32d0] ;  /* 0x0032d000012d7983 */ /* 0x000ee20000300800 */
[----:B------:R-:W-:-:S03]  /*c1e50*/  IMAD.MOV.U32 R50, RZ, RZ, R18 ;  /* 0x000000ffff327224 */ /* 0x000fc600078e0012 */
[----:B------:R-:W3:Y:S01]  /*c1e60*/  LDL.LU R46, [R1+0x32cc] ;  /* 0x0032cc00012e7983 */ /* 0x000ee20000300800 */
[----:B------:R-:W-:-:S03]  /*c1e70*/  IMAD.MOV.U32 R51, RZ, RZ, R19 ;  /* 0x000000ffff337224 */ /* 0x000fc600078e0013 */
[----:B------:R-:W3:Y:S01]  /*c1e80*/  LDL.LU R47, [R1+0x32d8] ;  /* 0x0032d800012f7983 */ /* 0x000ee20000300800 */
[----:B------:R-:W-:-:S03]  /*c1e90*/  IMAD.MOV.U32 R54, RZ, RZ, R16 ;  /* 0x000000ffff367224 */ /* 0x000fc600078e0010 */
[----:B------:R-:W3:Y:S01]  /*c1ea0*/  LDL.LU R48, [R1+0x32d4] ;  /* 0x0032d40001307983 */ /* 0x000ee20000300800 */
[----:B------:R-:W-:-:S03]  /*c1eb0*/  IMAD.MOV.U32 R55, RZ, RZ, R17 ;  /* 0x000000ffff377224 */ /* 0x000fc600078e0011 */
        /* <DEDUP_REMOVED lines=15> */
[----:B---3--:R-:W-:-:S15]  /*c1fb0*/  HMMA.16816.F32 R36, R28, R12, R36 ;  /* 0x0000000c1c24723c */ /* 0x008fde0000001824 */
[----:B------:R-:W-:-:S04]  /*c1fc0*/  NOP ;  /* 0x0000000000007918 */ /* 0x000fc80000000000 */
[----:B------:R-:W-:Y:S04]  /*c1fd0*/  STL.64 [R1+0x1b50], R36 ;  /* 0x001b502401007387 */ /* 0x000fe80000100a00 */
[----:B------:R4:W-:Y:S02]  /*c1fe0*/  STL.64 [R1+0x1b58], R38 ;  /* 0x001b582601007387 */ /* 0x0009e40000100a00 */
[----:B----4-:R-:W-:Y:S02]  /*c1ff0*/  HMMA.16816.F32 R36, R28, R14, R4 ;  /* 0x0000000e1c24723c */ /* 0x010fe40000001804 */
[----:B------:R-:W3:Y:S04]  /*c2000*/  LDL.LU.64 R4, [R1+0x2bc0] ;  /* 0x002bc00001047983 */ /* 0x000ee80000300a00 */
[----:B------:R-:W3:-:S13]  /*c2010*/  LDL.LU.64 R6, [R1+0x2bc8] ;  /* 0x002bc80001067983 */ /* 0x000eda0000300a00 */
[----:B------:R0:W-:Y:S04]  /*c2020*/  STL.64 [R1+0x1b60], R36 ;  /* 0x001b602401007387 */ /* 0x0001e80000100a00 */
[----:B------:R1:W-:Y:S04]  /*c2030*/  STL.64 [R1+0x1b68], R38 ;  /* 0x001b682601007387 */ /* 0x0003e80000100a00 */
[----:B0-----:R-:W4:Y:S04]  /*c2040*/  LDL.LU.64 R36, [R1+0x2bb0] ;  /* 0x002bb00001247983 */ /* 0x001f280000300a00 */
[----:B-1----:R-:W4:Y:S04]  /*c2050*/  LDL.LU.64 R38, [R1+0x2bb8] ;  /* 0x002bb80001267983 */ /* 0x002f280000300a00 */
[----:B------:R-:W-:Y:S04]  /*c2060*/  STL.64 [R1+0x8398], R14 ;  /* 0x0083980e01007387 */ /* 0x000fe80000100a00 */
[----:B------:R2:W-:Y:S02]  /*c2070*/  STL.64 [R1+0x8390], R12 ;  /* 0x0083900c01007387 */ /* 0x0005e40000100a00 */
[C---:B--2---:R-:W-:Y:S08]  /*c2080*/  HMMA.16816.F32 R12, R28.reuse, R16, R8 ;  /* 0x000000101c0c723c */ /* 0x044ff00000001808 */
[----:B------:R-:W-:Y:S01]  /*c2090*/  HMMA.16816.F32 R8, R28, R18, R32 ;  /* 0x000000121c08723c */ /* 0x000fe20000001820 */
[----:B------:R-:W2:Y:S01]  /*c20a0*/  LDL.LU.64 R32, [R1+0x2ae0] ;  /* 0x002ae00001207983 */ /* 0x000ea20000300a00 */
[----:B------:R-:W-:-:S02]  /*c20b0*/  IMAD.MOV.U32 R42, RZ, RZ, R23 ;  /* 0x000000ffff2a7224 */ /* 0x000fc400078e0017 */
[----:B------:R-:W-:-:S07]  /*c20c0*/  IMAD.MOV.U32 R43, RZ, RZ, R0 ;  /* 0x000000ffff2b7224 */ /* 0x000fce00078e0000 */
[----:B------:R0:W-:Y:S04]  /*c20d0*/  STL.64 [R1+0x1b70], R12 ;  /* 0x001b700c01007387 */ /* 0x0001e80000100a00 */
[----:B------:R1:W-:Y:S04]  /*c20e0*/  STL.64 [R1+0x1b78], R14 ;  /* 0x001b780e01007387 */ /* 0x0003e80000100a00 */
[----:B------:R-:W2:Y:S04]  /*c20f0*/  LDL.LU.64 R34, [R1+0x2ae8] ;  /* 0x002ae80001227983 */ /* 0x000ea80000300a00 */
[----:B------:R0:W-:Y:S04]  /*c2100*/  STL.64 [R1+0x1b80], R8 ;  /* 0x001b800801007387 */ /* 0x0001e80000100a00 */
[----:B------:R0:W-:Y:S04]  /*c2110*/  STL.64 [R1+0x1b88], R10 ;  /* 0x001b880a01007387 */ /* 0x0001e80000100a00 */
[----:B------:R-:W4:Y:S04]  /*c2120*/  LDL.LU R23, [R1+0x8418] ;  /* 0x0084180001177983 */ /* 0x000f280000300800 */
[----:B------:R-:W4:Y:S04]  /*c2130*/  LDL.LU R0, [R1+0x8414] ;  /* 0x0084140001007983 */ /* 0x000f280000300800 */
[----:B0-----:R-:W4:Y:S04]  /*c2140*/  LDL.LU.64 R12, [R1+0x2ba0] ;  /* 0x002ba000010c7983 */ /* 0x001f280000300a00 */
[----:B-1----:R-:W4:Y:S04]  /*c2150*/  LDL.LU.64 R14, [R1+0x2ba8] ;  /* 0x002ba800010e7983 */ /* 0x002f280000300a00 */
[----:B------:R-:W4:Y:S04]  /*c2160*/  LDL.LU.64 R8, [R1+0x2b90] ;  /* 0x002b900001087983 */ /* 0x000f280000300a00 */
[----:B------:R-:W4:Y:S04]  /*c2170*/  LDL.LU.64 R10, [R1+0x2b98] ;  /* 0x002b9800010a7983 */ /* 0x000f280000300a00 */
[----:B------:R-:W-:Y:S04]  /*c2180*/  STL.64 [R1+0x83a8], R18 ;  /* 0x0083a81201007387 */ /* 0x000fe80000100a00 */
[----:B------:R3:W-:Y:S02]  /*c2190*/  STL.64 [R1+0x83a0], R16 ;  /* 0x0083a01001007387 */ /* 0x0007e40000100a00 */
[----:B---3--:R-:W-:Y:S02]  /*c21a0*/  HMMA.16816.F32 R16, R28, R20, R4 ;  /* 0x000000141c10723c */ /* 0x008fe40000001804 */
[----:B------:R-:W3:Y:S04]  /*c21b0*/  LDL.LU.64 R4, [R1+0x2b80] ;  /* 0x002b800001047983 */ /* 0x000ee80000300a00 */
[----:B------:R-:W3:-:S13]  /*c21c0*/  LDL.LU.64 R6, [R1+0x2b88] ;  /* 0x002b880001067983 */ /* 0x000eda0000300a00 */
[----:B------:R0:W-:Y:S04]  /*c21d0*/  STL.64 [R1+0x1b90], R16 ;  /* 0x001b901001007387 */ /* 0x0001e80000100a00 */
[----:B------:R1:W-:Y:S01]  /*c21e0*/  STL.64 [R1+0x1b98], R18 ;  /* 0x001b981201007387 */ /* 0x0003e20000100a00 */
[----:B0-----:R-:W-:Y:S02]  /*c21f0*/  IMAD R17, R48, 0x100, R47 ;  /* 0x0000010030117824 */ /* 0x001fe400078e022f */
[----:B-1----:R-:W-:Y:S02]  /*c2200*/  IMAD R19, R44, 0x100, R41 ;  /* 0x000001002c137824 */ /* 0x002fe400078e0229 */
[----:B------:R-:W-:Y:S01]  /*c2210*/  IMAD R18, R46, 0x100, R45 ;  /* 0x000001002e127824 */ /* 0x000fe200078e022d */
[C---:B--2---:R-:W-:Y:S08]  /*c2220*/  HMMA.16816.F32 R32, R28.reuse, R24, R32 ;  /* 0x000000181c20723c */ /* 0x044ff00000001820 */
[----:B----4-:R-:W-:Y:S01]  /*c2230*/  HMMA.16816.F32 R36, R28, R22, R36 ;  /* 0x000000161c24723c */ /* 0x010fe20000001824 */
[----:B------:R-:W-:Y:S01]  /*c2240*/  IMAD R16, R0, 0x100, R49 ;  /* 0x0000010000107824 */ /* 0x000fe200078e0231 */
[----:B------:R-:W-:-:S02]  /*c2250*/  F2FP.F16.E4M3.UNPACK_B R28, R19 ;  /* 0x00000013ff1c723e */ /* 0x000fc400020006ff */
[----:B------:R-:W-:Y:S02]  /*c2260*/  F2FP.F16.E4M3.UNPACK_B R29, R18 ;  /* 0x00000012ff1d723e */ /* 0x000fe400020006ff */
[----:B------:R-:W-:Y:S02]  /*c2270*/  F2FP.F16.E4M3.UNPACK_B R30, R17 ;  /* 0x00000011ff1e723e */ /* 0x000fe400020006ff */
[----:B------:R-:W-:-:S07]  /*c2280*/  F2FP.F16.E4M3.UNPACK_B R31, R16 ;  /* 0x00000010ff1f723e */ /* 0x000fce00020006ff */
[C---:B------:R-:W-:Y:S08]  /*c2290*/  HMMA.16816.F32 R12, R28.reuse, R50, R12 ;  /* 0x000000321c0c723c */ /* 0x040ff0000000180c */
[C---:B------:R-:W-:Y:S01]  /*c22a0*/  HMMA.16816.F32 R8, R28.reuse, R52, R8 ;  /* 0x000000341c08723c */ /* 0x040fe20000001808 */
[----:B------:R0:W-:Y:S04]  /*c22b0*/  STL.64 [R1+0x1bb0], R36 ;  /* 0x001bb02401007387 */ /* 0x0001e80000100a00 */
[----:B------:R1:W-:Y:S04]  /*c22c0*/  STL.64 [R1+0x1bb8], R38 ;  /* 0x001bb82601007387 */ /* 0x0003e80000100a00 */
[----:B------:R-:W2:Y:S04]  /*c22d0*/  LDL.LU R0, [R1+0x8410] ;  /* 0x0084100001007983 */ /* 0x000ea80000300800 */
[----:B------:R-:W-:Y:S04]  /*c22e0*/  STL.64 [R1+0x1ba0], R32 ;  /* 0x001ba02001007387 */ /* 0x000fe80000100a00 */
[----:B------:R-:W-:Y:S04]  /*c22f0*/  STL.64 [R1+0x1ba8], R34 ;  /* 0x001ba82201007387 */ /* 0x000fe80000100a00 */
[----:B0-----:R-:W4:Y:S04]  /*c2300*/  LDL.LU.64 R36, [R1+0x2b70] ;  /* 0x002b700001247983 */ /* 0x001f280000300a00 */
[----:B------:R0:W-:Y:S04]  /*c2310*/  STL.64 [R1+0x1bc0], R12 ;  /* 0x001bc00c01007387 */ /* 0x0001e80000100a00 */
[----:B------:R0:W-:Y:S04]  /*c2320*/  STL.64 [R1+0x1bc8], R14 ;  /* 0x001bc80e01007387 */ /* 0x0001e80000100a00 */
[----:B-1----:R-:W4:Y:S04]  /*c2330*/  LDL.LU.64 R38, [R1+0x2b78] ;  /* 0x002b780001267983 */ /* 0x002f280000300a00 */
[----:B------:R1:W-:Y:S04]  /*c2340*/  STL.64 [R1+0x1bd0], R8 ;  /* 0x001bd00801007387 */ /* 0x0003e80000100a00 */
[----:B------:R0:W-:Y:S04]  /*c2350*/  STL.64 [R1+0x1bd8], R10 ;  /* 0x001bd80a01007387 */ /* 0x0001e80000100a00 */
[----:B------:R-:W2:Y:S04]  /*c2360*/  LDL.LU.64 R16, [R1+0x2c50] ;  /* 0x002c500001107983 */ /* 0x000ea80000300a00 */
[----:B------:R-:W2:Y:S04]  /*c2370*/  LDL.LU.64 R18, [R1+0x2c58] ;  /* 0x002c580001127983 */ /* 0x000ea80000300a00 */
[----:B0-----:R-:W2:Y:S04]  /*c2380*/  LDL.LU.64 R12, [R1+0x2c40] ;  /* 0x002c4000010c7983 */ /* 0x001ea80000300a00 */
[----:B------:R-:W2:Y:S01]  /*c2390*/  LDL.LU.64 R14, [R1+0x2c48] ;  /* 0x002c4800010e7983 */ /* 0x000ea20000300a00 */
[----:B---3--:R-:W-:-:S15]  /*c23a0*/  HMMA.16816.F32 R4, R28, R54, R4 ;  /* 0x000000361c04723c */ /* 0x008fde0000001804 */
[----:B------:R-:W-:-:S04]  /*c23b0*/  NOP ;  /* 0x0000000000007918 */ /* 0x000fc80000000000 */
        /* <DEDUP_REMOVED lines=10> */
[----:B-1----:R-:W2:Y:S04]  /*c2460*/  LDL.LU.64 R8, [R1+0x2bf0] ;  /* 0x002bf00001087983 */ /* 0x002ea80000300a00 */
[----:B------:R-:W2:Y:S04]  /*c2470*/  LDL.LU.64 R10, [R1+0x2bf8] ;  /* 0x002bf800010a7983 */ /* 0x000ea80000300a00 */
[----:B0-----:R-:W2:Y:S04]  /*c2480*/  LDL.LU.64 R4, [R1+0x2be0] ;  /* 0x002be00001047983 */ /* 0x001ea80000300a00 */
[----:B---3--:R-:W3:Y:S04]  /*c2490*/  LDL.LU.64 R6, [R1+0x2be8] ;  /* 0x002be80001067983 */ /* 0x008ee80000300a00 */
[----:B------:R-:W3:Y:S01]  /*c24a0*/  LDL.LU.64 R40, [R1+0x2c90] ;  /* 0x002c900001287983 */ /* 0x000ee20000300a00 */
[C---:B----4-:R-:W-:Y:S08]  /*c24b0*/  HMMA.16816.F32 R36, R28.reuse, R42, R36 ;  /* 0x0000002a1c24723c */ /* 0x050ff00000001824 */
[C---:B--2---:R-:W-:Y:S08]  /*c24c0*/  HMMA.16816.F32 R16, R28.reuse, R60, R16 ;  /* 0x0000003c1c10723c */ /* 0x044ff00000001810 */
[C---:B------:R-:W-:Y:S03]  /*c24d0*/  HMMA.16816.F32 R12, R28.reuse, R58, R12 ;  /* 0x0000003a1c0c723c */ /* 0x040fe6000000180c */
[----:B------:R0:W-:Y:S04]  /*c24e0*/  STL.64 [R1+0x1bf0], R36 ;  /* 0x001bf02401007387 */ /* 0x0001e80000100a00 */
[----:B------:R1:W-:Y:S04]  /*c24f0*/  STL.64 [R1+0x1bf8], R38 ;  /* 0x001bf82601007387 */ /* 0x0003e80000100a00 */
[----:B------:R-:W2:Y:S04]  /*c2500*/  LDL.LU.64 R42, [R1+0x2c98] ;  /* 0x002c9800012a7983 */ /* 0x000ea80000300a00 */
[----:B------:R4:W-:Y:S04]  /*c2510*/  STL.64 [R1+0x1c00], R16 ;  /* 0x001c001001007387 */ /* 0x0009e80000100a00 */
[----:B------:R4:W-:Y:S04]  /*c2520*/  STL.64 [R1+0x1c08], R18 ;  /* 0x001c081201007387 */ /* 0x0009e80000100a00 */
[----:B0-----:R-:W2:Y:S04]  /*c2530*/  LDL.LU.64 R36, [R1+0x2c80] ;  /* 0x002c800001247983 */ /* 0x001ea80000300a00 */
[----:B-1----:R-:W2:Y:S04]  /*c2540*/  LDL.LU.64 R38, [R1+0x2c88] ;  /* 0x002c880001267983 */ /* 0x002ea80000300a00 */
[----:B------:R0:W-:Y:S04]  /*c2550*/  STL.64 [R1+0x1c10], R12 ;  /* 0x001c100c01007387 */ /* 0x0001e80000100a00 */
[----:B------:R1:W-:Y:S04]  /*c2560*/  STL.64 [R1+0x1c18], R14 ;  /* 0x001c180e01007387 */ /* 0x0003e80000100a00 */
[----:B----4-:R-:W4:Y:S04]  /*c2570*/  LDL.LU.64 R16, [R1+0x2c70] ;  /* 0x002c700001107983 */ /* 0x010f280000300a00 */
[----:B------:R-:W4:Y:S04]  /*c2580*/  LDL.LU.64 R18, [R1+0x2c78] ;  /* 0x002c780001127983 */ /* 0x000f280000300a00 */
[----:B0-----:R-:W2:Y:S04]  /*c2590*/  LDL.LU.64 R12, [R1+0x2c60] ;  /* 0x002c6000010c7983 */ /* 0x001ea80000300a00 */
[----:B-1----:R-:W2:Y:S01]  /*c25a0*/  LDL.LU.64 R14, [R1+0x2c68] ;  /* 0x002c6800010e7983 */ /* 0x002ea20000300a00 */
[----:B------:R-:W-:-:S15]  /*c25b0*/  HMMA.16816.F32 R52, R28, R56, R52 ;  /* 0x000000381c34723c */ /* 0x000fde0000001834 */
        /* <DEDUP_REMOVED lines=21> */
[----:B---3--:R-:W-:-:S15]  /*c2710*/  HMMA.16816.F32 R8, R28, R48, R8 ;  /* 0x000000301c08723c */ /* 0x008fde0000001808 */
[----:B------:R-:W-:-:S04]  /*c2720*/  NOP ;  /* 0x0000000000007918 */ /* 0x000fc80000000000 */
[----:B------:R-:W-:Y:S04]  /*c2730*/  STL.64 [R1+0x1c60], R8 ;  /* 0x001c600801007387 */ /* 0x000fe80000100a00 */
[----:B------:R2:W-:Y:S02]  /*c2740*/  STL.64 [R1+0x1c68], R10 ;  /* 0x001c680a01007387 */ /* 0x0005e40000100a00 */
[C---:B--2---:R-:W-:Y:S08]  /*c2750*/  HMMA.16816.F32 R8, R28.reuse, R46, R4 ;  /* 0x0000002e1c08723c */ /* 0x044ff00000001804 */
        /* <DEDUP_REMOVED lines=8> */
[----:B------:R-:W4:Y:S01]  /*c27e0*/  LDL.LU.64 R40, [R1+0x83c0] ;  /* 0x0083c00001287983 */ /* 0x000f220000300a00 */
[----:B------:R-:W0:Y:S01]  /*c27f0*/  S2R R7, SR_TID.X ;  /* 0x0000000000077919 */ /* 0x000e220000002100 */
[----:B---3--:R-:W-:-:S15]  /*c2800*/  HMMA.16816.F32 R36, R28, R42, R36 ;  /* 0x0000002a1c24723c */ /* 0x008fde0000001824 */
[----:B------:R-:W-:-:S04]  /*c2810*/  NOP ;  /* 0x0000000000007918 */ /* 0x000fc80000000000 */
[----:B------:R-:W-:Y:S04]  /*c2820*/  STL.64 [R1+0x1c90], R36 ;  /* 0x001c902401007387 */ /* 0x000fe80000100a00 */
[----:B------:R1:W-:Y:S04]  /*c2830*/  STL.64 [R1+0x1c98], R38 ;  /* 0x001c982601007387 */ /* 0x0003e80000100a00 */
[----:B-1----:R-:W3:Y:S04]  /*c2840*/  LDL.LU.64 R38, [R1+0x83b8] ;  /* 0x0083b80001267983 */ /* 0x002ee80000300a00 */
[----:B------:R-:W2:Y:S01]  /*c2850*/  LDL.LU.64 R36, [R1+0x83b0] ;  /* 0x0083b00001247983 */ /* 0x000ea20000300a00 */
[----:B----4-:R-:W-:Y:S01]  /*c2860*/  HMMA.16816.F32 R16, R28, R40, R16 ;  /* 0x000000281c10723c */ /* 0x010fe20000001810 */
[C---:B0-----:R-:W-:Y:S01]  /*c2870*/  LOP3.LUT R4, R7.reuse, 0x7, RZ, 0xc0, !PT ;  /* 0x0000000707047812 */ /* 0x041fe200078ec0ff */
[----:B------:R-:W-:-:S04]  /*c2880*/  IMAD.SHL.U32 R5, R7, 0x2, RZ ;  /* 0x0000000207057824 */ /* 0x000fc800078e00ff */
[----:B------:R-:W-:-:S05]  /*c2890*/  IMAD R4, R4, 0x90, RZ ;  /* 0x0000009004047824 */ /* 0x000fca00078e02ff */
[----:B------:R-:W-:-:S04]  /*c28a0*/  LOP3.LUT R4, R4, 0x30, R5, 0x78, !PT ;  /* 0x0000003004047812 */ /* 0x000fc800078e7805 */
[----:B------:R-:W-:-:S04]  /*c28b0*/  LOP3.LUT R4, R4, 0x40, RZ, 0x3c, !PT ;  /* 0x0000004004047812 */ /* 0x000fc800078e3cff */
[----:B------:R-:W-:Y:S04]  /*c28c0*/  STL.64 [R1+0x1ca0], R16 ;  /* 0x001ca01001007387 */ /* 0x000fe80000100a00 */
[----:B------:R3:W-:Y:S02]  /*c28d0*/  STL.64 [R1+0x1ca8], R18 ;  /* 0x001ca81201007387 */ /* 0x0007e40000100a00 */
[----:B---3--:R-:W-:Y:S02]  /*c28e0*/  HMMA.16816.F32 R16, R28, R38, R12 ;  /* 0x000000261c10723c */ /* 0x008fe4000000180c */
[----:B------:R-:W0:-:S15]  /*c28f0*/  LDSM.16.M88.4 R12, [R4+UR6] ;  /* 0x00000006040c783b */ /* 0x000e1e0008000200 */
[----:B------:R-:W-:Y:S02]  /*c2900*/  NOP ;  /* 0x0000000000007918 */ /* 0x000fe40000000000 */
[----:B------:R1:W-:Y:S04]  /*c2910*/  STL.64 [R1+0x1cb0], R16 ;  /* 0x001cb01001007387 */ /* 0x0003e80000100a00 */
[----:B------:R3:W-:Y:S04]  /*c2920*/  STL.64 [R1+0x1cb8], R18 ;  /* 0x001cb81201007387 */ /* 0x0007e80000100a00 */
[----:B-1----:R-:W4:Y:S04]  /*c2930*/  LDL.LU.64 R16, [R1+0x2cb0] ;  /* 0x002cb00001107983 */ /* 0x002f280000300a00 */
[----:B---3--:R-:W4:Y:S04]  /*c2940*/  LDL.LU.64 R18, [R1+0x2cb8] ;  /* 0x002cb80001127983 */ /* 0x008f280000300a00 */
[----:B0-----:R-:W-:Y:S04]  /*c2950*/  STL.64 [R1+0x3760], R12 ;  /* 0x0037600c01007387 */ /* 0x001fe80000100a00 */
[----:B------:R-:W-:Y:S04]  /*c2960*/  STL.64 [R1+0x3768], R14 ;  /* 0x0037680e01007387 */ /* 0x000fe80000100a00 */
[----:B------:R-:W0:Y:S04]  /*c2970*/  LDSM.16.M88.4 R12, [R4+UR6+0x400] ;  /* 0x00040006040c783b */ /* 0x000e280008000200 */
        /* <DEDUP_REMOVED lines=10> */
[----:B------:R2:W-:Y:S02]  /*c2a20*/  STL.64 [R1+0x37a8], R14 ;  /* 0x0037a80e01007387 */ /* 0x0005e40000100a00 */
[----:B--2---:R-:W-:Y:S02]  /*c2a30*/  HMMA.16816.F32 R12, R28, R36, R8 ;  /* 0x000000241c0c723c */ /* 0x004fe40000001808 */
[----:B------:R-:W0:-:S15]  /*c2a40*/  LDSM.16.M88.4 R8, [R4+UR6+0x1400] ;  /* 0x001400060408783b */ /* 0x000e1e0008000200 */
[----:B------:R-:W-:Y:S02]  /*c2a50*/  NOP ;  /* 0x0000000000007918 */ /* 0x000fe40000000000 */
[----:B------:R1:W-:Y:S04]  /*c2a60*/  STL.64 [R1+0x1cc0], R12 ;  /* 0x001cc00c01007387 */ /* 0x0003e80000100a00 */
[----:B------:R2:W-:Y:S04]  /*c2a70*/  STL.64 [R1+0x1cc8], R14 ;  /* 0x001cc80e01007387 */ /* 0x0005e80000100a00 */
[----:B-1----:R-:W3:Y:S04]  /*c2a80*/  LDL.LU.64 R12, [R1+0x2cd0] ;  /* 0x002cd000010c7983 */ /* 0x002ee80000300a00 */
[----:B--2---:R-:W3:Y:S04]  /*c2a90*/  LDL.LU.64 R14, [R1+0x2cd8] ;  /* 0x002cd800010e7983 */ /* 0x004ee80000300a00 */
        /* <DEDUP_REMOVED lines=14> */
[----:B------:R-:W0:Y:S01]  /*c2b80*/  LDSM.16.M88.4 R8, [R4+UR6+0x2800] ;  /* 0x002800060408783b */ /* 0x000e220008000200 */
[C---:B----4-:R-:W-:Y:S03]  /*c2b90*/  HMMA.16816.F32 R16, R28.reuse, R34, R16 ;  /* 0x000000221c10723c */ /* 0x050fe60000001810 */
[----:B0-----:R-:W-:Y:S04]  /*c2ba0*/  STL.64 [R1+0x3800], R8 ;  /* 0x0038000801007387 */ /* 0x001fe80000100a00 */
[----:B------:R-:W-:Y:S04]  /*c2bb0*/  STL.64 [R1+0x3808], R10 ;  /* 0x0038080a01007387 */ /* 0x000fe80000100a00 */
[----:B------:R-:W0:Y:S04]  /*c2bc0*/  LDSM.16.M88.4 R8, [R4+UR6+0x2c00] ;  /* 0x002c00060408783b */ /* 0x000e280008000200 */
[----:B0-----:R0:W-:Y:S04]  /*c2bd0*/  STL.64 [R1+0x3810], R8 ;  /* 0x0038100801007387 */ /* 0x0011e80000100a00 */
[----:B------:R1:W-:Y:S04]  /*c2be0*/  STL.64 [R1+0x3818], R10 ;  /* 0x0038180a01007387 */ /* 0x0003e80000100a00 */
[----:B0-----:R-:W2:Y:S04]  /*c2bf0*/  LDL.LU.64 R8, [R1+0x2d60] ;  /* 0x002d600001087983 */ /* 0x001ea80000300a00 */
[----:B-1----:R-:W2:Y:S04]  /*c2c00*/  LDL.LU.64 R10, [R1+0x2d68] ;  /* 0x002d6800010a7983 */ /* 0x002ea80000300a00 */
[----:B------:R-:W-:Y:S04]  /*c2c10*/  STL.64 [R1+0x1cd0], R16 ;  /* 0x001cd01001007387 */ /* 0x000fe80000100a00 */
        /* <DEDUP_REMOVED lines=17> */
[C---:B---3--:R-:W-:Y:S03]  /*c2d30*/  HMMA.16816.F32 R12, R28.reuse, R32, R12 ;  /* 0x000000201c0c723c */ /* 0x048fe6000000180c */
[----:B0-----:R-:W-:Y:S04]  /*c2d40*/  STL.64 [R1+0x3870], R16 ;  /* 0x0038701001007387 */ /* 0x001fe80000100a00 */
[----:B------:R-:W-:Y:S04]  /*c2d50*/  STL.64 [R1+0x3878], R18 ;  /* 0x0038781201007387 */ /* 0x000fe80000100a00 */
[----:B------:R-:W0:Y:S04]  /*c2d60*/  LDSM.16.M88.4 R16, [R4+UR6+0x4800] ;  /* 0x004800060410783b */ /* 0x000e280008000200 */
[----:B0-----:R-:W-:Y:S04]  /*c2d70*/  STL.64 [R1+0x3880], R16 ;  /* 0x0038801001007387 */ /* 0x001fe80000100a00 */
[----:B------:R0:W-:Y:S04]  /*c2d80*/  STL.64 [R1+0x3888], R18 ;  /* 0x0038881201007387 */ /* 0x0001e80000100a00 */
[----:B0-----:R-:W3:Y:S04]  /*c2d90*/  LDL.LU.64 R18, [R1+0x83a8] ;  /* 0x0083a80001127983 */ /* 0x001ee80000300a00 */
[----:B------:R-:W4:Y:S04]  /*c2da0*/  LDL.LU.64 R16, [R1+0x83a0] ;  /* 0x0083a00001107983 */ /* 0x000f280000300a00 */
        /* <DEDUP_REMOVED lines=18> */
[C---:B--2---:R-:W-:Y:S03]  /*c2ed0*/  HMMA.16816.F32 R8, R28.reuse, R26, R8 ;  /* 0x0000001a1c08723c */ /* 0x044fe60000001808 */
[----:B0-----:R-:W-:Y:S04]  /*c2ee0*/  STL.64 [R1+0x38e0], R12 ;  /* 0x0038e00c01007387 */ /* 0x001fe80000100a00 */
[----:B------:R-:W-:Y:S04]  /*c2ef0*/  STL.64 [R1+0x38e8], R14 ;  /* 0x0038e80e01007387 */ /* 0x000fe80000100a00 */
[----:B------:R-:W0:Y:S04]  /*c2f00*/  LDSM.16.M88.4 R12, [R4+UR6+0x6400] ;  /* 0x00640006040c783b */ /* 0x000e280008000200 */
[----:B0-----:R-:W-:Y:S04]  /*c2f10*/  STL.64 [R1+0x38f0], R12 ;  /* 0x0038f00c01007387 */ /* 0x001fe80000100a00 */
[----:B------:R0:W-:Y:S04]  /*c2f20*/  STL.64 [R1+0x38f8], R14 ;  /* 0x0038f80e01007387 */ /* 0x0001e80000100a00 */
[----:B0-----:R-:W2:Y:S04]  /*c2f30*/  LDL.LU.64 R14, [R1+0x8398] ;  /* 0x00839800010e7983 */ /* 0x001ea80000300a00 */
[----:B------:R-:W2:Y:S04]  /*c2f40*/  LDL.LU.64 R12, [R1+0x8390] ;  /* 0x00839000010c7983 */ /* 0x000ea80000300a00 */
        /* <DEDUP_REMOVED lines=15> */
[----:B------:R-:W1:Y:S04]  /*c3040*/  LDSM.16.M88.4 R4, [R4+UR6+0x7c00] ;  /* 0x007c00060404783b */ /* 0x000e680008000200 */
[----:B0-----:R-:W-:Y:S04]  /*c3050*/  STL.64 [R1+0x3940], R8 ;  /* 0x0039400801007387 */ /* 0x001fe80000100a00 */
[----:B------:R0:W-:Y:S04]  /*c3060*/  STL.64 [R1+0x3948], R10 ;  /* 0x0039480a01007387 */ /* 0x0001e80000100a00 */
[----:B0-----:R-:W2:Y:S04]  /*c3070*/  LDL.LU.64 R10, [R1+0x8388] ;  /* 0x00838800010a7983 */ /* 0x001ea80000300a00 */
[----:B------:R-:W2:Y:S04]  /*c3080*/  LDL.LU.64 R8, [R1+0x8380] ;  /* 0x0083800001087983 */ /* 0x000ea80000300a00 */
[----:B-1----:R-:W-:Y:S04]  /*c3090*/  STL.64 [R1+0x3950], R4 ;  /* 0x0039500401007387 */ /* 0x002fe80000100a00 */
[----:B------:R0:W-:Y:S04]  /*c30a0*/  STL.64 [R1+0x3958], R6 ;  /* 0x0039580601007387 */ /* 0x0001e80000100a00 */
[----:B0-----:R-:W2:Y:S04]  /*c30b0*/  LDL.LU.64 R6, [R1+0x8378] ;  /* 0x0083780001067983 */ /* 0x001ea80000300a00 */
[----:B------:R-:W2:Y:S04]  /*c30c0*/  LDL.LU.64 R4, [R1+0x8370] ;  /* 0x0083700001047983 */ /* 0x000ea80000300a00 */
[----:B---3--:R-:W-:Y:S04]  /*c30d0*/  STL.64 [R1+0xf470], R18 ;  /* 0x00f4701201007387 */ /* 0x008fe80000100a00 */
[----:B----4-:R0:W-:Y:S04]  /*c30e0*/  STL.64 [R1+0xf468], R16 ;  /* 0x00f4681001007387 */ /* 0x0101e80000100a00 */
[----:B0-----:R-:W3:Y:S04]  /*c30f0*/  LDL.LU.64 R16, [R1+0x2e90] ;  /* 0x002e900001107983 */ /* 0x001ee80000300a00 */
[----:B------:R-:W3:Y:S04]  /*c3100*/  LDL.LU.64 R18, [R1+0x2e98] ;  /* 0x002e980001127983 */ /* 0x000ee80000300a00 */
[----:B------:R-:W-:Y:S04]  /*c3110*/  STL.64 [R1+0xf460], R22 ;  /* 0x00f4601601007387 */ /* 0x000fe80000100a00 */
[----:B------:R0:W-:Y:S04]  /*c3120*/  STL.64 [R1+0xf458], R20 ;  /* 0x00f4581401007387 */ /* 0x0001e80000100a00 */
[----:B0-----:R-:W4:Y:S04]  /*c3130*/  LDL.LU.64 R20, [R1+0x2e70] ;  /* 0x002e700001147983 */ /* 0x001f280000300a00 */
[----:B------:R-:W4:Y:S04]  /*c3140*/  LDL.LU.64 R22, [R1+0x2e78] ;  /* 0x002e780001167983 */ /* 0x000f280000300a00 */
[----:B------:R-:W-:Y:S04]  /*c3150*/  STL.64 [R1+0xf450], R26 ;  /* 0x00f4501a01007387 */ /* 0x000fe80000100a00 */
[----:B------:R0:W-:Y:S04]  /*c3160*/  STL.64 [R1+0xf448], R24 ;  /* 0x00f4481801007387 */ /* 0x0001e80000100a00 */
[----:B0-----:R-:W2:Y:S04]  /*c3170*/  LDL.LU.64 R24, [R1+0x2e80] ;  /* 0x002e800001187983 */ /* 0x001ea80000300a00 */
[----:B------:R-:W2:Y:S04]  /*c3180*/  LDL.LU.64 R26, [R1+0x2e88] ;  /* 0x002e8800011a7983 */ /* 0x000ea80000300a00 */
[----:B------:R-:W-:Y:S04]  /*c3190*/  STL.64 [R1+0xf430], R58 ;  /* 0x00f4303a01007387 */ /* 0x000fe80000100a00 */
[----:B------:R0:W-:Y:S04]  /*c31a0*/  STL.64 [R1+0xf428], R56 ;  /* 0x00f4283801007387 */ /* 0x0001e80000100a00 */
[----:B0-----:R-:W4:Y:S04]  /*c31b0*/  LDL.LU R56, [R1+0x3300] ;  /* 0x0033000001387983 */ /* 0x001f280000300800 */
[----:B------:R-:W4:Y:S04]  /*c31c0*/  LDL.LU R57, [R1+0x32fc] ;  /* 0x0032fc0001397983 */ /* 0x000f280000300800 */
[----:B------:R0:W-:Y:S04]  /*c31d0*/  STL.64 [R1+0xf420], R54 ;  /* 0x00f4203601007387 */ /* 0x0001e80000100a00 */
[----:B0-----:R-:W4:Y:S04]  /*c31e0*/  LDL.LU R54, [R1+0x32f8] ;  /* 0x0032f80001367983 */ /* 0x001f280000300800 */
[----:B------:R-:W4:Y:S04]  /*c31f0*/  LDL.LU R55, [R1+0x32f4] ;  /* 0x0032f40001377983 */ /* 0x000f280000300800 */
[----:B------:R0:W-:Y:S04]  /*c3200*/  STL.64 [R1+0xf418], R52 ;  /* 0x00f4183401007387 */ /* 0x0001e80000100a00 */
[----:B0-----:R-:W4:Y:S04]  /*c3210*/  LDL.LU R52, [R1+0x32f0] ;  /* 0x0032f00001347983 */ /* 0x001f280000300800 */
[----:B------:R-:W4:Y:S04]  /*c3220*/  LDL.LU R53, [R1+0x32ec] ;  /* 0x0032ec0001357983 */ /* 0x000f280000300800 */
[----:B------:R-:W-:Y:S04]  /*c3230*/  STL.64 [R1+0xf410], R50 ;  /* 0x00f4103201007387 */ /* 0x000fe80000100a00 */
[----:B------:R-:W-:Y:S04]  /*c3240*/  STL.64 [R1+0xf408], R48 ;  /* 0x00f4083001007387 */ /* 0x000fe80000100a00 */
[----:B------:R0:W-:Y:S04]  /*c3250*/  STL.64 [R1+0xf400], R46 ;  /* 0x00f4002e01007387 */ /* 0x0001e80000100a00 */
[----:B0-----:R-:W4:Y:S04]  /*c3260*/  LDL.LU R46, [R1+0x32e8] ;  /* 0x0032e800012e7983 */ /* 0x001f280000300800 */
[----:B------:R-:W4:Y:S04]  /*c3270*/  LDL.LU R47, [R1+0x32e4] ;  /* 0x0032e400012f7983 */ /* 0x000f280000300800 */
[----:B------:R-:W-:Y:S04]  /*c3280*/  STL.64 [R1+0xf3f8], R44 ;  /* 0x00f3f82c01007387 */ /* 0x000fe80000100a00 */
[----:B------:R-:W-:Y:S04]  /*c3290*/  STL.64 [R1+0xf3f0], R42 ;  /* 0x00f3f02a01007387 */ /* 0x000fe80000100a00 */
[----:B------:R-:W-:Y:S04]  /*c32a0*/  STL.64 [R1+0xf3e8], R40 ;  /* 0x00f3e82801007387 */ /* 0x000fe80000100a00 */
[----:B------:R-:W-:Y:S04]  /*c32b0*/  STL.64 [R1+0xf3e0], R38 ;  /* 0x00f3e02601007387 */ /* 0x000fe80000100a00 */
[----:B------:R-:W-:Y:S04]  /*c32c0*/  STL.64 [R1+0xf3d8], R36 ;  /* 0x00f3d82401007387 */ /* 0x000fe80000100a00 */
[----:B------:R-:W-:Y:S04]  /*c32d0*/  STL.64 [R1+0xf3d0], R34 ;  /* 0x00f3d02201007387 */ /* 0x000fe80000100a00 */
[----:B------:R3:W-:Y:S04]  /*c32e0*/  STL.64 [R1+0xf3c8], R32 ;  /* 0x00f3c82001007387 */ /* 0x0007e80000100a00 */
[----:B------:R-:W-:Y:S01]  /*c32f0*/  STL [R1+0x8370], R0 ;  /* 0x0083700001007387 */ /* 0x000fe20000100800 */
[----:B---3--:R-:W-:Y:S03]  /*c3300*/  HMMA.16816.F32 R32, R28, R2, R16 ;  /* 0x000000021c20723c */ /* 0x008fe60000001810 */
[----:B------:R-:W3:Y:S04]  /*c3310*/  LDL.LU.64 R16, [R1+0x2e60] ;  /* 0x002e600001107983 */ /* 0x000ee80000300a00 */
[----:B------:R-:W3:-:S12]  /*c3320*/  LDL.LU.64 R18, [R1+0x2e68] ;  /* 0x002e680001127983 */ /* 0x000ed80000300a00 */
[----:B------:R-:W-:Y:S04]  /*c3330*/  STL.64 [R1+0x1d00], R32 ;  /* 0x001d002001007387 */ /* 0x000fe80000100a00 */
[----:B------:R2:W-:Y:S04]  /*c3340*/  STL.64 [R1+0x1d08], R34 ;  /* 0x001d082201007387 */ /* 0x0005e80000100a00 */
[----:B------:R-:W3:Y:S04]  /*c3350*/  LDL.LU.64 R48, [R1+0x2e50] ;  /* 0x002e500001307983 */ /* 0x000ee80000300a00 */
[----:B------:R-:W3:Y:S04]  /*c3360*/  LDL.LU.64 R50, [R1+0x2e58] ;  /* 0x002e580001327983 */ /* 0x000ee80000300a00 */
[----:B------:R-:W3:Y:S04]  /*c3370*/  LDL.LU.64 R36, [R1+0x2e40] ;  /* 0x002e400001247983 */ /* 0x000ee80000300a00 */
[----:B------:R-:W3:Y:S01]  /*c3380*/  LDL.LU.64 R38, [R1+0x2e48] ;  /* 0x002e480001267983 */ /* 0x000ee20000300a00 */
[C---:B--2---:R-:W-:Y:S08]  /*c3390*/  HMMA.16816.F32 R32, R28.reuse, R4, R24 ;  /* 0x000000041c20723c */ /* 0x044ff00000001818 */
[C---:B----4-:R-:W-:Y:S01]  /*c33a0*/  HMMA.16816.F32 R24, R28.reuse, R6, R20 ;  /* 0x000000061c18723c */ /* 0x050fe20000001814 */
[----:B------:R-:W2:Y:S10]  /*c33b0*/  LDL.LU.64 R20, [R1+0x2e30] ;  /* 0x002e300001147983 */ /* 0x000eb40000300a00 */
[----:B------:R-:W-:Y:S04]  /*c33c0*/  STL.64 [R1+0x1d10], R32 ;  /* 0x001d102001007387 */ /* 0x000fe80000100a00 */
[----:B------:R-:W-:Y:S04]  /*c33d0*/  STL.64 [R1+0x1d18], R34 ;  /* 0x001d182201007387 */ /* 0x000fe80000100a00 */
[----:B------:R-:W2:Y:S04]  /*c33e0*/  LDL.LU.64 R22, [R1+0x2e38] ;  /* 0x002e380001167983 */ /* 0x000ea80000300a00 */
        /* <DEDUP_REMOVED lines=17> */
[----:B------:R-:W4:Y:S01]  /*c3500*/  LDL.LU.64 R16, [R1+0xf468] ;  /* 0x00f4680001107983 */ /* 0x000f220000300a00 */
[C---:B------:R-:W-:Y:S03]  /*c3510*/  HMMA.16816.F32 R48, R28.reuse, R10, R48 ;  /* 0x0000000a1c30723c */ /* 0x040fe60000001830 */
[----:B------:R-:W3:Y:S05]  /*c3520*/  LDL R58, [R1+0x18] ;  /* 0x00001800013a7983 */ /* 0x000eea0000100800 */
[C---:B------:R-:W-:Y:S11]  /*c3530*/  HMMA.16816.F32 R36, R28.reuse, R12, R36 ;  /* 0x0000000c1c24723c */ /* 0x040ff60000001824 */
[----:B------:R-:W-:Y:S01]  /*c3540*/  STL.64 [R1+0x1d40], R48 ;  /* 0x001d403001007387 */ /* 0x000fe20000100a00 */
[C---:B--2---:R-:W-:Y:S03]  /*c3550*/  HMMA.16816.F32 R20, R28.reuse, R14, R20 ;  /* 0x0000000e1c14723c */ /* 0x044fe60000001814 */
[----:B------:R-:W-:Y:S04]  /*c3560*/  STL.64 [R1+0x1d48], R50 ;  /* 0x001d483201007387 */ /* 0x000fe80000100a00 */
[----:B------:R0:W-:Y:S04]  /*c3570*/  STL.64 [R1+0x1d50], R36 ;  /* 0x001d502401007387 */ /* 0x0001e80000100a00 */
[----:B------:R1:W-:Y:S04]  /*c3580*/  STL.64 [R1+0x1d58], R38 ;  /* 0x001d582601007387 */ /* 0x0003e80000100a00 */
[----:B------:R-:W2:Y:S04]  /*c3590*/  LDL R59, [R1+0x1c] ;  /* 0x00001c00013b7983 */ /* 0x000ea80000100800 */
[----:B0-----:R-:W2:Y:S04]  /*c35a0*/  LDL.LU.64 R36, [R1+0x2ec0] ;  /* 0x002ec00001247983 */ /* 0x001ea80000300a00 */
[----:B-1----:R-:W2:Y:S04]  /*c35b0*/  LDL.LU.64 R38, [R1+0x2ec8] ;  /* 0x002ec80001267983 */ /* 0x002ea80000300a00 */
[----:B------:R-:W2:Y:S04]  /*c35c0*/  LDL.64 R48, [R1+0x8] ;  /* 0x0000080001307983 */ /* 0x000ea80000100a00 */
[----:B------:R-:W2:Y:S04]  /*c35d0*/  LDL.64 R50, [R1] ;  /* 0x0000000001327983 */ /* 0x000ea80000100a00 */
[----:B------:R-:W-:Y:S04]  /*c35e0*/  STL.64 [R1+0x1d60], R20 ;  /* 0x001d601401007387 */ /* 0x000fe80000100a00 */
[----:B------:R0:W-:Y:S04]  /*c35f0*/  STL.64 [R1+0x1d68], R22 ;  /* 0x001d681601007387 */ /* 0x0001e80000100a00 */
[----:B0-----:R-:W2:Y:S04]  /*c3600*/  LDL.LU.64 R22, [R1+0xf460] ;  /* 0x00f4600001167983 */ /* 0x001ea80000300a00 */
[----:B------:R-:W2:Y:S04]  /*c3610*/  LDL.LU.64 R20, [R1+0xf458] ;  /* 0x00f4580001147983 */ /* 0x000ea80000300a00 */
[----:B------:R0:W-:Y:S04]  /*c3620*/  STL.64 [R1+0xf3c0], R14 ;  /* 0x00f3c00e01007387 */ /* 0x0001e80000100a00 */
[----:B0-----:R-:W2:Y:S04]  /*c3630*/  LDL.64 R14, [R1+0x10] ;  /* 0x00001000010e7983 */ /* 0x001ea80000100a00 */
[----:B------:R-:W-:Y:S01]  /*c3640*/  STL.64 [R1+0xf3b8], R12 ;  /* 0x00f3b80c01007387 */ /* 0x000fe20000100a00 */
[----:B----4-:R-:W-:-:S15]  /*c3650*/  HMMA.16816.F32 R24, R28, R16, R24 ;  /* 0x000000101c18723c */ /* 0x010fde0000001818 */
[----:B------:R-:W-:-:S04]  /*c3660*/  NOP ;  /* 0x0000000000007918 */ /* 0x000fc80000000000 */
[----:B------:R-:W-:Y:S04]  /*c3670*/  STL.64 [R1+0x1d70], R24 ;  /* 0x001d701801007387 */ /* 0x000fe80000100a00 */
[----:B------:R0:W-:Y:S04]  /*c3680*/  STL.64 [R1+0x1d78], R26 ;  /* 0x001d781a01007387 */ /* 0x0001e80000100a00 */
[----:B0-----:R-:W4:Y:S04]  /*c3690*/  LDL.LU.64 R26, [R1+0xf450] ;  /* 0x00f45000011a7983 */ /* 0x001f280000300a00 */
[----:B------:R-:W4:Y:S01]  /*c36a0*/  LDL.LU.64 R24, [R1+0xf448] ;  /* 0x00f4480001187983 */ /* 0x000f220000300a00 */
[----:B---3--:R-:W-:-:S15]  /*c36b0*/  HMMA.16816.F32 R4, R28, R18, R4 ;  /* 0x000000121c04723c */ /* 0x008fde0000001804 */
[----:B------:R-:W-:-:S04]  /*c36c0*/  NOP ;  /* 0x0000000000007918 */ /* 0x000fc80000000000 */
[----:B------:R-:W-:Y:S04]  /*c36d0*/  STL.64 [R1+0x1d80], R4 ;  /* 0x001d800401007387 */ /* 0x000fe80000100a00 */
[----:B------:R2:W-:Y:S02]  /*c36e0*/  STL.64 [R1+0x1d88], R6 ;  /* 0x001d880601007387 */ /* 0x0005e40000100a00 */
[C---:B--2---:R-:W-:Y:S08]  /*c36f0*/  HMMA.16816.F32 R4, R28.reuse, R22, R32 ;  /* 0x000000161c04723c */ /* 0x044ff00000001820 */
[----:B------:R-:W-:Y:S01]  /*c3700*/  HMMA.16816.F32 R40, R28, R20, R40 ;  /* 0x000000141c28723c */ /* 0x000fe20000001828 */
[----:B------:R-:W-:-:S02]  /*c3710*/  IMAD R13, R53, 0x100, R52 ;  /* 0x00000100350d7824 */ /* 0x000fc400078e0234 */
[----:B------:R-:W-:-:S15]  /*c3720*/  IMAD R12, R55, 0x100, R54 ;  /* 0x00000100370c7824 */ /* 0x000fde00078e0236 */
[----:B------:R-:W-:Y:S01]  /*c3730*/  NOP ;  /* 0x0000000000007918 */ /* 0x000fe20000000000 */
[----:B------:R-:W-:Y:S04]  /*c3740*/  STL.64 [R1+0x1d90], R40 ;  /* 0x001d902801007387 */ /* 0x000fe80000100a00 */
[----:B------:R-:W-:Y:S04]  /*c3750*/  STL.64 [R1+0x1d98], R42 ;  /* 0x001d982a01007387 */ /* 0x000fe80000100a00 */
[----:B------:R0:W-:Y:S04]  /*c3760*/  STL.64 [R1+0x1db0], R4 ;  /* 0x001db00401007387 */ /* 0x0001e80000100a00 */
[----:B------:R1:W-:Y:S04]  /*c3770*/  STL.64 [R1+0x1db8], R6 ;  /* 0x001db80601007387 */ /* 0x0003e80000100a00 */
[----:B0-----:R-:W2:Y:S04]  /*c3780*/  LDL.LU.64 R4, [R1+0x2f10] ;  /* 0x002f100001047983 */ /* 0x001ea80000300a00 */
[----:B-1----:R-:W2:Y:S04]  /*c3790*/  LDL.LU.64 R6, [R1+0x2f18] ;  /* 0x002f180001067983 */ /* 0x002ea80000300a00 */
[----:B------:R-:W3:Y:S04]  /*c37a0*/  LDL.LU.64 R52, [R1+0x2f00] ;  /* 0x002f000001347983 */ /* 0x000ee80000300a00 */
[----:B------:R-:W3:Y:S01]  /*c37b0*/  LDL.LU.64 R54, [R1+0x2f08] ;  /* 0x002f080001367983 */ /* 0x000ee20000300a00 */
[----:B------:R-:W-:-:S03]  /*c37c0*/  IMAD R32, R47, 0x100, R46 ;  /* 0x000001002f207824 */ /* 0x000fc600078e022e */
[----:B------:R-:W3:Y:S04]  /*c37d0*/  LDL.LU.64 R44, [R1+0x2ef0] ;  /* 0x002ef000012c7983 */ /* 0x000ee80000300a00 */
[----:B------:R-:W3:Y:S01]  /*c37e0*/  LDL.LU.64 R46, [R1+0x2ef8] ;  /* 0x002ef800012e7983 */ /* 0x000ee20000300a00 */
[----:B----4-:R-:W-:-:S15]  /*c37f0*/  HMMA.16816.F32 R28, R28, R24, R36 ;  /* 0x000000181c1c723c */ /* 0x010fde0000001824 */
[----:B------:R-:W-:-:S04]  /*c3800*/  NOP ;  /* 0x0000000000007918 */ /* 0x000fc80000000000 */
[----:B------:R0:W-:Y:S04]  /*c3810*/  STL.64 [R1+0x1da0], R28 ;  /* 0x001da01c01007387 */ /* 0x0001e80000100a00 */
[----:B------:R1:W-:Y:S04]  /*c3820*/  STL.64 [R1+0x1da8], R30 ;  /* 0x001da81e01007387 */ /* 0x0003e80000100a00 */
[----:B------:R-:W4:Y:S04]  /*c3830*/  LDL.LU.64 R40, [R1+0x2ee0] ;  /* 0x002ee00001287983 */ /* 0x000f280000300a00 */
[----:B------:R-:W4:Y:S01]  /*c3840*/  LDL.LU.64 R42, [R1+0x2ee8] ;  /* 0x002ee800012a7983 */ /* 0x000f220000300a00 */
[----:B------:R-:W-:Y:S01]  /*c3850*/  IMAD R0, R57, 0x100, R56 ;  /* 0x0000010039007824 */ /* 0x000fe200078e0238 */
[----:B0-----:R-:W-:-:S02]  /*c3860*/  F2FP.F16.E4M3.UNPACK_B R28, R32 ;  /* 0x00000020ff1c723e */ /* 0x001fc400020006ff */
[----:B------:R-:W-:Y:S02]  /*c3870*/  F2FP.F16.E4M3.UNPACK_B R29, R13 ;  /* 0x0000000dff1d723e */ /* 0x000fe400020006ff */
[----:B-1----:R-:W-:Y:S02]  /*c3880*/  F2FP.F16.E4M3.UNPACK_B R30, R12 ;  /* 0x0000000cff1e723e */ /* 0x002fe400020006ff */
[----:B------:R-:W-:Y:S01]  /*c3890*/  F2FP.F16.E4M3.UNPACK_B R31, R0 ;  /* 0x00000000ff1f723e */ /* 0x000fe200020006ff */
[----:B------:R-:W-:Y:S04]  /*c38a0*/  STL [R1+0xf3ac], R24 ;  /* 0x00f3ac1801007387 */ /* 0x000fe80000100800 */
[----:B------:R0:W-:Y:S04]  /*c38b0*/  STL [R1+0xf3a8], R25 ;  /* 0x00f3a81901007387 */ /* 0x0001e80000100800 */
[----:B------:R-:W4:Y:S04]  /*c38c0*/  LDL.LU.64 R36, [R1+0x2fe0] ;  /* 0x002fe00001247983 */ /* 0x000f280000300a00 */
[----:B------:R-:W4:Y:S04]  /*c38d0*/  LDL.LU.64 R38, [R1+0x2fe8] ;  /* 0x002fe80001267983 */ /* 0x000f280000300a00 */
[----:B------:R-:W4:Y:S04]  /*c38e0*/  LDL.LU.64 R32, [R1+0x2fd0] ;  /* 0x002fd00001207983 */ /* 0x000f280000300a00 */
[----:B------:R-:W4:Y:S01]  /*c38f0*/  LDL.LU.64 R34, [R1+0x2fd8] ;  /* 0x002fd80001227983 */ /* 0x000f220000300a00 */
[----:B0-----:R-:W-:Y:S01]  /*c3900*/  IMAD.MOV.U32 R25, RZ, RZ, R14 ;  /* 0x000000ffff197224 */ /* 0x001fe200078e000e */
[C---:B--2---:R-:W-:Y:S02]  /*c3910*/  HMMA.16816.F32 R56, R28.reuse, R58, R4 ;  /* 0x0000003a1c38723c */ /* 0x044fe40000001804 */
[----:B------:R-:W2:Y:S04]  /*c3920*/  LDL.LU.64 R6, [R1+0xf440] ;  /* 0x00f4400001067983 */ /* 0x000ea80000300a00 */
[----:B------:R-:W2:Y:S02]  /*c3930*/  LDL.LU.64 R4, [R1+0xf438] ;  /* 0x00f4380001047983 */ /* 0x000ea40000300a00 */
[C---:B---3--:R-:W-:Y:S08]  /*c3940*/  HMMA.16816.F32 R52, R28.reuse, R14, R52 ;  /* 0x0000000e1c34723c */ /* 0x048ff00000001834 */
[----:B------:R-:W-:Y:S03]  /*c3950*/  HMMA.16816.F32 R44, R28, R48, R44 ;  /* 0x000000301c2c723c */ /* 0x000fe6000000182c */
[----:B------:R-:W-:Y:S04]  /*c3960*/  STL.64 [R1+0x1dc0], R56 ;  /* 0x001dc03801007387 */ /* 0x000fe80000100a00 */
[----:B------:R0:W-:Y:S01]  /*c3970*/  STL.64 [R1+0x1dc8], R58 ;  /* 0x001dc83a01007387 */ /* 0x0001e20000100a00 */
[----:B------:R-:W-:-:S03]  /*c3980*/  IMAD.MOV.U32 R24, RZ, RZ, R49 ;  /* 0x000000ffff187224 */ /* 0x000fc600078e0031 */
[----:B0-----:R-:W3:Y:S04]  /*c3990*/  LDL.LU.64 R58, [R1+0xf430] ;  /* 0x00f43000013a7983 */ /* 0x001ee80000300a00 */
[----:B------:R-:W2:Y:S04]  /*c39a0*/  LDL.LU.64 R56, [R1+0xf428] ;  /* 0x00f4280001387983 */ /* 0x000ea80000300a00 */
[----:B------:R-:W-:Y:S04]  /*c39b0*/  STL.64 [R1+0x1dd0], R52 ;  /* 0x001dd03401007387 */ /* 0x000fe80000100a00 */
[----:B------:R0:W-:Y:S04]  /*c39c0*/  STL.64 [R1+0x1dd8], R54 ;  /* 0x001dd83601007387 */ /* 0x0001e80000100a00 */
[----:B0-----:R-:W2:Y:S04]  /*c39d0*/  LDL.LU.64 R54, [R1+0xf420] ;  /* 0x00f4200001367983 */ /* 0x001ea80000300a00 */
[----:B------:R-:W2:Y:S04]  /*c39e0*/  LDL.LU.64 R52, [R1+0xf418] ;  /* 0x00f4180001347983 */ /* 0x000ea80000300a00 */
[----:B------:R-:W2:Y:S04]  /*c39f0*/  LDL.LU.64 R12, [R1+0x2fc0] ;  /* 0x002fc000010c7983 */ /* 0x000ea80000300a00 */
[----:B------:R-:W2:Y:S04]  /*c3a00*/  LDL.LU.64 R14, [R1+0x2fc8] ;  /* 0x002fc800010e7983 */ /* 0x000ea80000300a00 */
[----:B------:R0:W-:Y:S04]  /*c3a10*/  STL [R1+0xf3b0], R25 ;  /* 0x00f3b01901007387 */ /* 0x0001e80000100800 */
[----:B------:R1:W-:Y:S04]  /*c3a20*/  STL.64 [R1+0x1de0], R44 ;  /* 0x001de02c01007387 */ /* 0x0003e80000100a00 */
[----:B------:R1:W-:Y:S01]  /*c3a30*/  STL.64 [R1+0x1de8], R46 ;  /* 0x001de82e01007387 */ /* 0x0003e20000100a00 */
[----:B0-----:R-:W-:-:S03]  /*c3a40*/  IMAD.MOV.U32 R25, RZ, RZ, R50 ;  /* 0x000000ffff197224 */ /* 0x001fc600078e0032 */
[----:B------:R-:W2:Y:S01]  /*c3a50*/  LDL.LU.64 R48, [R1+0x2fb0] ;  /* 0x002fb00001307983 */ /* 0x000ea20000300a00 */
[----:B----4-:R-:W-:-:S15]  /*c3a60*/  HMMA.16816.F32 R40, R28, R50, R40 ;  /* 0x000000321c28723c */ /* 0x010fde0000001828 */
[----:B------:R-:W-:-:S04]  /*c3a70*/  NOP ;  /* 0x0000000000007918 */ /* 0x000fc80000000000 */
[----:B------:R0:W-:Y:S04]  /*c3a80*/  STL.64 [R1+0x1df0], R40 ;  /* 0x001df02801007387 */ /* 0x0001e80000100a00 */
[----:B------:R4:W-:Y:S04]  /*c3a90*/  STL.64 [R1+0x1df8], R42 ;  /* 0x001df82a01007387 */ /* 0x0009e80000100a00 */
[----:B------:R-:W2:Y:S01]  /*c3aa0*/  LDL.LU.64 R50, [R1+0x2fb8] ;  /* 0x002fb80001327983 */ /* 0x000ea20000300a00 */
[C---:B------:R-:W-:Y:S03]  /*c3ab0*/  HMMA.16816.F32 R36, R28.reuse, R60, R36 ;  /* 0x0000003c1c24723c */ /* 0x040fe60000001824 */
[----:B-1----:R-:W2:Y:S04]  /*c3ac0*/  LDL.LU.64 R44, [R1+0x2fa0] ;  /* 0x002fa000012c7983 */ /* 0x002ea80000300a00 */
[----:B------:R-:W2:Y:S04]  /*c3ad0*/  LDL.LU.64 R46, [R1+0x2fa8] ;  /* 0x002fa800012e7983 */ /* 0x000ea80000300a00 */
[----:B0-----:R-:W2:Y:S08]  /*c3ae0*/  LDL.LU.64 R40, [R1+0x2f90] ;  /* 0x002f900001287983 */ /* 0x001eb00000300a00 */
[----:B------:R0:W-:Y:S04]  /*c3af0*/  STL.64 [R1+0x1e00], R36 ;  /* 0x001e002401007387 */ /* 0x0001e80000100a00 */
[----:B------:R1:W-:Y:S04]  /*c3b00*/  STL.64 [R1+0x1e08], R38 ;  /* 0x001e082601007387 */ /* 0x0003e80000100a00 */
[----:B----4-:R-:W4:Y:S01]  /*c3b10*/  LDL.LU.64 R42, [R1+0x2f98] ;  /* 0x002f9800012a7983 */ /* 0x010f220000300a00 */
[----:B---3--:R-:W-:-:S15]  /*c3b20*/  HMMA.16816.F32 R32, R28, R58, R32 ;  /* 0x0000003a1c20723c */ /* 0x008fde0000001820 */
[----:B------:R-:W-:-:S04]  /*c3b30*/  NOP ;  /* 0x0000000000007918 */ /* 0x000fc80000000000 */
[----:B------:R3:W-:Y:S01]  /*c3b40*/  STL.64 [R1+0x1e10], R32 ;  /* 0x001e102001007387 */ /* 0x0007e20000100a00 */
[C---:B--2---:R-:W-:Y:S03]  /*c3b50*/  HMMA.16816.F32 R12, R28.reuse, R56, R12 ;  /* 0x000000381c0c723c */ /* 0x044fe6000000180c */
[----:B------:R2:W-:Y:S04]  /*c3b60*/  STL.64 [R1+0x1e18], R34 ;  /* 0x001e182201007387 */ /* 0x0005e80000100a00 */
[----:B0-----:R-:W4:Y:S04]  /*c3b70*/  LDL.LU.64 R36, [R1+0x2f80] ;  /* 0x002f800001247983 */ /* 0x001f280000300a00 */
[----:B-1----:R-:W4:Y:S04]  /*c3b80*/  LDL.LU.64 R38, [R1+0x2f88] ;  /* 0x002f880001267983 */ /* 0x002f280000300a00 */
[----:B---3--:R-:W3:Y:S04]  /*c3b90*/  LDL.LU.64 R32, [R1+0x3090] ;  /* 0x0030900001207983 */ /* 0x008ee80000300a00 */
[----:B--2---:R-:W3:Y:S04]  /*c3ba0*/  LDL.LU.64 R34, [R1+0x3098] ;  /* 0x0030980001227983 */ /* 0x004ee80000300a00 */
        /* <DEDUP_REMOVED lines=8> */
[----:B------:R-:W-:-:S15]  /*c3c30*/  HMMA.16816.F32 R48, R28, R54, R48 ;  /* 0x000000361c30723c */ /* 0x000fde0000001830 */
[----:B------:R-:W-:-:S04]  /*c3c40*/  NOP ;  /* 0x0000000000007918 */ /* 0x000fc80000000000 */
[----:B------:R-:W-:Y:S04]  /*c3c50*/  STL.64 [R1+0x1e30], R48 ;  /* 0x001e303001007387 */ /* 0x000fe80000100a00 */
[----:B------:R0:W-:Y:S04]  /*c3c60*/  STL.64 [R1+0x1e38], R50 ;  /* 0x001e383201007387 */ /* 0x0001e80000100a00 */
[----:B0-----:R-:W4:Y:S01]  /*c3c70*/  LDL.LU.64 R50, [R1+0xf410] ;  /* 0x00f4100001327983 */ /* 0x001f220000300a00 */
[----:B------:R-:W-:Y:S03]  /*c3c80*/  HMMA.16816.F32 R44, R28, R52, R44 ;  /* 0x000000341c2c723c */ /* 0x000fe6000000182c */
[----:B------:R-:W2:-:S15]  /*c3c90*/  LDL.LU.64 R48, [R1+0xf408] ;  /* 0x00f4080001307983 */ /* 0x000e9e0000300a00 */
[----:B------:R-:W-:Y:S01]  /*c3ca0*/  NOP ;  /* 0x0000000000007918 */ /* 0x000fe20000000000 */
        /* <DEDUP_REMOVED lines=16> */
[----:B------:R-:W-:Y:S04]  /*c3db0*/  STL.64 [R1+0x1e60], R36 ;  /* 0x001e602401007387 */ /* 0x000fe80000100a00 */
[----:B------:R0:W-:Y:S01]  /*c3dc0*/  STL.64 [R1+0x1e68], R38 ;  /* 0x001e682601007387 */ /* 0x0001e20000100a00 */
[C---:B---3--:R-:W-:Y:S03]  /*c3dd0*/  HMMA.16816.F32 R52, R28.reuse, R46, R52 ;  /* 0x0000002e1c34723c */ /* 0x048fe60000001834 */
[----:B0-----:R-:W2:Y:S04]  /*c3de0*/  LDL.LU.64 R38, [R1+0xf3e0] ;  /* 0x00f3e00001267983 */ /* 0x001ea80000300a00 */
[----:B------:R-:W3:Y:S04]  /*c3df0*/  LDL.LU.64 R36, [R1+0xf3d8] ;  /* 0x00f3d80001247983 */ /* 0x000ee80000300a00 */
[----:B------:R-:W-:Y:S04]  /*c3e00*/  STL.64 [R1+0xf368], R50 ;  /* 0x00f3683201007387 */ /* 0x000fe80000100a00 */
[----:B------:R0:W-:Y:S02]  /*c3e10*/  STL.64 [R1+0xf360], R48 ;  /* 0x00f3603001007387 */ /* 0x0001e40000100a00 */
[C---:B0-----:R-:W-:Y:S02]  /*c3e20*/  HMMA.16816.F32 R48, R28.reuse, R44, R32 ;  /* 0x0000002c1c30723c */ /* 0x041fe40000001820 */
[----:B------:R-:W2:Y:S04]  /*c3e30*/  LDL.LU.64 R32, [R1+0x3060] ;  /* 0x0030600001207983 */ /* 0x000ea80000300a00 */
[----:B------:R-:W-:Y:S04]  /*c3e40*/  STL.64 [R1+0x1e70], R52 ;  /* 0x001e703401007387 */ /* 0x000fe80000100a00 */
[----:B------:R-:W-:Y:S04]  /*c3e50*/  STL.64 [R1+0x1e78], R54 ;  /* 0x001e783601007387 */ /* 0x000fe80000100a00 */
[----:B------:R-:W2:Y:S05]  /*c3e60*/  LDL.LU.64 R34, [R1+0x3068] ;  /* 0x0030680001227983 */ /* 0x000eaa0000300a00 */
[----:B------:R-:W-:Y:S04]  /*c3e70*/  STL.64 [R1+0x1e80], R48 ;  /* 0x001e803001007387 */ /* 0x000fe80000100a00 */
[----:B------:R-:W-:Y:S04]  /*c3e80*/  STL.64 [R1+0x1e88], R50 ;  /* 0x001e883201007387 */ /* 0x000fe80000100a00 */
[----:B------:R-:W-:Y:S04]  /*c3e90*/  STL.64 [R1+0xf378], R46 ;  /* 0x00f3782e01007387 */ /* 0x000fe80000100a00 */
[----:B------:R4:W-:Y:S02]  /*c3ea0*/  STL.64 [R1+0xf370], R44 ;  /* 0x00f3702c01007387 */ /* 0x0009e40000100a00 */
[C---:B----4-:R-:W-:Y:S02]  /*c3eb0*/  HMMA.16816.F32 R44, R28.reuse, R42, R56 ;  /* 0x0000002a1c2c723c */ /* 0x050fe40000001838 */
[----:B------:R-:W4:Y:S06]  /*c3ec0*/  LDL.LU.64 R56, [R1+0x3030] ;  /* 0x0030300001387983 */ /* 0x000f2c0000300a00 */
[C---:B------:R-:W-:Y:S11]  /*c3ed0*/  HMMA.16816.F32 R12, R28.reuse, R40, R12 ;  /* 0x000000281c0c723c */ /* 0x040ff6000000180c */
[----:B------:R0:W-:Y:S04]  /*c3ee0*/  STL.64 [R1+0x1e90], R44 ;  /* 0x001e902c01007387 */ /* 0x0001e80000100a00 */
[----:B------:R1:W-:Y:S04]  /*c3ef0*/  STL.64 [R1+0x1e98], R46 ;  /* 0x001e982e01007387 */ /* 0x0003e80000100a00 */
[----:B------:R-:W4:Y:S04]  /*c3f00*/  LDL.LU.64 R58, [R1+0x3038] ;  /* 0x00303800013a7983 */ /* 0x000f280000300a00 */
[----:B------:R0:W-:Y:S04]  /*c3f10*/  STL.64 [R1+0x1f10], R12 ;  /* 0x001f100c01007387 */ /* 0x0001e80000100a00 */
[----:B------:R0:W-:Y:S04]  /*c3f20*/  STL.64 [R1+0x1f18], R14 ;  /* 0x001f180e01007387 */ /* 0x0001e80000100a00 */
[----:B------:R-:W3:Y:S04]  /*c3f30*/  LDL.LU.64 R52, [R1+0x3020] ;  /* 0x0030200001347983 */ /* 0x000ee80000300a00 */
[----:B------:R-:W3:Y:S04]  /*c3f40*/  LDL.LU.64 R54, [R1+0x3028] ;  /* 0x0030280001367983 */ /* 0x000ee80000300a00 */
[----:B------:R-:W3:Y:S04]  /*c3f50*/  LDL.LU.64 R48, [R1+0x3140] ;  /* 0x0031400001307983 */ /* 0x000ee80000300a00 */
[----:B------:R-:W3:Y:S04]  /*c3f60*/  LDL.LU.64 R50, [R1+0x3148] ;  /* 0x0031480001327983 */ /* 0x000ee80000300a00 */
[----:B0-----:R-:W3:Y:S04]  /*c3f70*/  LDL.LU.64 R44, [R1+0x3130] ;  /* 0x00313000012c7983 */ /* 0x001ee80000300a00 */
[----:B-1----:R-:W3:Y:S04]  /*c3f80*/  LDL.LU.64 R46, [R1+0x3138] ;  /* 0x00313800012e7983 */ /* 0x002ee80000300a00 */
[----:B------:R-:W3:Y:S04]  /*c3f90*/  LDL.LU.64 R12, [R1+0x3120] ;  /* 0x00312000010c7983 */ /* 0x000ee80000300a00 */
        /* <DEDUP_REMOVED lines=13> */
[----:B------:R0:W-:Y:S04]  /*c4070*/  STL.64 [R1+0x1f70], R40 ;  /* 0x001f702801007387 */ /* 0x0001e80000100a00 */
[----:B------:R1:W-:Y:S04]  /*c4080*/  STL.64 [R1+0x1f78], R42 ;  /* 0x001f782a01007387 */ /* 0x0003e80000100a00 */
[----:B0-----:R-:W3:Y:S04]  /*c4090*/  LDL.LU.64 R40, [R1+0x3110] ;  /* 0x0031100001287983 */ /* 0x001ee80000300a00 */
[----:B-1----:R-:W3:Y:S04]  /*c40a0*/  LDL.LU.64 R42, [R1+0x3118] ;  /* 0x00311800012a7983 */ /* 0x002ee80000300a00 */
        /* <DEDUP_REMOVED lines=9> */
[----:B----4-:R-:W-:Y:S02]  /*c4140*/  HMMA.16816.F32 R36, R28, R32, R56 ;  /* 0x000000201c24723c */ /* 0x010fe40000001838 */
[----:B------:R-:W-:Y:S04]  /*c4150*/  STL.64 [R1+0xf308], R34 ;  /* 0x00f3082201007387 */ /* 0x000fe80000100a00 */
[----:B------:R0:W-:-:S13]  /*c4160*/  STL.64 [R1+0xf300], R32 ;  /* 0x00f3002001007387 */ /* 0x0001da0000100a00 */
[----:B------:R-:W-:Y:S04]  /*c4170*/  STL.64 [R1+0x2090], R36 ;  /* 0x0020902401007387 */ /* 0x000fe80000100a00 */
[----:B------:R1:W-:Y:S01]  /*c4180*/  STL.64 [R1+0x2098], R38 ;  /* 0x0020982601007387 */ /* 0x0003e20000100a00 */
[C---:B0-----:R-:W-:Y:S08]  /*c4190*/  HMMA.16816.F32 R32, R28.reuse, R4, R44 ;  /* 0x000000041c20723c */ /* 0x041ff0000000182c */
[C---:B-1----:R-:W-:Y:S01]  /*c41a0*/  HMMA.16816.F32 R36, R28.reuse, R2, R48 ;  /* 0x000000021c24723c */ /* 0x042fe20000001830 */
[----:B------:R0:W-:Y:S04]  /*c41b0*/  STL.64 [R1+0x20c0], R52 ;  /* 0x0020c03401007387 */ /* 0x0001e80000100a00 */
[----:B------:R1:W-:Y:S04]  /*c41c0*/  STL.64 [R1+0x20c8], R54 ;  /* 0x0020c83601007387 */ /* 0x0003e80000100a00 */
[----:B0-----:R-:W2:Y:S10]  /*c41d0*/  LDL.LU R53, [R1+0x3308] ;  /* 0x0033080001357983 */ /* 0x001eb40000300800 */
[----:B------:R-:W-:Y:S04]  /*c41e0*/  STL.64 [R1+0x2100], R36 ;  /* 0x0021002401007387 */ /* 0x000fe80000100a00 */
[----:B------:R-:W-:Y:S04]  /*c41f0*/  STL.64 [R1+0x2108], R38 ;  /* 0x0021082601007387 */ /* 0x000fe80000100a00 */
[----:B-1----:R-:W2:Y:S04]  /*c4200*/  LDL.LU R54, [R1+0x3304] ;  /* 0x0033040001367983 */ /* 0x002ea80000300800 */
[----:B------:R-:W-:Y:S04]  /*c4210*/  STL.64 [R1+0x2110], R32 ;  /* 0x0021102001007387 */ /* 0x000fe80000100a00 */
[----:B------:R0:W-:Y:S02]  /*c4220*/  STL.64 [R1+0x2118], R34 ;  /* 0x0021182201007387 */ /* 0x0001e40000100a00 */
[----:B0-----:R-:W-:Y:S02]  /*c4230*/  HMMA.16816.F32 R32, R28, R6, R12 ;  /* 0x000000061c20723c */ /* 0x001fe4000000180c */
[----:B------:R-:W4:Y:S04]  /*c4240*/  LDL.LU.64 R12, [R1+0x3100] ;  /* 0x00310000010c7983 */ /* 0x000f280000300a00 */
[----:B------:R-:W4:-:S13]  /*c4250*/  LDL.LU.64 R14, [R1+0x3108] ;  /* 0x00310800010e7983 */ /* 0x000f1a0000300a00 */
[----:B------:R-:W-:Y:S04]  /*c4260*/  STL.64 [R1+0x2120], R32 ;  /* 0x0021202001007387 */ /* 0x000fe80000100a00 */
[----:B------:R-:W-:Y:S04]  /*c4270*/  STL.64 [R1+0x2128], R34 ;  /* 0x0021282201007387 */ /* 0x000fe80000100a00 */
[----:B------:R-:W2:Y:S04]  /*c4280*/  LDL.LU R55, [R1+0x3310] ;  /* 0x0033100001377983 */ /* 0x000ea80000300800 */
[----:B------:R-:W2:Y:S04]  /*c4290*/  LDL.LU R56, [R1+0x330c] ;  /* 0x00330c0001387983 */ /* 0x000ea80000300800 */
[----:B------:R-:W-:Y:S04]  /*c42a0*/  STL.64 [R1+0xf2c8], R6 ;  /* 0x00f2c80601007387 */ /* 0x000fe80000100a00 */
[----:B------:R3:W-:Y:S04]  /*c42b0*/  STL.64 [R1+0xf2c0], R4 ;  /* 0x00f2c00401007387 */ /* 0x0007e80000100a00 */
        /* <DEDUP_REMOVED lines=16> */
[----:B------:R-:W3:Y:S04]  /*c43c0*/  LDL.LU R57, [R1+0x3318] ;  /* 0x0033180001397983 */ /* 0x000ee80000300800 */
[----:B------:R-:W3:Y:S01]  /*c43d0*/  LDL.LU R58, [R1+0x3314] ;  /* 0x00331400013a7983 */ /* 0x000ee20000300800 */
[----:B----4-:R-:W-:-:S15]  /*c43e0*/  HMMA.16816.F32 R12, R28, R10, R12 ;  /* 0x0000000a1c0c723c */ /* 0x010fde000000180c */
[----:B------:R-:W-:-:S04]  /*c43f0*/  NOP ;  /* 0x0000000000007918 */ /* 0x000fc80000000000 */
[----:B------:R-:W-:Y:S04]  /*c4400*/  STL.64 [R1+0x2140], R12 ;  /* 0x0021400c01007387 */ /* 0x000fe80000100a00 */
[----:B------:R0:W-:Y:S04]  /*c4410*/  STL.64 [R1+0x2148], R14 ;  /* 0x0021480e01007387 */ /* 0x0001e80000100a00 */
[----:B0-----:R-:W3:Y:S04]  /*c4420*/  LDL.LU.64 R14, [R1+0xf3c0] ;  /* 0x00f3c000010e7983 */ /* 0x001ee80000300a00 */
[----:B------:R-:W4:Y:S04]  /*c4430*/  LDL.LU.64 R12, [R1+0xf3b8] ;  /* 0x00f3b800010c7983 */ /* 0x000f280000300a00 */
[----:B------:R-:W4:Y:S04]  /*c4440*/  LDL.LU R59, [R1+0x3320] ;  /* 0x00332000013b7983 */ /* 0x000f280000300800 */
[----:B------:R-:W4:Y:S04]  /*c4450*/  LDL.LU R0, [R1+0x331c] ;  /* 0x00331c0001007983 */ /* 0x000f280000300800 */
[----:B------:R-:W-:Y:S04]  /*c4460*/  STL.64 [R1+0xf2b8], R10 ;  /* 0x00f2b80a01007387 */ /* 0x000fe80000100a00 */
[----:B------:R3:W-:Y:S01]  /*c4470*/  STL.64 [R1+0xf2b0], R8 ;  /* 0x00f2b00801007387 */ /* 0x0007e20000100a00 */
[C---:B--2---:R-:W-:Y:S08]  /*c4480*/  HMMA.16816.F32 R4, R28.reuse, R22, R4 ;  /* 0x000000161c04723c */ /* 0x044ff00000001804 */
[C---:B---3--:R-:W-:Y:S08]  /*c4490*/  HMMA.16816.F32 R8, R28.reuse, R14, R44 ;  /* 0x0000000e1c08723c */ /* 0x048ff0000000182c */
[----:B----4-:R-:W-:Y:S01]  /*c44a0*/  HMMA.16816.F32 R48, R28, R12, R48 ;  /* 0x0000000c1c30723c */ /* 0x010fe20000001830 */
[----:B------:R-:W-:-:S15]  /*c44b0*/  STL.64 [R1+0xf2d8], R14 ;  /* 0x00f2d80e01007387 */ /* 0x000fde0000100a00 */
[----:B------:R-:W-:-:S03]  /*c44c0*/  NOP ;  /* 0x0000000000007918 */ /* 0x000fc60000000000 */
[----:B------:R-:W-:Y:S04]  /*c44d0*/  STL.64 [R1+0x2150], R48 ;  /* 0x0021503001007387 */ /* 0x000fe80000100a00 */
[----:B------:R-:W-:Y:S04]  /*c44e0*/  STL.64 [R1+0x2158], R50 ;  /* 0x0021583201007387 */ /* 0x000fe80000100a00 */
[----:B------:R0:W-:Y:S04]  /*c44f0*/  STL.64 [R1+0xf2d0], R12 ;  /* 0x00f2d00c01007387 */ /* 0x0001e80000100a00 */
[----:B------:R-:W-:Y:S04]  /*c4500*/  STL.64 [R1+0x2160], R8 ;  /* 0x0021600801007387 */ /* 0x000fe80000100a00 */
[----:B------:R1:W-:Y:S01]  /*c4510*/  STL.64 [R1+0x2168], R10 ;  /* 0x0021680a01007387 */ /* 0x0003e20000100a00 */
[C---:B0-----:R-:W-:Y:S08]  /*c4520*/  HMMA.16816.F32 R12, R28.reuse, R16, R40 ;  /* 0x000000101c0c723c */ /* 0x041ff00000001828 */
[C---:B-1----:R-:W-:Y:S01]  /*c4530*/  HMMA.16816.F32 R8, R28.reuse, R18, R36 ;  /* 0x000000121c08723c */ /* 0x042fe20000001824 */
[----:B------:R-:W-:Y:S10]  /*c4540*/  STL.64 [R1+0xf2e8], R18 ;  /* 0x00f2e81201007387 */ /* 0x000ff40000100a00 */
[----:B------:R0:W-:Y:S04]  /*c4550*/  STL.64 [R1+0x2170], R12 ;  /* 0x0021700c01007387 */ /* 0x0001e80000100a00 */
[----:B------:R-:W-:Y:S04]  /*c4560*/  STL.64 [R1+0x2178], R14 ;  /* 0x0021780e01007387 */ /* 0x000fe80000100a00 */
[----:B------:R-:W-:Y:S04]  /*c4570*/  STL.64 [R1+0xf2e0], R16 ;  /* 0x00f2e01001007387 */ /* 0x000fe80000100a00 */
[----:B------:R-:W-:Y:S04]  /*c4580*/  STL.64 [R1+0x2180], R8 ;  /* 0x0021800801007387 */ /* 0x000fe80000100a00 */
[----:B------:R1:W-:Y:S04]  /*c4590*/  STL.64 [R1+0x2188], R10 ;  /* 0x0021880a01007387 */ /* 0x0003e80000100a00 */
[----:B0-----:R-:W2:Y:S01]  /*c45a0*/  LDL.LU.64 R12, [R1+0x3160] ;  /* 0x00316000010c7983 */ /* 0x001ea20000300a00 */
[----:B-1----:R-:W-:-:S15]  /*c45b0*/  HMMA.16816.F32 R8, R28, R20, R32 ;  /* 0x000000141c08723c */ /* 0x002fde0000001820 */
[----:B------:R-:W-:-:S04]  /*c45c0*/  NOP ;  /* 0x0000000000007918 */ /* 0x000fc80000000000 */
[----:B------:R-:W-:Y:S04]  /*c45d0*/  STL.64 [R1+0x2190], R8 ;  /* 0x0021900801007387 */ /* 0x000fe80000100a00 */
[----:B------:R-:W-:Y:S04]  /*c45e0*/  STL.64 [R1+0x2198], R10 ;  /* 0x0021980a01007387 */ /* 0x000fe80000100a00 */
[----:B------:R-:W2:Y:S04]  /*c45f0*/  LDL.LU.64 R14, [R1+0x3168] ;  /* 0x00316800010e7983 */ /* 0x000ea80000300a00 */
[----:B------:R-:W-:Y:S04]  /*c4600*/  STL.64 [R1+0x21c0], R4 ;  /* 0x0021c00401007387 */ /* 0x000fe80000100a00 */
[----:B------:R0:W-:Y:S02]  /*c4610*/  STL.64 [R1+0x21c8], R6 ;  /* 0x0021c80601007387 */ /* 0x0001e40000100a00 */
[----:B0-----:R-:W-:-:S02]  /*c4620*/  IMAD.MOV.U32 R6, RZ, RZ, R25 ;  /* 0x000000ffff067224 */ /* 0x001fc400078e0019 */
[----:B------:R-:W3:Y:S04]  /*c4630*/  LDL.LU R25, [R1+0xf3b0] ;  /* 0x00f3b00001197983 */ /* 0x000ee80000300800 */
[----:B------:R-:W4:Y:S01]  /*c4640*/  LDL.LU R7, [R1+0x4] ;  /* 0x0000040001077983 */ /* 0x000f220000300800 */
[----:B------:R-:W-:Y:S02]  /*c4650*/  IMAD.MOV.U32 R51, RZ, RZ, R24 ;  /* 0x000000ffff337224 */ /* 0x000fe400078e0018 */
[----:B---3--:R-:W-:Y:S01]  /*c4660*/  IMAD.MOV.U32 R48, RZ, RZ, R25 ;  /* 0x000000ffff307224 */ /* 0x008fe200078e0019 */
[----:B----4-:R-:W-:Y:S04]  /*c4670*/  STL.64 [R1+0xf390], R6 ;  /* 0x00f3900601007387 */ /* 0x010fe80000100a00 */
[----:B------:R-:W-:Y:S04]  /*c4680*/  STL.64 [R1+0xf2f8], R22 ;  /* 0x00f2f81601007387 */ /* 0x000fe80000100a00 */
[----:B------:R-:W-:Y:S04]  /*c4690*/  STL.64 [R1+0xf2f0], R20 ;  /* 0x00f2f01401007387 */ /* 0x000fe80000100a00 */
[----:B------:R-:W3:Y:S04]  /*c46a0*/  LDL.LU R50, [R1+0x8] ;  /* 0x0000080001327983 */ /* 0x000ee80000300800 */
[----:B------:R-:W2:Y:S04]  /*c46b0*/  LDL.LU R24, [R1+0xf3ac] ;  /* 0x00f3ac0001187983 */ /* 0x000ea80000300800 */
[----:B------:R-:W2:Y:S04]  /*c46c0*/  LDL.LU R25, [R1+0xf3a8] ;  /* 0x00f3a80001197983 */ /* 0x000ea80000300800 */
[----:B------:R-:W4:Y:S04]  /*c46d0*/  LDL.LU R49, [R1+0x14] ;  /* 0x0000140001317983 */ /* 0x000f280000300800 */
[----:B---3--:R-:W-:Y:S04]  /*c46e0*/  STL.64 [R1+0xf3a0], R50 ;  /* 0x00f3a03201007387 */ /* 0x008fe80000100a00 */
[----:B----4-:R0:W-:Y:S04]  /*c46f0*/  STL.64 [R1+0xf398], R48 ;  /* 0x00f3983001007387 */ /* 0x0101e80000100a00 */
[----:B------:R-:W3:Y:S04]  /*c4700*/  LDL.LU R4, [R1+0x18] ;  /* 0x0000180001047983 */ /* 0x000ee80000300800 */
[----:B------:R-:W3:Y:S04]  /*c4710*/  LDL.LU R5, [R1+0x1c] ;  /* 0x00001c0001057983 */ /* 0x000ee80000300800 */
[----:B0-----:R-:W3:Y:S04]  /*c4720*/  LDL.LU.64 R48, [R1+0x3150] ;  /* 0x0031500001307983 */ /* 0x001ee80000300a00 */
[----:B------:R-:W3:Y:S01]  /*c4730*/  LDL.LU.64 R50, [R1+0x3158] ;  /* 0x0031580001327983 */ /* 0x000ee20000300a00 */
[----:B--2---:R-:W-:Y:S01]  /*c4740*/  HMMA.16816.F32 R12, R28, R24, R12 ;  /* 0x000000181c0c723c */ /* 0x004fe2000000180c */
[----:B------:R-:W-:-:S02]  /*c4750*/  IMAD R8, R54, 0x100, R53 ;  /* 0x0000010036087824 */ /* 0x000fc400078e0235 */
[----:B------:R-:W-:Y:S02]  /*c4760*/  IMAD R7, R56, 0x100, R55 ;  /* 0x0000010038077824 */ /* 0x000fe400078e0237 */
[----:B------:R-:W-:Y:S02]  /*c4770*/  IMAD R6, R58, 0x100, R57 ;  /* 0x000001003a067824 */ /* 0x000fe400078e0239 */
[----:B------:R-:W-:Y:S01]  /*c4780*/  IMAD R0, R0, 0x100, R59 ;  /* 0x0000010000007824 */ /* 0x000fe200078e023b */
[----:B------:R-:W-:-:S11]  /*c4790*/  F2FP.F16.E4M3.UNPACK_B R28, R8 ;  /* 0x00000008ff1c723e */ /* 0x000fd600020006ff */
[----:B------:R-:W-:Y:S04]  /*c47a0*/  STL.64 [R1+0x21b0], R12 ;  /* 0x0021b00c01007387 */ /* 0x000fe80000100a00 */
[----:B------:R-:W-:Y:S04]  /*c47b0*/  STL.64 [R1+0x21b8], R14 ;  /* 0x0021b80e01007387 */ /* 0x000fe80000100a00 */
[----:B------:R-:W-:Y:S04]  /*c47c0*/  STL.64 [R1+0xf318], R26 ;  /* 0x00f3181a01007387 */ /* 0x000fe80000100a00 */
[----:B------:R0:W-:Y:S04]  /*c47d0*/  STL.64 [R1+0xf310], R24 ;  /* 0x00f3101801007387 */ /* 0x0001e80000100a00 */
[----:B------:R-:W2:Y:S04]  /*c47e0*/  LDL.LU.64 R40, [R1+0x30c0] ;  /* 0x0030c00001287983 */ /* 0x000ea80000300a00 */
[----:B------:R-:W2:Y:S04]  /*c47f0*/  LDL.LU.64 R42, [R1+0x30c8] ;  /* 0x0030c800012a7983 */ /* 0x000ea80000300a00 */
[----:B------:R-:W4:Y:S04]  /*c4800*/  LDL.LU.64 R44, [R1+0x30b0] ;  /* 0x0030b000012c7983 */ /* 0x000f280000300a00 */
[----:B------:R-:W4:Y:S01]  /*c4810*/  LDL.LU.64 R46, [R1+0x30b8] ;  /* 0x0030b800012e7983 */ /* 0x000f220000300a00 */
[----:B------:R-:W-:-:S03]  /*c4820*/  F2FP.F16.E4M3.UNPACK_B R29, R7 ;  /* 0x00000007ff1d723e */ /* 0x000fc600020006ff */
[----:B------:R-:W2:Y:S01]  /*c4830*/  LDL.LU.64 R52, [R1+0x3010] ;  /* 0x0030100001347983 */ /* 0x000ea20000300a00 */
[----:B------:R-:W-:-:S03]  /*c4840*/  F2FP.F16.E4M3.UNPACK_B R30, R6 ;  /* 0x00000006ff1e723e */ /* 0x000fc600020006ff */
[----:B------:R-:W2:Y:S01]  /*c4850*/  LDL.LU.64 R54, [R1+0x3018] ;  /* 0x0030180001367983 */ /* 0x000ea20000300a00 */
[----:B------:R-:W-:-:S03]  /*c4860*/  F2FP.F16.E4M3.UNPACK_B R31, R0 ;  /* 0x00000000ff1f723e */ /* 0x000fc600020006ff */
[----:B------:R-:W2:Y:S04]  /*c4870*/  LDL.LU.64 R56, [R1+0x30a0] ;  /* 0x0030a00001387983 */ /* 0x000ea80000300a00 */
[----:B------:R-:W2:Y:S04]  /*c4880*/  LDL.LU.64 R58, [R1+0x30a8] ;  /* 0x0030a800013a7983 */ /* 0x000ea80000300a00 */
[----:B------:R-:W4:Y:S04]  /*c4890*/  LDL.LU.64 R36, [R1+0x3000] ;  /* 0x0030000001247983 */ /* 0x000f280000300a00 */
[----:B------:R-:W4:Y:S04]  /*c48a0*/  LDL.LU.64 R38, [R1+0x3008] ;  /* 0x0030080001267983 */ /* 0x000f280000300a00 */
[----:B------:R-:W4:Y:S04]  /*c48b0*/  LDL.LU.64 R32, [R1+0x2ff0] ;  /* 0x002ff00001207983 */ /* 0x000f280000300a00 */
[----:B------:R-:W4:Y:S04]  /*c48c0*/  LDL.LU.64 R34, [R1+0x2ff8] ;  /* 0x002ff80001227983 */ /* 0x000f280000300a00 */
[----:B0-----:R-:W4:Y:S04]  /*c48d0*/  LDL.LU.64 R24, [R1+0x2f60] ;  /* 0x002f600001187983 */ /* 0x001f280000300a00 */
        /* <DEDUP_REMOVED lines=9> */
[----:B---3--:R-:W-:Y:S03]  /*c4970*/  HMMA.16816.F32 R4, R28, R4, R48 ;  /* 0x000000041c04723c */ /* 0x008fe60000001830 */
[----:B------:R-:W4:Y:S04]  /*c4980*/  LDL.LU.64 R50, [R1+0xf3a0] ;  /* 0x00f3a00001327983 */ /* 0x000f280000300a00 */
[----:B------:R-:W3:-:S12]  /*c4990*/  LDL.LU.64 R48, [R1+0xf398] ;  /* 0x00f3980001307983 */ /* 0x000ed80000300a00 */
[----:B------:R-:W-:Y:S04]  /*c49a0*/  STL.64 [R1+0x23b0], R4 ;  /* 0x0023b00401007387 */ /* 0x000fe80000100a00 */
[----:B------:R0:W-:Y:S04]  /*c49b0*/  STL.64 [R1+0x23b8], R6 ;  /* 0x0023b80601007387 */ /* 0x0001e80000100a00 */
[----:B0-----:R-:W4:Y:S01]  /*c49c0*/  LDL.LU.64 R6, [R1+0xf390] ;  /* 0x00f3900001067983 */ /* 0x001f220000300a00 */
[C---:B--2---:R-:W-:Y:S08]  /*c49d0*/  HMMA.16816.F32 R56, R28.reuse, R60, R56 ;  /* 0x0000003c1c38723c */ /* 0x044ff00000001838 */
[C---:B---3--:R-:W-:Y:S08]  /*c49e0*/  HMMA.16816.F32 R40, R28.reuse, R48, R40 ;  /* 0x000000301c28723c */ /* 0x048ff00000001828 */
[C---:B----4-:R-:W-:Y:S11]  /*c49f0*/  HMMA.16816.F32 R48, R28.reuse, R50, R44 ;  /* 0x000000321c30723c */ /* 0x050ff6000000182c */
[----:B------:R-:W-:Y:S01]  /*c4a00*/  STL.64 [R1+0x23a0], R40 ;  /* 0x0023a02801007387 */ /* 0x000fe20000100a00 */
[C---:B------:R-:W-:Y:S03]  /*c4a10*/  HMMA.16816.F32 R4, R28.reuse, R6, R52 ;  /* 0x000000061c04723c */ /* 0x040fe60000001834 */
[----:B------:R0:W-:Y:S04]  /*c4a20*/  STL.64 [R1+0x23a8], R42 ;  /* 0x0023a82a01007387 */ /* 0x0001e80000100a00 */
[----:B0-----:R-:W2:Y:S04]  /*c4a30*/  LDL.LU.64 R42, [R1+0xf388] ;  /* 0x00f38800012a7983 */ /* 0x001ea80000300a00 */
[----:B------:R-:W3:Y:S04]  /*c4a40*/  LDL.LU.64 R40, [R1+0xf380] ;  /* 0x00f3800001287983 */ /* 0x000ee80000300a00 */
[----:B------:R-:W4:Y:S04]  /*c4a50*/  LDL.LU.64 R46, [R1+0xf378] ;  /* 0x00f37800012e7983 */ /* 0x000f280000300a00 */
[----:B------:R-:W2:Y:S04]  /*c4a60*/  LDL.LU.64 R44, [R1+0xf370] ;  /* 0x00f37000012c7983 */ /* 0x000ea80000300a00 */
[----:B------:R-:W-:Y:S04]  /*c4a70*/  STL.64 [R1+0x2390], R48 ;  /* 0x0023903001007387 */ /* 0x000fe80000100a00 */
[----:B------:R0:W-:Y:S04]  /*c4a80*/  STL.64 [R1+0x2398], R50 ;  /* 0x0023983201007387 */ /* 0x0001e80000100a00 */
[----:B0-----:R-:W2:Y:S04]  /*c4a90*/  LDL.LU.64 R50, [R1+0xf368] ;  /* 0x00f3680001327983 */ /* 0x001ea80000300a00 */
[----:B------:R-:W3:Y:S04]  /*c4aa0*/  LDL.LU.64 R48, [R1+0xf360] ;  /* 0x00f3600001307983 */ /* 0x000ee80000300a00 */
[----:B------:R-:W3:Y:S04]  /*c4ab0*/  LDL.LU.64 R54, [R1+0xf358] ;  /* 0x00f3580001367983 */ /* 0x000ee80000300a00 */
[----:B------:R-:W4:Y:S04]  /*c4ac0*/  LDL.LU.64 R52, [R1+0xf350] ;  /* 0x00f3500001347983 */ /* 0x000f280000300a00 */
        /* <DEDUP_REMOVED lines=8> */
[C---:B--2---:R-:W-:Y:S08]  /*c4b50*/  HMMA.16816.F32 R16, R28.reuse, R50, R16 ;  /* 0x000000321c10723c */ /* 0x044ff00000001810 */
[C---:B---3--:R-:W-:Y:S08]  /*c4b60*/  HMMA.16816.F32 R24, R28.reuse, R54, R24 ;  /* 0x000000361c18723c */ /* 0x048ff00000001818 */
[C---:B----4-:R-:W-:Y:S08]  /*c4b70*/  HMMA.16816.F32 R20, R28.reuse, R52, R20 ;  /* 0x000000341c14723c */ /* 0x050ff00000001814 */
[C---:B------:R-:W-:Y:S08]  /*c4b80*/  HMMA.16816.F32 R12, R28.reuse, R48, R12 ;  /* 0x000000301c0c723c */ /* 0x040ff0000000180c */
[C---:B------:R-:W-:Y:S08]  /*c4b90*/  HMMA.16816.F32 R36, R28.reuse, R58, R36 ;  /* 0x0000003a1c24723c */ /* 0x040ff00000001824 */
[C---:B------:R-:W-:Y:S11]  /*c4ba0*/  HMMA.16816.F32 R32, R28.reuse, R56, R32 ;  /* 0x000000381c20723c */ /* 0x040ff60000001820 */
        /* <DEDUP_REMOVED lines=10> */
[----:B------:R-:W2:Y:S04]  /*c4c50*/  LDL.LU.64 R56, [R1+0x2d20] ;  /* 0x002d200001387983 */ /* 0x000ea80000300a00 */
[----:B------:R-:W-:Y:S04]  /*c4c60*/  STL.64 [R1+0x2310], R12 ;  /* 0x0023100c01007387 */ /* 0x000fe80000100a00 */
[----:B------:R-:W-:Y:S04]  /*c4c70*/  STL.64 [R1+0x2318], R14 ;  /* 0x0023180e01007387 */ /* 0x000fe80000100a00 */
[----:B------:R-:W3:Y:S01]  /*c4c80*/  LDL.LU.64 R58, [R1+0x2d28] ;  /* 0x002d2800013a7983 */ /* 0x000ee20000300a00 */
[C---:B------:R-:W-:Y:S08]  /*c4c90*/  HMMA.16816.F32 R8, R28.reuse, R46, R8 ;  /* 0x0000002e1c08723c */ /* 0x040ff00000001808 */
[C---:B------:R-:W-:Y:S11]  /*c4ca0*/  HMMA.16816.F32 R4, R28.reuse, R44, R4 ;  /* 0x0000002c1c04723c */ /* 0x040ff60000001804 */
[----:B------:R-:W-:Y:S04]  /*c4cb0*/  STL.64 [R1+0x2300], R8 ;  /* 0x0023000801007387 */ /* 0x000fe80000100a00 */
[----:B------:R-:W-:Y:S04]  /*c4cc0*/  STL.64 [R1+0x2308], R10 ;  /* 0x0023080a01007387 */ /* 0x000fe80000100a00 */
[----:B---3--:R-:W-:Y:S04]  /*c4cd0*/  STL.64 [R1+0xf338], R58 ;  /* 0x00f3383a01007387 */ /* 0x008fe80000100a00 */
[----:B--2---:R0:W-:Y:S04]  /*c4ce0*/  STL.64 [R1+0xf330], R56 ;  /* 0x00f3303801007387 */ /* 0x0041e80000100a00 */
[----:B------:R-:W2:Y:S04]  /*c4cf0*/  LDL.LU.64 R52, [R1+0x2d10] ;  /* 0x002d100001347983 */ /* 0x000ea80000300a00 */
[----:B------:R-:W2:Y:S04]  /*c4d00*/  LDL.LU.64 R54, [R1+0x2d18] ;  /* 0x002d180001367983 */ /* 0x000ea80000300a00 */
[----:B------:R-:W3:Y:S04]  /*c4d10*/  LDL.LU.64 R48, [R1+0x2d00] ;  /* 0x002d000001307983 */ /* 0x000ee80000300a00 */
[----:B------:R-:W3:Y:S04]  /*c4d20*/  LDL.LU.64 R50, [R1+0x2d08] ;  /* 0x002d080001327983 */ /* 0x000ee80000300a00 */
[----:B0-----:R-:W4:Y:S04]  /*c4d30*/  LDL.LU.64 R56, [R1+0x2e00] ;  /* 0x002e000001387983 */ /* 0x001f280000300a00 */
[----:B------:R-:W4:Y:S04]  /*c4d40*/  LDL.LU.64 R58, [R1+0x2e08] ;  /* 0x002e0800013a7983 */ /* 0x000f280000300a00 */
[----:B------:R0:W-:Y:S04]  /*c4d50*/  STL.64 [R1+0x22f0], R4 ;  /* 0x0022f00401007387 */ /* 0x0001e80000100a00 */
[----:B------:R1:W-:Y:S04]  /*c4d60*/  STL.64 [R1+0x22f8], R6 ;  /* 0x0022f80601007387 */ /* 0x0003e80000100a00 */
[----:B------:R-:W2:Y:S04]  /*c4d70*/  LDL.LU.64 R36, [R1+0x2df0] ;  /* 0x002df00001247983 */ /* 0x000ea80000300a00 */
[----:B------:R-:W2:Y:S04]  /*c4d80*/  LDL.LU.64 R38, [R1+0x2df8] ;  /* 0x002df80001267983 */ /* 0x000ea80000300a00 */
        /* <DEDUP_REMOVED lines=14> */
[----:B------:R-:W3:Y:S04]  /*c4e70*/  LDL.LU.64 R44, [R1+0x2d30] ;  /* 0x002d3000012c7983 */ /* 0x000ee80000300a00 */
[----:B------:R-:W3:Y:S01]  /*c4e80*/  LDL.LU.64 R46, [R1+0x2d38] ;  /* 0x002d3800012e7983 */ /* 0x000ee20000300a00 */
[C---:B----4-:R-:W-:Y:S08]  /*c4e90*/  HMMA.16816.F32 R56, R28.reuse, R42, R56 ;  /* 0x0000002a1c38723c */ /* 0x050ff00000001838 */
[C---:B--2---:R-:W-:Y:S11]  /*c4ea0*/  HMMA.16816.F32 R40, R28.reuse, R40, R36 ;  /* 0x000000281c28723c */ /* 0x044ff60000001824 */
[----:B------:R-:W-:Y:S04]  /*c4eb0*/  STL.64 [R1+0x22e0], R56 ;  /* 0x0022e03801007387 */ /* 0x000fe80000100a00 */
[----:B------:R0:W-:Y:S04]  /*c4ec0*/  STL.64 [R1+0x22e8], R58 ;  /* 0x0022e83a01007387 */ /* 0x0001e80000100a00 */
[----:B0-----:R-:W2:Y:S04]  /*c4ed0*/  LDL.LU.64 R58, [R1+0xf338] ;  /* 0x00f33800013a7983 */ /* 0x001ea80000300a00 */
[----:B------:R-:W2:Y:S04]  /*c4ee0*/  LDL.LU.64 R56, [R1+0xf330] ;  /* 0x00f3300001387983 */ /* 0x000ea80000300a00 */
[----:B------:R-:W3:Y:S04]  /*c4ef0*/  LDL.LU.64 R38, [R1+0xf328] ;  /* 0x00f3280001267983 */ /* 0x000ee80000300a00 */
[----:B------:R-:W4:Y:S04]  /*c4f00*/  LDL.LU.64 R36, [R1+0xf320] ;  /* 0x00f3200001247983 */ /* 0x000f280000300a00 */
[----:B------:R0:W-:Y:S04]  /*c4f10*/  STL.64 [R1+0x22d0], R40 ;  /* 0x0022d02801007387 */ /* 0x0001e80000100a00 */
[----:B------:R1:W-:Y:S04]  /*c4f20*/  STL.64 [R1+0x22d8], R42 ;  /* 0x0022d82a01007387 */ /* 0x0003e80000100a00 */
[----:B0-----:R-:W2:Y:S04]  /*c4f30*/  LDL.LU.64 R40, [R1+0x2d40] ;  /* 0x002d400001287983 */ /* 0x001ea80000300a00 */
[----:B-1----:R-:W2:Y:S01]  /*c4f40*/  LDL.LU.64 R42, [R1+0x2d48] ;  /* 0x002d4800012a7983 */ /* 0x002ea20000300a00 */
[C---:B---3--:R-:W-:Y:S08]  /*c4f50*/  HMMA.16816.F32 R24, R28.reuse, R38, R24 ;  /* 0x000000261c18723c */ /* 0x048ff00000001818 */
[C---:B----4-:R-:W-:Y:S11]  /*c4f60*/  HMMA.16816.F32 R36, R28.reuse, R36, R32 ;  /* 0x000000241c24723c */ /* 0x050ff60000001820 */
[----:B------:R-:W-:Y:S04]  /*c4f70*/  STL.64 [R1+0x22c0], R24 ;  /* 0x0022c01801007387 */ /* 0x000fe80000100a00 */
[----:B------:R0:W-:Y:S04]  /*c4f80*/  STL.64 [R1+0x22c8], R26 ;  /* 0x0022c81a01007387 */ /* 0x0001e80000100a00 */
[----:B0-----:R-:W3:Y:S04]  /*c4f90*/  LDL.LU.64 R26, [R1+0xf318] ;  /* 0x00f31800011a7983 */ /* 0x001ee80000300a00 */
[----:B------:R-:W4:Y:S04]  /*c4fa0*/  LDL.LU.64 R24, [R1+0xf310] ;  /* 0x00f3100001187983 */ /* 0x000f280000300a00 */
[----:B------:R-:W2:Y:S04]  /*c4fb0*/  LDL.LU.64 R34, [R1+0xf308] ;  /* 0x00f3080001227983 */ /* 0x000ea80000300a00 */
[----:B------:R-:W3:Y:S01]  /*c4fc0*/  LDL.LU.64 R32, [R1+0xf300] ;  /* 0x00f3000001207983 */ /* 0x000ee20000300a00 */
[C---:B------:R-:W-:Y:S03]  /*c4fd0*/  HMMA.16816.F32 R4, R28.reuse, R2, R4 ;  /* 0x000000021c04723c */ /* 0x040fe60000001804 */
[----:B------:R0:W-:Y:S04]  /*c4fe0*/  STL.64 [R1+0x22b0], R36 ;  /* 0x0022b02401007387 */ /* 0x0001e80000100a00 */
[----:B------:R1:W-:Y:S04]  /*c4ff0*/  STL.64 [R1+0x22b8], R38 ;  /* 0x0022b82601007387 */ /* 0x0003e80000100a00 */
[----:B0-----:R-:W4:Y:S04]  /*c5000*/  LDL.LU.64 R36, [R1+0x2d50] ;  /* 0x002d500001247983 */ /* 0x001f280000300a00 */
[----:B-1----:R-:W4:Y:S01]  /*c5010*/  LDL.LU.64 R38, [R1+0x2d58] ;  /* 0x002d580001267983 */ /* 0x002f220000300a00 */
[C---:B--2---:R-:W-:Y:S08]  /*c5020*/  HMMA.16816.F32 R20, R28.reuse, R34, R20 ;  /* 0x000000221c14723c */ /* 0x044ff00000001814 */
[C---:B---3--:R-:W-:Y:S08]  /*c5030*/  HMMA.16816.F32 R32, R28.reuse, R32, R16 ;  /* 0x000000201c20723c */ /* 0x048ff00000001810 */
[C---:B------:R-:W-:Y:S03]  /*c5040*/  HMMA.16816.F32 R12, R28.reuse, R26, R12 ;  /* 0x0000001a1c0c723c */ /* 0x040fe6000000180c */
[----:B------:R-:W-:Y:S04]  /*c5050*/  STL.64 [R1+0x22a0], R20 ;  /* 0x0022a01401007387 */ /* 0x000fe80000100a00 */
[----:B------:R0:W-:Y:S04]  /*c5060*/  STL.64 [R1+0x22a8], R22 ;  /* 0x0022a81601007387 */ /* 0x0001e80000100a00 */
[----:B0-----:R-:W2:Y:S04]  /*c5070*/  LDL.LU.64 R22, [R1+0xf2f8] ;  /* 0x00f2f80001167983 */ /* 0x001ea80000300a00 */
[----:B------:R-:W3:Y:S04]  /*c5080*/  LDL.LU.64 R20, [R1+0xf2f0] ;  /* 0x00f2f00001147983 */ /* 0x000ee80000300a00 */
[----:B------:R-:W2:Y:S04]  /*c5090*/  LDL.LU.64 R18, [R1+0xf2e8] ;  /* 0x00f2e80001127983 */ /* 0x000ea80000300a00 */
[----:B------:R-:W2:Y:S04]  /*c50a0*/  LDL.LU.64 R16, [R1+0xf2e0] ;  /* 0x00f2e00001107983 */ /* 0x000ea80000300a00 */
        /* <DEDUP_REMOVED lines=17> */
[----:B------:R-:W4:Y:S01]  /*c51c0*/  LDL.LU.64 R8, [R1+0xf2b0] ;  /* 0x00f2b00001087983 */ /* 0x000f220000300a00 */
[----:B------:R-:W-:-:S15]  /*c51d0*/  HMMA.16816.F32 R4, R28, R6, R32 ;  /* 0x000000061c04723c */ /* 0x000fde0000001820 */
[----:B------:R-:W-:-:S04]  /*c51e0*/  NOP ;  /* 0x0000000000007918 */ /* 0x000fc80000000000 */
[----:B------:R-:W-:Y:S04]  /*c51f0*/  STL.64 [R1+0x2250], R4 ;  /* 0x0022500401007387 */ /* 0x000fe80000100a00 */
[----:B------:R0:W-:Y:S02]  /*c5200*/  STL.64 [R1+0x2258], R6 ;  /* 0x0022580601007387 */ /* 0x0001e40000100a00 */
[C---:B0-----:R-:W-:Y:S08]  /*c5210*/  HMMA.16816.F32 R4, R28.reuse, R12, R44 ;  /* 0x0000000c1c04723c */ /* 0x041ff0000000182c */
[C---:B------:R-:W-:Y:S08]  /*c5220*/  HMMA.16816.F32 R12, R28.reuse, R14, R56 ;  /* 0x0000000e1c0c723c */ /* 0x040ff00000001838 */
[C---:B----4-:R-:W-:Y:S08]  /*c5230*/  HMMA.16816.F32 R32, R28.reuse, R8, R36 ;  /* 0x000000081c20723c */ /* 0x050ff00000001824 */
[C---:B--2---:R-:W-:Y:S11]  /*c5240*/  HMMA.16816.F32 R8, R28.reuse, R10, R40 ;  /* 0x0000000a1c08723c */ /* 0x044ff60000001828 */
[----:B------:R-:W-:Y:S04]  /*c5250*/  STL.64 [R1+0x2240], R32 ;  /* 0x0022402001007387 */ /* 0x000fe80000100a00 */
[----:B------:R-:W-:Y:S04]  /*c5260*/  STL.64 [R1+0x2248], R34 ;  /* 0x0022482201007387 */ /* 0x000fe80000100a00 */
[----:B------:R-:W-:Y:S04]  /*c5270*/  STL.64 [R1+0x2230], R8 ;  /* 0x0022300801007387 */ /* 0x000fe80000100a00 */
[----:B------:R0:W-:Y:S04]  /*c5280*/  STL.64 [R1+0x2238], R10 ;  /* 0x0022380a01007387 */ /* 0x0001e80000100a00 */
[----:B------:R-:W-:Y:S04]  /*c5290*/  STL.64 [R1+0x2220], R4 ;  /* 0x0022200401007387 */ /* 0x000fe80000100a00 */
[----:B------:R1:W-:Y:S01]  /*c52a0*/  STL.64 [R1+0x2228], R6 ;  /* 0x0022280601007387 */ /* 0x0003e20000100a00 */
[C---:B0-----:R-:W-:Y:S08]  /*c52b0*/  HMMA.16816.F32 R8, R28.reuse, R16, R52 ;  /* 0x000000101c08723c */ /* 0x041ff00000001834 */
[----:B-1----:R-:W-:Y:S01]  /*c52c0*/  HMMA.16816.F32 R4, R28, R18, R48 ;  /* 0x000000121c04723c */ /* 0x002fe20000001830 */
[----:B------:R-:W-:Y:S04]  /*c52d0*/  STL.64 [R1+0x2210], R12 ;  /* 0x0022100c01007387 */ /* 0x000fe80000100a00 */
[----:B------:R-:W-:-:S14]  /*c52e0*/  STL.64 [R1+0x2218], R14 ;  /* 0x0022180e01007387 */ /* 0x000fdc0000100a00 */
[----:B------:R-:W-:Y:S04]  /*c52f0*/  STL.64 [R1+0x21f0], R4 ;  /* 0x0021f00401007387 */ /* 0x000fe80000100a00 */
[----:B------:R-:W-:Y:S04]  /*c5300*/  STL.64 [R1+0x2200], R8 ;  /* 0x0022000801007387 */ /* 0x000fe80000100a00 */
[----:B------:R-:W-:Y:S04]  /*c5310*/  STL.64 [R1+0x2208], R10 ;  /* 0x0022080a01007387 */ /* 0x000fe80000100a00 */
[----:B------:R-:W-:Y:S04]  /*c5320*/  STL [R1+0x21f8], R6 ;  /* 0x0021f80601007387 */ /* 0x000fe80000100800 */
[----:B------:R-:W2:Y:S04]  /*c5330*/  LDL.LU R52, [R1+0x70] ;  /* 0x0000700001347983 */ /* 0x000ea80000300800 */
[----:B------:R-:W2:Y:S04]  /*c5340*/  LDL.LU R53, [R1+0x74] ;  /* 0x0000740001357983 */ /* 0x000ea80000300800 */
[----:B------:R-:W4:Y:S04]  /*c5350*/  LDL.LU R54, [R1+0x78] ;  /* 0x0000780001367983 */ /* 0x000f280000300800 */
[----:B------:R-:W4:Y:S01]  /*c5360*/  LDL.LU R55, [R1+0x7c] ;  /* 0x00007c0001377983 */ /* 0x000f220000300800 */
[----:B------:R-:W-:-:S03]  /*c5370*/  IMAD.MOV.U32 R0, RZ, RZ, R7 ;  /* 0x000000ffff007224 */ /* 0x000fc600078e0007 */
[----:B----4-:R-:W-:Y:S04]  /*c5380*/  STL.64 [R1+0xf2a8], R54 ;  /* 0x00f2a83601007387 */ /* 0x010fe80000100a00 */
[----:B--2---:R0:W-:Y:S04]  /*c5390*/  STL.64 [R1+0xf2a0], R52 ;  /* 0x00f2a03401007387 */ /* 0x0041e80000100a00 */
[----:B------:R-:W2:Y:S04]  /*c53a0*/  LDL.LU R44, [R1+0x50] ;  /* 0x00005000012c7983 */ /* 0x000ea80000300800 */
[----:B------:R-:W2:Y:S04]  /*c53b0*/  LDL.LU R45, [R1+0x54] ;  /* 0x00005400012d7983 */ /* 0x000ea80000300800 */
[----:B------:R-:W2:Y:S04]  /*c53c0*/  LDL.LU R46, [R1+0x58] ;  /* 0x00005800012e7983 */ /* 0x000ea80000300800 */
[----:B------:R-:W2:Y:S04]  /*c53d0*/  LDL.LU R47, [R1+0x5c] ;  /* 0x00005c00012f7983 */ /* 0x000ea80000300800 */
[----:B0-----:R-:W3:Y:S04]  /*c53e0*/  LDL.LU.64 R52, [R1+0x2cf0] ;  /* 0x002cf00001347983 */ /* 0x001ee80000300a00 */
[----:B------:R-:W3:Y:S04]  /*c53f0*/  LDL.LU.64 R54, [R1+0x2cf8] ;  /* 0x002cf80001367983 */ /* 0x000ee80000300a00 */
[----:B------:R-:W4:Y:S04]  /*c5400*/  LDL.LU R13, [R1+0x3328] ;  /* 0x00332800010d7983 */ /* 0x000f280000300800 */
[----:B------:R-:W4:Y:S04]  /*c5410*/  LDL.LU R2, [R1+0x3324] ;  /* 0x0033240001027983 */ /* 0x000f280000300800 */
        /* <DEDUP_REMOVED lines=10> */
[----:B------:R-:W2:Y:S04]  /*c54c0*/  LDL.LU.64 R16, [R1+0x2ce0] ;  /* 0x002ce00001107983 */ /* 0x000ea80000300a00 */
[----:B------:R-:W2:Y:S04]  /*c54d0*/  LDL.LU.64 R18, [R1+0x2ce8] ;  /* 0x002ce80001127983 */ /* 0x000ea80000300a00 */
        /* <DEDUP_REMOVED lines=21> */
[----:B------:R-:W-:Y:S01]  /*c5630*/  STL [R1+0xe3d8], R0 ;  /* 0x00e3d80001007387 */ /* 0x000fe20000100800 */
[----:B---3--:R-:W-:-:S15]  /*c5640*/  HMMA.16816.F32 R52, R28, R20, R52 ;  /* 0x000000141c34723c */ /* 0x008fde0000001834 */
[----:B------:R-:W-:-:S04]  /*c5650*/  NOP ;  /* 0x0000000000007918 */ /* 0x000fc80000000000 */
[----:B------:R-:W-:Y:S04]  /*c5660*/  STL.64 [R1+0x21e0], R52 ;  /* 0x0021e03401007387 */ /* 0x000fe80000100a00 */
[----:B------:R0:W-:Y:S04]  /*c5670*/  STL.64 [R1+0x21e8], R54 ;  /* 0x0021e83601007387 */ /* 0x0001e80000100a00 */
[----:B0-----:R-:W3:Y:S04]  /*c5680*/  LDL.LU.64 R54, [R1+0xf2a8] ;  /* 0x00f2a80001367983 */ /* 0x001ee80000300a00 */
[----:B------:R-:W3:Y:S01]  /*c5690*/  LDL.LU.64 R52, [R1+0xf2a0] ;  /* 0x00f2a00001347983 */ /* 0x000ee20000300a00 */
[----:B----4-:R-:W-:-:S02]  /*c56a0*/  IMAD R2, R2, 0x100, R13 ;  /* 0x0000010002027824 */ /* 0x010fc400078e020d */
[----:B--2---:R-:W-:Y:S02]  /*c56b0*/  IMAD R3, R3, 0x100, R6 ;  /* 0x0000010003037824 */ /* 0x004fe400078e0206 */
[----:B------:R-:W-:Y:S01]  /*c56c0*/  IMAD R4, R4, 0x100, R7 ;  /* 0x0000010004047824 */ /* 0x000fe200078e0207 */
[----:B------:R-:W-:Y:S01]  /*c56d0*/  HMMA.16816.F32 R16, R28, R22, R16 ;  /* 0x000000161c10723c */ /* 0x000fe20000001810 */
[----:B------:R-:W-:Y:S01]  /*c56e0*/  IMAD R5, R26, 0x100, R5 ;  /* 0x000001001a057824 */ /* 0x000fe200078e0205 */
[----:B------:R-:W-:Y:S02]  /*c56f0*/  F2FP.F16.E4M3.UNPACK_B R6, R27.H1 ;  /* 0x0000001bff06723e */ /* 0x000fe400030006ff */
[----:B------:R-:W-:-:S15]  /*c5700*/  F2FP.F16.E4M3.UNPACK_B R7, R36.H1 ;  /* 0x00000024ff07723e */ /* 0x000fde00030006ff */
[----:B------:R-:W-:Y:S04]  /*c5710*/  STL.64 [R1+0x21d0], R16 ;  /* 0x0021d01001007387 */ /* 0x000fe80000100a00 */
[----:B------:R-:W-:Y:S01]  /*c5720*/  STL.64 [R1+0x21d8], R18 ;  /* 0x0021d81201007387 */ /* 0x000fe20000100a00 */
[----:B------:R-:W-:Y:S01]  /*c5730*/  HMMA.16816.F32 R8, R28, R24, R8 ;  /* 0x000000181c08723c */ /* 0x000fe20000001808 */
[----:B------:R-:W-:Y:S02]  /*c5740*/  F2FP.F16.E4M3.UNPACK_B R28, R2 ;  /* 0x00000002ff1c723e */ /* 0x000fe400020006ff */
[----:B------:R-:W-:Y:S02]  /*c5750*/  F2FP.F16.E4M3.UNPACK_B R29, R3 ;  /* 0x00000003ff1d723e */ /* 0x000fe400020006ff */
[----:B------:R-:W-:-:S02]  /*c5760*/  F2FP.F16.E4M3.UNPACK_B R30, R4 ;  /* 0x00000004ff1e723e */ /* 0x000fc400020006ff */
[----:B------:R-:W-:-:S12]  /*c5770*/  F2FP.F16.E4M3.UNPACK_B R31, R5 ;  /* 0x00000005ff1f723e */ /* 0x000fd800020006ff */
[----:B------:R-:W-:Y:S01]  /*c5780*/  STL.64 [R1+0x21a0], R8 ;  /* 0x0021a00801007387 */ /* 0x000fe20000100a00 */
[----:B------:R-:W-:-:S03]  /*c5790*/  IMAD.MOV.U32 R0, RZ, RZ, R11 ;  /* 0x000000ffff007224 */ /* 0x000fc600078e000b */
[----:B------:R0:W-:Y:S02]  /*c57a0*/  STL [R1+0x21a8], R10 ;  /* 0x0021a80a01007387 */ /* 0x0001e40000100800 */
[C---:B0-----:R-:W-:Y:S01]  /*c57b0*/  HMMA.16816.F32 R8, R28.reuse, R6, R32 ;  /* 0x000000061c08723c */ /* 0x041fe20000001820 */
[----:B------:R-:W-:Y:S02]  /*c57c0*/  F2FP.F16.E4M3.UNPACK_B R2, R37.H1 ;  /* 0x00000025ff02723e */ /* 0x000fe400030006ff */
[----:B------:R-:W-:Y:S01]  /*c57d0*/  F2FP.F16.E4M3.UNPACK_B R3, R38.H1 ;  /* 0x00000026ff03723e */ /* 0x000fe200030006ff */
[----:B------:R-:W-:Y:S04]  /*c57e0*/  STL [R1+0xe450], R0 ;  /* 0x00e4500001007387 */ /* 0x000fe80000100800 */
[----:B------:R-:W-:Y:S11]  /*c57f0*/  STL.64 [R1+0x18], R6 ;  /* 0x0000180601007387 */ /* 0x000ff60000100a00 */
[----:B------:R-:W-:Y:S04]  /*c5800*/  STL.64 [R1+0x23d0], R8 ;  /* 0x0023d00801007387 */ /* 0x000fe80000100a00 */
[----:B------:R0:W-:Y:S02]  /*c5810*/  STL.64 [R1+0x23d8], R10 ;  /* 0x0023d80a01007387 */ /* 0x0001e40000100a00 */
[----:B0-----:R-:W-:Y:S01]  /*c5820*/  HMMA.16816.F32 R8, R28, R2, R40 ;  /* 0x000000021c08723c */ /* 0x001fe20000001828 */
[----:B------:R-:W-:-:S02]  /*c5830*/  F2FP.F16.E4M3.UNPACK_B R6, R39.H1 ;  /* 0x00000027ff06723e */ /* 0x000fc400030006ff */
[----:B------:R-:W-:Y:S01]  /*c5840*/  F2FP.F16.E4M3.UNPACK_B R7, R56.H1 ;  /* 0x00000038ff07723e */ /* 0x000fe200030006ff */
[----:B------:R-:W-:-:S15]  /*c5850*/  STL.64 [R1+0x10], R2 ;  /* 0x0000100201007387 */ /* 0x000fde0000100a00 */
[----:B------:R-:W-:Y:S04]  /*c5860*/  STL.64 [R1+0x2400], R8 ;  /* 0x0024000801007387 */ /* 0x000fe80000100a00 */
[----:B------:R0:W-:Y:S02]  /*c5870*/  STL.64 [R1+0x2408], R10 ;  /* 0x0024080a01007387 */ /* 0x0001e40000100a00 */
[----:B0-----:R-:W-:Y:S01]  /*c5880*/  HMMA.16816.F32 R8, R28, R6, R44 ;  /* 0x000000061c08723c */ /* 0x001fe2000000182c */
[----:B------:R-:W-:Y:S02]  /*c5890*/  F2FP.F16.E4M3.UNPACK_B R4, R57.H1 ;  /* 0x00000039ff04723e */ /* 0x000fe400030006ff */
[----:B------:R-:W-:Y:S01]  /*c58a0*/  F2FP.F16.E4M3.UNPACK_B R5, R58.H1 ;  /* 0x0000003aff05723e */ /* 0x000fe200030006ff */
[----:B------:R-:W-:Y:S01]  /*c58b0*/  STL.64 [R1+0x8], R6 ;  /* 0x0000080601007387 */ /* 0x000fe20000100a00 */
[----:B------:R-:W-:-:S02]  /*c58c0*/  IMAD.MOV.U32 R2, RZ, RZ, R6 ;  /* 0x000000ffff027224 */ /* 0x000fc400078e0006 */
[----:B------:R-:W-:-:S12]  /*c58d0*/  IMAD.MOV.U32 R0, RZ, RZ, R7 ;  /* 0x000000ffff007224 */ /* 0x000fd800078e0007 */
[----:B------:R-:W-:Y:S04]  /*c58e0*/  STL.64 [R1+0x2410], R8 ;  /* 0x0024100801007387 */ /* 0x000fe80000100a00 */
[----:B------:R-:W-:Y:S04]  /*c58f0*/  STL.64 [R1+0x2418], R10 ;  /* 0x0024180a01007387 */ /* 0x000fe80000100a00 */
[----:B------:R-:W-:Y:S04]  /*c5900*/  STL [R1], R4 ;  /* 0x0000000401007387 */ /* 0x000fe80000100800 */
[----:B------:R0:W-:Y:S02]  /*c5910*/  STL [R1+0x4], R5 ;  /* 0x0000040501007387 */ /* 0x0001e40000100800 */
[----:B0-----:R-:W-:Y:S01]  /*c5920*/  HMMA.16816.F32 R4, R28, R4, R48 ;  /* 0x000000041c04723c */ /* 0x001fe20000001830 */
[----:B------:R-:W-:-:S02]  /*c5930*/  F2FP.F16.E4M3.UNPACK_B R60, R60.H1 ;  /* 0x0000003cff3c723e */ /* 0x000fc400030006ff */
[----:B------:R-:W-:-:S15]  /*c5940*/  F2FP.F16.E4M3.UNPACK_B R61, R61.H1 ;  /* 0x0000003dff3d723e */ /* 0x000fde00030006ff */
[----:B------:R-:W-:Y:S01]  /*c5950*/  NOP ;  /* 0x0000000000007918 */ /* 0x000fe20000000000 */
[----:B------:R-:W-:Y:S04]  /*c5960*/  STL.64 [R1+0x2430], R4 ;  /* 0x0024300401007387 */ /* 0x000fe80000100a00 */
[----:B------:R3:W-:Y:S04]  /*c5970*/  STL.64 [R1+0x2438], R6 ;  /* 0x0024380601007387 */ /* 0x0007e80000100a00 */
[----:B------:R-:W2:Y:S01]  /*c5980*/  LDL.LU R36, [R1+0xf0] ;  /* 0x0000f00001247983 */ /* 0x000ea20000300800 */
[----:B------:R-:W-:Y:S01]  /*c5990*/  F2FP.F16.E4M3.UNPACK_B R58, R59.H1 ;  /* 0x0000003bff3a723e */ /* 0x000fe200030006ff */
[----:B---3--:R-:W-:-:S15]  /*c59a0*/  HMMA.16816.F32 R4, R28, R60, R52 ;  /* 0x0000003c1c04723c */ /* 0x008fde0000001834 */
[----:B------:R-:W-:-:S04]  /*c59b0*/  NOP ;  /* 0x0000000000007918 */ /* 0x000fc80000000000 */
[----:B------:R0:W-:Y:S04]  /*c59c0*/  STL.64 [R1+0x2440], R4 ;  /* 0x0024400401007387 */ /* 0x0001e80000100a00 */
[----:B------:R1:W-:Y:S04]  /*c59d0*/  STL.64 [R1+0x2448], R6 ;  /* 0x0024480601007387 */ /* 0x0003e80000100a00 */
[----:B------:R-:W2:Y:S04]  /*c59e0*/  LDL.LU R37, [R1+0xf4] ;  /* 0x0000f40001257983 */ /* 0x000ea80000300800 */
[----:B------:R-:W2:Y:S04]  /*c59f0*/  LDL.LU R38, [R1+0xf8] ;  /* 0x0000f80001267983 */ /* 0x000ea80000300800 */
[----:B------:R-:W2:Y:S04]  /*c5a00*/  LDL.LU R39, [R1+0xfc] ;  /* 0x0000fc0001277983 */ /* 0x000ea80000300800 */
[----:B------:R-:W3:Y:S04]  /*c5a10*/  LDL.LU R8, [R1+0xd0] ;  /* 0x0000d00001087983 */ /* 0x000ee80000300800 */
[----:B------:R-:W3:Y:S04]  /*c5a20*/  LDL.LU R9, [R1+0xd4] ;  /* 0x0000d40001097983 */ /* 0x000ee80000300800 */
[----:B------:R-:W3:Y:S04]  /*c5a30*/  LDL.LU R10, [R1+0xd8] ;  /* 0x0000d800010a7983 */ /* 0x000ee80000300800 */
[----:B------:R-:W3:Y:S04]  /*c5a40*/  LDL.LU R11, [R1+0xdc] ;  /* 0x0000dc00010b7983 */ /* 0x000ee80000300800 */
[----:B------:R-:W4:Y:S04]  /*c5a50*/  LDL.LU R16, [R1+0xb0] ;  /* 0x0000b00001107983 */ /* 0x000f280000300800 */
[----:B------:R-:W4:Y:S04]  /*c5a60*/  LDL.LU R17, [R1+0xb4] ;  /* 0x0000b40001117983 */ /* 0x000f280000300800 */
[----:B------:R-:W4:Y:S04]  /*c5a70*/  LDL.LU R18, [R1+0xb8] ;  /* 0x0000b80001127983 */ /* 0x000f280000300800 */
[----:B------:R-:W4:Y:S04]  /*c5a80*/  LDL.LU R19, [R1+0xbc] ;  /* 0x0000bc0001137983 */ /* 0x000f280000300800 */
[----:B------:R-:W2:Y:S04]  /*c5a90*/  LDL.LU R24, [R1+0x90] ;  /* 0x0000900001187983 */ /* 0x000ea80000300800 */
[----:B------:R-:W2:Y:S04]  /*c5aa0*/  LDL.LU R25, [R1+0x94] ;  /* 0x0000940001197983 */ /* 0x000ea80000300800 */
[----:B------:R-:W2:Y:S04]  /*c5ab0*/  LDL.LU R26, [R1+0x98] ;  /* 0x00009800011a7983 */ /* 0x000ea80000300800 */
[----:B------:R-:W2:Y:S04]  /*c5ac0*/  LDL.LU R27, [R1+0x9c] ;  /* 0x00009c00011b7983 */ /* 0x000ea80000300800 */
[----:B------:R-:W2:Y:S04]  /*c5ad0*/  LDL.LU R59, [R1+0x27e4] ;  /* 0x0027e400013b7983 */ /* 0x000ea80000300800 */
[----:B------:R-:W3:Y:S04]  /*c5ae0*/  LDL.LU R56, [R1+0x27f0] ;  /* 0x0027f00001387983 */ /* 0x000ee80000300800 */
[----:B0-----:R-:W4:Y:S04]  /*c5af0*/  LDL.LU R4, [R1+0x80] ;  /* 0x0000800001047983 */ /* 0x001f280000300800 */
[----:B------:R-:W4:Y:S04]  /*c5b00*/  LDL.LU R5, [R1+0x84] ;  /* 0x0000840001057983 */ /* 0x000f280000300800 */
[----:B-1----:R-:W4:Y:S04]  /*c5b10*/  LDL.LU R6, [R1+0x88] ;  /* 0x0000880001067983 */ /* 0x002f280000300800 */
        /* <DEDUP_REMOVED lines=27> */
[----:B------:R-:W-:Y:S04]  /*c5cd0*/  STL [R1+0xf264], R60 ;  /* 0x00f2643c01007387 */ /* 0x000fe80000100800 */
[----:B------:R-:W-:Y:S01]  /*c5ce0*/  STL [R1+0xf260], R61 ;  /* 0x00f2603d01007387 */ /* 0x000fe20000100800 */
[----:B--2---:R-:W-:-:S02]  /*c5cf0*/  F2FP.F16.E4M3.UNPACK_B R59, R59.H1 ;  /* 0x0000003bff3b723e */ /* 0x004fc400030006ff */
[----:B---3--:R-:W-:-:S05]  /*c5d00*/  F2FP.F16.E4M3.UNPACK_B R56, R56.H1 ;  /* 0x00000038ff38723e */ /* 0x008fca00030006ff */
[----:B----4-:R-:W-:Y:S01]  /*c5d10*/  HMMA.16816.F32 R4, R28, R58, R4 ;  /* 0x0000003a1c04723c */ /* 0x010fe20000001804 */
[----:B------:R-:W-:-:S15]  /*c5d20*/  F2FP.F16.E4M3.UNPACK_B R57, R57.H1 ;  /* 0x00000039ff39723e */ /* 0x000fde00030006ff */
[----:B------:R-:W-:-:S03]  /*c5d30*/  NOP ;  /* 0x0000000000007918 */ /* 0x000fc60000000000 */
[----:B------:R-:W-:Y:S04]  /*c5d40*/  STL.64 [R1+0x2460], R4 ;  /* 0x0024600401007387 */ /* 0x000fe80000100a00 */
[----:B------:R0:W-:Y:S02]  /*c5d50*/  STL.64 [R1+0x2468], R6 ;  /* 0x0024680601007387 */ /* 0x0001e40000100a00 */
[C---:B0-----:R-:W-:Y:S01]  /*c5d60*/  HMMA.16816.F32 R4, R28.reuse, R56, R24 ;  /* 0x000000381c04723c */ /* 0x041fe20000001818 */
[----:B------:R-:W-:Y:S02]  /*c5d70*/  F2FP.F16.E4M3.UNPACK_B R54, R54.H1 ;  /* 0x00000036ff36723e */ /* 0x000fe400030006ff */
[----:B------:R-:W-:Y:S01]  /*c5d80*/  F2FP.F16.E4M3.UNPACK_B R55, R55.H1 ;  /* 0x00000037ff37723e */ /* 0x000fe200030006ff */
[----:B------:R-:W-:Y:S04]  /*c5d90*/  STL.64 [R1+0xf238], R58 ;  /* 0x00f2383a01007387 */ /* 0x000fe80000100a00 */
[----:B------:R-:W-:Y:S11]  /*c5da0*/  STL.64 [R1+0xf230], R56 ;  /* 0x00f2303801007387 */ /* 0x000ff60000100a00 */
[----:B------:R-:W-:Y:S04]  /*c5db0*/  STL.64 [R1+0x2480], R4 ;  /* 0x0024800401007387 */ /* 0x000fe80000100a00 */
[----:B------:R0:W-:Y:S02]  /*c5dc0*/  STL.64 [R1+0x2488], R6 ;  /* 0x0024880601007387 */ /* 0x0001e40000100a00 */
[----:B0-----:R-:W-:Y:S01]  /*c5dd0*/  HMMA.16816.F32 R4, R28, R54, R20 ;  /* 0x000000361c04723c */ /* 0x001fe20000001814 */
[----:B------:R-:W-:-:S02]  /*c5de0*/  F2FP.F16.E4M3.UNPACK_B R52, R52.H1 ;  /* 0x00000034ff34723e */ /* 0x000fc400030006ff */
[----:B------:R-:W-:-:S15]  /*c5df0*/  F2FP.F16.E4M3.UNPACK_B R53, R53.H1 ;  /* 0x00000035ff35723e */ /* 0x000fde00030006ff */
[----:B------:R-:W-:Y:S01]  /*c5e00*/  NOP ;  /* 0x0000000000007918 */ /* 0x000fe20000000000 */
        /* <DEDUP_REMOVED lines=27> */
[----:B------:R0:W-:Y:S04]  /*c5fc0*/  STL.64 [R1+0x2518], R6 ;  /* 0x0025180601007387 */ /* 0x0001e80000100a00 */
[----:B------:R-:W2:Y:S01]  /*c5fd0*/  LDL.LU R8, [R1+0x170] ;  /* 0x0001700001087983 */ /* 0x000ea20000300800 */
[----:B0-----:R-:W-:-:S15]  /*c5fe0*/  HMMA.16816.F32 R4, R28, R44, R36 ;  /* 0x0000002c1c04723c */ /* 0x001fde0000001824 */
[----:B------:R-:W-:-:S04]  /*c5ff0*/  NOP ;  /* 0x0000000000007918 */ /* 0x000fc80000000000 */
[----:B------:R-:W-:Y:S04]  /*c6000*/  STL.64 [R1+0x2520], R4 ;  /* 0x0025200401007387 */ /* 0x000fe80000100a00 */
[----:B------:R-:W-:Y:S04]  /*c6010*/  STL.64 [R1+0x2528], R6 ;  /* 0x0025280601007387 */ /* 0x000fe80000100a00 */
[----:B------:R-:W2:Y:S04]  /*c6020*/  LDL.LU R9, [R1+0x174] ;  /* 0x0001740001097983 */ /* 0x000ea80000300800 */
[----:B------:R-:W3:Y:S04]  /*c6030*/  LDL.LU R10, [R1+0x178] ;  /* 0x00017800010a7983 */ /* 0x000ee80000300800 */
[----:B------:R-:W3:Y:S01]  /*c6040*/  LDL.LU R11, [R1+0x17c] ;  /* 0x00017c00010b7983 */ /* 0x000ee20000300800 */
[----:B------:R-:W-:-:S03]  /*c6050*/  F2FP.F16.E4M3.UNPACK_B R42, R43.H1 ;  /* 0x0000002bff2a723e */ /* 0x000fc600030006ff */
[----:B---3--:R-:W-:Y:S04]  /*c6060*/  STL.64 [R1+0xf298], R10 ;  /* 0x00f2980a01007387 */ /* 0x008fe80000100a00 */
[----:B--2---:R0:W-:Y:S04]  /*c6070*/  STL.64 [R1+0xf290], R8 ;  /* 0x00f2900801007387 */ /* 0x0041e80000100a00 */
[----:B------:R-:W2:Y:S04]  /*c6080*/  LDL.LU R20, [R1+0x150] ;  /* 0x0001500001147983 */ /* 0x000ea80000300800 */
[----:B------:R-:W2:Y:S04]  /*c6090*/  LDL.LU R21, [R1+0x154] ;  /* 0x0001540001157983 */ /* 0x000ea80000300800 */
[----:B------:R-:W2:Y:S04]  /*c60a0*/  LDL.LU R22, [R1+0x158] ;  /* 0x0001580001167983 */ /* 0x000ea80000300800 */
[----:B------:R-:W2:Y:S04]  /*c60b0*/  LDL.LU R23, [R1+0x15c] ;  /* 0x00015c0001177983 */ /* 0x000ea80000300800 */
[----:B------:R-:W3:Y:S04]  /*c60c0*/  LDL.LU R52, [R1+0x130] ;  /* 0x0001300001347983 */ /* 0x000ee80000300800 */
[----:B------:R-:W3:Y:S04]  /*c60d0*/  LDL.LU R53, [R1+0x134] ;  /* 0x0001340001357983 */ /* 0x000ee80000300800 */
[----:B------:R-:W3:Y:S04]  /*c60e0*/  LDL.LU R54, [R1+0x138] ;  /* 0x0001380001367983 */ /* 0x000ee80000300800 */
[----:B------:R-:W3:Y:S04]  /*c60f0*/  LDL.LU R55, [R1+0x13c] ;  /* 0x00013c0001377983 */ /* 0x000ee80000300800 */
[----:B0-----:R-:W4:Y:S04]  /*c6100*/  LDL.LU R8, [R1+0x100] ;  /* 0x0001000001087983 */ /* 0x001f280000300800 */
[----:B------:R-:W4:Y:S04]  /*c6110*/  LDL.LU R9, [R1+0x104] ;  /* 0x0001040001097983 */ /* 0x000f280000300800 */
[----:B------:R-:W4:Y:S04]  /*c6120*/  LDL.LU R10, [R1+0x108] ;  /* 0x00010800010a7983 */ /* 0x000f280000300800 */
[----:B------:R-:W4:Y:S04]  /*c6130*/  LDL.LU R11, [R1+0x10c] ;  /* 0x00010c00010b7983 */ /* 0x000f280000300800 */
[----:B------:R-:W2:Y:S04]  /*c6140*/  LDL.LU R43, [R1+0x2864] ;  /* 0x00286400012b7983 */ /* 0x000ea80000300800 */
        /* <DEDUP_REMOVED lines=27> */
[----:B------:R-:W-:Y:S04]  /*c6300*/  STL.64 [R1+0xf228], R46 ;  /* 0x00f2282e01007387 */ /* 0x000fe80000100a00 */
[----:B------:R0:W-:Y:S04]  /*c6310*/  STL.64 [R1+0xf220], R44 ;  /* 0x00f2202c01007387 */ /* 0x0001e80000100a00 */
[----:B0-----:R-:W3:Y:S04]  /*c6320*/  LDL.LU R44, [R1+0x110] ;  /* 0x00011000012c7983 */ /* 0x001ee80000300800 */
[----:B------:R-:W3:Y:S04]  /*c6330*/  LDL.LU R45, [R1+0x114] ;  /* 0x00011400012d7983 */ /* 0x000ee80000300800 */
[----:B------:R-:W3:Y:S04]  /*c6340*/  LDL.LU R46, [R1+0x118] ;  /* 0x00011800012e7983 */ /* 0x000ee80000300800 */
[----:B------:R-:W3:Y:S01]  /*c6350*/  LDL.LU R47, [R1+0x11c] ;  /* 0x00011c00012f7983 */ /* 0x000ee20000300800 */
[----:B--2---:R-:W-:-:S07]  /*c6360*/  F2FP.F16.E4M3.UNPACK_B R43, R43.H1 ;  /* 0x0000002bff2b723e */ /* 0x004fce00030006ff */
[----:B----4-:R-:W-:-:S15]  /*c6370*/  HMMA.16816.F32 R8, R28, R42, R8 ;  /* 0x0000002a1c08723c */ /* 0x010fde0000001808 */
[----:B------:R-:W-:-:S04]  /*c6380*/  NOP ;  /* 0x0000000000007918 */ /* 0x000fc80000000000 */
[----:B------:R-:W-:Y:S04]  /*c6390*/  STL.64 [R1+0x2540], R8 ;  /* 0x0025400801007387 */ /* 0x000fe80000100a00 */
[----:B------:R0:W-:Y:S04]  /*c63a0*/  STL.64 [R1+0x2548], R10 ;  /* 0x0025480a01007387 */ /* 0x0001e80000100a00 */
[----:B0-----:R-:W2:Y:S04]  /*c63b0*/  LDL.LU.64 R10, [R1+0xf298] ;  /* 0x00f29800010a7983 */ /* 0x001ea80000300a00 */
[----:B------:R-:W2:Y:S01]  /*c63c0*/  LDL.LU.64 R8, [R1+0xf290] ;  /* 0x00f2900001087983 */ /* 0x000ea20000300a00 */
[----:B---3--:R-:W-:-:S02]  /*c63d0*/  F2FP.F16.E4M3.UNPACK_B R40, R40.H1 ;  /* 0x00000028ff28723e */ /* 0x008fc400030006ff */
[----:B------:R-:W-:Y:S02]  /*c63e0*/  F2FP.F16.E4M3.UNPACK_B R41, R41.H1 ;  /* 0x00000029ff29723e */ /* 0x000fe400030006ff */
[----:B------:R-:W-:Y:S02]  /*c63f0*/  F2FP.F16.E4M3.UNPACK_B R38, R38.H1 ;  /* 0x00000026ff26723e */ /* 0x000fe400030006ff */
[----:B------:R-:W-:Y:S01]  /*c6400*/  F2FP.F16.E4M3.UNPACK_B R39, R39.H1 ;  /* 0x00000027ff27723e */ /* 0x000fe200030006ff */
[----:B------:R-:W-:Y:S04]  /*c6410*/  STL.64 [R1+0xf208], R42 ;  /* 0x00f2082a01007387 */ /* 0x000fe80000100a00 */
[----:B------:R0:W-:Y:S01]  /*c6420*/  STL.64 [R1+0xf200], R40 ;  /* 0x00f2002801007387 */ /* 0x0001e20000100a00 */
[----:B------:R-:W-:-:S02]  /*c6430*/  F2FP.F16.E4M3.UNPACK_B R36, R36.H1 ;  /* 0x00000024ff24723e */ /* 0x000fc400030006ff */
[----:B------:R-:W-:Y:S02]  /*c6440*/  F2FP.F16.E4M3.UNPACK_B R37, R37.H1 ;  /* 0x00000025ff25723e */ /* 0x000fe400030006ff */
[----:B------:R-:W-:Y:S02]  /*c6450*/  F2FP.F16.E4M3.UNPACK_B R34, R34.H1 ;  /* 0x00000022ff22723e */ /* 0x000fe400030006ff */
[----:B------:R-:W-:Y:S02]  /*c6460*/  F2FP.F16.E4M3.UNPACK_B R35, R35.H1 ;  /* 0x00000023ff23723e */ /* 0x000fe400030006ff */
[----:B------:R-:W-:Y:S02]  /*c6470*/  F2FP.F16.E4M3.UNPACK_B R32, R32.H1 ;  /* 0x00000020ff20723e */ /* 0x000fe400030006ff */
[----:B------:R-:W-:-:S07]  /*c6480*/  F2FP.F16.E4M3.UNPACK_B R33, R33.H1 ;  /* 0x00000021ff21723e */ /* 0x000fce00030006ff */
[----:B------:R-:W-:Y:S01]  /*c6490*/  HMMA.16816.F32 R20, R28, R32, R20 ;  /* 0x000000201c14723c */ /* 0x000fe20000001814 */
[----:B------:R-:W-:Y:S02]  /*c64a0*/  F2FP.F16.E4M3.UNPACK_B R26, R26.H1 ;  /* 0x0000001aff1a723e */ /* 0x000fe400030006ff */
[----:B------:R-:W-:Y:S02]  /*c64b0*/  F2FP.F16.E4M3.UNPACK_B R27, R27.H1 ;  /* 0x0000001bff1b723e */ /* 0x000fe400030006ff */
[----:B------:R-:W-:-:S03]  /*c64c0*/  F2FP.F16.E4M3.UNPACK_B R24, R17.H1 ;  /* 0x00000011ff18723e */ /* 0x000fc600030006ff */
[C---:B------:R-:W-:Y:S08]  /*c64d0*/  HMMA.16816.F32 R44, R28.reuse, R40, R44 ;  /* 0x000000281c2c723c */ /* 0x040ff0000000182c */
[C---:B0-----:R-:W-:Y:S11]  /*c64e0*/  HMMA.16816.F32 R40, R28.reuse, R38, R48 ;  /* 0x000000261c28723c */ /* 0x041ff60000001830 */
        /* <DEDUP_REMOVED lines=8> */
[----:B------:R-:W-:-:S10]  /*c6570*/  F2FP.F16.E4M3.UNPACK_B R25, R6.H1 ;  /* 0x00000006ff19723e */ /* 0x000fd400030006ff */
[----:B------:R-:W-:Y:S04]  /*c6580*/  STL.64 [R1+0x2580], R40 ;  /* 0x0025802801007387 */ /* 0x000fe80000100a00 */
[----:B------:R-:W-:Y:S04]  /*c6590*/  STL.64 [R1+0x2588], R42 ;  /* 0x0025882a01007387 */ /* 0x000fe80000100a00 */
[----:B------:R-:W-:Y:S01]  /*c65a0*/  STL.64 [R1+0x25b0], R36 ;  /* 0x0025b02401007387 */ /* 0x000fe20000100a00 */
[----:B------:R-:W-:Y:S03]  /*c65b0*/  HMMA.16816.F32 R12, R28, R26, R12 ;  /* 0x0000001a1c0c723c */ /* 0x000fe6000000180c */
[----:B------:R-:W-:Y:S04]  /*c65c0*/  STL.64 [R1+0x25b8], R38 ;  /* 0x0025b82601007387 */ /* 0x000fe80000100a00 */
[----:B------:R-:W-:Y:S04]  /*c65d0*/  STL.64 [R1+0xf1c8], R34 ;  /* 0x00f1c82201007387 */ /* 0x000fe80000100a00 */
[----:B------:R-:W-:Y:S04]  /*c65e0*/  STL.64 [R1+0xf1c0], R32 ;  /* 0x00f1c02001007387 */ /* 0x000fe80000100a00 */
[----:B------:R-:W-:Y:S04]  /*c65f0*/  STL.64 [R1+0x25c0], R20 ;  /* 0x0025c01401007387 */ /* 0x000fe80000100a00 */
[----:B------:R0:W-:Y:S02]  /*c6600*/  STL.64 [R1+0x25c8], R22 ;  /* 0x0025c81601007387 */ /* 0x0001e40000100a00 */
[----:B0-----:R-:W-:-:S02]  /*c6610*/  F2FP.F16.E4M3.UNPACK_B R22, R7.H1 ;  /* 0x00000007ff16723e */ /* 0x001fc400030006ff */
[----:B------:R-:W-:Y:S04]  /*c6620*/  STL.64 [R1+0x25e0], R12 ;  /* 0x0025e00c01007387 */ /* 0x000fe80000100a00 */
[----:B------:R-:W-:Y:S04]  /*c6630*/  STL.64 [R1+0x25e8], R14 ;  /* 0x0025e80e01007387 */ /* 0x000fe80000100a00 */
[----:B------:R-:W3:Y:S01]  /*c6640*/  LDL.LU R56, [R1+0x1f0] ;  /* 0x0001f00001387983 */ /* 0x000ee20000300800 */
[----:B--2---:R-:W-:-:S15]  /*c6650*/  HMMA.16816.F32 R4, R28, R24, R8 ;  /* 0x000000181c04723c */ /* 0x004fde0000001808 */
[----:B------:R-:W-:-:S04]  /*c6660*/  NOP ;  /* 0x0000000000007918 */ /* 0x000fc80000000000 */
[----:B------:R-:W-:Y:S04]  /*c6670*/  STL.64 [R1+0x2600], R4 ;  /* 0x0026000401007387 */ /* 0x000fe80000100a00 */
[----:B------:R0:W-:Y:S04]  /*c6680*/  STL.64 [R1+0x2608], R6 ;  /* 0x0026080601007387 */ /* 0x0001e80000100a00 */
[----:B------:R-:W3:Y:S04]  /*c6690*/  LDL.LU R57, [R1+0x1f4] ;  /* 0x0001f40001397983 */ /* 0x000ee80000300800 */
[----:B------:R-:W3:Y:S04]  /*c66a0*/  LDL.LU R58, [R1+0x1f8] ;  /* 0x0001f800013a7983 */ /* 0x000ee80000300800 */
[----:B------:R-:W3:Y:S04]  /*c66b0*/  LDL.LU R59, [R1+0x1fc] ;  /* 0x0001fc00013b7983 */ /* 0x000ee80000300800 */
[----:B------:R-:W2:Y:S04]  /*c66c0*/  LDL.LU R48, [R1+0x1d0] ;  /* 0x0001d00001307983 */ /* 0x000ea80000300800 */
[----:B------:R-:W2:Y:S04]  /*c66d0*/  LDL.LU R49, [R1+0x1d4] ;  /* 0x0001d40001317983 */ /* 0x000ea80000300800 */
[----:B------:R-:W2:Y:S04]  /*c66e0*/  LDL.LU R50, [R1+0x1d8] ;  /* 0x0001d80001327983 */ /* 0x000ea80000300800 */
[----:B------:R-:W2:Y:S04]  /*c66f0*/  LDL.LU R51, [R1+0x1dc] ;  /* 0x0001dc0001337983 */ /* 0x000ea80000300800 */
        /* <DEDUP_REMOVED lines=8> */
[----:B0-----:R-:W2:Y:S04]  /*c6780*/  LDL.LU R7, [R1+0x28e4] ;  /* 0x0028e40001077983 */ /* 0x001ea80000300800 */
[----:B------:R-:W3:Y:S04]  /*c6790*/  LDL.LU R20, [R1+0x28f0] ;  /* 0x0028f00001147983 */ /* 0x000ee80000300800 */
        /* <DEDUP_REMOVED lines=28> */
[----:B0-----:R-:W4:Y:S04]  /*c6960*/  LDL.LU R24, [R1+0x180] ;  /* 0x0001800001187983 */ /* 0x001f280000300800 */
[----:B------:R-:W4:Y:S04]  /*c6970*/  LDL.LU R25, [R1+0x184] ;  /* 0x0001840001197983 */ /* 0x000f280000300800 */
[----:B------:R-:W4:Y:S04]  /*c6980*/  LDL.LU R26, [R1+0x188] ;  /* 0x00018800011a7983 */ /* 0x000f280000300800 */
[----:B------:R-:W4:Y:S01]  /*c6990*/  LDL.LU R27, [R1+0x18c] ;  /* 0x00018c00011b7983 */ /* 0x000f220000300800 */
[----:B--2---:R-:W-:-:S03]  /*c69a0*/  F2FP.F16.E4M3.UNPACK_B R23, R7.H1 ;  /* 0x00000007ff17723e */ /* 0x004fc600030006ff */
[----:B------:R-:W2:Y:S01]  /*c69b0*/  LDL.LU R7, [R1+0x2964] ;  /* 0x0029640001077983 */ /* 0x000ea20000300800 */
[----:B---3--:R-:W-:Y:S02]  /*c69c0*/  F2FP.F16.E4M3.UNPACK_B R20, R20.H1 ;  /* 0x00000014ff14723e */ /* 0x008fe400030006ff */
[----:B----4-:R-:W-:Y:S02]  /*c69d0*/  F2FP.F16.E4M3.UNPACK_B R21, R21.H1 ;  /* 0x00000015ff15723e */ /* 0x010fe400030006ff */
[----:B------:R-:W-:Y:S02]  /*c69e0*/  F2FP.F16.E4M3.UNPACK_B R18, R18.H1 ;  /* 0x00000012ff12723e */ /* 0x000fe400030006ff */
[----:B------:R-:W-:Y:S02]  /*c69f0*/  F2FP.F16.E4M3.UNPACK_B R19, R19.H1 ;  /* 0x00000013ff13723e */ /* 0x000fe400030006ff */
[----:B------:R-:W-:Y:S02]  /*c6a00*/  F2FP.F16.E4M3.UNPACK_B R16, R16.H1 ;  /* 0x00000010ff10723e */ /* 0x000fe400030006ff */
[----:B------:R-:W-:-:S02]  /*c6a10*/  F2FP.F16.E4M3.UNPACK_B R17, R17.H1 ;  /* 0x00000011ff11723e */ /* 0x000fc400030006ff */
[----:B------:R-:W-:Y:S02]  /*c6a20*/  F2FP.F16.E4M3.UNPACK_B R14, R14.H1 ;  /* 0x0000000eff0e723e */ /* 0x000fe400030006ff */
[----:B------:R-:W-:Y:S02]  /*c6a30*/  F2FP.F16.E4M3.UNPACK_B R15, R15.H1 ;  /* 0x0000000fff0f723e */ /* 0x000fe400030006ff */
[----:B------:R-:W-:Y:S02]  /*c6a40*/  F2FP.F16.E4M3.UNPACK_B R12, R12.H1 ;  /* 0x0000000cff0c723e */ /* 0x000fe400030006ff */
[----:B------:R-:W-:Y:S02]  /*c6a50*/  F2FP.F16.E4M3.UNPACK_B R13, R13.H1 ;  /* 0x0000000dff0d723e */ /* 0x000fe400030006ff */
[----:B------:R-:W-:Y:S01]  /*c6a60*/  F2FP.F16.E4M3.UNPACK_B R10, R10.H1 ;  /* 0x0000000aff0a723e */ /* 0x000fe200030006ff */
[----:B------:R-:W-:-:S15]  /*c6a70*/  HMMA.16816.F32 R24, R28, R22, R24 ;  /* 0x000000161c18723c */ /* 0x000fde0000001818 */
[----:B------:R-:W-:-:S04]  /*c6a80*/  NOP ;  /* 0x0000000000007918 */ /* 0x000fc80000000000 */
[----:B------:R-:W-:Y:S04]  /*c6a90*/  STL.64 [R1+0x2620], R24 ;  /* 0x0026201801007387 */ /* 0x000fe80000100a00 */
[----:B------:R0:W-:Y:S04]  /*c6aa0*/  STL.64 [R1+0x2628], R26 ;  /* 0x0026281a01007387 */ /* 0x0001e80000100a00 */
[----:B------:R-:W-:Y:S04]  /*c6ab0*/  STL.64 [R1+0xf1d8], R22 ;  /* 0x00f1d81601007387 */ /* 0x000fe80000100a00 */
[----:B------:R1:W-:Y:S01]  /*c6ac0*/  STL.64 [R1+0xf1d0], R20 ;  /* 0x00f1d01401007387 */ /* 0x0003e20000100a00 */
[C---:B0-----:R-:W-:Y:S08]  /*c6ad0*/  HMMA.16816.F32 R24, R28.reuse, R20, R32 ;  /* 0x000000141c18723c */ /* 0x041ff00000001820 */
[C---:B-1----:R-:W-:Y:S11]  /*c6ae0*/  HMMA.16816.F32 R20, R28.reuse, R18, R36 ;  /* 0x000000121c14723c */ /* 0x042ff60000001824 */
        /* <DEDUP_REMOVED lines=17> */
[----:B------:R-:W-:-:S02]  /*c6c00*/  F2FP.F16.E4M3.UNPACK_B R8, R8.H1 ;  /* 0x00000008ff08723e */ /* 0x000fc400030006ff */
[----:B------:R-:W-:-:S08]  /*c6c10*/  F2FP.F16.E4M3.UNPACK_B R9, R9.H1 ;  /* 0x00000009ff09723e */ /* 0x000fd000030006ff */
[----:B------:R-:W-:Y:S04]  /*c6c20*/  STL.64 [R1+0x26a0], R16 ;  /* 0x0026a01001007387 */ /* 0x000fe80000100a00 */
[----:B------:R-:W-:Y:S04]  /*c6c30*/  STL.64 [R1+0x26a8], R18 ;  /* 0x0026a81201007387 */ /* 0x000fe80000100a00 */
[----:B------:R-:W-:Y:S04]  /*c6c40*/  STL.64 [R1+0x26c0], R12 ;  /* 0x0026c00c01007387 */ /* 0x000fe80000100a00 */
[----:B------:R0:W-:Y:S02]  /*c6c50*/  STL.64 [R1+0x26c8], R14 ;  /* 0x0026c80e01007387 */ /* 0x0001e40000100a00 */
[----:B0-----:R-:W-:Y:S02]  /*c6c60*/  HMMA.16816.F32 R12, R28, R8, R56 ;  /* 0x000000081c0c723c */ /* 0x001fe40000001838 */
[----:B------:R0:W-:Y:S04]  /*c6c70*/  STL.64 [R1+0xf198], R10 ;  /* 0x00f1980a01007387 */ /* 0x0001e80000100a00 */
[----:B------:R-:W-:-:S13]  /*c6c80*/  STL.64 [R1+0xf190], R8 ;  /* 0x00f1900801007387 */ /* 0x000fda0000100a00 */
[----:B------:R1:W-:Y:S04]  /*c6c90*/  STL.64 [R1+0x26d0], R12 ;  /* 0x0026d00c01007387 */ /* 0x0003e80000100a00 */
[----:B------:R3:W-:Y:S04]  /*c6ca0*/  STL.64 [R1+0x26d8], R14 ;  /* 0x0026d80e01007387 */ /* 0x0007e80000100a00 */
[----:B------:R-:W4:Y:S04]  /*c6cb0*/  LDL.LU R44, [R1+0x680] ;  /* 0x00068000012c7983 */ /* 0x000f280000300800 */
[----:B----4-:R-:W-:Y:S04]  /*c6cc0*/  STL [R1+0xf268], R44 ;  /* 0x00f2682c01007387 */ /* 0x010fe80000100800 */
[----:B------:R-:W4:Y:S04]  /*c6cd0*/  LDL.LU R45, [R1+0x684] ;  /* 0x00068400012d7983 */ /* 0x000f280000300800 */
[----:B------:R-:W4:Y:S04]  /*c6ce0*/  LDL.LU R46, [R1+0x688] ;  /* 0x00068800012e7983 */ /* 0x000f280000300800 */
[----:B------:R-:W4:Y:S04]  /*c6cf0*/  LDL.LU R47, [R1+0x68c] ;  /* 0x00068c00012f7983 */ /* 0x000f280000300800 */
[----:B------:R-:W2:Y:S04]  /*c6d00*/  LDL.LU R36, [R1+0x6a0] ;  /* 0x0006a00001247983 */ /* 0x000ea80000300800 */
[----:B------:R-:W2:Y:S04]  /*c6d10*/  LDL.LU R37, [R1+0x6a4] ;  /* 0x0006a40001257983 */ /* 0x000ea80000300800 */
[----:B------:R-:W2:Y:S04]  /*c6d20*/  LDL.LU R38, [R1+0x6a8] ;  /* 0x0006a80001267983 */ /* 0x000ea80000300800 */
[----:B------:R-:W2:Y:S04]  /*c6d30*/  LDL.LU R39, [R1+0x6ac] ;  /* 0x0006ac0001277983 */ /* 0x000ea80000300800 */
[----:B--2---:R-:W-:Y:S04]  /*c6d40*/  STL.64 [R1+0xf278], R38 ;  /* 0x00f2782601007387 */ /* 0x004fe80000100a00 */
[----:B------:R2:W-:Y:S04]  /*c6d50*/  STL.64 [R1+0xf270], R36 ;  /* 0x00f2702401007387 */ /* 0x0005e80000100a00 */
[----:B------:R-:W2:Y:S04]  /*c6d60*/  LDL.LU R24, [R1+0x6c0] ;  /* 0x0006c00001187983 */ /* 0x000ea80000300800 */
[----:B------:R-:W2:Y:S04]  /*c6d70*/  LDL.LU R25, [R1+0x6c4] ;  /* 0x0006c40001197983 */ /* 0x000ea80000300800 */
[----:B------:R-:W2:Y:S04]  /*c6d80*/  LDL.LU R26, [R1+0x6c8] ;  /* 0x0006c800011a7983 */ /* 0x000ea80000300800 */
[----:B------:R-:W2:Y:S01]  /*c6d90*/  LDL.LU R27, [R1+0x6cc] ;  /* 0x0006cc00011b7983 */ /* 0x000ea20000300800 */
[----:B------:R-:W-:-:S02]  /*c6da0*/  IMAD.MOV.U32 R20, RZ, RZ, R2 ;  /* 0x000000ffff147224 */ /* 0x000fc400078e0002 */
[----:B------:R-:W-:Y:S01]  /*c6db0*/  IMAD.MOV.U32 R21, RZ, RZ, R0 ;  /* 0x000000ffff157224 */ /* 0x000fe200078e0000 */
[----:B--2---:R-:W-:Y:S04]  /*c6dc0*/  STL.64 [R1+0xf288], R26 ;  /* 0x00f2881a01007387 */ /* 0x004fe80000100a00 */
[----:B------:R2:W-:Y:S04]  /*c6dd0*/  STL.64 [R1+0xf280], R24 ;  /* 0x00f2801801007387 */ /* 0x0005e80000100a00 */
[----:B------:R-:W4:Y:S04]  /*c6de0*/  LDL.LU R16, [R1+0x6d0] ;  /* 0x0006d00001107983 */ /* 0x000f280000300800 */
[----:B------:R-:W4:Y:S04]  /*c6df0*/  LDL.LU R17, [R1+0x6d4] ;  /* 0x0006d40001117983 */ /* 0x000f280000300800 */
[----:B------:R-:W4:Y:S04]  /*c6e00*/  LDL.LU R18, [R1+0x6d8] ;  /* 0x0006d80001127983 */ /* 0x000f280000300800 */
[----:B------:R-:W4:Y:S04]  /*c6e10*/  LDL.LU R19, [R1+0x6dc] ;  /* 0x0006dc0001137983 */ /* 0x000f280000300800 */
[----:B0-----:R-:W4:Y:S04]  /*c6e20*/  LDL.64 R10, [R1+0x10] ;  /* 0x00001000010a7983 */ /* 0x001f280000100a00 */
[----:B-1----:R-:W4:Y:S04]  /*c6e30*/  LDL.LU R12, [R1+0x6e0] ;  /* 0x0006e000010c7983 */ /* 0x002f280000300800 */
[----:B------:R-:W4:Y:S04]  /*c6e40*/  LDL.LU R13, [R1+0x6e4] ;  /* 0x0006e400010d7983 */ /* 0x000f280000300800 */
[----:B---3--:R-:W4:Y:S04]  /*c6e50*/  LDL.LU R14, [R1+0x6e8] ;  /* 0x0006e800010e7983 */ /* 0x008f280000300800 */
[----:B------:R-:W4:Y:S04]  /*c6e60*/  LDL.LU R15, [R1+0x6ec] ;  /* 0x0006ec00010f7983 */ /* 0x000f280000300800 */
[----:B------:R-:W3:Y:S04]  /*c6e70*/  LDL.LU R36, [R1+0x710] ;  /* 0x0007100001247983 */ /* 0x000ee80000300800 */
[----:B------:R-:W3:Y:S04]  /*c6e80*/  LDL.LU R37, [R1+0x714] ;  /* 0x0007140001257983 */ /* 0x000ee80000300800 */
[----:B------:R-:W3:Y:S04]  /*c6e90*/  LDL.LU R38, [R1+0x718] ;  /* 0x0007180001267983 */ /* 0x000ee80000300800 */
[----:B------:R-:W3:Y:S04]  /*c6ea0*/  LDL.LU R39, [R1+0x71c] ;  /* 0x00071c0001277983 */ /* 0x000ee80000300800 */
[----:B--2---:R-:W2:Y:S04]  /*c6eb0*/  LDL.LU R24, [R1+0x230] ;  /* 0x0002300001187983 */ /* 0x004ea80000300800 */
[----:B------:R-:W2:Y:S04]  /*c6ec0*/  LDL.LU R25, [R1+0x234] ;  /* 0x0002340001197983 */ /* 0x000ea80000300800 */
[----:B------:R-:W2:Y:S04]  /*c6ed0*/  LDL.LU R26, [R1+0x238] ;  /* 0x00023800011a7983 */ /* 0x000ea80000300800 */
[----:B------:R-:W2:Y:S04]  /*c6ee0*/  LDL.LU R27, [R1+0x23c] ;  /* 0x00023c00011b7983 */ /* 0x000ea80000300800 */
        /* <DEDUP_REMOVED lines=16> */
[----:B------:R-:W4:Y:S04]  /*c6ff0*/  LDL R58, [R1+0x18] ;  /* 0x00001800013a7983 */ /* 0x000f280000100800 */
[----:B------:R-:W4:Y:S04]  /*c7000*/  LDL R59, [R1+0x1c] ;  /* 0x00001c00013b7983 */ /* 0x000f280000100800 */
[----:B------:R-:W4:Y:S04]  /*c7010*/  LDL.LU R52, [R1+0x700] ;  /* 0x0007000001347983 */ /* 0x000f280000300800 */
[----:B------:R-:W4:Y:S04]  /*c7020*/  LDL.LU R53, [R1+0x704] ;  /* 0x0007040001357983 */ /* 0x000f280000300800 */
[----:B------:R-:W4:Y:S04]  /*c7030*/  LDL.LU R54, [R1+0x708] ;  /* 0x0007080001367983 */ /* 0x000f280000300800 */
[----:B------:R-:W4:Y:S01]  /*c7040*/  LDL.LU R55, [R1+0x70c] ;  /* 0x00070c0001377983 */ /* 0x000f220000300800 */
[----:B------:R-:W-:-:S02]  /*c7050*/  F2FP.F16.E4M3.UNPACK_B R6, R6.H1 ;  /* 0x00000006ff06723e */ /* 0x000fc400030006ff */
[----:B------:R-:W-:Y:S01]  /*c7060*/  F2FP.F16.E4M3.UNPACK_B R7, R7.H1 ;  /* 0x00000007ff07723e */ /* 0x000fe200030006ff */
[----:B------:R-:W4:Y:S04]  /*c7070*/  LDL.64 R22, [R1] ;  /* 0x0000000001167983 */ /* 0x000f280000100a00 */
        /* <DEDUP_REMOVED lines=8> */
[----:B--2---:R-:W-:Y:S01]  /*c7100*/  HMMA.16816.F32 R24, R28, R6, R24 ;  /* 0x000000061c18723c */ /* 0x004fe20000001818 */
[----:B---3--:R-:W-:-:S02]  /*c7110*/  F2FP.F16.E4M3.UNPACK_B R4, R4.H1 ;  /* 0x00000004ff04723e */ /* 0x008fc400030006ff */
[----:B----4-:R-:W-:-:S07]  /*c7120*/  F2FP.F16.E4M3.UNPACK_B R5, R5.H1 ;  /* 0x00000005ff05723e */ /* 0x010fce00030006ff */
[----:B------:R-:W-:Y:S01]  /*c7130*/  HMMA.16816.F32 R36, R28, R4, R36 ;  /* 0x000000041c24723c */ /* 0x000fe20000001824 */
[----:B------:R-:W-:-:S08]  /*c7140*/  F2FP.F16.E4M3.UNPACK_B R2, R2.H1 ;  /* 0x00000002ff02723e */ /* 0x000fd000030006ff */
[----:B------:R-:W-:Y:S04]  /*c7150*/  STL.64 [R1+0x2700], R24 ;  /* 0x0027001801007387 */ /* 0x000fe80000100a00 */
[----:B------:R0:W-:Y:S01]  /*c7160*/  STL.64 [R1+0x2708], R26 ;  /* 0x0027081a01007387 */ /* 0x0001e20000100a00 */
[----:B------:R-:W-:-:S03]  /*c7170*/  F2FP.F16.E4M3.UNPACK_B R3, R3.H1 ;  /* 0x00000003ff03723e */ /* 0x000fc600030006ff */
[----:B0-----:R-:W2:Y:S04]  /*c7180*/  LDL.LU.64 R26, [R1+0xf288] ;  /* 0x00f28800011a7983 */ /* 0x001ea80000300a00 */
[----:B------:R-:W2:Y:S01]  /*c7190*/  LDL.LU.64 R24, [R1+0xf280] ;  /* 0x00f2800001187983 */ /* 0x000ea20000300a00 */
[----:B------:R-:W-:Y:S03]  /*c71a0*/  HMMA.16816.F32 R28, R28, R2, R48 ;  /* 0x000000021c1c723c */ /* 0x000fe60000001830 */
[----:B------:R-:W-:Y:S04]  /*c71b0*/  STL.64 [R1+0x2710], R36 ;  /* 0x0027102401007387 */ /* 0x000fe80000100a00 */
[----:B------:R0:W-:Y:S01]  /*c71c0*/  STL.64 [R1+0x2718], R38 ;  /* 0x0027182601007387 */ /* 0x0001e20000100a00 */
[----:B------:R-:W-:-:S03]  /*c71d0*/  IMAD R56, R56, 0x100, R44 ;  /* 0x0000010038387824 */ /* 0x000fc600078e022c */
[----:B0-----:R-:W3:Y:S04]  /*c71e0*/  LDL.LU.64 R38, [R1+0xf278] ;  /* 0x00f2780001267983 */ /* 0x001ee80000300a00 */
[----:B------:R-:W3:Y:S04]  /*c71f0*/  LDL.LU.64 R36, [R1+0xf270] ;  /* 0x00f2700001247983 */ /* 0x000ee80000300a00 */
[----:B------:R-:W-:Y:S04]  /*c7200*/  STL.64 [R1+0xf178], R6 ;  /* 0x00f1780601007387 */ /* 0x000fe80000100a00 */
[----:B------:R0:W-:Y:S01]  /*c7210*/  STL.64 [R1+0xf170], R4 ;  /* 0x00f1700401007387 */ /* 0x0001e20000100a00 */
[----:B------:R-:W-:-:S02]  /*c7220*/  IMAD R9, R9, 0x100, R60 ;  /* 0x0000010009097824 */ /* 0x000fc400078e023c */
[----:B------:R-:W-:Y:S01]  /*c7230*/  IMAD R8, R8, 0x100, R61 ;  /* 0x0000010008087824 */ /* 0x000fe200078e023d */
[----:B0-----:R-:W4:Y:S04]  /*c7240*/  LDL.LU R4, [R1+0x6f0] ;  /* 0x0006f00001047983 */ /* 0x001f280000300800 */
[----:B------:R-:W4:Y:S04]  /*c7250*/  LDL.LU R5, [R1+0x6f4] ;  /* 0x0006f40001057983 */ /* 0x000f280000300800 */
[----:B------:R-:W4:Y:S04]  /*c7260*/  LDL.LU R6, [R1+0x6f8] ;  /* 0x0006f80001067983 */ /* 0x000f280000300800 */
[----:B------:R-:W4:Y:S01]  /*c7270*/  LDL.LU R7, [R1+0x6fc] ;  /* 0x0006fc0001077983 */ /* 0x000f220000300800 */
[----:B------:R-:W-:-:S03]  /*c7280*/  IMAD R0, R0, 0x100, R57 ;  /* 0x0000010000007824 */ /* 0x000fc600078e0239 */
[----:B------:R-:W2:Y:S04]  /*c7290*/  LDL.LU R44, [R1+0xf268] ;  /* 0x00f26800012c7983 */ /* 0x000ea80000300800 */
[----:B------:R-:W2:Y:S04]  /*c72a0*/  LDL.LU R60, [R1+0xf264] ;  /* 0x00f26400013c7983 */ /* 0x000ea80000300800 */
[----:B------:R-:W2:Y:S04]  /*c72b0*/  LDL.LU R61, [R1+0xf260] ;  /* 0x00f26000013d7983 */ /* 0x000ea80000300800 */
[----:B------:R-:W2:Y:S04]  /*c72c0*/  LDL.LU.64 R50, [R1+0xf258] ;  /* 0x00f2580001327983 */ /* 0x000ea80000300a00 */
[----:B------:R-:W2:Y:S04]  /*c72d0*/  LDL.LU.64 R48, [R1+0xf250] ;  /* 0x00f2500001307983 */ /* 0x000ea80000300a00 */
[----:B------:R0:W-:Y:S04]  /*c72e0*/  STL.64 [R1+0x26e0], R28 ;  /* 0x0026e01c01007387 */ /* 0x0001e80000100a00 */
[----:B------:R1:W-:Y:S01]  /*c72f0*/  STL.64 [R1+0x26e8], R30 ;  /* 0x0026e81e01007387 */ /* 0x0003e20000100a00 */
[----:B0-----:R-:W-:-:S02]  /*c7300*/  F2FP.F16.E4M3.UNPACK_B R28, R56 ;  /* 0x00000038ff1c723e */ /* 0x001fc400020006ff */
[----:B------:R-:W-:Y:S02]  /*c7310*/  F2FP.F16.E4M3.UNPACK_B R29, R9 ;  /* 0x00000009ff1d723e */ /* 0x000fe400020006ff */
[----:B-1----:R-:W-:Y:S02]  /*c7320*/  F2FP.F16.E4M3.UNPACK_B R30, R8 ;  /* 0x00000008ff1e723e */ /* 0x002fe400020006ff */
[----:B------:R-:W-:-:S07]  /*c7330*/  F2FP.F16.E4M3.UNPACK_B R31, R0 ;  /* 0x00000000ff1f723e */ /* 0x000fce00020006ff */
[----:B------:R-:W-:Y:S01]  /*c7340*/  HMMA.16816.F32 R56, R28, R58, R52 ;  /* 0x0000003a1c38723c */ /* 0x000fe20000001834 */
[----:B------:R-:W3:Y:S04]  /*c7350*/  LDL.LU.64 R54, [R1+0xf248] ;  /* 0x00f2480001367983 */ /* 0x000ee80000300a00 */
[----:B------:R-:W3:-:S14]  /*c7360*/  LDL.LU.64 R52, [R1+0xf240] ;  /* 0x00f2400001347983 */ /* 0x000edc0000300a00 */
[----:B------:R-:W-:Y:S04]  /*c7370*/  STL.64 [R1+0x26f0], R56 ;  /* 0x0026f03801007387 */ /* 0x000fe80000100a00 */
[----:B------:R0:W-:Y:S04]  /*c7380*/  STL.64 [R1+0x26f8], R58 ;  /* 0x0026f83a01007387 */ /* 0x0001e80000100a00 */
[----:B0-----:R-:W3:Y:S04]  /*c7390*/  LDL.LU.64 R58, [R1+0xf238] ;  /* 0x00f23800013a7983 */ /* 0x001ee80000300a00 */
[----:B------:R-:W3:Y:S01]  /*c73a0*/  LDL.LU.64 R56, [R1+0xf230] ;  /* 0x00f2300001387983 */ /* 0x000ee20000300a00 */
[----:B------:R-:W-:Y:S01]  /*c73b0*/  HMMA.16816.F32 R12, R28, R20, R12 ;  /* 0x000000141c0c723c */ /* 0x000fe2000000180c */
[----:B------:R-:W-:-:S07]  /*c73c0*/  IMAD.MOV.U32 R0, RZ, RZ, R11 ;  /* 0x000000ffff007224 */ /* 0x000fce00078e000b */
[----:B----4-:R-:W-:-:S15]  /*c73d0*/  HMMA.16816.F32 R4, R28, R10, R4 ;  /* 0x0000000a1c04723c */ /* 0x010fde0000001804 */
[----:B------:R-:W-:-:S04]  /*c73e0*/  NOP ;  /* 0x0000000000007918 */ /* 0x000fc80000000000 */
[----:B------:R0:W-:Y:S02]  /*c73f0*/  STL.64 [R1+0x26b0], R4 ;  /* 0x0026b00401007387 */ /* 0x0001e40000100a00 */
[----:B0-----:R-:W-:Y:S02]  /*c7400*/  IMAD.MOV.U32 R4, RZ, RZ, R10 ;  /* 0x000000ffff047224 */ /* 0x001fe400078e000a */
[C---:B------:R-:W-:Y:S01]  /*c7410*/  HMMA.16816.F32 R8, R28.reuse, R22, R16 ;  /* 0x000000161c08723c */ /* 0x040fe20000001810 */
[----:B------:R-:W-:Y:S04]  /*c7420*/  STL.64 [R1+0x26b8], R6 ;  /* 0x0026b80601007387 */ /* 0x000fe80000100a00 */
[----:B------:R-:W-:Y:S03]  /*c7430*/  STL.64 [R1+0x2690], R12 ;  /* 0x0026900c01007387 */ /* 0x000fe60000100a00 */
[C---:B--2---:R-:W-:Y:S01]  /*c7440*/  HMMA.16816.F32 R16, R28.reuse, R60, R24 ;  /* 0x0000003c1c10723c */ /* 0x044fe20000001818 */
[----:B------:R3:W-:Y:S10]  /*c7450*/  STL.64 [R1+0x2698], R14 ;  /* 0x0026980e01007387 */ /* 0x0007f40000100a00 */
[----:B------:R-:W-:Y:S04]  /*c7460*/  STL.64 [R1+0x2660], R8 ;  /* 0x0026600801007387 */ /* 0x000fe80000100a00 */
[----:B------:R0:W-:Y:S04]  /*c7470*/  STL.64 [R1+0x2668], R10 ;  /* 0x0026680a01007387 */ /* 0x0001e80000100a00 */
[----:B------:R-:W-:Y:S04]  /*c7480*/  STL.64 [R1+0x2640], R16 ;  /* 0x0026401001007387 */ /* 0x000fe80000100a00 */
[----:B------:R-:W-:Y:S01]  /*c7490*/  STL.64 [R1+0x2648], R18 ;  /* 0x0026481201007387 */ /* 0x000fe20000100a00 */
[C---:B---3--:R-:W-:Y:S08]  /*c74a0*/  HMMA.16816.F32 R12, R28.reuse, R58, R32 ;  /* 0x0000003a1c0c723c */ /* 0x048ff00000001820 */
[C---:B0-----:R-:W-:Y:S01]  /*c74b0*/  HMMA.16816.F32 R8, R28.reuse, R56, R36 ;  /* 0x000000381c08723c */ /* 0x041fe20000001824 */
[----:B------:R-:W-:Y:S10]  /*c74c0*/  STL.64 [R1+0xf158], R58 ;  /* 0x00f1583a01007387 */ /* 0x000ff40000100a00 */
[----:B------:R-:W-:Y:S04]  /*c74d0*/  STL.64 [R1+0x2610], R12 ;  /* 0x0026100c01007387 */ /* 0x000fe80000100a00 */
[----:B------:R0:W-:Y:S04]  /*c74e0*/  STL.64 [R1+0x2618], R14 ;  /* 0x0026180e01007387 */ /* 0x0001e80000100a00 */
[----:B------:R1:W-:Y:S04]  /*c74f0*/  STL.64 [R1+0xf150], R56 ;  /* 0x00f1503801007387 */ /* 0x0003e80000100a00 */
[----:B------:R-:W-:Y:S01]  /*c7500*/  STL.64 [R1+0x25f0], R8 ;  /* 0x0025f00801007387 */ /* 0x000fe20000100a00 */
[C---:B0-----:R-:W-:Y:S03]  /*c7510*/  HMMA.16816.F32 R12, R28.reuse, R54, R40 ;  /* 0x000000361c0c723c */ /* 0x041fe60000001828 */
[----:B------:R0:W-:Y:S04]  /*c7520*/  STL.64 [R1+0x25f8], R10 ;  /* 0x0025f80a01007387 */ /* 0x0001e80000100a00 */
[----:B-1----:R-:W2:Y:S01]  /*c7530*/  LDL.LU R56, [R1+0x590] ;  /* 0x0005900001387983 */ /* 0x002ea20000300800 */
[----:B0-----:R-:W-:Y:S11]  /*c7540*/  HMMA.16816.F32 R8, R28, R52, R44 ;  /* 0x000000341c08723c */ /* 0x001ff6000000182c */
[----:B------:R-:W-:Y:S04]  /*c7550*/  STL.64 [R1+0x25d0], R12 ;  /* 0x0025d00c01007387 */ /* 0x000fe80000100a00 */
[----:B------:R-:W-:Y:S04]  /*c7560*/  STL.64 [R1+0x25d8], R14 ;  /* 0x0025d80e01007387 */ /* 0x000fe80000100a00 */
[----:B------:R0:W-:Y:S04]  /*c7570*/  STL.64 [R1+0x25a0], R8 ;  /* 0x0025a00801007387 */ /* 0x0001e80000100a00 */
[----:B------:R1:W-:Y:S04]  /*c7580*/  STL.64 [R1+0x25a8], R10 ;  /* 0x0025a80a01007387 */ /* 0x0003e80000100a00 */
[----:B------:R-:W2:Y:S04]  /*c7590*/  LDL.LU R57, [R1+0x594] ;  /* 0x0005940001397983 */ /* 0x000ea80000300800 */
[----:B------:R-:W2:Y:S04]  /*c75a0*/  LDL.LU R58, [R1+0x598] ;  /* 0x00059800013a7983 */ /* 0x000ea80000300800 */
[----:B------:R-:W2:Y:S04]  /*c75b0*/  LDL.LU R59, [R1+0x59c] ;  /* 0x00059c00013b7983 */ /* 0x000ea80000300800 */
[----:B0-----:R-:W3:Y:S04]  /*c75c0*/  LDL.LU R8, [R1+0x580] ;  /* 0x0005800001087983 */ /* 0x001ee80000300800 */
[----:B------:R-:W3:Y:S04]  /*c75d0*/  LDL.LU R9, [R1+0x584] ;  /* 0x0005840001097983 */ /* 0x000ee80000300800 */
[----:B-1----:R-:W3:Y:S04]  /*c75e0*/  LDL.LU R10, [R1+0x588] ;  /* 0x00058800010a7983 */ /* 0x002ee80000300800 */
        /* <DEDUP_REMOVED lines=41> */
[----:B--2---:R-:W-:-:S15]  /*c7880*/  HMMA.16816.F32 R44, R28, R50, R44 ;  /* 0x000000321c2c723c */ /* 0x004fde000000182c */
[----:B------:R-:W-:-:S04]  /*c7890*/  NOP ;  /* 0x0000000000007918 */ /* 0x000fc80000000000 */
[----:B------:R-:W-:Y:S04]  /*c78a0*/  STL.64 [R1+0x2590], R44 ;  /* 0x0025902c01007387 */ /* 0x000fe80000100a00 */
[----:B------:R0:W-:Y:S04]  /*c78b0*/  STL.64 [R1+0x2598], R46 ;  /* 0x0025982e01007387 */ /* 0x0001e80000100a00 */
[----:B0-----:R-:W3:Y:S04]  /*c78c0*/  LDL.LU.64 R46, [R1+0xf228] ;  /* 0x00f22800012e7983 */ /* 0x001ee80000300a00 */
[----:B------:R-:W2:Y:S01]  /*c78d0*/  LDL.LU.64 R44, [R1+0xf220] ;  /* 0x00f22000012c7983 */ /* 0x000ea20000300a00 */
[----:B----4-:R-:W-:-:S15]  /*c78e0*/  HMMA.16816.F32 R24, R28, R48, R24 ;  /* 0x000000301c18723c */ /* 0x010fde0000001818 */
        /* <DEDUP_REMOVED lines=8> */
[----:B------:R0:W-:Y:S04]  /*c7970*/  STL.64 [R1+0xf120], R48 ;  /* 0x00f1203001007387 */ /* 0x0001e80000100a00 */
[----:B0-----:R-:W4:Y:S04]  /*c7980*/  LDL.LU R48, [R1+0x5b0] ;  /* 0x0005b00001307983 */ /* 0x001f280000300800 */
[----:B------:R-:W4:Y:S04]  /*c7990*/  LDL.LU R49, [R1+0x5b4] ;  /* 0x0005b40001317983 */ /* 0x000f280000300800 */
[----:B------:R-:W4:Y:S04]  /*c79a0*/  LDL.LU R50, [R1+0x5b8] ;  /* 0x0005b80001327983 */ /* 0x000f280000300800 */
[----:B------:R-:W4:Y:S01]  /*c79b0*/  LDL.LU R51, [R1+0x5bc] ;  /* 0x0005bc0001337983 */ /* 0x000f220000300800 */
[C---:B---3--:R-:W-:Y:S08]  /*c79c0*/  HMMA.16816.F32 R12, R28.reuse, R46, R12 ;  /* 0x0000002e1c0c723c */ /* 0x048ff0000000180c */
[C---:B--2---:R-:W-:Y:S11]  /*c79d0*/  HMMA.16816.F32 R40, R28.reuse, R44, R40 ;  /* 0x0000002c1c28723c */ /* 0x044ff60000001828 */
[----:B------:R-:W-:Y:S04]  /*c79e0*/  STL.64 [R1+0x2530], R12 ;  /* 0x0025300c01007387 */ /* 0x000fe80000100a00 */
[----:B------:R0:W-:Y:S04]  /*c79f0*/  STL.64 [R1+0x2538], R14 ;  /* 0x0025380e01007387 */ /* 0x0001e80000100a00 */
[----:B0-----:R-:W2:Y:S04]  /*c7a00*/  LDL.LU.64 R14, [R1+0xf218] ;  /* 0x00f21800010e7983 */ /* 0x001ea80000300a00 */
[----:B------:R-:W3:Y:S04]  /*c7a10*/  LDL.LU.64 R12, [R1+0xf210] ;  /* 0x00f21000010c7983 */ /* 0x000ee80000300a00 */
[----:B------:R-:W-:Y:S04]  /*c7a20*/  STL.64 [R1+0x2500], R40 ;  /* 0x0025002801007387 */ /* 0x000fe80000100a00 */
[----:B------:R0:W-:Y:S04]  /*c7a30*/  STL.64 [R1+0x2508], R42 ;  /* 0x0025082a01007387 */ /* 0x0001e80000100a00 */
[----:B0-----:R-:W2:Y:S04]  /*c7a40*/  LDL.LU.64 R42, [R1+0xf208] ;  /* 0x00f20800012a7983 */ /* 0x001ea80000300a00 */
[----:B------:R-:W3:Y:S04]  /*c7a50*/  LDL.LU.64 R40, [R1+0xf200] ;  /* 0x00f2000001287983 */ /* 0x000ee80000300a00 */
[----:B------:R-:W-:Y:S04]  /*c7a60*/  STL.64 [R1+0xf108], R46 ;  /* 0x00f1082e01007387 */ /* 0x000fe80000100a00 */
[----:B------:R0:W-:Y:S04]  /*c7a70*/  STL.64 [R1+0xf100], R44 ;  /* 0x00f1002c01007387 */ /* 0x0001e80000100a00 */
[----:B0-----:R-:W4:Y:S04]  /*c7a80*/  LDL.LU R44, [R1+0x5c0] ;  /* 0x0005c000012c7983 */ /* 0x001f280000300800 */
[----:B------:R-:W4:Y:S04]  /*c7a90*/  LDL.LU R45, [R1+0x5c4] ;  /* 0x0005c400012d7983 */ /* 0x000f280000300800 */
[----:B------:R-:W4:Y:S04]  /*c7aa0*/  LDL.LU R46, [R1+0x5c8] ;  /* 0x0005c800012e7983 */ /* 0x000f280000300800 */
[----:B------:R-:W4:Y:S01]  /*c7ab0*/  LDL.LU R47, [R1+0x5cc] ;  /* 0x0005cc00012f7983 */ /* 0x000f220000300800 */
        /* <DEDUP_REMOVED lines=28> */
[----:B0-----:R-:W2:Y:S04]  /*c7c80*/  LDL.LU R36, [R1+0x5e0] ;  /* 0x0005e00001247983 */ /* 0x001ea80000300800 */
[----:B------:R-:W2:Y:S04]  /*c7c90*/  LDL.LU R37, [R1+0x5e4] ;  /* 0x0005e40001257983 */ /* 0x000ea80000300800 */
[----:B------:R-:W2:Y:S04]  /*c7ca0*/  LDL.LU R38, [R1+0x5e8] ;  /* 0x0005e80001267983 */ /* 0x000ea80000300800 */
[----:B------:R-:W2:Y:S01]  /*c7cb0*/  LDL.LU R39, [R1+0x5ec] ;  /* 0x0005ec0001277983 */ /* 0x000ea20000300800 */
[----:B----4-:R-:W-:-:S15]  /*c7cc0*/  HMMA.16816.F32 R24, R28, R34, R24 ;  /* 0x000000221c18723c */ /* 0x010fde0000001818 */
[----:B------:R-:W-:-:S04]  /*c7cd0*/  NOP ;  /* 0x0000000000007918 */ /* 0x000fc80000000000 */
[----:B------:R-:W-:Y:S04]  /*c7ce0*/  STL.64 [R1+0x2450], R24 ;  /* 0x0024501801007387 */ /* 0x000fe80000100a00 */
[----:B------:R0:W-:Y:S04]  /*c7cf0*/  STL.64 [R1+0x2458], R26 ;  /* 0x0024581a01007387 */ /* 0x0001e80000100a00 */
[----:B0-----:R-:W4:Y:S04]  /*c7d00*/  LDL.LU.64 R26, [R1+0xf1b8] ;  /* 0x00f1b800011a7983 */ /* 0x001f280000300a00 */
[----:B------:R-:W3:Y:S01]  /*c7d10*/  LDL.LU.64 R24, [R1+0xf1b0] ;  /* 0x00f1b00001187983 */ /* 0x000ee20000300a00 */
[----:B--2---:R-:W-:Y:S03]  /*c7d20*/  HMMA.16816.F32 R36, R28, R32, R36 ;  /* 0x000000201c24723c */ /* 0x004fe60000001824 */
[----:B------:R-:W-:Y:S04]  /*c7d30*/  STL.64 [R1+0xf0f8], R34 ;  /* 0x00f0f82201007387 */ /* 0x000fe80000100a00 */
[----:B------:R-:W-:-:S12]  /*c7d40*/  STL.64 [R1+0xf0f0], R32 ;  /* 0x00f0f02001007387 */ /* 0x000fd80000100a00 */
[----:B------:R-:W-:Y:S04]  /*c7d50*/  STL.64 [R1+0x2420], R36 ;  /* 0x0024202401007387 */ /* 0x000fe80000100a00 */
[----:B------:R4:W-:Y:S01]  /*c7d60*/  STL.64 [R1+0x2428], R38 ;  /* 0x0024282601007387 */ /* 0x0009e20000100a00 */
[C---:B------:R-:W-:Y:S08]  /*c7d70*/  HMMA.16816.F32 R8, R28.reuse, R16, R8 ;  /* 0x000000101c08723c */ /* 0x040ff00000001808 */
[C---:B----4-:R-:W-:Y:S01]  /*c7d80*/  HMMA.16816.F32 R36, R28.reuse, R26, R40 ;  /* 0x0000001a1c24723c */ /* 0x050fe20000001828 */
[----:B------:R-:W-:Y:S07]  /*c7d90*/  STL.64 [R1+0xf118], R26 ;  /* 0x00f1181a01007387 */ /* 0x000fee0000100a00 */
[C---:B---3--:R-:W-:Y:S11]  /*c7da0*/  HMMA.16816.F32 R32, R28.reuse, R24, R44 ;  /* 0x000000181c20723c */ /* 0x048ff6000000182c */
[----:B------:R-:W-:Y:S04]  /*c7db0*/  STL.64 [R1+0x23f0], R36 ;  /* 0x0023f02401007387 */ /* 0x000fe80000100a00 */
[----:B------:R-:W-:Y:S04]  /*c7dc0*/  STL.64 [R1+0x23f8], R38 ;  /* 0x0023f82601007387 */ /* 0x000fe80000100a00 */
[----:B------:R0:W-:Y:S02]  /*c7dd0*/  STL.64 [R1+0xf110], R24 ;  /* 0x00f1101801007387 */ /* 0x0001e40000100a00 */
[C---:B0-----:R-:W-:Y:S02]  /*c7de0*/  HMMA.16816.F32 R24, R28.reuse, R22, R48 ;  /* 0x000000161c18723c */ /* 0x041fe40000001830 */
[----:B------:R-:W-:Y:S04]  /*c7df0*/  STL.64 [R1+0x23e0], R32 ;  /* 0x0023e02001007387 */ /* 0x000fe80000100a00 */
[----:B------:R0:W-:Y:S04]  /*c7e00*/  STL.64 [R1+0x23e8], R34 ;  /* 0x0023e82201007387 */ /* 0x0001e80000100a00 */
[----:B------:R-:W-:Y:S01]  /*c7e10*/  STL [R1+0xf0cc], R21 ;  /* 0x00f0cc1501007387 */ /* 0x000fe20000100800 */
[C---:B0-----:R-:W-:Y:S08]  /*c7e20*/  HMMA.16816.F32 R32, R28.reuse, R20, R52 ;  /* 0x000000141c20723c */ /* 0x041ff00000001834 */
[----:B------:R-:W-:Y:S04]  /*c7e30*/  STL.64 [R1+0x23c0], R24 ;  /* 0x0023c01801007387 */ /* 0x000fe80000100a00 */
[----:B------:R0:W-:Y:S02]  /*c7e40*/  STL.64 [R1+0x23c8], R26 ;  /* 0x0023c81a01007387 */ /* 0x0001e40000100a00 */
[----:B0-----:R-:W-:Y:S05]  /*c7e50*/  HMMA.16816.F32 R24, R28, R18, R56 ;  /* 0x000000121c18723c */ /* 0x001fea0000001838 */
[----:B------:R-:W-:Y:S04]  /*c7e60*/  STL.64 [R1+0x20f0], R32 ;  /* 0x0020f02001007387 */ /* 0x000fe80000100a00 */
[----:B------:R-:W-:Y:S04]  /*c7e70*/  STL.64 [R1+0x20f8], R34 ;  /* 0x0020f82201007387 */ /* 0x000fe80000100a00 */
[----:B------:R-:W2:Y:S06]  /*c7e80*/  LDL.LU R52, [R1+0x4d0] ;  /* 0x0004d00001347983 */ /* 0x000eac0000300800 */
[----:B------:R0:W-:Y:S04]  /*c7e90*/  STL.64 [R1+0x20e0], R24 ;  /* 0x0020e01801007387 */ /* 0x0001e80000100a00 */
[----:B------:R1:W-:Y:S04]  /*c7ea0*/  STL.64 [R1+0x20e8], R26 ;  /* 0x0020e81a01007387 */ /* 0x0003e80000100a00 */
[----:B------:R3:W-:Y:S04]  /*c7eb0*/  STL.64 [R1+0x20d0], R8 ;  /* 0x0020d00801007387 */ /* 0x0007e80000100a00 */
[----:B------:R4:W-:Y:S04]  /*c7ec0*/  STL.64 [R1+0x20d8], R10 ;  /* 0x0020d80a01007387 */ /* 0x0009e80000100a00 */
[----:B------:R-:W2:Y:S04]  /*c7ed0*/  LDL.LU R53, [R1+0x4d4] ;  /* 0x0004d40001357983 */ /* 0x000ea80000300800 */
[----:B------:R-:W2:Y:S04]  /*c7ee0*/  LDL.LU R54, [R1+0x4d8] ;  /* 0x0004d80001367983 */ /* 0x000ea80000300800 */
[----:B------:R-:W2:Y:S04]  /*c7ef0*/  LDL.LU R55, [R1+0x4dc] ;  /* 0x0004dc0001377983 */ /* 0x000ea80000300800 */
[----:B--2---:R-:W-:Y:S04]  /*c7f00*/  STL.64 [R1+0xf168], R54 ;  /* 0x00f1683601007387 */ /* 0x004fe80000100a00 */
[----:B------:R-:W-:Y:S04]  /*c7f10*/  STL.64 [R1+0xf160], R52 ;  /* 0x00f1603401007387 */ /* 0x000fe80000100a00 */
[----:B------:R-:W2:Y:S04]  /*c7f20*/  LDL.LU R40, [R1+0x4f0] ;  /* 0x0004f00001287983 */ /* 0x000ea80000300800 */
[----:B------:R-:W2:Y:S04]  /*c7f30*/  LDL.LU R41, [R1+0x4f4] ;  /* 0x0004f40001297983 */ /* 0x000ea80000300800 */
[----:B------:R-:W2:Y:S04]  /*c7f40*/  LDL.LU R42, [R1+0x4f8] ;  /* 0x0004f800012a7983 */ /* 0x000ea80000300800 */
[----:B------:R-:W2:Y:S04]  /*c7f50*/  LDL.LU R43, [R1+0x4fc] ;  /* 0x0004fc00012b7983 */ /* 0x000ea80000300800 */
[----:B--2---:R-:W-:Y:S04]  /*c7f60*/  STL.64 [R1+0xf188], R42 ;  /* 0x00f1882a01007387 */ /* 0x004fe80000100a00 */
[----:B------:R-:W-:Y:S04]  /*c7f70*/  STL.64 [R1+0xf180], R40 ;  /* 0x00f1802801007387 */ /* 0x000fe80000100a00 */
[----:B0-----:R-:W2:Y:S04]  /*c7f80*/  LDL.LU R24, [R1+0x510] ;  /* 0x0005100001187983 */ /* 0x001ea80000300800 */
[----:B------:R-:W2:Y:S04]  /*c7f90*/  LDL.LU R25, [R1+0x514] ;  /* 0x0005140001197983 */ /* 0x000ea80000300800 */
[----:B-1----:R-:W2:Y:S04]  /*c7fa0*/  LDL.LU R26, [R1+0x518] ;  /* 0x00051800011a7983 */ /* 0x002ea80000300800 */
[----:B------:R-:W2:Y:S04]  /*c7fb0*/  LDL.LU R27, [R1+0x51c] ;  /* 0x00051c00011b7983 */ /* 0x000ea80000300800 */
[----:B--2---:R-:W-:Y:S04]  /*c7fc0*/  STL.64 [R1+0xf1a8], R26 ;  /* 0x00f1a81a01007387 */ /* 0x004fe80000100a00 */
[----:B------:R0:W-:Y:S04]  /*c7fd0*/  STL.64 [R1+0xf1a0], R24 ;  /* 0x00f1a01801007387 */ /* 0x0001e80000100a00 */
[----:B------:R-:W2:Y:S04]  /*c7fe0*/  LDL.LU R56, [R1+0x520] ;  /* 0x0005200001387983 */ /* 0x000ea80000300800 */
[----:B------:R-:W2:Y:S04]  /*c7ff0*/  LDL.LU R57, [R1+0x524] ;  /* 0x0005240001397983 */ /* 0x000ea80000300800 */
[----:B------:R-:W2:Y:S04]  /*c8000*/  LDL.LU R58, [R1+0x528] ;  /* 0x00052800013a7983 */ /* 0x000ea80000300800 */
[----:B------:R-:W2:Y:S04]  /*c8010*/  LDL.LU R59, [R1+0x52c] ;  /* 0x00052c00013b7983 */ /* 0x000ea80000300800 */
[----:B---3--:R-:W3:Y:S04]  /*c8020*/  LDL.LU R8, [R1+0x560] ;  /* 0x0005600001087983 */ /* 0x008ee80000300800 */
[----:B------:R-:W3:Y:S04]  /*c8030*/  LDL.LU R9, [R1+0x564] ;  /* 0x0005640001097983 */ /* 0x000ee80000300800 */
[----:B----4-:R-:W3:Y:S04]  /*c8040*/  LDL.LU R10, [R1+0x568] ;  /* 0x00056800010a7983 */ /* 0x010ee80000300800 */
[----:B------:R-:W3:Y:S04]  /*c8050*/  LDL.LU R11, [R1+0x56c] ;  /* 0x00056c00010b7983 */ /* 0x000ee80000300800 */
[----:B0-----:R-:W4:Y:S04]  /*c8060*/  LDL.LU R24, [R1+0x570] ;  /* 0x0005700001187983 */ /* 0x001f280000300800 */
[----:B------:R-:W4:Y:S04]  /*c8070*/  LDL.LU R25, [R1+0x574] ;  /* 0x0005740001197983 */ /* 0x000f280000300800 */
[----:B------:R-:W4:Y:S04]  /*c8080*/  LDL.LU R26, [R1+0x578] ;  /* 0x00057800011a7983 */ /* 0x000f280000300800 */
[----:B------:R-:W4:Y:S01]  /*c8090*/  LDL.LU R27, [R1+0x57c] ;  /* 0x00057c00011b7983 */ /* 0x000f220000300800 */
[----:B------:R-:W-:-:S02]  /*c80a0*/  IMAD.MOV.U32 R38, RZ, RZ, R4 ;  /* 0x000000ffff267224 */ /* 0x000fc400078e0004 */
[----:B------:R-:W-:Y:S01]  /*c80b0*/  IMAD.MOV.U32 R51, RZ, RZ, R5 ;  /* 0x000000ffff337224 */ /* 0x000fe200078e0005 */
[----:B------:R-:W2:Y:S01]  /*c80c0*/  LDL.LU R4, [R1+0x540] ;  /* 0x0005400001047983 */ /* 0x000ea20000300800 */
[----:B------:R-:W-:-:S03]  /*c80d0*/  IMAD.MOV.U32 R50, RZ, RZ, R6 ;  /* 0x000000ffff327224 */ /* 0x000fc600078e0006 */
        /* <DEDUP_REMOVED lines=8> */
[----:B------:R-:W-:-:S03]  /*c8160*/  IMAD.MOV.U32 R39, RZ, RZ, R0 ;  /* 0x000000ffff277224 */ /* 0x000fc600078e0000 */
[----:B------:R-:W2:Y:S04]  /*c8170*/  LDL.LU R53, [R1+0x534] ;  /* 0x0005340001357983 */ /* 0x000ea80000300800 */
[----:B------:R-:W2:Y:S04]  /*c8180*/  LDL.LU R54, [R1+0x538] ;  /* 0x0005380001367983 */ /* 0x000ea80000300800 */
[----:B------:R-:W2:Y:S04]  /*c8190*/  LDL.LU R55, [R1+0x53c] ;  /* 0x00053c0001377983 */ /* 0x000ea80000300800 */
[----:B------:R-:W2:Y:S04]  /*c81a0*/  LDL.LU R21, [R1+0x3380] ;  /* 0x0033800001157983 */ /* 0x000ea80000300800 */
[----:B------:R-:W2:Y:S04]  /*c81b0*/  LDL.LU R0, [R1+0x337c] ;  /* 0x00337c0001007983 */ /* 0x000ea80000300800 */
[----:B------:R-:W2:Y:S04]  /*c81c0*/  LDL.64 R36, [R1+0x18] ;  /* 0x0000180001247983 */ /* 0x000ea80000100a00 */
        /* <DEDUP_REMOVED lines=9> */
[----:B------:R-:W-:Y:S04]  /*c8260*/  STL.64 [R1+0xf0c0], R18 ;  /* 0x00f0c01201007387 */ /* 0x000fe80000100a00 */
[----:B------:R0:W-:Y:S04]  /*c8270*/  STL.64 [R1+0xf0b8], R16 ;  /* 0x00f0b81001007387 */ /* 0x0001e80000100a00 */
[----:B0-----:R-:W2:Y:S04]  /*c8280*/  LDL.LU R16, [R1+0x210] ;  /* 0x0002100001107983 */ /* 0x001ea80000300800 */
[----:B------:R-:W2:Y:S04]  /*c8290*/  LDL.LU R17, [R1+0x214] ;  /* 0x0002140001117983 */ /* 0x000ea80000300800 */
[----:B------:R-:W2:Y:S04]  /*c82a0*/  LDL.LU R18, [R1+0x218] ;  /* 0x0002180001127983 */ /* 0x000ea80000300800 */
[----:B------:R-:W2:Y:S01]  /*c82b0*/  LDL.LU R19, [R1+0x21c] ;  /* 0x00021c0001137983 */ /* 0x000ea20000300800 */
[C---:B---3--:R-:W-:Y:S08]  /*c82c0*/  HMMA.16816.F32 R8, R28.reuse, R12, R8 ;  /* 0x0000000c1c08723c */ /* 0x048ff00000001808 */
[----:B----4-:R-:W-:-:S15]  /*c82d0*/  HMMA.16816.F32 R24, R28, R14, R24 ;  /* 0x0000000e1c18723c */ /* 0x010fde0000001818 */
[----:B------:R-:W-:-:S04]  /*c82e0*/  NOP ;  /* 0x0000000000007918 */ /* 0x000fc80000000000 */
[----:B------:R-:W-:Y:S04]  /*c82f0*/  STL.64 [R1+0x20b0], R24 ;  /* 0x0020b01801007387 */ /* 0x000fe80000100a00 */
[----:B------:R0:W-:Y:S04]  /*c8300*/  STL.64 [R1+0x20b8], R26 ;  /* 0x0020b81a01007387 */ /* 0x0001e80000100a00 */
[----:B0-----:R-:W3:Y:S04]  /*c8310*/  LDL.LU.64 R26, [R1+0xf1a8] ;  /* 0x00f1a800011a7983 */ /* 0x001ee80000300a00 */
[----:B------:R-:W3:Y:S04]  /*c8320*/  LDL.LU.64 R24, [R1+0xf1a0] ;  /* 0x00f1a00001187983 */ /* 0x000ee80000300a00 */
[----:B------:R-:W-:Y:S04]  /*c8330*/  STL.64 [R1+0x20a0], R8 ;  /* 0x0020a00801007387 */ /* 0x000fe80000100a00 */
[----:B------:R0:W-:Y:S04]  /*c8340*/  STL.64 [R1+0x20a8], R10 ;  /* 0x0020a80a01007387 */ /* 0x0001e80000100a00 */
[----:B0-----:R-:W2:Y:S04]  /*c8350*/  LDL.LU.64 R10, [R1+0xf198] ;  /* 0x00f19800010a7983 */ /* 0x001ea80000300a00 */
[----:B------:R-:W4:Y:S04]  /*c8360*/  LDL.LU.64 R8, [R1+0xf190] ;  /* 0x00f1900001087983 */ /* 0x000f280000300a00 */
[----:B------:R0:W-:Y:S04]  /*c8370*/  STL.64 [R1+0xf0a0], R14 ;  /* 0x00f0a00e01007387 */ /* 0x0001e80000100a00 */
[----:B0-----:R-:W3:Y:S04]  /*c8380*/  LDL.LU R14, [R1+0x3378] ;  /* 0x00337800010e7983 */ /* 0x001ee80000300800 */
[----:B------:R-:W3:Y:S04]  /*c8390*/  LDL.LU R15, [R1+0x3374] ;  /* 0x00337400010f7983 */ /* 0x000ee80000300800 */
[----:B------:R0:W-:Y:S04]  /*c83a0*/  STL.64 [R1+0xf098], R12 ;  /* 0x00f0980c01007387 */ /* 0x0001e80000100a00 */
[----:B0-----:R-:W3:Y:S04]  /*c83b0*/  LDL.LU R12, [R1+0x3370] ;  /* 0x00337000010c7983 */ /* 0x001ee80000300800 */
[----:B------:R-:W3:Y:S01]  /*c83c0*/  LDL.LU R13, [R1+0x336c] ;  /* 0x00336c00010d7983 */ /* 0x000ee20000300800 */
[C---:B--2---:R-:W-:Y:S08]  /*c83d0*/  HMMA.16816.F32 R40, R28.reuse, R10, R40 ;  /* 0x0000000a1c28723c */ /* 0x044ff00000001828 */
[C---:B----4-:R-:W-:Y:S11]  /*c83e0*/  HMMA.16816.F32 R4, R28.reuse, R8, R4 ;  /* 0x000000081c04723c */ /* 0x050ff60000001804 */
[----:B------:R-:W-:Y:S04]  /*c83f0*/  STL.64 [R1+0x2080], R40 ;  /* 0x0020802801007387 */ /* 0x000fe80000100a00 */
[----:B------:R0:W-:Y:S04]  /*c8400*/  STL.64 [R1+0x2088], R42 ;  /* 0x0020882a01007387 */ /* 0x0001e80000100a00 */
[----:B0-----:R-:W2:Y:S04]  /*c8410*/  LDL.LU.64 R42, [R1+0xf188] ;  /* 0x00f18800012a7983 */ /* 0x001ea80000300a00 */
[----:B------:R-:W2:Y:S04]  /*c8420*/  LDL.LU.64 R40, [R1+0xf180] ;  /* 0x00f1800001287983 */ /* 0x000ea80000300a00 */
[----:B------:R-:W-:Y:S04]  /*c8430*/  STL.64 [R1+0x2070], R4 ;  /* 0x0020700401007387 */ /* 0x000fe80000100a00 */
[----:B------:R0:W-:Y:S04]  /*c8440*/  STL.64 [R1+0x2078], R6 ;  /* 0x0020780601007387 */ /* 0x0001e80000100a00 */
[----:B0-----:R-:W4:Y:S04]  /*c8450*/  LDL.LU.64 R6, [R1+0xf178] ;  /* 0x00f1780001067983 */ /* 0x001f280000300a00 */
[----:B------:R-:W2:Y:S04]  /*c8460*/  LDL.LU.64 R4, [R1+0xf170] ;  /* 0x00f1700001047983 */ /* 0x000ea80000300a00 */
[----:B------:R0:W-:Y:S04]  /*c8470*/  STL.64 [R1+0xf0b0], R10 ;  /* 0x00f0b00a01007387 */ /* 0x0001e80000100a00 */
[----:B0-----:R-:W2:Y:S04]  /*c8480*/  LDL.LU R10, [R1+0x3368] ;  /* 0x00336800010a7983 */ /* 0x001ea80000300800 */
[----:B------:R-:W2:Y:S04]  /*c8490*/  LDL.LU R11, [R1+0x3364] ;  /* 0x00336400010b7983 */ /* 0x000ea80000300800 */
[----:B------:R-:W-:Y:S01]  /*c84a0*/  STL.64 [R1+0xf0a8], R8 ;  /* 0x00f0a80801007387 */ /* 0x000fe20000100a00 */
[----:B------:R-:W-:Y:S01]  /*c84b0*/  IMAD R0, R0, 0x100, R21 ;  /* 0x0000010000007824 */ /* 0x000fe200078e0215 */
[----:B----4-:R-:W-:-:S15]  /*c84c0*/  HMMA.16816.F32 R52, R28, R6, R52 ;  /* 0x000000061c34723c */ /* 0x010fde0000001834 */
[----:B------:R-:W-:-:S04]  /*c84d0*/  NOP ;  /* 0x0000000000007918 */ /* 0x000fc80000000000 */
[----:B------:R-:W-:Y:S04]  /*c84e0*/  STL.64 [R1+0x2060], R52 ;  /* 0x0020603401007387 */ /* 0x000fe80000100a00 */
[----:B------:R0:W-:Y:S04]  /*c84f0*/  STL.64 [R1+0x2068], R54 ;  /* 0x0020683601007387 */ /* 0x0001e80000100a00 */
[----:B0-----:R-:W4:Y:S04]  /*c8500*/  LDL.LU.64 R54, [R1+0xf168] ;  /* 0x00f1680001367983 */ /* 0x001f280000300a00 */
[----:B------:R-:W4:Y:S01]  /*c8510*/  LDL.LU.64 R52, [R1+0xf160] ;  /* 0x00f1600001347983 */ /* 0x000f220000300a00 */
[----:B--2---:R-:W-:-:S02]  /*c8520*/  IMAD R9, R11, 0x100, R10 ;  /* 0x000001000b097824 */ /* 0x004fc400078e020a */
[----:B---3--:R-:W-:Y:S01]  /*c8530*/  IMAD R8, R13, 0x100, R12 ;  /* 0x000001000d087824 */ /* 0x008fe200078e020c */
[----:B------:R0:W-:Y:S01]  /*c8540*/  STL [R1+0xf0c8], R7 ;  /* 0x00f0c80701007387 */ /* 0x0001e20000100800 */
[----:B------:R-:W-:Y:S01]  /*c8550*/  HMMA.16816.F32 R56, R28, R4, R56 ;  /* 0x000000041c38723c */ /* 0x000fe20000001838 */
[----:B0-----:R-:W-:-:S07]  /*c8560*/  IMAD R7, R15, 0x100, R14 ;  /* 0x000001000f077824 */ /* 0x001fce00078e020e */
[----:B------:R-:W-:Y:S01]  /*c8570*/  HMMA.16816.F32 R12, R28, R2, R16 ;  /* 0x000000021c0c723c */ /* 0x000fe20000001810 */
[----:B------:R-:W-:Y:S02]  /*c8580*/  F2FP.F16.E4M3.UNPACK_B R28, R9 ;  /* 0x00000009ff1c723e */ /* 0x000fe400020006ff */
[----:B------:R-:W-:Y:S02]  /*c8590*/  F2FP.F16.E4M3.UNPACK_B R29, R8 ;  /* 0x00000008ff1d723e */ /* 0x000fe400020006ff */
[----:B------:R-:W-:Y:S02]  /*c85a0*/  F2FP.F16.E4M3.UNPACK_B R30, R7 ;  /* 0x00000007ff1e723e */ /* 0x000fe400020006ff */
[----:B------:R-:W-:-:S07]  /*c85b0*/  F2FP.F16.E4M3.UNPACK_B R31, R0 ;  /* 0x00000000ff1f723e */ /* 0x000fce00020006ff */
[C---:B------:R-:W-:Y:S01]  /*c85c0*/  HMMA.16816.F32 R8, R28.reuse, R36, R24 ;  /* 0x000000241c08723c */ /* 0x040fe20000001818 */
[----:B------:R-:W-:Y:S04]  /*c85d0*/  STL.64 [R1+0x2050], R56 ;  /* 0x0020503801007387 */ /* 0x000fe80000100a00 */
[----:B------:R0:W-:Y:S04]  /*c85e0*/  STL.64 [R1+0x2058], R58 ;  /* 0x0020583a01007387 */ /* 0x0001e80000100a00 */
[----:B0-----:R-:W2:Y:S04]  /*c85f0*/  LDL.LU.64 R58, [R1+0xf158] ;  /* 0x00f15800013a7983 */ /* 0x001ea80000300a00 */
[----:B------:R-:W3:Y:S04]  /*c8600*/  LDL.LU.64 R56, [R1+0xf150] ;  /* 0x00f1500001387983 */ /* 0x000ee80000300a00 */
[----:B------:R-:W-:Y:S04]  /*c8610*/  STL.64 [R1+0x2040], R12 ;  /* 0x0020400c01007387 */ /* 0x000fe80000100a00 */
[----:B------:R0:W-:Y:S04]  /*c8620*/  STL.64 [R1+0x2048], R14 ;  /* 0x0020480e01007387 */ /* 0x0001e80000100a00 */
[----:B------:R-:W-:Y:S04]  /*c8630*/  STL.64 [R1+0x2030], R8 ;  /* 0x0020300801007387 */ /* 0x000fe80000100a00 */
[----:B------:R1:W-:Y:S01]  /*c8640*/  STL.64 [R1+0x2038], R10 ;  /* 0x0020380a01007387 */ /* 0x0003e20000100a00 */
[C---:B0-----:R-:W-:Y:S08]  /*c8650*/  HMMA.16816.F32 R12, R28.reuse, R38, R32 ;  /* 0x000000261c0c723c */ /* 0x041ff00000001820 */
[C---:B-1----:R-:W-:Y:S01]  /*c8660*/  HMMA.16816.F32 R8, R28.reuse, R48, R40 ;  /* 0x000000301c08723c */ /* 0x042fe20000001828 */
[----:B------:R-:W-:Y:S01]  /*c8670*/  IMAD.MOV.U32 R21, RZ, RZ, R36 ;  /* 0x000000ffff157224 */ /* 0x000fe200078e0024 */
[----:B------:R-:W-:Y:S04]  /*c8680*/  STL.64 [R1+0xf138], R22 ;  /* 0x00f1381601007387 */ /* 0x000fe80000100a00 */
[----:B------:R-:W-:Y:S02]  /*c8690*/  STL.64 [R1+0xf130], R20 ;  /* 0x00f1301401007387 */ /* 0x000fe40000100a00 */
[C---:B------:R-:W-:Y:S03]  /*c86a0*/  HMMA.16816.F32 R16, R28.reuse, R50, R44 ;  /* 0x000000321c10723c */ /* 0x040fe6000000182c */
[----:B------:R0:W-:Y:S04]  /*c86b0*/  STL.64 [R1+0x2020], R12 ;  /* 0x0020200c01007387 */ /* 0x0001e80000100a00 */
[----:B------:R-:W-:Y:S04]  /*c86c0*/  STL.64 [R1+0x2028], R14 ;  /* 0x0020280e01007387 */ /* 0x000fe80000100a00 */
[----:B------:R-:W-:Y:S04]  /*c86d0*/  STL.64 [R1+0x2010], R8 ;  /* 0x0020100801007387 */ /* 0x000fe80000100a00 */
[----:B------:R4:W-:Y:S04]  /*c86e0*/  STL.64 [R1+0x2018], R10 ;  /* 0x0020180a01007387 */ /* 0x0009e80000100a00 */
[----:B0-----:R-:W2:Y:S04]  /*c86f0*/  LDL.LU R12, [R1+0x3e0] ;  /* 0x0003e000010c7983 */ /* 0x001ea80000300800 */
[----:B------:R-:W-:Y:S04]  /*c8700*/  STL.64 [R1+0x2000], R16 ;  /* 0x0020001001007387 */ /* 0x000fe80000100a00 */
[----:B------:R-:W-:Y:S01]  /*c8710*/  STL.64 [R1+0x2008], R18 ;  /* 0x0020081201007387 */ /* 0x000fe20000100a00 */
[----:B----4-:R-:W-:-:S15]  /*c8720*/  HMMA.16816.F32 R8, R28, R60, R52 ;  /* 0x0000003c1c08723c */ /* 0x010fde0000001834 */
[----:B------:R-:W-:-:S04]  /*c8730*/  NOP ;  /* 0x0000000000007918 */ /* 0x000fc80000000000 */
[----:B------:R0:W-:Y:S04]  /*c8740*/  STL.64 [R1+0x1ff0], R8 ;  /* 0x001ff00801007387 */ /* 0x0001e80000100a00 */
[----:B------:R1:W-:Y:S04]  /*c8750*/  STL.64 [R1+0x1ff8], R10 ;  /* 0x001ff80a01007387 */ /* 0x0003e80000100a00 */
[----:B------:R-:W4:Y:S04]  /*c8760*/  LDL.LU R13, [R1+0x3e4] ;  /* 0x0003e400010d7983 */ /* 0x000f280000300800 */
[----:B------:R-:W4:Y:S04]  /*c8770*/  LDL.LU R14, [R1+0x3e8] ;  /* 0x0003e800010e7983 */ /* 0x000f280000300800 */
[----:B------:R-:W4:Y:S04]  /*c8780*/  LDL.LU R15, [R1+0x3ec] ;  /* 0x0003ec00010f7983 */ /* 0x000f280000300800 */
[----:B0-----:R-:W2:Y:S04]  /*c8790*/  LDL.LU R8, [R1+0x3f0] ;  /* 0x0003f00001087983 */ /* 0x001ea80000300800 */
[----:B------:R-:W2:Y:S04]  /*c87a0*/  LDL.LU R9, [R1+0x3f4] ;  /* 0x0003f40001097983 */ /* 0x000ea80000300800 */
[----:B-1----:R-:W2:Y:S04]  /*c87b0*/  LDL.LU R10, [R1+0x3f8] ;  /* 0x0003f800010a7983 */ /* 0x002ea80000300800 */
[----:B------:R-:W2:Y:S04]  /*c87c0*/  LDL.LU R11, [R1+0x3fc] ;  /* 0x0003fc00010b7983 */ /* 0x000ea80000300800 */
[----:B------:R-:W2:Y:S04]  /*c87d0*/  LDL.LU R52, [R1+0x4c0] ;  /* 0x0004c00001347983 */ /* 0x000ea80000300800 */
[----:B------:R-:W2:Y:S04]  /*c87e0*/  LDL.LU R53, [R1+0x4c4] ;  /* 0x0004c40001357983 */ /* 0x000ea80000300800 */
[----:B------:R-:W2:Y:S04]  /*c87f0*/  LDL.LU R54, [R1+0x4c8] ;  /* 0x0004c80001367983 */ /* 0x000ea80000300800 */
[----:B------:R-:W2:Y:S01]  /*c8800*/  LDL.LU R55, [R1+0x4cc] ;  /* 0x0004cc0001377983 */ /* 0x000ea20000300800 */
[----:B------:R-:W-:-:S03]  /*c8810*/  IMAD.MOV.U32 R7, RZ, RZ, R37 ;  /* 0x000000ffff077224 */ /* 0x000fc600078e0025 */
        /* <DEDUP_REMOVED lines=33> */
[----:B------:R-:W-:Y:S01]  /*c8a30*/  STL.64 [R1+0xf080], R60 ;  /* 0x00f0803c01007387 */ /* 0x000fe20000100a00 */
[----:B--2---:R-:W-:-:S15]  /*c8a40*/  HMMA.16816.F32 R52, R28, R58, R52 ;  /* 0x0000003a1c34723c */ /* 0x004fde0000001834 */
[----:B------:R-:W-:-:S04]  /*c8a50*/  NOP ;  /* 0x0000000000007918 */ /* 0x000fc80000000000 */
[----:B------:R-:W-:Y:S04]  /*c8a60*/  STL.64 [R1+0x1fe0], R52 ;  /* 0x001fe03401007387 */ /* 0x000fe80000100a00 */
[----:B------:R0:W-:Y:S04]  /*c8a70*/  STL.64 [R1+0x1fe8], R54 ;  /* 0x001fe83601007387 */ /* 0x0001e80000100a00 */
[----:B0-----:R-:W4:Y:S04]  /*c8a80*/  LDL.LU.64 R54, [R1+0xf148] ;  /* 0x00f1480001367983 */ /* 0x001f280000300a00 */
[----:B------:R-:W2:Y:S01]  /*c8a90*/  LDL.LU.64 R52, [R1+0xf140] ;  /* 0x00f1400001347983 */ /* 0x000ea20000300a00 */
[----:B---3--:R-:W-:-:S15]  /*c8aa0*/  HMMA.16816.F32 R36, R28, R56, R36 ;  /* 0x000000381c24723c */ /* 0x008fde0000001824 */
[----:B------:R-:W-:-:S04]  /*c8ab0*/  NOP ;  /* 0x0000000000007918 */ /* 0x000fc80000000000 */
[----:B------:R0:W-:Y:S04]  /*c8ac0*/  STL.64 [R1+0x1fd0], R36 ;  /* 0x001fd02401007387 */ /* 0x0001e80000100a00 */
[----:B------:R1:W-:Y:S04]  /*c8ad0*/  STL.64 [R1+0x1fd8], R38 ;  /* 0x001fd82601007387 */ /* 0x0003e80000100a00 */
[----:B0-----:R-:W3:Y:S04]  /*c8ae0*/  LDL.LU R36, [R1+0x440] ;  /* 0x0004400001247983 */ /* 0x001ee80000300800 */
[----:B------:R-:W3:Y:S04]  /*c8af0*/  LDL.LU R37, [R1+0x444] ;  /* 0x0004440001257983 */ /* 0x000ee80000300800 */
[----:B-1----:R-:W3:Y:S04]  /*c8b00*/  LDL.LU R38, [R1+0x448] ;  /* 0x0004480001267983 */ /* 0x002ee80000300800 */
[----:B------:R-:W3:Y:S04]  /*c8b10*/  LDL.LU R39, [R1+0x44c] ;  /* 0x00044c0001277983 */ /* 0x000ee80000300800 */
[----:B------:R-:W-:Y:S04]  /*c8b20*/  STL.64 [R1+0xf048], R58 ;  /* 0x00f0483a01007387 */ /* 0x000fe80000100a00 */
[----:B------:R0:W-:Y:S04]  /*c8b30*/  STL.64 [R1+0xf040], R56 ;  /* 0x00f0403801007387 */ /* 0x0001e80000100a00 */
[----:B0-----:R-:W3:Y:S04]  /*c8b40*/  LDL.LU R56, [R1+0x400] ;  /* 0x0004000001387983 */ /* 0x001ee80000300800 */
[----:B------:R-:W3:Y:S04]  /*c8b50*/  LDL.LU R57, [R1+0x404] ;  /* 0x0004040001397983 */ /* 0x000ee80000300800 */
[----:B------:R-:W3:Y:S04]  /*c8b60*/  LDL.LU R58, [R1+0x408] ;  /* 0x00040800013a7983 */ /* 0x000ee80000300800 */
[----:B------:R-:W3:Y:S01]  /*c8b70*/  LDL.LU R59, [R1+0x40c] ;  /* 0x00040c00013b7983 */ /* 0x000ee20000300800 */
[C---:B----4-:R-:W-:Y:S08]  /*c8b80*/  HMMA.16816.F32 R20, R28.reuse, R54, R20 ;  /* 0x000000361c14723c */ /* 0x050ff00000001814 */
[C---:B--2---:R-:W-:Y:S11]  /*c8b90*/  HMMA.16816.F32 R48, R28.reuse, R52, R48 ;  /* 0x000000341c30723c */ /* 0x044ff60000001830 */
[----:B------:R-:W-:Y:S04]  /*c8ba0*/  STL.64 [R1+0x1fb0], R20 ;  /* 0x001fb01401007387 */ /* 0x000fe80000100a00 */
[----:B------:R0:W-:Y:S04]  /*c8bb0*/  STL.64 [R1+0x1fb8], R22 ;  /* 0x001fb81601007387 */ /* 0x0001e80000100a00 */
[----:B0-----:R-:W2:Y:S04]  /*c8bc0*/  LDL.LU.64 R22, [R1+0xf138] ;  /* 0x00f1380001167983 */ /* 0x001ea80000300a00 */
[----:B------:R-:W4:Y:S04]  /*c8bd0*/  LDL.LU.64 R20, [R1+0xf130] ;  /* 0x00f1300001147983 */ /* 0x000f280000300a00 */
        /* <DEDUP_REMOVED lines=46> */
[----:B0-----:R-:W2:Y:S04]  /*c8ec0*/  LDL.LU.64 R38, [R1+0xf0d8] ;  /* 0x00f0d80001267983 */ /* 0x001ea80000300a00 */
[----:B------:R-:W2:Y:S01]  /*c8ed0*/  LDL.LU.64 R36, [R1+0xf0d0] ;  /* 0x00f0d00001247983 */ /* 0x000ea20000300a00 */
[----:B---3--:R-:W-:Y:S03]  /*c8ee0*/  HMMA.16816.F32 R44, R28, R40, R44 ;  /* 0x000000281c2c723c */ /* 0x008fe6000000182c */
[----:B------:R-:W-:Y:S04]  /*c8ef0*/  STL.64 [R1+0xf018], R42 ;  /* 0x00f0182a01007387 */ /* 0x000fe80000100a00 */
[----:B------:R-:W-:-:S12]  /*c8f00*/  STL.64 [R1+0xf010], R40 ;  /* 0x00f0102801007387 */ /* 0x000fd80000100a00 */
[----:B------:R-:W-:Y:S04]  /*c8f10*/  STL.64 [R1+0x1f20], R44 ;  /* 0x001f202c01007387 */ /* 0x000fe80000100a00 */
[----:B------:R2:W-:Y:S01]  /*c8f20*/  STL.64 [R1+0x1f28], R46 ;  /* 0x001f282e01007387 */ /* 0x0005e20000100a00 */
[C---:B------:R-:W-:Y:S08]  /*c8f30*/  HMMA.16816.F32 R8, R28.reuse, R32, R8 ;  /* 0x000000201c08723c */ /* 0x040ff00000001808 */
[----:B------:R-:W-:Y:S01]  /*c8f40*/  HMMA.16816.F32 R12, R28, R26, R12 ;  /* 0x0000001a1c0c723c */ /* 0x000fe2000000180c */
[----:B----4-:R-:W-:-:S07]  /*c8f50*/  IMAD.MOV.U32 R60, RZ, RZ, R21 ;  /* 0x000000ffff3c7224 */ /* 0x010fce00078e0015 */
[C---:B--2---:R-:W-:Y:S01]  /*c8f60*/  HMMA.16816.F32 R44, R28.reuse, R38, R48 ;  /* 0x000000261c2c723c */ /* 0x044fe20000001830 */
[----:B------:R-:W-:Y:S07]  /*c8f70*/  STL.64 [R1+0xf038], R38 ;  /* 0x00f0382601007387 */ /* 0x000fee0000100a00 */
[C---:B------:R-:W-:Y:S11]  /*c8f80*/  HMMA.16816.F32 R40, R28.reuse, R36, R52 ;  /* 0x000000241c28723c */ /* 0x040ff60000001834 */
[----:B------:R-:W-:Y:S04]  /*c8f90*/  STL.64 [R1+0x1f00], R44 ;  /* 0x001f002c01007387 */ /* 0x000fe80000100a00 */
[----:B------:R-:W-:Y:S04]  /*c8fa0*/  STL.64 [R1+0x1f08], R46 ;  /* 0x001f082e01007387 */ /* 0x000fe80000100a00 */
[----:B------:R0:W-:Y:S02]  /*c8fb0*/  STL.64 [R1+0xf030], R36 ;  /* 0x00f0302401007387 */ /* 0x0001e40000100a00 */
[C---:B0-----:R-:W-:Y:S02]  /*c8fc0*/  HMMA.16816.F32 R36, R28.reuse, R34, R56 ;  /* 0x000000221c24723c */ /* 0x041fe40000001838 */
[----:B------:R-:W-:Y:S04]  /*c8fd0*/  STL.64 [R1+0x1ef0], R40 ;  /* 0x001ef02801007387 */ /* 0x000fe80000100a00 */
[----:B------:R-:W-:Y:S04]  /*c8fe0*/  STL.64 [R1+0x1ef8], R42 ;  /* 0x001ef82a01007387 */ /* 0x000fe80000100a00 */
[----:B------:R-:W-:Y:S09]  /*c8ff0*/  STL.64 [R1+0xf058], R34 ;  /* 0x00f0582201007387 */ /* 0x000ff20000100a00 */
[----:B------:R-:W-:Y:S04]  /*c9000*/  STL.64 [R1+0x1ee0], R36 ;  /* 0x001ee02401007387 */ /* 0x000fe80000100a00 */
[----:B------:R-:W-:Y:S04]  /*c9010*/  STL.64 [R1+0x1ee8], R38 ;  /* 0x001ee82601007387 */ /* 0x000fe80000100a00 */
[----:B------:R-:W-:Y:S04]  /*c9020*/  STL.64 [R1+0xf050], R32 ;  /* 0x00f0502001007387 */ /* 0x000fe80000100a00 */
[----:B------:R-:W-:Y:S04]  /*c9030*/  STL.64 [R1+0x1ed0], R8 ;  /* 0x001ed00801007387 */ /* 0x000fe80000100a00 */
[----:B------:R0:W-:Y:S04]  /*c9040*/  STL.64 [R1+0x1ed8], R10 ;  /* 0x001ed80a01007387 */ /* 0x0001e80000100a00 */
[----:B------:R-:W2:Y:S01]  /*c9050*/  LDL.LU R52, [R1+0x200] ;  /* 0x0002000001347983 */ /* 0x000ea20000300800 */
[----:B0-----:R-:W-:Y:S03]  /*c9060*/  HMMA.16816.F32 R8, R28, R24, R16 ;  /* 0x000000181c08723c */ /* 0x001fe60000001810 */
[----:B------:R0:W-:Y:S04]  /*c9070*/  STL.64 [R1+0x1ec0], R12 ;  /* 0x001ec00c01007387 */ /* 0x0001e80000100a00 */
[----:B------:R1:W-:-:S12]  /*c9080*/  STL.64 [R1+0x1ec8], R14 ;  /* 0x001ec80e01007387 */ /* 0x0003d80000100a00 */
[----:B------:R3:W-:Y:S04]  /*c9090*/  STL.64 [R1+0x1eb0], R8 ;  /* 0x001eb00801007387 */ /* 0x0007e80000100a00 */
[----:B------:R4:W-:Y:S04]  /*c90a0*/  STL.64 [R1+0x1eb8], R10 ;  /* 0x001eb80a01007387 */ /* 0x0009e80000100a00 */
        /* <DEDUP_REMOVED lines=19> */
[----:B0-----:R-:W2:Y:S04]  /*c91e0*/  LDL.LU R12, [R1+0x390] ;  /* 0x00039000010c7983 */ /* 0x001ea80000300800 */
[----:B------:R-:W2:Y:S04]  /*c91f0*/  LDL.LU R13, [R1+0x394] ;  /* 0x00039400010d7983 */ /* 0x000ea80000300800 */
[----:B-1----:R-:W2:Y:S04]  /*c9200*/  LDL.LU R14, [R1+0x398] ;  /* 0x00039800010e7983 */ /* 0x002ea80000300800 */
[----:B------:R-:W2:Y:S04]  /*c9210*/  LDL.LU R15, [R1+0x39c] ;  /* 0x00039c00010f7983 */ /* 0x000ea80000300800 */
[----:B---3--:R-:W3:Y:S04]  /*c9220*/  LDL.LU R8, [R1+0x3a0] ;  /* 0x0003a00001087983 */ /* 0x008ee80000300800 */
[----:B------:R-:W3:Y:S04]  /*c9230*/  LDL.LU R9, [R1+0x3a4] ;  /* 0x0003a40001097983 */ /* 0x000ee80000300800 */
[----:B----4-:R-:W3:Y:S04]  /*c9240*/  LDL.LU R10, [R1+0x3a8] ;  /* 0x0003a800010a7983 */ /* 0x010ee80000300800 */
[----:B------:R-:W3:Y:S04]  /*c9250*/  LDL.LU R11, [R1+0x3ac] ;  /* 0x0003ac00010b7983 */ /* 0x000ee80000300800 */
[----:B------:R-:W4:Y:S04]  /*c9260*/  LDL.LU R36, [R1+0x340] ;  /* 0x0003400001247983 */ /* 0x000f280000300800 */
[----:B------:R-:W4:Y:S04]  /*c9270*/  LDL.LU R37, [R1+0x344] ;  /* 0x0003440001257983 */ /* 0x000f280000300800 */
[----:B------:R-:W4:Y:S04]  /*c9280*/  LDL.LU R38, [R1+0x348] ;  /* 0x0003480001267983 */ /* 0x000f280000300800 */
        /* <DEDUP_REMOVED lines=14> */
[----:B------:R-:W3:Y:S04]  /*c9370*/  LDL.LU R27, [R1+0x36c] ;  /* 0x00036c00011b7983 */ /* 0x000ee80000300800 */
[----:B------:R-:W3:Y:S01]  /*c9380*/  LDL.LU R21, [R1+0xf0cc] ;  /* 0x00f0cc0001157983 */ /* 0x000ee20000300800 */
[----:B------:R-:W-:Y:S01]  /*c9390*/  IMAD.MOV.U32 R61, RZ, RZ, R7 ;  /* 0x000000ffff3d7224 */ /* 0x000fe200078e0007 */
[----:B--2---:R-:W-:-:S15]  /*c93a0*/  HMMA.16816.F32 R56, R28, R22, R56 ;  /* 0x000000161c38723c */ /* 0x004fde0000001838 */
[----:B------:R-:W-:-:S04]  /*c93b0*/  NOP ;  /* 0x0000000000007918 */ /* 0x000fc80000000000 */
[----:B------:R0:W-:Y:S04]  /*c93c0*/  STL.64 [R1+0x1ea0], R56 ;  /* 0x001ea03801007387 */ /* 0x0001e80000100a00 */
[----:B------:R1:W-:Y:S04]  /*c93d0*/  STL.64 [R1+0x1ea8], R58 ;  /* 0x001ea83a01007387 */ /* 0x0003e80000100a00 */
[----:B------:R-:W4:Y:S04]  /*c93e0*/  LDL.LU R7, [R1+0xf0c8] ;  /* 0x00f0c80001077983 */ /* 0x000f280000300800 */
[----:B0-----:R-:W2:Y:S04]  /*c93f0*/  LDL.LU R56, [R1+0x320] ;  /* 0x0003200001387983 */ /* 0x001ea80000300800 */
[----:B------:R-:W2:Y:S04]  /*c9400*/  LDL.LU R57, [R1+0x324] ;  /* 0x0003240001397983 */ /* 0x000ea80000300800 */
[----:B-1----:R-:W2:Y:S04]  /*c9410*/  LDL.LU R58, [R1+0x328] ;  /* 0x00032800013a7983 */ /* 0x002ea80000300800 */
[----:B------:R-:W2:Y:S01]  /*c9420*/  LDL.LU R59, [R1+0x32c] ;  /* 0x00032c00013b7983 */ /* 0x000ea20000300800 */
[----:B---3--:R-:W-:-:S15]  /*c9430*/  HMMA.16816.F32 R16, R28, R20, R16 ;  /* 0x000000141c10723c */ /* 0x008fde0000001810 */
[----:B------:R-:W-:-:S04]  /*c9440*/  NOP ;  /* 0x0000000000007918 */ /* 0x000fc80000000000 */
[----:B------:R-:W-:Y:S04]  /*c9450*/  STL.64 [R1+0x16f0], R16 ;  /* 0x0016f01001007387 */ /* 0x000fe80000100a00 */
[----:B------:R0:W-:Y:S04]  /*c9460*/  STL.64 [R1+0x16f8], R18 ;  /* 0x0016f81201007387 */ /* 0x0001e80000100a00 */
[----:B0-----:R-:W3:Y:S04]  /*c9470*/  LDL.LU.64 R18, [R1+0xf0c0] ;  /* 0x00f0c00001127983 */ /* 0x001ee80000300a00 */
[----:B------:R-:W2:Y:S04]  /*c9480*/  LDL.LU.64 R16, [R1+0xf0b8] ;  /* 0x00f0b80001107983 */ /* 0x000ea80000300a00 */
        /* <DEDUP_REMOVED lines=17> */
[----:B------:R0:W-:Y:S04]  /*c95a0*/  STL.64 [R1+0xefa0], R16 ;  /* 0x00efa01001007387 */ /* 0x0001e80000100a00 */
[----:B0-----:R-:W2:Y:S04]  /*c95b0*/  LDL.LU R16, [R1+0x380] ;  /* 0x0003800001107983 */ /* 0x001ea80000300800 */
[----:B------:R-:W2:Y:S04]  /*c95c0*/  LDL.LU R17, [R1+0x384] ;  /* 0x0003840001117983 */ /* 0x000ea80000300800 */
[----:B------:R-:W2:Y:S04]  /*c95d0*/  LDL.LU R18, [R1+0x388] ;  /* 0x0003880001127983 */ /* 0x000ea80000300800 */
[----:B------:R-:W2:Y:S02]  /*c95e0*/  LDL.LU R19, [R1+0x38c] ;  /* 0x00038c0001137983 */ /* 0x000ea40000300800 */
        /* <DEDUP_REMOVED lines=9> */
[C---:B---3--:R-:W-:Y:S08]  /*c9680*/  HMMA.16816.F32 R12, R28.reuse, R8, R32 ;  /* 0x000000081c0c723c */ /* 0x048ff00000001820 */
[----:B0-----:R-:W-:Y:S01]  /*c9690*/  HMMA.16816.F32 R16, R28, R10, R24 ;  /* 0x0000000a1c10723c */ /* 0x001fe20000001818 */
        /* <DEDUP_REMOVED lines=8> */
[----:B-1----:R-:W-:Y:S01]  /*c9720*/  HMMA.16816.F32 R12, R28, R6, R36 ;  /* 0x000000061c0c723c */ /* 0x002fe20000001824 */
[----:B------:R0:W-:Y:S02]  /*c9730*/  STL.64 [R1+0xefd8], R6 ;  /* 0x00efd80601007387 */ /* 0x0001e40000100a00 */
[----:B0-----:R-:W-:-:S15]  /*c9740*/  IMAD R6, R47, 0x100, R46 ;  /* 0x000001002f067824 */ /* 0x001fde00078e022e */
[----:B------:R-:W-:Y:S01]  /*c9750*/  NOP ;  /* 0x0000000000007918 */ /* 0x000fe20000000000 */
[----:B------:R-:W-:Y:S04]  /*c9760*/  STL.64 [R1+0xfd0], R12 ;  /* 0x000fd00c01007387 */ /* 0x000fe80000100a00 */
[----:B------:R0:W-:Y:S04]  /*c9770*/  STL.64 [R1+0xfd8], R14 ;  /* 0x000fd80e01007387 */ /* 0x0001e80000100a00 */
[----:B------:R1:W-:Y:S04]  /*c9780*/  STL.64 [R1+0xefd0], R4 ;  /* 0x00efd00401007387 */ /* 0x0003e80000100a00 */
[----:B------:R2:W-:Y:S01]  /*c9790*/  STL.64 [R1+0xf90], R8 ;  /* 0x000f900801007387 */ /* 0x0005e20000100a00 */
[----:B0-----:R-:W-:Y:S01]  /*c97a0*/  HMMA.16816.F32 R12, R28, R2, R52 ;  /* 0x000000021c0c723c */ /* 0x001fe20000001834 */
[----:B-1----:R-:W-:-:S02]  /*c97b0*/  IMAD R5, R49, 0x100, R48 ;  /* 0x0000010031057824 */ /* 0x002fc400078e0230 */
[----:B------:R-:W-:Y:S02]  /*c97c0*/  IMAD R4, R51, 0x100, R50 ;  /* 0x0000010033047824 */ /* 0x000fe400078e0232 */
[----:B--2---:R-:W-:Y:S01]  /*c97d0*/  IMAD R8, R45, 0x100, R44 ;  /* 0x000001002d087824 */ /* 0x004fe200078e022c */
[----:B------:R-:W-:Y:S02]  /*c97e0*/  F2FP.F16.E4M3.UNPACK_B R29, R6 ;  /* 0x00000006ff1d723e */ /* 0x000fe400020006ff */
[----:B------:R-:W-:Y:S02]  /*c97f0*/  F2FP.F16.E4M3.UNPACK_B R30, R5 ;  /* 0x00000005ff1e723e */ /* 0x000fe400020006ff */
[----:B------:R-:W-:Y:S02]  /*c9800*/  F2FP.F16.E4M3.UNPACK_B R28, R8 ;  /* 0x00000008ff1c723e */ /* 0x000fe400020006ff */
[----:B------:R-:W-:-:S07]  /*c9810*/  F2FP.F16.E4M3.UNPACK_B R31, R4 ;  /* 0x00000004ff1f723e */ /* 0x000fce00020006ff */
[C---:B------:R-:W-:Y:S01]  /*c9820*/  HMMA.16816.F32 R4, R28.reuse, R60, R56 ;  /* 0x0000003c1c04723c */ /* 0x040fe20000001838 */
[----:B------:R-:W-:Y:S04]  /*c9830*/  STL.64 [R1+0xf98], R10 ;  /* 0x000f980a01007387 */ /* 0x000fe80000100a00 */
[----:B------:R-:W-:Y:S04]  /*c9840*/  STL [R1+0xef8c], R2 ;  /* 0x00ef8c0201007387 */ /* 0x000fe80000100800 */
[----:B------:R-:W-:Y:S04]  /*c9850*/  STL [R1+0xef88], R3 ;  /* 0x00ef880301007387 */ /* 0x000fe80000100800 */
[----:B------:R0:W-:Y:S04]  /*c9860*/  STL.64 [R1+0xf20], R12 ;  /* 0x000f200c01007387 */ /* 0x0001e80000100a00 */
[----:B------:R1:W-:Y:S04]  /*c9870*/  STL.64 [R1+0xf28], R14 ;  /* 0x000f280e01007387 */ /* 0x0003e80000100a00 */
[----:B------:R-:W2:Y:S04]  /*c9880*/  LDL.LU R20, [R1+0x730] ;  /* 0x0007300001147983 */ /* 0x000ea80000300800 */
[----:B------:R3:W-:Y:S04]  /*c9890*/  STL.64 [R1+0xf10], R4 ;  /* 0x000f100401007387 */ /* 0x0007e80000100a00 */
[----:B------:R4:W-:Y:S04]  /*c98a0*/  STL.64 [R1+0xf18], R6 ;  /* 0x000f180601007387 */ /* 0x0009e80000100a00 */
[----:B------:R-:W2:Y:S04]  /*c98b0*/  LDL.LU R21, [R1+0x734] ;  /* 0x0007340001157983 */ /* 0x000ea80000300800 */
[----:B------:R-:W2:Y:S04]  /*c98c0*/  LDL.LU R22, [R1+0x738] ;  /* 0x0007380001167983 */ /* 0x000ea80000300800 */
[----:B------:R-:W2:Y:S04]  /*c98d0*/  LDL.LU R23, [R1+0x73c] ;  /* 0x00073c0001177983 */ /* 0x000ea80000300800 */
[----:B--2---:R-:W-:Y:S04]  /*c98e0*/  STL.64 [R1+0xf068], R22 ;  /* 0x00f0681601007387 */ /* 0x004fe80000100a00 */
[----:B------:R2:W-:Y:S04]  /*c98f0*/  STL.64 [R1+0xf060], R20 ;  /* 0x00f0601401007387 */ /* 0x0005e80000100a00 */
[----:B0-----:R-:W2:Y:S04]  /*c9900*/  LDL.LU R12, [R1+0x240] ;  /* 0x00024000010c7983 */ /* 0x001ea80000300800 */
[----:B------:R-:W2:Y:S04]  /*c9910*/  LDL.LU R13, [R1+0x244] ;  /* 0x00024400010d7983 */ /* 0x000ea80000300800 */
[----:B-1----:R-:W2:Y:S04]  /*c9920*/  LDL.LU R14, [R1+0x248] ;  /* 0x00024800010e7983 */ /* 0x002ea80000300800 */
[----:B------:R-:W2:Y:S04]  /*c9930*/  LDL.LU R15, [R1+0x24c] ;  /* 0x00024c00010f7983 */ /* 0x000ea80000300800 */
[----:B--2---:R-:W-:Y:S04]  /*c9940*/  STL.64 [R1+0xf078], R14 ;  /* 0x00f0780e01007387 */ /* 0x004fe80000100a00 */
[----:B------:R-:W-:Y:S04]  /*c9950*/  STL.64 [R1+0xf070], R12 ;  /* 0x00f0700c01007387 */ /* 0x000fe80000100a00 */
[----:B---3--:R-:W2:Y:S04]  /*c9960*/  LDL.LU R4, [R1+0x260] ;  /* 0x0002600001047983 */ /* 0x008ea80000300800 */
[----:B------:R-:W2:Y:S04]  /*c9970*/  LDL.LU R5, [R1+0x264] ;  /* 0x0002640001057983 */ /* 0x000ea80000300800 */
[----:B----4-:R-:W3:Y:S04]  /*c9980*/  LDL.LU R6, [R1+0x268] ;  /* 0x0002680001067983 */ /* 0x010ee80000300800 */
[----:B------:R-:W3:Y:S04]  /*c9990*/  LDL.LU R7, [R1+0x26c] ;  /* 0x00026c0001077983 */ /* 0x000ee80000300800 */
        /* <DEDUP_REMOVED lines=10> */
[----:B------:R-:W4:Y:S04]  /*c9a40*/  LDL R34, [R1] ;  /* 0x0000000001227983 */ /* 0x000f280000100800 */
[----:B------:R-:W4:Y:S04]  /*c9a50*/  LDL R35, [R1+0x4] ;  /* 0x0000040001237983 */ /* 0x000f280000100800 */
[----:B------:R-:W4:Y:S04]  /*c9a60*/  LDL.LU R20, [R1+0x2f0] ;  /* 0x0002f00001147983 */ /* 0x000f280000300800 */
[----:B------:R-:W4:Y:S04]  /*c9a70*/  LDL.LU R21, [R1+0x2f4] ;  /* 0x0002f40001157983 */ /* 0x000f280000300800 */
[----:B------:R-:W4:Y:S04]  /*c9a80*/  LDL.LU R22, [R1+0x2f8] ;  /* 0x0002f80001167983 */ /* 0x000f280000300800 */
[----:B------:R-:W4:Y:S04]  /*c9a90*/  LDL.LU R23, [R1+0x2fc] ;  /* 0x0002fc0001177983 */ /* 0x000f280000300800 */
[----:B------:R-:W2:Y:S04]  /*c9aa0*/  LDL R32, [R1+0x8] ;  /* 0x0000080001207983 */ /* 0x000ea80000100800 */
[----:B0-----:R-:W2:Y:S04]  /*c9ab0*/  LDL.LU R4, [R1+0x310] ;  /* 0x0003100001047983 */ /* 0x001ea80000300800 */
[----:B------:R-:W2:Y:S04]  /*c9ac0*/  LDL.LU R5, [R1+0x314] ;  /* 0x0003140001057983 */ /* 0x000ea80000300800 */
[----:B------:R-:W2:Y:S04]  /*c9ad0*/  LDL.LU R6, [R1+0x318] ;  /* 0x0003180001067983 */ /* 0x000ea80000300800 */
[----:B------:R-:W2:Y:S04]  /*c9ae0*/  LDL.LU R7, [R1+0x31c] ;  /* 0x00031c0001077983 */ /* 0x000ea80000300800 */
[----:B------:R-:W2:Y:S04]  /*c9af0*/  LDL.64 R60, [R1+0x10] ;  /* 0x00001000013c7983 */ /* 0x000ea80000100a00 */
        /* <DEDUP_REMOVED lines=33> */
[----:B------:R-:W-:-:S02]  /*c9d10*/  IMAD.MOV.U32 R2, RZ, RZ, R60 ;  /* 0x000000ffff027224 */ /* 0x000fc400078e003c */
[----:B------:R-:W-:-:S15]  /*c9d20*/  IMAD.MOV.U32 R3, RZ, RZ, R61 ;  /* 0x000000ffff037224 */ /* 0x000fde00078e003d */
[----:B------:R-:W-:Y:S01]  /*c9d30*/  NOP ;  /* 0x0000000000007918 */ /* 0x000fe20000000000 */
[----:B------:R-:W-:Y:S04]  /*c9d40*/  STL.64 [R1+0xee0], R4 ;  /* 0x000ee00401007387 */ /* 0x000fe80000100a00 */
[----:B------:R0:W-:Y:S04]  /*c9d50*/  STL.64 [R1+0xee8], R6 ;  /* 0x000ee80601007387 */ /* 0x0001e80000100a00 */
[----:B0-----:R-:W2:Y:S04]  /*c9d60*/  LDL.LU.64 R6, [R1+0xf090] ;  /* 0x00f0900001067983 */ /* 0x001ea80000300a00 */
[----:B------:R-:W2:Y:S04]  /*c9d70*/  LDL.LU.64 R4, [R1+0xf088] ;  /* 0x00f0880001047983 */ /* 0x000ea80000300a00 */
[----:B------:R-:W2:Y:S01]  /*c9d80*/  LDL.LU.64 R60, [R1+0xf080] ;  /* 0x00f08000013c7983 */ /* 0x000ea20000300a00 */
[----:B------:R-:W-:-:S07]  /*c9d90*/  IMAD.MOV.U32 R33, RZ, RZ, R0 ;  /* 0x000000ffff217224 */ /* 0x000fce00078e0000 */
[C---:B---3--:R-:W-:Y:S08]  /*c9da0*/  HMMA.16816.F32 R12, R28.reuse, R32, R12 ;  /* 0x000000201c0c723c */ /* 0x048ff0000000180c */
[C---:B----4-:R-:W-:Y:S11]  /*c9db0*/  HMMA.16816.F32 R32, R28.reuse, R34, R20 ;  /* 0x000000221c20723c */ /* 0x050ff60000001814 */
[----:B------:R-:W-:Y:S04]  /*c9dc0*/  STL.64 [R1+0xe80], R12 ;  /* 0x000e800c01007387 */ /* 0x000fe80000100a00 */
[----:B------:R0:W-:Y:S04]  /*c9dd0*/  STL.64 [R1+0xe88], R14 ;  /* 0x000e880e01007387 */ /* 0x0001e80000100a00 */
[----:B0-----:R-:W3:Y:S04]  /*c9de0*/  LDL.LU.64 R14, [R1+0xf078] ;  /* 0x00f07800010e7983 */ /* 0x001ee80000300a00 */
[----:B------:R-:W3:Y:S04]  /*c9df0*/  LDL.LU.64 R12, [R1+0xf070] ;  /* 0x00f07000010c7983 */ /* 0x000ee80000300a00 */
[----:B------:R-:W4:Y:S04]  /*c9e00*/  LDL.LU.64 R22, [R1+0xf068] ;  /* 0x00f0680001167983 */ /* 0x000f280000300a00 */
[----:B------:R-:W4:Y:S04]  /*c9e10*/  LDL.LU.64 R20, [R1+0xf060] ;  /* 0x00f0600001147983 */ /* 0x000f280000300a00 */
        /* <DEDUP_REMOVED lines=47> */
[----:B------:R-:W2:Y:S01]  /*ca110*/  LDL.LU.64 R44, [R1+0xeff0] ;  /* 0x00eff000012c7983 */ /* 0x000ea20000300a00 */
[C---:B---3--:R-:W-:Y:S03]  /*ca120*/  HMMA.16816.F32 R52, R28.reuse, R48, R52 ;  /* 0x000000301c34723c */ /* 0x048fe60000001834 */
[----:B------:R-:W-:Y:S04]  /*ca130*/  STL.64 [R1+0xef70], R50 ;  /* 0x00ef703201007387 */ /* 0x000fe80000100a00 */
[----:B------:R4:W-:Y:S01]  /*ca140*/  STL.64 [R1+0xef68], R48 ;  /* 0x00ef683001007387 */ /* 0x0009e20000100a00 */
[C---:B------:R-:W-:Y:S11]  /*ca150*/  HMMA.16816.F32 R8, R28.reuse, R42, R8 ;  /* 0x0000002a1c08723c */ /* 0x040ff60000001808 */
[----:B------:R-:W-:Y:S04]  /*ca160*/  STL.64 [R1+0x800], R52 ;  /* 0x0008003401007387 */ /* 0x000fe80000100a00 */
[----:B------:R-:W-:Y:S01]  /*ca170*/  STL.64 [R1+0x808], R54 ;  /* 0x0008083601007387 */ /* 0x000fe20000100a00 */
[C---:B----4-:R-:W-:Y:S08]  /*ca180*/  HMMA.16816.F32 R48, R28.reuse, R46, R56 ;  /* 0x0000002e1c30723c */ /* 0x050ff00000001838 */
[C---:B--2---:R-:W-:Y:S01]  /*ca190*/  HMMA.16816.F32 R4, R28.reuse, R44, R4 ;  /* 0x0000002c1c04723c */ /* 0x044fe20000001804 */
[----:B------:R-:W-:Y:S10]  /*ca1a0*/  STL.64 [R1+0xef80], R46 ;  /* 0x00ef802e01007387 */ /* 0x000ff40000100a00 */
[----:B------:R-:W-:Y:S04]  /*ca1b0*/  STL.64 [R1+0x790], R48 ;  /* 0x0007903001007387 */ /* 0x000fe80000100a00 */
[----:B------:R-:W-:Y:S04]  /*ca1c0*/  STL.64 [R1+0x798], R50 ;  /* 0x0007983201007387 */ /* 0x000fe80000100a00 */
[----:B------:R-:W-:Y:S04]  /*ca1d0*/  STL.64 [R1+0xef78], R44 ;  /* 0x00ef782c01007387 */ /* 0x000fe80000100a00 */
[----:B------:R-:W-:Y:S04]  /*ca1e0*/  STL.64 [R1+0x770], R4 ;  /* 0x0007700401007387 */ /* 0x000fe80000100a00 */
[----:B------:R0:W-:Y:S02]  /*ca1f0*/  STL.64 [R1+0x778], R6 ;  /* 0x0007780601007387 */ /* 0x0001e40000100a00 */
[C---:B0-----:R-:W-:Y:S02]  /*ca200*/  HMMA.16816.F32 R4, R28.reuse, R40, R12 ;  /* 0x000000281c04723c */ /* 0x041fe4000000180c */
[----:B------:R-:W-:Y:S04]  /*ca210*/  STL.64 [R1+0xef38], R42 ;  /* 0x00ef382a01007387 */ /* 0x000fe80000100a00 */
[----:B------:R-:W-:Y:S04]  /*ca220*/  STL.64 [R1+0x750], R8 ;  /* 0x0007500801007387 */ /* 0x000fe80000100a00 */
[----:B------:R0:W-:Y:S04]  /*ca230*/  STL.64 [R1+0x758], R10 ;  /* 0x0007580a01007387 */ /* 0x0001e80000100a00 */
[----:B------:R-:W-:Y:S05]  /*ca240*/  STL.64 [R1+0xef30], R40 ;  /* 0x00ef302801007387 */ /* 0x000fea0000100a00 */
[----:B------:R-:W-:Y:S01]  /*ca250*/  STL.64 [R1+0x700], R4 ;  /* 0x0007000401007387 */ /* 0x000fe20000100a00 */
[C---:B0-----:R-:W-:Y:S03]  /*ca260*/  HMMA.16816.F32 R8, R28.reuse, R38, R16 ;  /* 0x000000261c08723c */ /* 0x041fe60000001810 */
[----:B------:R0:W-:Y:S05]  /*ca270*/  STL.64 [R1+0x708], R6 ;  /* 0x0007080601007387 */ /* 0x0001ea0000100a00 */
[C---:B0-----:R-:W-:Y:S01]  /*ca280*/  HMMA.16816.F32 R4, R28.reuse, R36, R20 ;  /* 0x000000241c04723c */ /* 0x041fe20000001814 */
[----:B------:R-:W-:Y:S10]  /*ca290*/  STL.64 [R1+0xef18], R38 ;  /* 0x00ef182601007387 */ /* 0x000ff40000100a00 */
[----:B------:R-:W-:Y:S04]  /*ca2a0*/  STL.64 [R1+0x6f0], R8 ;  /* 0x0006f00801007387 */ /* 0x000fe80000100a00 */
[----:B------:R-:W-:Y:S04]  /*ca2b0*/  STL.64 [R1+0x6f8], R10 ;  /* 0x0006f80a01007387 */ /* 0x000fe80000100a00 */
[----:B------:R-:W-:Y:S04]  /*ca2c0*/  STL.64 [R1+0xef10], R36 ;  /* 0x00ef102401007387 */ /* 0x000fe80000100a00 */
[----:B------:R-:W-:Y:S04]  /*ca2d0*/  STL.64 [R1+0x6e0], R4 ;  /* 0x0006e00401007387 */ /* 0x000fe80000100a00 */
[----:B------:R0:W-:Y:S04]  /*ca2e0*/  STL.64 [R1+0x6e8], R6 ;  /* 0x0006e80601007387 */ /* 0x0001e80000100a00 */
[----:B------:R-:W2:Y:S01]  /*ca2f0*/  LDL.LU R48, [R1+0x860] ;  /* 0x0008600001307983 */ /* 0x000ea20000300800 */
[----:B0-----:R-:W-:-:S15]  /*ca300*/  HMMA.16816.F32 R4, R28, R34, R24 ;  /* 0x000000221c04723c */ /* 0x001fde0000001818 */
        /* <DEDUP_REMOVED lines=22> */
[----:B0-----:R-:W3:Y:S04]  /*ca470*/  LDL.LU R4, [R1+0x780] ;  /* 0x0007800001047983 */ /* 0x001ee80000300800 */
[----:B------:R-:W3:Y:S04]  /*ca480*/  LDL.LU R5, [R1+0x784] ;  /* 0x0007840001057983 */ /* 0x000ee80000300800 */
[----:B-1----:R-:W3:Y:S04]  /*ca490*/  LDL.LU R6, [R1+0x788] ;  /* 0x0007880001067983 */ /* 0x002ee80000300800 */
        /* <DEDUP_REMOVED lines=80> */
[----:B------:R-:W-:Y:S01]  /*ca9a0*/  IMAD R0, R0, 0x100, R59 ;  /* 0x0000010000007824 */ /* 0x000fe200078e023b */
[C---:B----4-:R-:W-:Y:S08]  /*ca9b0*/  HMMA.16816.F32 R20, R28.reuse, R14, R24 ;  /* 0x0000000e1c14723c */ /* 0x050ff00000001818 */
[C---:B--2---:R-:W-:Y:S01]  /*ca9c0*/  HMMA.16816.F32 R16, R28.reuse, R12, R32 ;  /* 0x0000000c1c10723c */ /* 0x044fe20000001820 */
[----:B------:R-:W-:Y:S10]  /*ca9d0*/  STL.64 [R1+0xef28], R14 ;  /* 0x00ef280e01007387 */ /* 0x000ff40000100a00 */
[----:B------:R-:W-:Y:S04]  /*ca9e0*/  STL.64 [R1+0x650], R20 ;  /* 0x0006501401007387 */ /* 0x000fe80000100a00 */
[----:B------:R-:W-:Y:S04]  /*ca9f0*/  STL.64 [R1+0x658], R22 ;  /* 0x0006581601007387 */ /* 0x000fe80000100a00 */
[----:B------:R0:W-:Y:S04]  /*caa00*/  STL.64 [R1+0xef20], R12 ;  /* 0x00ef200c01007387 */ /* 0x0001e80000100a00 */
[----:B------:R-:W-:Y:S04]  /*caa10*/  STL.64 [R1+0x640], R16 ;  /* 0x0006401001007387 */ /* 0x000fe80000100a00 */
[----:B------:R1:W-:Y:S01]  /*caa20*/  STL.64 [R1+0x648], R18 ;  /* 0x0006481201007387 */ /* 0x0003e20000100a00 */
[C---:B0-----:R-:W-:Y:S08]  /*caa30*/  HMMA.16816.F32 R12, R28.reuse, R8, R40 ;  /* 0x000000081c0c723c */ /* 0x041ff00000001828 */
[----:B-1----:R-:W-:Y:S01]  /*caa40*/  HMMA.16816.F32 R16, R28, R10, R36 ;  /* 0x0000000a1c10723c */ /* 0x002fe20000001824 */
        /* <DEDUP_REMOVED lines=9> */
[----:B------:R-:W-:Y:S01]  /*caae0*/  STL.64 [R1+0xee98], R6 ;  /* 0x00ee980601007387 */ /* 0x000fe20000100a00 */
[----:B------:R-:W-:-:S15]  /*caaf0*/  IMAD R37, R56, 0x100, R55 ;  /* 0x0000010038257824 */ /* 0x000fde00078e0237 */
[----:B------:R-:W-:Y:S02]  /*cab00*/  NOP ;  /* 0x0000000000007918 */ /* 0x000fe40000000000 */
[----:B------:R-:W-:Y:S04]  /*cab10*/  STL.64 [R1+0x610], R12 ;  /* 0x0006100c01007387 */ /* 0x000fe80000100a00 */
[----:B------:R-:W-:Y:S04]  /*cab20*/  STL.64 [R1+0x618], R14 ;  /* 0x0006180e01007387 */ /* 0x000fe80000100a00 */
[----:B------:R0:W-:Y:S04]  /*cab30*/  STL.64 [R1+0xee90], R4 ;  /* 0x00ee900401007387 */ /* 0x0001e80000100a00 */
[----:B------:R1:W-:Y:S04]  /*cab40*/  STL.64 [R1+0x600], R8 ;  /* 0x0006000801007387 */ /* 0x0003e80000100a00 */
[----:B------:R2:W-:Y:S04]  /*cab50*/  STL.64 [R1+0x608], R10 ;  /* 0x0006080a01007387 */ /* 0x0005e80000100a00 */
        /* <DEDUP_REMOVED lines=8> */
[----:B------:R-:W3:Y:S01]  /*cabe0*/  LDL.LU R40, [R1+0x850] ;  /* 0x0008500001287983 */ /* 0x000ee20000300800 */
[----:B------:R-:W-:-:S03]  /*cabf0*/  IMAD R36, R58, 0x100, R57 ;  /* 0x000001003a247824 */ /* 0x000fc600078e0239 */
[----:B------:R-:W3:Y:S04]  /*cac00*/  LDL.LU R41, [R1+0x854] ;  /* 0x0008540001297983 */ /* 0x000ee80000300800 */
[----:B------:R-:W3:Y:S04]  /*cac10*/  LDL.LU R42, [R1+0x858] ;  /* 0x00085800012a7983 */ /* 0x000ee80000300800 */
[----:B------:R-:W3:Y:S04]  /*cac20*/  LDL.LU R43, [R1+0x85c] ;  /* 0x00085c00012b7983 */ /* 0x000ee80000300800 */
[----:B------:R-:W3:Y:S01]  /*cac30*/  LDL.LU R56, [R1+0x8c0] ;  /* 0x0008c00001387983 */ /* 0x000ee20000300800 */
[----:B------:R-:W-:-:S03]  /*cac40*/  IMAD R38, R54, 0x100, R53 ;  /* 0x0000010036267824 */ /* 0x000fc600078e0235 */
        /* <DEDUP_REMOVED lines=15> */
[----:B------:R-:W4:Y:S04]  /*cad40*/  LDL.64 R48, [R1+0x18] ;  /* 0x0000180001307983 */ /* 0x000f280000100a00 */
[----:B------:R-:W4:Y:S04]  /*cad50*/  LDL.LU R44, [R1+0x890] ;  /* 0x00089000012c7983 */ /* 0x000f280000300800 */
[----:B------:R-:W4:Y:S04]  /*cad60*/  LDL.LU R45, [R1+0x894] ;  /* 0x00089400012d7983 */ /* 0x000f280000300800 */
[----:B------:R-:W4:Y:S04]  /*cad70*/  LDL.LU R46, [R1+0x898] ;  /* 0x00089800012e7983 */ /* 0x000f280000300800 */
[----:B------:R-:W4:Y:S04]  /*cad80*/  LDL.LU R47, [R1+0x89c] ;  /* 0x00089c00012f7983 */ /* 0x000f280000300800 */
[----:B-1----:R-:W4:Y:S04]  /*cad90*/  LDL.64 R8, [R1+0x8] ;  /* 0x0000080001087983 */ /* 0x002f280000100a00 */
[----:B--2---:R-:W2:Y:S04]  /*cada0*/  LDL.64 R10, [R1] ;  /* 0x00000000010a7983 */ /* 0x004ea80000100a00 */
        /* <DEDUP_REMOVED lines=12> */
[----:B---3--:R-:W-:Y:S01]  /*cae70*/  HMMA.16816.F32 R40, R28, R2, R40 ;  /* 0x000000021c28723c */ /* 0x008fe20000001828 */
[----:B------:R-:W-:-:S02]  /*cae80*/  F2FP.F16.E4M3.UNPACK_B R28, R38 ;  /* 0x00000026ff1c723e */ /* 0x000fc400020006ff */
[----:B------:R-:W-:Y:S02]  /*cae90*/  F2FP.F16.E4M3.UNPACK_B R29, R37 ;  /* 0x00000025ff1d723e */ /* 0x000fe400020006ff */
[----:B------:R-:W-:Y:S02]  /*caea0*/  F2FP.F16.E4M3.UNPACK_B R30, R36 ;  /* 0x00000024ff1e723e */ /* 0x000fe400020006ff */
[----:B------:R-:W-:-:S07]  /*caeb0*/  F2FP.F16.E4M3.UNPACK_B R31, R0 ;  /* 0x00000000ff1f723e */ /* 0x000fce00020006ff */
[----:B----4-:R-:W-:Y:S05]  /*caec0*/  HMMA.16816.F32 R4, R28, R48, R4 ;  /* 0x000000301c04723c */ /* 0x010fea0000001804 */
[----:B------:R0:W-:Y:S04]  /*caed0*/  STL.64 [R1+0x50], R40 ;  /* 0x0000502801007387 */ /* 0x0001e80000100a00 */
[----:B------:R1:W-:Y:S04]  /*caee0*/  STL.64 [R1+0x58], R42 ;  /* 0x0000582a01007387 */ /* 0x0003e80000100a00 */
[----:B------:R-:W3:Y:S04]  /*caef0*/  LDL.LU R36, [R1+0x930] ;  /* 0x0009300001247983 */ /* 0x000ee80000300800 */
[----:B------:R-:W3:Y:S04]  /*caf00*/  LDL.LU R37, [R1+0x934] ;  /* 0x0009340001257983 */ /* 0x000ee80000300800 */
[----:B------:R-:W3:Y:S04]  /*caf10*/  LDL.LU R38, [R1+0x938] ;  /* 0x0009380001267983 */ /* 0x000ee80000300800 */
[----:B------:R-:W3:Y:S04]  /*caf20*/  LDL.LU R39, [R1+0x93c] ;  /* 0x00093c0001277983 */ /* 0x000ee80000300800 */
[----:B0-----:R-:W4:Y:S04]  /*caf30*/  LDL.LU R40, [R1+0x940] ;  /* 0x0009400001287983 */ /* 0x001f280000300800 */
[----:B------:R-:W4:Y:S01]  /*caf40*/  LDL.LU R41, [R1+0x944] ;  /* 0x0009440001297983 */ /* 0x000f220000300800 */
[----:B------:R-:W-:-:S03]  /*caf50*/  IMAD.MOV.U32 R0, RZ, RZ, R49 ;  /* 0x000000ffff007224 */ /* 0x000fc600078e0031 */
[----:B-1----:R-:W4:Y:S04]  /*caf60*/  LDL.LU R42, [R1+0x948] ;  /* 0x00094800012a7983 */ /* 0x002f280000300800 */
[----:B------:R-:W4:Y:S04]  /*caf70*/  LDL.LU R43, [R1+0x94c] ;  /* 0x00094c00012b7983 */ /* 0x000f280000300800 */
[----:B------:R0:W-:Y:S01]  /*caf80*/  STL.64 [R1+0x5f0], R4 ;  /* 0x0005f00401007387 */ /* 0x0001e20000100a00 */
[----:B------:R-:W-:Y:S01]  /*caf90*/  HMMA.16816.F32 R52, R28, R8, R52 ;  /* 0x000000081c34723c */ /* 0x000fe20000001834 */
[----:B0-----:R-:W-:-:S07]  /*cafa0*/  IMAD.MOV.U32 R4, RZ, RZ, R48 ;  /* 0x000000ffff047224 */ /* 0x001fce00078e0030 */
[C---:B------:R-:W-:Y:S08]  /*cafb0*/  HMMA.16816.F32 R48, R28.reuse, R50, R44 ;  /* 0x000000321c30723c */ /* 0x040ff0000000182c */
[----:B--2---:R-:W-:Y:S01]  /*cafc0*/  HMMA.16816.F32 R56, R28, R10, R56 ;  /* 0x0000000a1c38723c */ /* 0x004fe20000001838 */
[----:B------:R-:W-:Y:S04]  /*cafd0*/  STL.64 [R1+0x5f8], R6 ;  /* 0x0005f80601007387 */ /* 0x000fe80000100a00 */
[----:B------:R-:W2:Y:S04]  /*cafe0*/  LDL.LU.64 R46, [R1+0xef80] ;  /* 0x00ef8000012e7983 */ /* 0x000ea80000300a00 */
        /* <DEDUP_REMOVED lines=13> */
[----:B------:R-:W-:-:S02]  /*cb0c0*/  IMAD.MOV.U32 R6, RZ, RZ, R8 ;  /* 0x000000ffff067224 */ /* 0x000fc400078e0008 */
[----:B------:R-:W-:Y:S02]  /*cb0d0*/  IMAD.MOV.U32 R8, RZ, RZ, R10 ;  /* 0x000000ffff087224 */ /* 0x000fe400078e000a */
[----:B------:R-:W-:Y:S02]  /*cb0e0*/  IMAD.MOV.U32 R5, RZ, RZ, R9 ;  /* 0x000000ffff057224 */ /* 0x000fe400078e0009 */
[----:B------:R-:W-:Y:S01]  /*cb0f0*/  IMAD.MOV.U32 R7, RZ, RZ, R11 ;  /* 0x000000ffff077224 */ /* 0x000fe200078e000b */
[----:B------:R0:W-:Y:S02]  /*cb100*/  STL [R1+0xef40], R8 ;  /* 0x00ef400801007387 */ /* 0x0001e40000100800 */
[----:B0-----:R-:W-:-:S15]  /*cb110*/  HMMA.16816.F32 R8, R28, R60, R12 ;  /* 0x0000003c1c08723c */ /* 0x001fde000000180c */
[----:B------:R-:W-:-:S04]  /*cb120*/  NOP ;  /* 0x0000000000007918 */ /* 0x000fc80000000000 */
        /* <DEDUP_REMOVED lines=12> */
[C---:B0-----:R-:W-:Y:S11]  /*cb1f0*/  HMMA.16816.F32 R8, R28.reuse, R52, R32 ;  /* 0x000000341c08723c */ /* 0x041ff60000001820 */
[----:B------:R-:W-:Y:S04]  /*cb200*/  STL.64 [R1+0x580], R12 ;  /* 0x0005800c01007387 */ /* 0x000fe80000100a00 */
[----:B------:R0:W-:Y:S04]  /*cb210*/  STL.64 [R1+0x588], R14 ;  /* 0x0005880e01007387 */ /* 0x0001e80000100a00 */
[----:B------:R-:W-:Y:S01]  /*cb220*/  STL.64 [R1+0x570], R8 ;  /* 0x0005700801007387 */ /* 0x000fe20000100a00 */
[C---:B0-----:R-:W-:Y:S03]  /*cb230*/  HMMA.16816.F32 R12, R28.reuse, R50, R36 ;  /* 0x000000321c0c723c */ /* 0x041fe60000001824 */
[----:B------:R4:W-:Y:S04]  /*cb240*/  STL.64 [R1+0x578], R10 ;  /* 0x0005780a01007387 */ /* 0x0009e80000100a00 */
[----:B------:R-:W2:Y:S04]  /*cb250*/  LDL.LU R57, [R1+0xa44] ;  /* 0x000a440001397983 */ /* 0x000ea80000300800 */
[----:B------:R-:W2:Y:S01]  /*cb260*/  LDL.LU R58, [R1+0xa48] ;  /* 0x000a4800013a7983 */ /* 0x000ea20000300800 */
[C---:B----4-:R-:W-:Y:S03]  /*cb270*/  HMMA.16816.F32 R8, R28.reuse, R48, R40 ;  /* 0x000000301c08723c */ /* 0x050fe60000001828 */
[----:B------:R-:W2:Y:S04]  /*cb280*/  LDL.LU R59, [R1+0xa4c] ;  /* 0x000a4c00013b7983 */ /* 0x000ea80000300800 */
[----:B------:R-:W-:Y:S04]  /*cb290*/  STL.64 [R1+0xee78], R54 ;  /* 0x00ee783601007387 */ /* 0x000fe80000100a00 */
[----:B------:R0:W-:Y:S04]  /*cb2a0*/  STL.64 [R1+0xee70], R52 ;  /* 0x00ee703401007387 */ /* 0x0001e80000100a00 */
[----:B0-----:R-:W3:Y:S04]  /*cb2b0*/  LDL.LU R52, [R1+0xa30] ;  /* 0x000a300001347983 */ /* 0x001ee80000300800 */
[----:B------:R-:W3:Y:S04]  /*cb2c0*/  LDL.LU R53, [R1+0xa34] ;  /* 0x000a340001357983 */ /* 0x000ee80000300800 */
[----:B------:R-:W3:Y:S04]  /*cb2d0*/  LDL.LU R54, [R1+0xa38] ;  /* 0x000a380001367983 */ /* 0x000ee80000300800 */
[----:B------:R-:W3:Y:S04]  /*cb2e0*/  LDL.LU R55, [R1+0xa3c] ;  /* 0x000a3c0001377983 */ /* 0x000ee80000300800 */
[----:B------:R-:W4:Y:S04]  /*cb2f0*/  LDL.LU R40, [R1+0x970] ;  /* 0x0009700001287983 */ /* 0x000f280000300800 */
[----:B------:R-:W-:Y:S04]  /*cb300*/  STL.64 [R1+0x560], R12 ;  /* 0x0005600c01007387 */ /* 0x000fe80000100a00 */
[----:B------:R-:W-:Y:S04]  /*cb310*/  STL.64 [R1+0x568], R14 ;  /* 0x0005680e01007387 */ /* 0x000fe80000100a00 */
        /* <DEDUP_REMOVED lines=40> */
[----:B--2---:R-:W-:-:S15]  /*cb5a0*/  HMMA.16816.F32 R8, R28, R46, R8 ;  /* 0x0000002e1c08723c */ /* 0x004fde0000001808 */
[----:B------:R-:W-:-:S04]  /*cb5b0*/  NOP ;  /* 0x0000000000007918 */ /* 0x000fc80000000000 */
[----:B------:R0:W-:Y:S04]  /*cb5c0*/  STL.64 [R1+0x540], R8 ;  /* 0x0005400801007387 */ /* 0x0001e80000100a00 */
[----:B------:R-:W-:Y:S04]  /*cb5d0*/  STL.64 [R1+0x548], R10 ;  /* 0x0005480a01007387 */ /* 0x000fe80000100a00 */
[----:B0-----:R-:W2:Y:S04]  /*cb5e0*/  LDL.LU R8, [R1+0xef40] ;  /* 0x00ef400001087983 */ /* 0x001ea80000300800 */
[----:B------:R-:W-:Y:S04]  /*cb5f0*/  STL.64 [R1+0x530], R40 ;  /* 0x0005302801007387 */ /* 0x000fe80000100a00 */
[----:B------:R0:W-:Y:S04]  /*cb600*/  STL.64 [R1+0x538], R42 ;  /* 0x0005382a01007387 */ /* 0x0001e80000100a00 */
[----:B0-----:R-:W3:Y:S04]  /*cb610*/  LDL.LU.64 R42, [R1+0xef38] ;  /* 0x00ef3800012a7983 */ /* 0x001ee80000300a00 */
[----:B------:R-:W4:Y:S04]  /*cb620*/  LDL.LU.64 R40, [R1+0xef30] ;  /* 0x00ef300001287983 */ /* 0x000f280000300a00 */
[----:B------:R-:W-:Y:S04]  /*cb630*/  STL.64 [R1+0xee38], R46 ;  /* 0x00ee382e01007387 */ /* 0x000fe80000100a00 */
[----:B------:R0:W-:Y:S04]  /*cb640*/  STL.64 [R1+0xee30], R44 ;  /* 0x00ee302c01007387 */ /* 0x0001e80000100a00 */
[----:B0-----:R-:W2:Y:S04]  /*cb650*/  LDL.LU R44, [R1+0xa00] ;  /* 0x000a0000012c7983 */ /* 0x001ea80000300800 */
[----:B------:R-:W2:Y:S04]  /*cb660*/  LDL.LU R45, [R1+0xa04] ;  /* 0x000a0400012d7983 */ /* 0x000ea80000300800 */
[----:B------:R-:W2:Y:S04]  /*cb670*/  LDL.LU R46, [R1+0xa08] ;  /* 0x000a0800012e7983 */ /* 0x000ea80000300800 */
[----:B------:R-:W2:Y:S01]  /*cb680*/  LDL.LU R47, [R1+0xa0c] ;  /* 0x000a0c00012f7983 */ /* 0x000ea20000300800 */
        /* <DEDUP_REMOVED lines=62> */
[----:B------:R-:W2:Y:S05]  /*cba70*/  LDL.LU R48, [R1+0xb20] ;  /* 0x000b200001307983 */ /* 0x000eaa0000300800 */
[----:B-1----:R-:W-:-:S15]  /*cba80*/  HMMA.16816.F32 R24, R28, R18, R52 ;  /* 0x000000121c18723c */ /* 0x002fde0000001834 */
[----:B------:R-:W-:-:S04]  /*cba90*/  NOP ;  /* 0x0000000000007918 */ /* 0x000fc80000000000 */
[----:B------:R-:W-:Y:S04]  /*cbaa0*/  STL.64 [R1+0x480], R24 ;  /* 0x0004801801007387 */ /* 0x000fe80000100a00 */
[----:B------:R-:W-:Y:S04]  /*cbab0*/  STL.64 [R1+0x488], R26 ;  /* 0x0004881a01007387 */ /* 0x000fe80000100a00 */
[----:B------:R-:W-:Y:S04]  /*cbac0*/  STL.64 [R1+0x470], R20 ;  /* 0x0004701401007387 */ /* 0x000fe80000100a00 */
[----:B------:R0:W-:Y:S04]  /*cbad0*/  STL.64 [R1+0x478], R22 ;  /* 0x0004781601007387 */ /* 0x0001e80000100a00 */
[----:B------:R-:W2:Y:S04]  /*cbae0*/  LDL.LU R49, [R1+0xb24] ;  /* 0x000b240001317983 */ /* 0x000ea80000300800 */
[----:B------:R-:W3:Y:S04]  /*cbaf0*/  LDL.LU R50, [R1+0xb28] ;  /* 0x000b280001327983 */ /* 0x000ee80000300800 */
[----:B------:R-:W3:Y:S04]  /*cbb00*/  LDL.LU R51, [R1+0xb2c] ;  /* 0x000b2c0001337983 */ /* 0x000ee80000300800 */
[----:B---3--:R-:W-:Y:S04]  /*cbb10*/  STL.64 [R1+0xee88], R50 ;  /* 0x00ee883201007387 */ /* 0x008fe80000100a00 */
[----:B--2---:R-:W-:Y:S04]  /*cbb20*/  STL.64 [R1+0xee80], R48 ;  /* 0x00ee803001007387 */ /* 0x004fe80000100a00 */
[----:B------:R-:W2:Y:S04]  /*cbb30*/  LDL.LU R40, [R1+0xb00] ;  /* 0x000b000001287983 */ /* 0x000ea80000300800 */
        /* <DEDUP_REMOVED lines=8> */
[----:B------:R-:W3:Y:S01]  /*cbbc0*/  LDL.LU R35, [R1+0xafc] ;  /* 0x000afc0001237983 */ /* 0x000ee20000300800 */
[----:B------:R-:W-:-:S03]  /*cbbd0*/  IMAD.MOV.U32 R38, RZ, RZ, R8 ;  /* 0x000000ffff267224 */ /* 0x000fc600078e0008 */
[----:B---3--:R-:W-:Y:S04]  /*cbbe0*/  STL.64 [R1+0xeec8], R34 ;  /* 0x00eec82201007387 */ /* 0x008fe80000100a00 */
[----:B--2---:R1:W-:Y:S04]  /*cbbf0*/  STL.64 [R1+0xeec0], R32 ;  /* 0x00eec02001007387 */ /* 0x0043e80000100a00 */
[----:B0-----:R-:W2:Y:S04]  /*cbc00*/  LDL.64 R22, [R1+0x10] ;  /* 0x0000100001167983 */ /* 0x001ea80000100a00 */
        /* <DEDUP_REMOVED lines=8> */
[----:B-1----:R-:W2:Y:S04]  /*cbc90*/  LDL.LU R32, [R1+0xa50] ;  /* 0x000a500001207983 */ /* 0x002ea80000300800 */
[----:B------:R-:W2:Y:S04]  /*cbca0*/  LDL.LU R33, [R1+0xa54] ;  /* 0x000a540001217983 */ /* 0x000ea80000300800 */
[----:B------:R-:W2:Y:S04]  /*cbcb0*/  LDL.LU R34, [R1+0xa58] ;  /* 0x000a580001227983 */ /* 0x000ea80000300800 */
[----:B------:R-:W2:Y:S01]  /*cbcc0*/  LDL.LU R35, [R1+0xa5c] ;  /* 0x000a5c0001237983 */ /* 0x000ea20000300800 */
[----:B------:R-:W-:-:S02]  /*cbcd0*/  IMAD.MOV.U32 R20, RZ, RZ, R4 ;  /* 0x000000ffff147224 */ /* 0x000fc400078e0004 */
[----:B------:R-:W-:Y:S01]  /*cbce0*/  IMAD.MOV.U32 R37, RZ, RZ, R5 ;  /* 0x000000ffff257224 */ /* 0x000fe200078e0005 */
[----:B------:R-:W3:Y:S01]  /*cbcf0*/  LDL.LU R4, [R1+0xa80] ;  /* 0x000a800001047983 */ /* 0x000ee20000300800 */
[----:B------:R-:W-:Y:S02]  /*cbd00*/  IMAD.MOV.U32 R36, RZ, RZ, R6 ;  /* 0x000000ffff247224 */ /* 0x000fe400078e0006 */
[----:B------:R-:W-:Y:S01]  /*cbd10*/  IMAD.MOV.U32 R39, RZ, RZ, R7 ;  /* 0x000000ffff277224 */ /* 0x000fe200078e0007 */
        /* <DEDUP_REMOVED lines=53> */
[----:B------:R-:W3:Y:S04]  /*cc070*/  LDL.LU.64 R40, [R1+0xeea0] ;  /* 0x00eea00001287983 */ /* 0x000ee80000300a00 */
[----:B------:R-:W-:Y:S04]  /*cc080*/  STL.64 [R1+0x430], R4 ;  /* 0x0004300401007387 */ /* 0x000fe80000100a00 */
[----:B------:R0:W-:Y:S04]  /*cc090*/  STL.64 [R1+0x438], R6 ;  /* 0x0004380601007387 */ /* 0x0001e80000100a00 */
[----:B0-----:R-:W4:Y:S04]  /*cc0a0*/  LDL.LU.64 R6, [R1+0xee98] ;  /* 0x00ee980001067983 */ /* 0x001f280000300a00 */
[----:B------:R-:W2:Y:S04]  /*cc0b0*/  LDL.LU.64 R4, [R1+0xee90] ;  /* 0x00ee900001047983 */ /* 0x000ea80000300a00 */
[----:B------:R0:W-:Y:S04]  /*cc0c0*/  STL.64 [R1+0xeda8], R10 ;  /* 0x00eda80a01007387 */ /* 0x0001e80000100a00 */
[----:B0-----:R-:W3:Y:S04]  /*cc0d0*/  LDL.LU R10, [R1+0x33d4] ;  /* 0x0033d400010a7983 */ /* 0x001ee80000300800 */
[----:B------:R-:W3:Y:S04]  /*cc0e0*/  LDL.LU R11, [R1+0x33e0] ;  /* 0x0033e000010b7983 */ /* 0x000ee80000300800 */
[----:B------:R0:W-:Y:S04]  /*cc0f0*/  STL.64 [R1+0xeda0], R8 ;  /* 0x00eda00801007387 */ /* 0x0001e80000100a00 */
[----:B0-----:R-:W3:Y:S04]  /*cc100*/  LDL.LU R8, [R1+0x33c4] ;  /* 0x0033c40001087983 */ /* 0x001ee80000300800 */
[----:B------:R-:W3:Y:S01]  /*cc110*/  LDL.LU R9, [R1+0x33d8] ;  /* 0x0033d80001097983 */ /* 0x000ee20000300800 */
[C---:B----4-:R-:W-:Y:S08]  /*cc120*/  HMMA.16816.F32 R48, R28.reuse, R6, R48 ;  /* 0x000000061c30723c */ /* 0x050ff00000001830 */
[C---:B--2---:R-:W-:Y:S11]  /*cc130*/  HMMA.16816.F32 R52, R28.reuse, R4, R52 ;  /* 0x000000041c34723c */ /* 0x044ff60000001834 */
        /* <DEDUP_REMOVED lines=11> */
[----:B------:R0:W-:Y:S04]  /*cc1f0*/  STL.64 [R1+0xedb0], R4 ;  /* 0x00edb00401007387 */ /* 0x0001e80000100a00 */
[----:B0-----:R-:W2:Y:S01]  /*cc200*/  LDL.LU R5, [R1+0x33c8] ;  /* 0x0033c80001057983 */ /* 0x001ea20000300800 */
[----:B------:R-:W-:Y:S03]  /*cc210*/  HMMA.16816.F32 R28, R28, R2, R56 ;  /* 0x000000021c1c723c */ /* 0x000fe60000001838 */
[----:B------:R-:W4:Y:S04]  /*cc220*/  LDL.LU.64 R58, [R1+0xee68] ;  /* 0x00ee6800013a7983 */ /* 0x000f280000300a00 */
[----:B------:R-:W4:Y:S01]  /*cc230*/  LDL.LU.64 R56, [R1+0xee60] ;  /* 0x00ee600001387983 */ /* 0x000f220000300a00 */
[----:B---3--:R-:W-:-:S02]  /*cc240*/  IMAD R4, R10, 0x100, R9 ;  /* 0x000001000a047824 */ /* 0x008fc400078e0209 */
[----:B------:R-:W-:-:S09]  /*cc250*/  IMAD R0, R0, 0x100, R11 ;  /* 0x0000010000007824 */ /* 0x000fd200078e020b */
[----:B------:R-:W-:Y:S04]  /*cc260*/  STL.64 [R1+0x40], R28 ;  /* 0x0000401c01007387 */ /* 0x000fe80000100a00 */
[----:B------:R0:W-:Y:S02]  /*cc270*/  STL.64 [R1+0x48], R30 ;  /* 0x0000481e01007387 */ /* 0x0001e40000100a00 */
[----:B0-----:R-:W-:Y:S02]  /*cc280*/  F2FP.F16.E4M3.UNPACK_B R30, R4 ;  /* 0x00000004ff1e723e */ /* 0x001fe400020006ff */
[----:B------:R-:W-:Y:S01]  /*cc290*/  F2FP.F16.E4M3.UNPACK_B R31, R0 ;  /* 0x00000000ff1f723e */ /* 0x000fe200020006ff */
[----:B--2---:R-:W-:Y:S02]  /*cc2a0*/  IMAD R8, R8, 0x100, R5 ;  /* 0x0000010008087824 */ /* 0x004fe400078e0205 */
[----:B------:R-:W-:-:S03]  /*cc2b0*/  IMAD R5, R7, 0x100, R6 ;  /* 0x0000010007057824 */ /* 0x000fc600078e0206 */
[----:B------:R-:W-:Y:S02]  /*cc2c0*/  F2FP.F16.E4M3.UNPACK_B R28, R8 ;  /* 0x00000008ff1c723e */ /* 0x000fe400020006ff */
[----:B------:R-:W-:-:S07]  /*cc2d0*/  F2FP.F16.E4M3.UNPACK_B R29, R5 ;  /* 0x00000005ff1d723e */ /* 0x000fce00020006ff */
[C---:B------:R-:W-:Y:S08]  /*cc2e0*/  HMMA.16816.F32 R12, R28.reuse, R20, R12 ;  /* 0x000000141c0c723c */ /* 0x040ff0000000180c */
[C---:B------:R-:W-:Y:S08]  /*cc2f0*/  HMMA.16816.F32 R8, R28.reuse, R22, R16 ;  /* 0x000000161c08723c */ /* 0x040ff00000001810 */
[C---:B------:R-:W-:Y:S03]  /*cc300*/  HMMA.16816.F32 R16, R28.reuse, R36, R24 ;  /* 0x000000241c10723c */ /* 0x040fe60000001818 */
[----:B------:R-:W-:Y:S04]  /*cc310*/  STL.64 [R1+0x400], R12 ;  /* 0x0004000c01007387 */ /* 0x000fe80000100a00 */
[----:B------:R0:W-:Y:S04]  /*cc320*/  STL.64 [R1+0x408], R14 ;  /* 0x0004080e01007387 */ /* 0x0001e80000100a00 */
[----:B------:R-:W-:Y:S04]  /*cc330*/  STL.64 [R1+0x3f0], R8 ;  /* 0x0003f00801007387 */ /* 0x000fe80000100a00 */
[----:B------:R1:W-:Y:S01]  /*cc340*/  STL.64 [R1+0x3f8], R10 ;  /* 0x0003f80a01007387 */ /* 0x0003e20000100a00 */
[C---:B0-----:R-:W-:Y:S08]  /*cc350*/  HMMA.16816.F32 R12, R28.reuse, R38, R32 ;  /* 0x000000261c0c723c */ /* 0x041ff00000001820 */
[C---:B-1----:R-:W-:Y:S01]  /*cc360*/  HMMA.16816.F32 R8, R28.reuse, R60, R40 ;  /* 0x0000003c1c08723c */ /* 0x042fe20000001828 */
[----:B------:R-:W-:Y:S04]  /*cc370*/  STL.64 [R1+0x3e0], R16 ;  /* 0x0003e01001007387 */ /* 0x000fe80000100a00 */
[----:B------:R4:W-:Y:S04]  /*cc380*/  STL.64 [R1+0x3e8], R18 ;  /* 0x0003e81201007387 */ /* 0x0009e80000100a00 */
[----:B------:R-:W-:Y:S04]  /*cc390*/  STL.64 [R1+0xed68], R60 ;  /* 0x00ed683c01007387 */ /* 0x000fe80000100a00 */
[----:B------:R0:W-:Y:S04]  /*cc3a0*/  STL.64 [R1+0x3d0], R12 ;  /* 0x0003d00c01007387 */ /* 0x0001e80000100a00 */
[----:B------:R-:W-:Y:S01]  /*cc3b0*/  STL.64 [R1+0x3d8], R14 ;  /* 0x0003d80e01007387 */ /* 0x000fe20000100a00 */
[C---:B----4-:R-:W-:Y:S03]  /*cc3c0*/  HMMA.16816.F32 R16, R28.reuse, R58, R44 ;  /* 0x0000003a1c10723c */ /* 0x050fe6000000182c */
[----:B------:R-:W-:Y:S04]  /*cc3d0*/  STL.64 [R1+0x3c0], R8 ;  /* 0x0003c00801007387 */ /* 0x000fe80000100a00 */
[----:B------:R1:W-:Y:S04]  /*cc3e0*/  STL.64 [R1+0x3c8], R10 ;  /* 0x0003c80a01007387 */ /* 0x0003e80000100a00 */
[----:B0-----:R-:W2:Y:S01]  /*cc3f0*/  LDL.LU R12, [R1+0xc20] ;  /* 0x000c2000010c7983 */ /* 0x001ea20000300800 */
[----:B-1----:R-:W-:Y:S07]  /*cc400*/  HMMA.16816.F32 R8, R28, R56, R48 ;  /* 0x000000381c08723c */ /* 0x002fee0000001830 */
[----:B------:R-:W-:Y:S04]  /*cc410*/  STL.64 [R1+0x3b0], R16 ;  /* 0x0003b01001007387 */ /* 0x000fe80000100a00 */
[----:B------:R-:W-:Y:S08]  /*cc420*/  STL.64 [R1+0x3b8], R18 ;  /* 0x0003b81201007387 */ /* 0x000ff00000100a00 */
        /* <DEDUP_REMOVED lines=127> */
[----:B------:R4:W-:Y:S02]  /*ccc20*/  STL.64 [R1+0x308], R42 ;  /* 0x0003082a01007387 */ /* 0x0009e40000100a00 */
[C---:B----4-:R-:W-:Y:S08]  /*ccc30*/  HMMA.16816.F32 R40, R28.reuse, R34, R44 ;  /* 0x000000221c28723c */ /* 0x050ff0000000182c */
[C---:B---3--:R-:W-:Y:S01]  /*ccc40*/  HMMA.16816.F32 R36, R28.reuse, R32, R48 ;  /* 0x000000201c24723c */ /* 0x048fe20000001830 */
[----:B------:R-:W-:Y:S10]  /*ccc50*/  STL.64 [R1+0xed50], R34 ;  /* 0x00ed502201007387 */ /* 0x000ff40000100a00 */
[----:B------:R-:W-:Y:S04]  /*ccc60*/  STL.64 [R1+0x2f0], R40 ;  /* 0x0002f02801007387 */ /* 0x000fe80000100a00 */
[----:B------:R-:W-:Y:S04]  /*ccc70*/  STL.64 [R1+0x2f8], R42 ;  /* 0x0002f82a01007387 */ /* 0x000fe80000100a00 */
[----:B------:R-:W-:Y:S04]  /*ccc80*/  STL.64 [R1+0xed48], R32 ;  /* 0x00ed482001007387 */ /* 0x000fe80000100a00 */
[----:B------:R-:W-:Y:S04]  /*ccc90*/  STL.64 [R1+0x2e0], R36 ;  /* 0x0002e02401007387 */ /* 0x000fe80000100a00 */
[----:B------:R0:W-:Y:S02]  /*ccca0*/  STL.64 [R1+0x2e8], R38 ;  /* 0x0002e82601007387 */ /* 0x0001e40000100a00 */
[C---:B0-----:R-:W-:Y:S02]  /*cccb0*/  HMMA.16816.F32 R36, R28.reuse, R26, R52 ;  /* 0x0000001a1c24723c */ /* 0x041fe40000001834 */
[----:B------:R-:W-:Y:S06]  /*cccc0*/  STL.64 [R1+0xed78], R26 ;  /* 0x00ed781a01007387 */ /* 0x000fec0000100a00 */
[C---:B------:R-:W-:Y:S11]  /*cccd0*/  HMMA.16816.F32 R32, R28.reuse, R24, R56 ;  /* 0x000000181c20723c */ /* 0x040ff60000001838 */
[----:B------:R-:W-:Y:S04]  /*ccce0*/  STL.64 [R1+0x2d0], R36 ;  /* 0x0002d02401007387 */ /* 0x000fe80000100a00 */
[----:B------:R-:W-:Y:S04]  /*cccf0*/  STL.64 [R1+0x2d8], R38 ;  /* 0x0002d82601007387 */ /* 0x000fe80000100a00 */
[----:B------:R0:W-:Y:S02]  /*ccd00*/  STL.64 [R1+0xed70], R24 ;  /* 0x00ed701801007387 */ /* 0x0001e40000100a00 */
[C---:B0-----:R-:W-:Y:S08]  /*ccd10*/  HMMA.16816.F32 R24, R28.reuse, R22, R8 ;  /* 0x000000161c18723c */ /* 0x041ff00000001808 */
[----:B------:R-:W-:Y:S01]  /*ccd20*/  HMMA.16816.F32 R8, R28, R20, R12 ;  /* 0x000000141c08723c */ /* 0x000fe2000000180c */
[----:B------:R0:W-:Y:S04]  /*ccd30*/  STL.64 [R1+0x2c0], R32 ;  /* 0x0002c02001007387 */ /* 0x0001e80000100a00 */
[----:B------:R1:W-:Y:S06]  /*ccd40*/  STL.64 [R1+0x2c8], R34 ;  /* 0x0002c82201007387 */ /* 0x0003ec0000100a00 */
[----:B------:R2:W-:Y:S04]  /*ccd50*/  STL.64 [R1+0x2b0], R24 ;  /* 0x0002b01801007387 */ /* 0x0005e80000100a00 */
[----:B------:R3:W-:Y:S04]  /*ccd60*/  STL.64 [R1+0x2b8], R26 ;  /* 0x0002b81a01007387 */ /* 0x0007e80000100a00 */
[----:B------:R-:W-:Y:S04]  /*ccd70*/  STL.64 [R1+0x2a0], R8 ;  /* 0x0002a00801007387 */ /* 0x000fe80000100a00 */
[----:B------:R-:W-:Y:S04]  /*ccd80*/  STL.64 [R1+0x2a8], R10 ;  /* 0x0002a80a01007387 */ /* 0x000fe80000100a00 */
[----:B------:R-:W4:Y:S04]  /*ccd90*/  LDL.LU R44, [R1+0xca0] ;  /* 0x000ca000012c7983 */ /* 0x000f280000300800 */
[----:B------:R-:W4:Y:S04]  /*ccda0*/  LDL.LU R45, [R1+0xca4] ;  /* 0x000ca400012d7983 */ /* 0x000f280000300800 */
[----:B------:R-:W2:Y:S04]  /*ccdb0*/  LDL.LU R46, [R1+0xca8] ;  /* 0x000ca800012e7983 */ /* 0x000ea80000300800 */
[----:B------:R-:W2:Y:S04]  /*ccdc0*/  LDL.LU R47, [R1+0xcac] ;  /* 0x000cac00012f7983 */ /* 0x000ea80000300800 */
[----:B--2---:R-:W-:Y:S04]  /*ccdd0*/  STL.64 [R1+0xedd8], R46 ;  /* 0x00edd82e01007387 */ /* 0x004fe80000100a00 */
[----:B----4-:R2:W-:Y:S04]  /*ccde0*/  STL.64 [R1+0xedd0], R44 ;  /* 0x00edd02c01007387 */ /* 0x0105e80000100a00 */
[----:B0-----:R-:W4:Y:S04]  /*ccdf0*/  LDL.LU R32, [R1+0xcb0] ;  /* 0x000cb00001207983 */ /* 0x001f280000300800 */
[----:B------:R-:W4:Y:S04]  /*cce00*/  LDL.LU R33, [R1+0xcb4] ;  /* 0x000cb40001217983 */ /* 0x000f280000300800 */
[----:B-1----:R-:W4:Y:S04]  /*cce10*/  LDL.LU R34, [R1+0xcb8] ;  /* 0x000cb80001227983 */ /* 0x002f280000300800 */
[----:B------:R-:W4:Y:S04]  /*cce20*/  LDL.LU R35, [R1+0xcbc] ;  /* 0x000cbc0001237983 */ /* 0x000f280000300800 */
[----:B------:R-:W4:Y:S04]  /*cce30*/  LDL.LU R24, [R1+0xc90] ;  /* 0x000c900001187983 */ /* 0x000f280000300800 */
[----:B------:R-:W4:Y:S04]  /*cce40*/  LDL.LU R25, [R1+0xc94] ;  /* 0x000c940001197983 */ /* 0x000f280000300800 */
[----:B---3--:R-:W3:Y:S04]  /*cce50*/  LDL.LU R26, [R1+0xc98] ;  /* 0x000c9800011a7983 */ /* 0x008ee80000300800 */
[----:B------:R-:W3:Y:S04]  /*cce60*/  LDL.LU R27, [R1+0xc9c] ;  /* 0x000c9c00011b7983 */ /* 0x000ee80000300800 */
[----:B------:R-:W3:Y:S04]  /*cce70*/  LDL.LU R12, [R1+0xc40] ;  /* 0x000c4000010c7983 */ /* 0x000ee80000300800 */
[----:B------:R-:W3:Y:S04]  /*cce80*/  LDL.LU R13, [R1+0xc44] ;  /* 0x000c4400010d7983 */ /* 0x000ee80000300800 */
[----:B------:R-:W3:Y:S04]  /*cce90*/  LDL.LU R14, [R1+0xc48] ;  /* 0x000c4800010e7983 */ /* 0x000ee80000300800 */
[----:B------:R-:W3:Y:S04]  /*ccea0*/  LDL.LU R15, [R1+0xc4c] ;  /* 0x000c4c00010f7983 */ /* 0x000ee80000300800 */
[----:B--2---:R-:W2:Y:S04]  /*cceb0*/  LDL.LU R44, [R1+0xc30] ;  /* 0x000c3000012c7983 */ /* 0x004ea80000300800 */
[----:B------:R-:W2:Y:S04]  /*ccec0*/  LDL.LU R45, [R1+0xc34] ;  /* 0x000c3400012d7983 */ /* 0x000ea80000300800 */
[----:B------:R-:W2:Y:S04]  /*cced0*/  LDL.LU R46, [R1+0xc38] ;  /* 0x000c3800012e7983 */ /* 0x000ea80000300800 */
[----:B------:R-:W2:Y:S01]  /*ccee0*/  LDL.LU R47, [R1+0xc3c] ;  /* 0x000c3c00012f7983 */ /* 0x000ea20000300800 */
[----:B------:R-:W-:-:S03]  /*ccef0*/  IMAD.MOV.U32 R60, RZ, RZ, R4 ;  /* 0x000000ffff3c7224 */ /* 0x000fc600078e0004 */
        /* <DEDUP_REMOVED lines=45> */
[----:B0-----:R-:W2:Y:S04]  /*cd1d0*/  LDL.LU R16, [R1+0xc70] ;  /* 0x000c700001107983 */ /* 0x001ea80000300800 */
[----:B------:R-:W2:Y:S04]  /*cd1e0*/  LDL.LU R17, [R1+0xc74] ;  /* 0x000c740001117983 */ /* 0x000ea80000300800 */
[----:B------:R-:W2:Y:S04]  /*cd1f0*/  LDL.LU R18, [R1+0xc78] ;  /* 0x000c780001127983 */ /* 0x000ea80000300800 */
[----:B------:R-:W2:Y:S01]  /*cd200*/  LDL.LU R19, [R1+0xc7c] ;  /* 0x000c7c0001137983 */ /* 0x000ea20000300800 */
        /* <DEDUP_REMOVED lines=12> */
[----:B------:R-:W-:Y:S01]  /*cd2d0*/  IMAD R0, R0, 0x100, R53 ;  /* 0x0000010000007824 */ /* 0x000fe200078e0235 */
[C---:B--2---:R-:W-:Y:S08]  /*cd2e0*/  HMMA.16816.F32 R16, R28.reuse, R10, R16 ;  /* 0x0000000a1c10723c */ /* 0x044ff00000001810 */
[C---:B---3--:R-:W-:Y:S01]  /*cd2f0*/  HMMA.16816.F32 R12, R28.reuse, R8, R20 ;  /* 0x000000081c0c723c */ /* 0x048fe20000001814 */
[----:B------:R-:W-:Y:S10]  /*cd300*/  STL.64 [R1+0xecb0], R10 ;  /* 0x00ecb00a01007387 */ /* 0x000ff40000100a00 */
[----:B------:R-:W-:Y:S04]  /*cd310*/  STL.64 [R1+0x250], R16 ;  /* 0x0002501001007387 */ /* 0x000fe80000100a00 */
[----:B------:R-:W-:Y:S04]  /*cd320*/  STL.64 [R1+0x258], R18 ;  /* 0x0002581201007387 */ /* 0x000fe80000100a00 */
[----:B------:R4:W-:Y:S04]  /*cd330*/  STL.64 [R1+0xeca8], R8 ;  /* 0x00eca80801007387 */ /* 0x0009e80000100a00 */
[----:B------:R-:W-:Y:S04]  /*cd340*/  STL.64 [R1+0x240], R12 ;  /* 0x0002400c01007387 */ /* 0x000fe80000100a00 */
[----:B------:R0:W-:Y:S01]  /*cd350*/  STL.64 [R1+0x248], R14 ;  /* 0x0002480e01007387 */ /* 0x0001e20000100a00 */
[C---:B----4-:R-:W-:Y:S08]  /*cd360*/  HMMA.16816.F32 R8, R28.reuse, R4, R32 ;  /* 0x000000041c08723c */ /* 0x050ff00000001820 */
[----:B0-----:R-:W-:Y:S01]  /*cd370*/  HMMA.16816.F32 R12, R28, R6, R24 ;  /* 0x000000061c0c723c */ /* 0x001fe20000001818 */
[----:B------:R-:W-:-:S15]  /*cd380*/  STL.64 [R1+0xecd0], R6 ;  /* 0x00ecd00601007387 */ /* 0x000fde0000100a00 */
[----:B------:R-:W-:-:S03]  /*cd390*/  NOP ;  /* 0x0000000000007918 */ /* 0x000fc60000000000 */
        /* <DEDUP_REMOVED lines=13> */
[----:B------:R-:W-:Y:S01]  /*cd470*/  IMAD.MOV.U32 R0, RZ, RZ, R55 ;  /* 0x000000ffff007224 */ /* 0x000fe200078e0037 */
[----:B------:R-:W-:Y:S04]  /*cd480*/  STL.64 [R1+0x228], R10 ;  /* 0x0002280a01007387 */ /* 0x000fe80000100a00 */
[----:B------:R-:W-:Y:S04]  /*cd490*/  STL.64 [R1+0x30], R12 ;  /* 0x0000300c01007387 */ /* 0x000fe80000100a00 */
[----:B------:R-:W-:Y:S04]  /*cd4a0*/  STL.64 [R1+0x38], R14 ;  /* 0x0000380e01007387 */ /* 0x000fe80000100a00 */
[----:B------:R-:W-:Y:S05]  /*cd4b0*/  STL [R1+0xec90], R0 ;  /* 0x00ec900001007387 */ /* 0x000fea0000100800 */
        /* <DEDUP_REMOVED lines=8> */
[----:B------:R-:W3:Y:S04]  /*cd540*/  LDL.LU R18, [R1+0xde8] ;  /* 0x000de80001127983 */ /* 0x000ee80000300800 */
[----:B------:R-:W3:Y:S04]  /*cd550*/  LDL.LU R19, [R1+0xdec] ;  /* 0x000dec0001137983 */ /* 0x000ee80000300800 */
[----:B---3--:R3:W-:Y:S04]  /*cd560*/  STL.64 [R1+0xed88], R18 ;  /* 0x00ed881201007387 */ /* 0x0087e80000100a00 */
[----:B--2---:R-:W-:Y:S04]  /*cd570*/  STL.64 [R1+0xed80], R16 ;  /* 0x00ed801001007387 */ /* 0x004fe80000100a00 */
[----:B------:R-:W2:Y:S04]  /*cd580*/  LDL.LU R8, [R1+0xdc0] ;  /* 0x000dc00001087983 */ /* 0x000ea80000300800 */
[----:B------:R-:W2:Y:S04]  /*cd590*/  LDL.LU R9, [R1+0xdc4] ;  /* 0x000dc40001097983 */ /* 0x000ea80000300800 */
[----:B------:R-:W4:Y:S04]  /*cd5a0*/  LDL.LU R10, [R1+0xdc8] ;  /* 0x000dc800010a7983 */ /* 0x000f280000300800 */
[----:B------:R-:W4:Y:S04]  /*cd5b0*/  LDL.LU R11, [R1+0xdcc] ;  /* 0x000dcc00010b7983 */ /* 0x000f280000300800 */
[----:B----4-:R-:W-:Y:S04]  /*cd5c0*/  STL.64 [R1+0xed98], R10 ;  /* 0x00ed980a01007387 */ /* 0x010fe80000100a00 */
[----:B--2---:R2:W-:Y:S04]  /*cd5d0*/  STL.64 [R1+0xed90], R8 ;  /* 0x00ed900801007387 */ /* 0x0045e80000100a00 */
        /* <DEDUP_REMOVED lines=12> */
[----:B---3--:R-:W3:Y:S04]  /*cd6a0*/  LDL R18, [R1+0x8] ;  /* 0x0000080001127983 */ /* 0x008ee80000100800 */
[----:B------:R-:W3:Y:S04]  /*cd6b0*/  LDL R19, [R1+0xc] ;  /* 0x00000c0001137983 */ /* 0x000ee80000100800 */
[----:B--2---:R-:W3:Y:S04]  /*cd6c0*/  LDL.LU R8, [R1+0xcf0] ;  /* 0x000cf00001087983 */ /* 0x004ee80000300800 */
[----:B------:R-:W3:Y:S04]  /*cd6d0*/  LDL.LU R9, [R1+0xcf4] ;  /* 0x000cf40001097983 */ /* 0x000ee80000300800 */
[----:B------:R-:W3:Y:S04]  /*cd6e0*/  LDL.LU R10, [R1+0xcf8] ;  /* 0x000cf800010a7983 */ /* 0x000ee80000300800 */
[----:B------:R-:W3:Y:S04]  /*cd6f0*/  LDL.LU R11, [R1+0xcfc] ;  /* 0x000cfc00010b7983 */ /* 0x000ee80000300800 */
[----:B------:R-:W4:Y:S04]  /*cd700*/  LDL.64 R60, [R1] ;  /* 0x00000000013c7983 */ /* 0x000f280000100a00 */
        /* <DEDUP_REMOVED lines=32> */
[C---:B---3--:R-:W-:Y:S03]  /*cd910*/  HMMA.16816.F32 R16, R28.reuse, R18, R8 ;  /* 0x000000121c10723c */ /* 0x048fe60000001808 */
[----:B------:R-:W3:Y:S04]  /*cd920*/  LDL.LU.64 R10, [R1+0xed98] ;  /* 0x00ed9800010a7983 */ /* 0x000ee80000300a00 */
[----:B------:R-:W3:Y:S01]  /*cd930*/  LDL.LU.64 R8, [R1+0xed90] ;  /* 0x00ed900001087983 */ /* 0x000ee20000300a00 */
[----:B----4-:R-:W-:Y:S01]  /*cd940*/  HMMA.16816.F32 R24, R28, R60, R24 ;  /* 0x0000003c1c18723c */ /* 0x010fe20000001818 */
[----:B------:R-:W-:-:S10]  /*cd950*/  IMAD.MOV.U32 R0, RZ, RZ, R61 ;  /* 0x000000ffff007224 */ /* 0x000fd400078e003d */
        /* <DEDUP_REMOVED lines=8> */
[----:B------:R-:W2:Y:S02]  /*cd9e0*/  LDL.LU.64 R60, [R1+0xed68] ;  /* 0x00ed6800013c7983 */ /* 0x000ea40000300a00 */
[----:B--2---:R-:W-:-:S15]  /*cd9f0*/  HMMA.16816.F32 R56, R28, R60, R56 ;  /* 0x0000003c1c38723c */ /* 0x004fde0000001838 */
[----:B------:R-:W-:-:S04]  /*cda00*/  NOP ;  /* 0x0000000000007918 */ /* 0x000fc80000000000 */
[----:B------:R-:W-:Y:S04]  /*cda10*/  STL.64 [R1+0x1d0], R56 ;  /* 0x0001d03801007387 */ /* 0x000fe80000100a00 */
[----:B------:R0:W-:Y:S04]  /*cda20*/  STL.64 [R1+0x1d8], R58 ;  /* 0x0001d83a01007387 */ /* 0x0001e80000100a00 */
[----:B0-----:R-:W2:Y:S04]  /*cda30*/  LDL.LU.64 R58, [R1+0xed60] ;  /* 0x00ed6000013a7983 */ /* 0x001ea80000300a00 */
[----:B------:R-:W3:Y:S04]  /*cda40*/  LDL.LU.64 R56, [R1+0xed58] ;  /* 0x00ed580001387983 */ /* 0x000ee80000300a00 */
[----:B------:R-:W-:Y:S01]  /*cda50*/  STL.64 [R1+0xec68], R60 ;  /* 0x00ec683c01007387 */ /* 0x000fe20000100a00 */
[C---:B--2---:R-:W-:Y:S08]  /*cda60*/  HMMA.16816.F32 R32, R28.reuse, R58, R32 ;  /* 0x0000003a1c20723c */ /* 0x044ff00000001820 */
[C---:B---3--:R-:W-:Y:S11]  /*cda70*/  HMMA.16816.F32 R52, R28.reuse, R56, R52 ;  /* 0x000000381c34723c */ /* 0x048ff60000001834 */
[----:B------:R-:W-:Y:S04]  /*cda80*/  STL.64 [R1+0x1c0], R32 ;  /* 0x0001c02001007387 */ /* 0x000fe80000100a00 */
[----:B------:R0:W-:Y:S04]  /*cda90*/  STL.64 [R1+0x1c8], R34 ;  /* 0x0001c82201007387 */ /* 0x0001e80000100a00 */
[----:B0-----:R-:W4:Y:S04]  /*cdaa0*/  LDL.LU.64 R34, [R1+0xed50] ;  /* 0x00ed500001227983 */ /* 0x001f280000300a00 */
[----:B------:R-:W2:Y:S04]  /*cdab0*/  LDL.LU.64 R32, [R1+0xed48] ;  /* 0x00ed480001207983 */ /* 0x000ea80000300a00 */
        /* <DEDUP_REMOVED lines=35> */
[----:B------:R-:W2:Y:S04]  /*cdcf0*/  LDL.LU.64 R44, [R1+0xecf8] ;  /* 0x00ecf800012c7983 */ /* 0x000ea80000300a00 */
[----:B------:R-:W-:Y:S04]  /*cdd00*/  STL.64 [R1+0xebf0], R50 ;  /* 0x00ebf03201007387 */ /* 0x000fe80000100a00 */
[----:B------:R0:W-:Y:S04]  /*cdd10*/  STL.64 [R1+0xebe8], R48 ;  /* 0x00ebe83001007387 */ /* 0x0001e80000100a00 */
[----:B0-----:R-:W2:Y:S04]  /*cdd20*/  LDL.LU R48, [R1+0xd80] ;  /* 0x000d800001307983 */ /* 0x001ea80000300800 */
[----:B------:R-:W2:Y:S04]  /*cdd30*/  LDL.LU R49, [R1+0xd84] ;  /* 0x000d840001317983 */ /* 0x000ea80000300800 */
[----:B------:R-:W2:Y:S04]  /*cdd40*/  LDL.LU R50, [R1+0xd88] ;  /* 0x000d880001327983 */ /* 0x000ea80000300800 */
[----:B------:R-:W2:Y:S01]  /*cdd50*/  LDL.LU R51, [R1+0xd8c] ;  /* 0x000d8c0001337983 */ /* 0x000ea20000300800 */
[C---:B------:R-:W-:Y:S08]  /*cdd60*/  HMMA.16816.F32 R8, R28.reuse, R38, R8 ;  /* 0x000000261c08723c */ /* 0x040ff00000001808 */
[C---:B---3--:R-:W-:Y:S08]  /*cdd70*/  HMMA.16816.F32 R4, R28.reuse, R40, R4 ;  /* 0x000000281c04723c */ /* 0x048ff00000001804 */
[----:B--2---:R-:W-:-:S15]  /*cdd80*/  HMMA.16816.F32 R48, R28, R46, R48 ;  /* 0x0000002e1c30723c */ /* 0x004fde0000001830 */
[----:B------:R-:W-:-:S04]  /*cdd90*/  NOP ;  /* 0x0000000000007918 */ /* 0x000fc80000000000 */
[----:B------:R-:W-:Y:S04]  /*cdda0*/  STL.64 [R1+0x160], R48 ;  /* 0x0001603001007387 */ /* 0x000fe80000100a00 */
[----:B------:R4:W-:Y:S04]  /*cddb0*/  STL.64 [R1+0x168], R50 ;  /* 0x0001683201007387 */ /* 0x0009e80000100a00 */
[----:B------:R-:W-:Y:S04]  /*cddc0*/  STL.64 [R1+0xec00], R46 ;  /* 0x00ec002e01007387 */ /* 0x000fe80000100a00 */
[----:B------:R0:W-:Y:S01]  /*cddd0*/  STL.64 [R1+0xebf8], R44 ;  /* 0x00ebf82c01007387 */ /* 0x0001e20000100a00 */
[C---:B----4-:R-:W-:Y:S08]  /*cdde0*/  HMMA.16816.F32 R48, R28.reuse, R44, R52 ;  /* 0x0000002c1c30723c */ /* 0x050ff00000001834 */
[C---:B0-----:R-:W-:Y:S11]  /*cddf0*/  HMMA.16816.F32 R44, R28.reuse, R42, R56 ;  /* 0x0000002a1c2c723c */ /* 0x041ff60000001838 */
        /* <DEDUP_REMOVED lines=15> */
[----:B------:R0:W-:Y:S04]  /*cdef0*/  STL.64 [R1+0x118], R6 ;  /* 0x0001180601007387 */ /* 0x0001e80000100a00 */
[----:B------:R-:W2:Y:S01]  /*cdf00*/  LDL.LU R44, [R1+0xf00] ;  /* 0x000f0000012c7983 */ /* 0x000ea20000300800 */
[C---:B0-----:R-:W-:Y:S11]  /*cdf10*/  HMMA.16816.F32 R4, R28.reuse, R32, R20 ;  /* 0x000000201c04723c */ /* 0x041ff60000001814 */
[----:B------:R-:W-:Y:S04]  /*cdf20*/  STL.64 [R1+0x100], R8 ;  /* 0x0001000801007387 */ /* 0x000fe80000100a00 */
[----:B------:R-:W-:Y:S04]  /*cdf30*/  STL.64 [R1+0x108], R10 ;  /* 0x0001080a01007387 */ /* 0x000fe80000100a00 */
[----:B------:R-:W-:Y:S04]  /*cdf40*/  STL.64 [R1+0xf0], R4 ;  /* 0x0000f00401007387 */ /* 0x000fe80000100a00 */
[----:B------:R-:W-:Y:S04]  /*cdf50*/  STL.64 [R1+0xf8], R6 ;  /* 0x0000f80601007387 */ /* 0x000fe80000100a00 */
[----:B------:R-:W2:Y:S04]  /*cdf60*/  LDL.LU R45, [R1+0xf04] ;  /* 0x000f0400012d7983 */ /* 0x000ea80000300800 */
[----:B------:R-:W3:Y:S04]  /*cdf70*/  LDL.LU R46, [R1+0xf08] ;  /* 0x000f0800012e7983 */ /* 0x000ee80000300800 */
        /* <DEDUP_REMOVED lines=19> */
[----:B0-----:R-:W3:Y:S04]  /*ce0b0*/  LDL.LU R44, [R1+0xe10] ;  /* 0x000e1000012c7983 */ /* 0x001ee80000300800 */
        /* <DEDUP_REMOVED lines=33> */
[C---:B--2---:R-:W-:Y:S08]  /*ce2d0*/  HMMA.16816.F32 R20, R28.reuse, R24, R20 ;  /* 0x000000181c14723c */ /* 0x044ff00000001814 */
[----:B---3--:R-:W-:-:S15]  /*ce2e0*/  HMMA.16816.F32 R44, R28, R26, R44 ;  /* 0x0000001a1c2c723c */ /* 0x008fde000000182c */
        /* <DEDUP_REMOVED lines=64> */
[----:B------:R0:W-:Y:S02]  /*ce6f0*/  STL.64 [R1+0x728], R14 ;  /* 0x0007280e01007387 */ /* 0x0001e40000100a00 */
[----:B0-----:R-:W-:Y:S02]  /*ce700*/  HMMA.16816.F32 R12, R28, R2, R56 ;  /* 0x000000021c0c723c */ /* 0x001fe40000001838 */
[----:B------:R-:W-:Y:S04]  /*ce710*/  STL.64 [R1+0xebd8], R4 ;  /* 0x00ebd80401007387 */ /* 0x000fe80000100a00 */
[----:B------:R-:W-:Y:S04]  /*ce720*/  STL.64 [R1+0x740], R8 ;  /* 0x0007400801007387 */ /* 0x000fe80000100a00 */
[----:B------:R-:W-:Y:S04]  /*ce730*/  STL.64 [R1+0x748], R10 ;  /* 0x0007480a01007387 */ /* 0x000fe80000100a00 */
[----:B------:R-:W-:Y:S04]  /*ce740*/  STL [R1+0xeb84], R2 ;  /* 0x00eb840201007387 */ /* 0x000fe80000100800 */
[----:B------:R-:W-:Y:S04]  /*ce750*/  STL [R1+0xeb80], R3 ;  /* 0x00eb800301007387 */ /* 0x000fe80000100800 */
[----:B------:R0:W-:Y:S04]  /*ce760*/  STL.64 [R1+0x730], R12 ;  /* 0x0007300c01007387 */ /* 0x0001e80000100a00 */
[----:B------:R1:W-:Y:S04]  /*ce770*/  STL.64 [R1+0x738], R14 ;  /* 0x0007380e01007387 */ /* 0x0003e80000100a00 */
[----:B------:R-:W2:Y:S04]  /*ce780*/  LDL.LU R20, [R1+0x1050] ;  /* 0x0010500001147983 */ /* 0x000ea80000300800 */
[----:B------:R-:W2:Y:S04]  /*ce790*/  LDL.LU R21, [R1+0x1054] ;  /* 0x0010540001157983 */ /* 0x000ea80000300800 */
[----:B------:R-:W3:Y:S04]  /*ce7a0*/  LDL.LU R22, [R1+0x1058] ;  /* 0x0010580001167983 */ /* 0x000ee80000300800 */
[----:B------:R-:W3:Y:S04]  /*ce7b0*/  LDL.LU R23, [R1+0x105c] ;  /* 0x00105c0001177983 */ /* 0x000ee80000300800 */
[----:B---3--:R-:W-:Y:S04]  /*ce7c0*/  STL.64 [R1+0xec60], R22 ;  /* 0x00ec601601007387 */ /* 0x008fe80000100a00 */
[----:B--2---:R2:W-:Y:S04]  /*ce7d0*/  STL.64 [R1+0xec58], R20 ;  /* 0x00ec581401007387 */ /* 0x0045e80000100a00 */
[----:B0-----:R-:W3:Y:S04]  /*ce7e0*/  LDL.LU R12, [R1+0x1030] ;  /* 0x00103000010c7983 */ /* 0x001ee80000300800 */
[----:B------:R-:W3:Y:S04]  /*ce7f0*/  LDL.LU R13, [R1+0x1034] ;  /* 0x00103400010d7983 */ /* 0x000ee80000300800 */
[----:B-1----:R-:W4:Y:S04]  /*ce800*/  LDL.LU R14, [R1+0x1038] ;  /* 0x00103800010e7983 */ /* 0x002f280000300800 */
[----:B------:R-:W4:Y:S01]  /*ce810*/  LDL.LU R15, [R1+0x103c] ;  /* 0x00103c00010f7983 */ /* 0x000f220000300800 */
[----:B------:R-:W-:-:S02]  /*ce820*/  IMAD R4, R61, 0x100, R60 ;  /* 0x000001003d047824 */ /* 0x000fc400078e023c */
[----:B------:R-:W-:Y:S02]  /*ce830*/  IMAD R5, R55, 0x100, R54 ;  /* 0x0000010037057824 */ /* 0x000fe400078e0236 */
[----:B------:R-:W-:Y:S01]  /*ce840*/  IMAD R6, R53, 0x100, R52 ;  /* 0x0000010035067824 */ /* 0x000fe200078e0234 */
[----:B------:R-:W-:Y:S02]  /*ce850*/  F2FP.F16.E4M3.UNPACK_B R31, R4 ;  /* 0x00000004ff1f723e */ /* 0x000fe400020006ff */
[----:B------:R-:W-:Y:S02]  /*ce860*/  F2FP.F16.E4M3.UNPACK_B R30, R5 ;  /* 0x00000005ff1e723e */ /* 0x000fe400020006ff */
[----:B------:R-:W-:Y:S01]  /*ce870*/  F2FP.F16.E4M3.UNPACK_B R29, R6 ;  /* 0x00000006ff1d723e */ /* 0x000fe200020006ff */
[----:B----4-:R-:W-:Y:S04]  /*ce880*/  STL.64 [R1+0xec78], R14 ;  /* 0x00ec780e01007387 */ /* 0x010fe80000100a00 */
[----:B---3--:R0:W-:Y:S04]  /*ce890*/  STL.64 [R1+0xec70], R12 ;  /* 0x00ec700c01007387 */ /* 0x0081e80000100a00 */
[----:B------:R-:W3:Y:S04]  /*ce8a0*/  LDL.LU R4, [R1+0x1000] ;  /* 0x0010000001047983 */ /* 0x000ee80000300800 */
[----:B------:R-:W3:Y:S04]  /*ce8b0*/  LDL.LU R5, [R1+0x1004] ;  /* 0x0010040001057983 */ /* 0x000ee80000300800 */
[----:B------:R-:W4:Y:S04]  /*ce8c0*/  LDL.LU R6, [R1+0x1008] ;  /* 0x0010080001067983 */ /* 0x000f280000300800 */
[----:B------:R-:W4:Y:S01]  /*ce8d0*/  LDL.LU R7, [R1+0x100c] ;  /* 0x00100c0001077983 */ /* 0x000f220000300800 */
[----:B------:R-:W-:-:S03]  /*ce8e0*/  IMAD.MOV.U32 R39, RZ, RZ, R0 ;  /* 0x000000ffff277224 */ /* 0x000fc600078e0000 */
[----:B----4-:R-:W-:Y:S04]  /*ce8f0*/  STL.64 [R1+0xec88], R6 ;  /* 0x00ec880601007387 */ /* 0x010fe80000100a00 */
[----:B---3--:R1:W-:Y:S04]  /*ce900*/  STL.64 [R1+0xec80], R4 ;  /* 0x00ec800401007387 */ /* 0x0083e80000100a00 */
        /* <DEDUP_REMOVED lines=8> */
[----:B------:R-:W3:Y:S04]  /*ce990*/  LDL R38, [R1] ;  /* 0x0000000001267983 */ /* 0x000ee80000100800 */
[----:B------:R-:W3:Y:S04]  /*ce9a0*/  LDL.LU R0, [R1+0xec90] ;  /* 0x00ec900001007983 */ /* 0x000ee80000300800 */
[----:B--2---:R-:W2:Y:S04]  /*ce9b0*/  LDL.LU R20, [R1+0xf50] ;  /* 0x000f500001147983 */ /* 0x004ea80000300800 */
[----:B------:R-:W2:Y:S04]  /*ce9c0*/  LDL.LU R21, [R1+0xf54] ;  /* 0x000f540001157983 */ /* 0x000ea80000300800 */
[----:B------:R-:W2:Y:S04]  /*ce9d0*/  LDL.LU R22, [R1+0xf58] ;  /* 0x000f580001167983 */ /* 0x000ea80000300800 */
[----:B------:R-:W2:Y:S04]  /*ce9e0*/  LDL.LU R23, [R1+0xf5c] ;  /* 0x000f5c0001177983 */ /* 0x000ea80000300800 */
[----:B0-----:R-:W2:Y:S04]  /*ce9f0*/  LDL.LU R12, [R1+0xf40] ;  /* 0x000f4000010c7983 */ /* 0x001ea80000300800 */
[----:B------:R-:W2:Y:S04]  /*cea00*/  LDL.LU R13, [R1+0xf44] ;  /* 0x000f4400010d7983 */ /* 0x000ea80000300800 */
[----:B------:R-:W2:Y:S04]  /*cea10*/  LDL.LU R14, [R1+0xf48] ;  /* 0x000f4800010e7983 */ /* 0x000ea80000300800 */
[----:B------:R-:W2:Y:S04]  /*cea20*/  LDL.LU R15, [R1+0xf4c] ;  /* 0x000f4c00010f7983 */ /* 0x000ea80000300800 */
[----:B------:R-:W2:Y:S04]  /*cea30*/  LDL R2, [R1+0x18] ;  /* 0x0000180001027983 */ /* 0x000ea80000100800 */
[----:B-1----:R-:W2:Y:S04]  /*cea40*/  LDL.LU R4, [R1+0xf30] ;  /* 0x000f300001047983 */ /* 0x002ea80000300800 */
[----:B------:R-:W2:Y:S04]  /*cea50*/  LDL.LU R5, [R1+0xf34] ;  /* 0x000f340001057983 */ /* 0x000ea80000300800 */
[----:B------:R-:W2:Y:S04]  /*cea60*/  LDL.LU R6, [R1+0xf38] ;  /* 0x000f380001067983 */ /* 0x000ea80000300800 */
[----:B------:R-:W2:Y:S04]  /*cea70*/  LDL.LU R7, [R1+0xf3c] ;  /* 0x000f3c0001077983 */ /* 0x000ea80000300800 */
[----:B------:R-:W4:Y:S01]  /*cea80*/  LDL.64 R60, [R1+0x10] ;  /* 0x00001000013c7983 */ /* 0x000f220000100a00 */
[----:B------:R-:W-:-:S03]  /*cea90*/  IMAD R8, R51, 0x100, R50 ;  /* 0x0000010033087824 */ /* 0x000fc600078e0232 */
[----:B------:R-:W4:Y:S02]  /*ceaa0*/  LDL.64 R36, [R1+0x8] ;  /* 0x0000080001247983 */ /* 0x000f240000100a00 */
[----:B------:R-:W-:Y:S02]  /*ceab0*/  F2FP.F16.E4M3.UNPACK_B R28, R8 ;  /* 0x00000008ff1c723e */ /* 0x000fe400020006ff */
        /* <DEDUP_REMOVED lines=28> */
[----:B---3--:R-:W-:-:S07]  /*cec80*/  IMAD.MOV.U32 R3, RZ, RZ, R0 ;  /* 0x000000ffff037224 */ /* 0x008fce00078e0000 */
[C---:B--2---:R-:W-:Y:S08]  /*cec90*/  HMMA.16816.F32 R4, R28.reuse, R2, R4 ;  /* 0x000000021c04723c */ /* 0x044ff00000001804 */
[----:B----4-:R-:W-:Y:S01]  /*ceca0*/  HMMA.16816.F32 R12, R28, R60, R12 ;  /* 0x0000003c1c0c723c */ /* 0x010fe2000000180c */
[----:B------:R-:W-:Y:S02]  /*cecb0*/  IMAD.MOV.U32 R2, RZ, RZ, R60 ;  /* 0x000000ffff027224 */ /* 0x000fe400078e003c */
[----:B------:R-:W-:-:S08]  /*cecc0*/  IMAD.MOV.U32 R0, RZ, RZ, R61 ;  /* 0x000000ffff007224 */ /* 0x000fd000078e003d */
[----:B------:R-:W-:Y:S04]  /*cecd0*/  STL.64 [R1+0x7b0], R4 ;  /* 0x0007b00401007387 */ /* 0x000fe80000100a00 */
[----:B------:R0:W-:Y:S04]  /*cece0*/  STL.64 [R1+0x7b8], R6 ;  /* 0x0007b80601007387 */ /* 0x0001e80000100a00 */
[----:B0-----:R-:W2:Y:S04]  /*cecf0*/  LDL.LU.64 R6, [R1+0xec88] ;  /* 0x00ec880001067983 */ /* 0x001ea80000300a00 */
[----:B------:R-:W2:Y:S04]  /*ced00*/  LDL.LU.64 R4, [R1+0xec80] ;  /* 0x00ec800001047983 */ /* 0x000ea80000300a00 */
[----:B------:R-:W-:Y:S04]  /*ced10*/  STL.64 [R1+0x7d0], R12 ;  /* 0x0007d00c01007387 */ /* 0x000fe80000100a00 */
[----:B------:R0:W-:Y:S04]  /*ced20*/  STL.64 [R1+0x7d8], R14 ;  /* 0x0007d80e01007387 */ /* 0x0001e80000100a00 */
[----:B0-----:R-:W3:Y:S04]  /*ced30*/  LDL.LU.64 R14, [R1+0xec78] ;  /* 0x00ec7800010e7983 */ /* 0x001ee80000300a00 */
[----:B------:R-:W3:Y:S04]  /*ced40*/  LDL.LU.64 R12, [R1+0xec70] ;  /* 0x00ec7000010c7983 */ /* 0x000ee80000300a00 */
[----:B------:R-:W4:Y:S01]  /*ced50*/  LDL.LU.64 R60, [R1+0xec68] ;  /* 0x00ec6800013c7983 */ /* 0x000f220000300a00 */
[----:B------:R-:W-:Y:S01]  /*ced60*/  HMMA.16816.F32 R20, R28, R36, R20 ;  /* 0x000000241c14723c */ /* 0x000fe20000001814 */
[----:B------:R-:W-:-:S07]  /*ced70*/  IMAD.MOV.U32 R3, RZ, RZ, R37 ;  /* 0x000000ffff037224 */ /* 0x000fce00078e0025 */
[C---:B------:R-:W-:Y:S11]  /*ced80*/  HMMA.16816.F32 R36, R28.reuse, R38, R32 ;  /* 0x000000261c24723c */ /* 0x040ff60000001820 */
        /* <DEDUP_REMOVED lines=16> */
[----:B------:R-:W-:Y:S01]  /*cee90*/  STL.64 [R1+0xeb08], R60 ;  /* 0x00eb083c01007387 */ /* 0x000fe20000100a00 */
        /* <DEDUP_REMOVED lines=9> */
[----:B------:R-:W2:Y:S04]  /*cef30*/  LDL.LU.64 R52, [R1+0xec08] ;  /* 0x00ec080001347983 */ /* 0x000ea80000300a00 */
        /* <DEDUP_REMOVED lines=25> */
[----:B------:R3:W-:Y:S04]  /*cf0d0*/  STL.64 [R1+0x898], R54 ;  /* 0x0008983601007387 */ /* 0x0007e80000100a00 */
[----:B------:R-:W-:Y:S04]  /*cf0e0*/  STL.64 [R1+0xeb28], R50 ;  /* 0x00eb283201007387 */ /* 0x000fe80000100a00 */
[----:B------:R0:W-:Y:S01]  /*cf0f0*/  STL.64 [R1+0xeb20], R48 ;  /* 0x00eb203001007387 */ /* 0x0001e20000100a00 */
[C---:B---3--:R-:W-:Y:S08]  /*cf100*/  HMMA.16816.F32 R52, R28.reuse, R48, R56 ;  /* 0x000000301c34723c */ /* 0x048ff00000001838 */
[C---:B0-----:R-:W-:Y:S08]  /*cf110*/  HMMA.16816.F32 R48, R28.reuse, R46, R4 ;  /* 0x0000002e1c30723c */ /* 0x041ff00000001804 */
[C---:B----4-:R-:W-:Y:S03]  /*cf120*/  HMMA.16816.F32 R4, R28.reuse, R44, R8 ;  /* 0x0000002c1c04723c */ /* 0x050fe60000001808 */
[----:B------:R-:W-:Y:S04]  /*cf130*/  STL.64 [R1+0x8c0], R52 ;  /* 0x0008c03401007387 */ /* 0x000fe80000100a00 */
[----:B------:R-:W-:Y:S01]  /*cf140*/  STL.64 [R1+0x8c8], R54 ;  /* 0x0008c83601007387 */ /* 0x000fe20000100a00 */
[C---:B------:R-:W-:Y:S03]  /*cf150*/  HMMA.16816.F32 R8, R28.reuse, R42, R12 ;  /* 0x0000002a1c08723c */ /* 0x040fe6000000180c */
        /* <DEDUP_REMOVED lines=152> */
[----:B------:R1:W-:Y:S04]  /*cfae0*/  STL.64 [R1+0xa70], R8 ;  /* 0x000a700801007387 */ /* 0x0003e80000100a00 */
[----:B------:R2:W-:Y:S01]  /*cfaf0*/  STL.64 [R1+0xa78], R10 ;  /* 0x000a780a01007387 */ /* 0x0005e20000100a00 */
[----:B0-----:R-:W-:-:S03]  /*cfb00*/  IMAD R5, R59, 0x100, R58 ;  /* 0x000001003b057824 */ /* 0x001fc600078e023a */
[----:B------:R-:W3:Y:S01]  /*cfb10*/  LDL.LU R32, [R1+0x1240] ;  /* 0x0012400001207983 */ /* 0x000ee20000300800 */
[----:B------:R-:W-:-:S03]  /*cfb20*/  IMAD R4, R61, 0x100, R60 ;  /* 0x000001003d047824 */ /* 0x000fc600078e023c */
[----:B------:R-:W-:Y:S04]  /*cfb30*/  STL [R1+0x24], R5 ;  /* 0x0000240501007387 */ /* 0x000fe80000100800 */
[----:B------:R-:W-:Y:S04]  /*cfb40*/  STL [R1+0x28], R4 ;  /* 0x0000280401007387 */ /* 0x000fe80000100800 */
[----:B------:R-:W3:Y:S04]  /*cfb50*/  LDL.LU R33, [R1+0x1244] ;  /* 0x0012440001217983 */ /* 0x000ee80000300800 */
[----:B------:R-:W4:Y:S04]  /*cfb60*/  LDL.LU R34, [R1+0x1248] ;  /* 0x0012480001227983 */ /* 0x000f280000300800 */
[----:B------:R-:W4:Y:S04]  /*cfb70*/  LDL.LU R35, [R1+0x124c] ;  /* 0x00124c0001237983 */ /* 0x000f280000300800 */
[----:B----4-:R-:W-:Y:S04]  /*cfb80*/  STL.64 [R1+0xeb58], R34 ;  /* 0x00eb582201007387 */ /* 0x010fe80000100a00 */
[----:B---3--:R0:W-:Y:S04]  /*cfb90*/  STL.64 [R1+0xeb50], R32 ;  /* 0x00eb502001007387 */ /* 0x0081e80000100a00 */
[----:B------:R-:W3:Y:S04]  /*cfba0*/  LDL.LU R24, [R1+0x1230] ;  /* 0x0012300001187983 */ /* 0x000ee80000300800 */
[----:B------:R-:W3:Y:S04]  /*cfbb0*/  LDL.LU R25, [R1+0x1234] ;  /* 0x0012340001197983 */ /* 0x000ee80000300800 */
[----:B------:R-:W4:Y:S04]  /*cfbc0*/  LDL.LU R26, [R1+0x1238] ;  /* 0x00123800011a7983 */ /* 0x000f280000300800 */
[----:B------:R-:W4:Y:S04]  /*cfbd0*/  LDL.LU R27, [R1+0x123c] ;  /* 0x00123c00011b7983 */ /* 0x000f280000300800 */
[----:B----4-:R-:W-:Y:S04]  /*cfbe0*/  STL.64 [R1+0xeb68], R26 ;  /* 0x00eb681a01007387 */ /* 0x010fe80000100a00 */
[----:B---3--:R-:W-:Y:S04]  /*cfbf0*/  STL.64 [R1+0xeb60], R24 ;  /* 0x00eb601801007387 */ /* 0x008fe80000100a00 */
[----:B------:R-:W3:Y:S04]  /*cfc00*/  LDL.LU R16, [R1+0x1210] ;  /* 0x0012100001107983 */ /* 0x000ee80000300800 */
[----:B------:R-:W3:Y:S04]  /*cfc10*/  LDL.LU R17, [R1+0x1214] ;  /* 0x0012140001117983 */ /* 0x000ee80000300800 */
[----:B------:R-:W4:Y:S04]  /*cfc20*/  LDL.LU R18, [R1+0x1218] ;  /* 0x0012180001127983 */ /* 0x000f280000300800 */
[----:B------:R-:W4:Y:S01]  /*cfc30*/  LDL.LU R19, [R1+0x121c] ;  /* 0x00121c0001137983 */ /* 0x000f220000300800 */
[----:B------:R-:W-:-:S02]  /*cfc40*/  IMAD.MOV.U32 R48, RZ, RZ, R2 ;  /* 0x000000ffff307224 */ /* 0x000fc400078e0002 */
[----:B------:R-:W-:Y:S02]  /*cfc50*/  IMAD.MOV.U32 R51, RZ, RZ, R3 ;  /* 0x000000ffff337224 */ /* 0x000fe400078e0003 */
[----:B------:R-:W-:Y:S01]  /*cfc60*/  IMAD.MOV.U32 R49, RZ, RZ, R0 ;  /* 0x000000ffff317224 */ /* 0x000fe200078e0000 */
[----:B----4-:R-:W-:Y:S04]  /*cfc70*/  STL.64 [R1+0xeb78], R18 ;  /* 0x00eb781201007387 */ /* 0x010fe80000100a00 */
[----:B---3--:R3:W-:Y:S04]  /*cfc80*/  STL.64 [R1+0xeb70], R16 ;  /* 0x00eb701001007387 */ /* 0x0087e80000100a00 */
[----:B-1----:R-:W4:Y:S04]  /*cfc90*/  LDL.LU R8, [R1+0x11f0] ;  /* 0x0011f00001087983 */ /* 0x002f280000300800 */
[----:B------:R-:W4:Y:S04]  /*cfca0*/  LDL.LU R9, [R1+0x11f4] ;  /* 0x0011f40001097983 */ /* 0x000f280000300800 */
[----:B--2---:R-:W4:Y:S04]  /*cfcb0*/  LDL.LU R10, [R1+0x11f8] ;  /* 0x0011f800010a7983 */ /* 0x004f280000300800 */
[----:B------:R-:W4:Y:S04]  /*cfcc0*/  LDL.LU R11, [R1+0x11fc] ;  /* 0x0011fc00010b7983 */ /* 0x000f280000300800 */
[----:B------:R-:W2:Y:S04]  /*cfcd0*/  LDL.LU R52, [R1+0x11c0] ;  /* 0x0011c00001347983 */ /* 0x000ea80000300800 */
[----:B------:R-:W2:Y:S04]  /*cfce0*/  LDL.LU R53, [R1+0x11c4] ;  /* 0x0011c40001357983 */ /* 0x000ea80000300800 */
[----:B------:R-:W2:Y:S04]  /*cfcf0*/  LDL.LU R54, [R1+0x11c8] ;  /* 0x0011c80001367983 */ /* 0x000ea80000300800 */
[----:B------:R-:W2:Y:S04]  /*cfd00*/  LDL.LU R55, [R1+0x11cc] ;  /* 0x0011cc0001377983 */ /* 0x000ea80000300800 */
[----:B------:R-:W2:Y:S04]  /*cfd10*/  LDL R50, [R1+0x8] ;  /* 0x0000080001327983 */ /* 0x000ea80000100800 */
        /* <DEDUP_REMOVED lines=10> */
[----:B------:R-:W4:Y:S04]  /*cfdc0*/  LDL.LU R3, [R1+0x3440] ;  /* 0x0034400001037983 */ /* 0x000f280000300800 */
[----:B------:R-:W4:Y:S04]  /*cfdd0*/  LDL.LU R0, [R1+0x343c] ;  /* 0x00343c0001007983 */ /* 0x000f280000300800 */
[----:B---3--:R-:W3:Y:S04]  /*cfde0*/  LDL.LU R16, [R1+0x1170] ;  /* 0x0011700001107983 */ /* 0x008ee80000300800 */
[----:B------:R-:W3:Y:S04]  /*cfdf0*/  LDL.LU R17, [R1+0x1174] ;  /* 0x0011740001117983 */ /* 0x000ee80000300800 */
[----:B------:R-:W3:Y:S04]  /*cfe00*/  LDL.LU R18, [R1+0x1178] ;  /* 0x0011780001127983 */ /* 0x000ee80000300800 */
[----:B------:R-:W3:Y:S04]  /*cfe10*/  LDL.LU R19, [R1+0x117c] ;  /* 0x00117c0001137983 */ /* 0x000ee80000300800 */
[----:B------:R-:W3:Y:S04]  /*cfe20*/  LDL R34, [R1+0x18] ;  /* 0x0000180001227983 */ /* 0x000ee80000100800 */
[----:B------:R-:W3:Y:S04]  /*cfe30*/  LDL R35, [R1+0x1c] ;  /* 0x00001c0001237983 */ /* 0x000ee80000100800 */
[----:B------:R-:W3:Y:S04]  /*cfe40*/  LDL.LU R33, [R1+0x28] ;  /* 0x0000280001217983 */ /* 0x000ee80000300800 */
[----:B------:R-:W3:Y:S04]  /*cfe50*/  LDL.LU R24, [R1+0x1190] ;  /* 0x0011900001187983 */ /* 0x000ee80000300800 */
[----:B------:R-:W3:Y:S04]  /*cfe60*/  LDL.LU R25, [R1+0x1194] ;  /* 0x0011940001197983 */ /* 0x000ee80000300800 */
[----:B------:R-:W3:Y:S04]  /*cfe70*/  LDL.LU R26, [R1+0x1198] ;  /* 0x00119800011a7983 */ /* 0x000ee80000300800 */
[----:B------:R-:W3:Y:S04]  /*cfe80*/  LDL.LU R27, [R1+0x119c] ;  /* 0x00119c00011b7983 */ /* 0x000ee80000300800 */
[----:B------:R-:W3:Y:S04]  /*cfe90*/  LDL.64 R60, [R1] ;  /* 0x00000000013c7983 */ /* 0x000ee80000100a00 */
        /* <DEDUP_REMOVED lines=20> */
[----:B--2---:R-:W-:-:S03]  /*cffe0*/  IMAD R32, R32, 0x100, R2 ;  /* 0x0000010020207824 */ /* 0x004fc600078e0202 */
[----:B------:R-:W3:Y:S01]  /*cfff0*/  LDL.LU R2, [R1+0xeb84] ;  /* 0x00eb840001027983 */ /* 0x000ee20000300800 */
[----:B----4-:R-:W-:-:S03]  /*d0000*/  IMAD R0, R0, 0x100, R3 ;  /* 0x0000010000007824 */ /* 0x010fc600078e0203 */
[----:B------:R-:W3:Y:S02]  /*d0010*/  LDL.LU R3, [R1+0xeb80] ;  /* 0x00eb800001037983 */ /* 0x000ee40000300800 */
[----:B---3--:R-:W-:Y:S02]  /*d0020*/  HMMA.16816.F32 R28, R28, R2, R16 ;  /* 0x000000021c1c723c */ /* 0x008fe40000001810 */
[----:B------:R-:W2:Y:S04]  /*d0030*/  LDL.LU.64 R18, [R1+0xeb78] ;  /* 0x00eb780001127983 */ /* 0x000ea80000300a00 */
[----:B------:R-:W2:-:S13]  /*d0040*/  LDL.LU.64 R16, [R1+0xeb70] ;  /* 0x00eb700001107983 */ /* 0x000e9a0000300a00 */
[----:B------:R-:W-:Y:S04]  /*d0050*/  STL.64 [R1+0xa60], R28 ;  /* 0x000a601c01007387 */ /* 0x000fe80000100a00 */
[----:B------:R0:W-:Y:S04]  /*d0060*/  STL.64 [R1+0xa68], R30 ;  /* 0x000a681e01007387 */ /* 0x0001e80000100a00 */
[----:B0-----:R-:W3:Y:S01]  /*d0070*/  LDL.LU R31, [R1+0x24] ;  /* 0x00002400011f7983 */ /* 0x001ee20000300800 */
[----:B------:R-:W-:Y:S02]  /*d0080*/  F2FP.F16.E4M3.UNPACK_B R29, R33 ;  /* 0x00000021ff1d723e */ /* 0x000fe400020006ff */
[----:B------:R-:W-:Y:S01]  /*d0090*/  F2FP.F16.E4M3.UNPACK_B R30, R32 ;  /* 0x00000020ff1e723e */ /* 0x000fe200020006ff */
[----:B------:R0:W-:Y:S04]  /*d00a0*/  STL [R1+0xea4c], R2 ;  /* 0x00ea4c0201007387 */ /* 0x0001e80000100800 */
[----:B------:R-:W-:Y:S01]  /*d00b0*/  STL [R1+0xea48], R3 ;  /* 0x00ea480301007387 */ /* 0x000fe20000100800 */
[----:B0-----:R-:W-:Y:S01]  /*d00c0*/  IMAD.MOV.U32 R2, RZ, RZ, R60 ;  /* 0x000000ffff027224 */ /* 0x001fe200078e003c */
[----:B---3--:R-:W-:-:S02]  /*d00d0*/  F2FP.F16.E4M3.UNPACK_B R28, R31 ;  /* 0x0000001fff1c723e */ /* 0x008fc400020006ff */
[----:B------:R-:W-:-:S07]  /*d00e0*/  F2FP.F16.E4M3.UNPACK_B R31, R0 ;  /* 0x00000000ff1f723e */ /* 0x000fce00020006ff */
[C---:B------:R-:W-:Y:S01]  /*d00f0*/  HMMA.16816.F32 R32, R28.reuse, R34, R24 ;  /* 0x000000221c20723c */ /* 0x040fe20000001818 */
[----:B------:R-:W3:Y:S04]  /*d0100*/  LDL.LU.64 R26, [R1+0xeb68] ;  /* 0x00eb6800011a7983 */ /* 0x000ee80000300a00 */
[----:B------:R-:W3:Y:S03]  /*d0110*/  LDL.LU.64 R24, [R1+0xeb60] ;  /* 0x00eb600001187983 */ /* 0x000ee60000300a00 */
[C---:B------:R-:W-:Y:S08]  /*d0120*/  HMMA.16816.F32 R40, R28.reuse, R48, R40 ;  /* 0x000000301c28723c */ /* 0x040ff00000001828 */
[C---:B------:R-:W-:Y:S03]  /*d0130*/  HMMA.16816.F32 R48, R28.reuse, R50, R44 ;  /* 0x000000321c30723c */ /* 0x040fe6000000182c */
[----:B------:R-:W-:Y:S05]  /*d0140*/  STL.64 [R1+0xa80], R32 ;  /* 0x000a802001007387 */ /* 0x000fea0000100a00 */
[----:B------:R-:W-:Y:S01]  /*d0150*/  HMMA.16816.F32 R52, R28, R60, R52 ;  /* 0x0000003c1c34723c */ /* 0x000fe20000001834 */
[----:B------:R0:W-:Y:S04]  /*d0160*/  STL.64 [R1+0xa88], R34 ;  /* 0x000a882201007387 */ /* 0x0001e80000100a00 */
[----:B0-----:R-:W4:Y:S04]  /*d0170*/  LDL.LU.64 R34, [R1+0xeb58] ;  /* 0x00eb580001227983 */ /* 0x001f280000300a00 */
[----:B------:R-:W4:Y:S04]  /*d0180*/  LDL.LU.64 R32, [R1+0xeb50] ;  /* 0x00eb500001207983 */ /* 0x000f280000300a00 */
[----:B------:R-:W-:Y:S04]  /*d0190*/  STL.64 [R1+0xa90], R40 ;  /* 0x000a902801007387 */ /* 0x000fe80000100a00 */
[----:B------:R0:W-:Y:S01]  /*d01a0*/  STL.64 [R1+0xa98], R42 ;  /* 0x000a982a01007387 */ /* 0x0001e20000100a00 */
[----:B------:R-:W-:-:S03]  /*d01b0*/  IMAD.MOV.U32 R0, RZ, RZ, R61 ;  /* 0x000000ffff007224 */ /* 0x000fc600078e003d */
[----:B0-----:R-:W2:Y:S04]  /*d01c0*/  LDL.LU.64 R42, [R1+0xeb48] ;  /* 0x00eb4800012a7983 */ /* 0x001ea80000300a00 */
[----:B------:R-:W2:Y:S04]  /*d01d0*/  LDL.LU.64 R40, [R1+0xeb40] ;  /* 0x00eb400001287983 */ /* 0x000ea80000300a00 */
[----:B------:R-:W4:Y:S04]  /*d01e0*/  LDL.LU.64 R46, [R1+0xeb38] ;  /* 0x00eb3800012e7983 */ /* 0x000f280000300a00 */
[----:B------:R-:W2:Y:S04]  /*d01f0*/  LDL.LU.64 R44, [R1+0xeb30] ;  /* 0x00eb3000012c7983 */ /* 0x000ea80000300a00 */
        /* <DEDUP_REMOVED lines=15> */
[----:B------:R-:W-:Y:S04]  /*d02f0*/  STL [R1+0xea50], R60 ;  /* 0x00ea503c01007387 */ /* 0x000fe80000100800 */
[----:B------:R-:W-:Y:S01]  /*d0300*/  STL [R1+0xea30], R61 ;  /* 0x00ea303d01007387 */ /* 0x000fe20000100800 */
[----:B--2---:R-:W-:-:S15]  /*d0310*/  HMMA.16816.F32 R4, R28, R58, R4 ;  /* 0x0000003a1c04723c */ /* 0x004fde0000001804 */
[----:B------:R-:W-:-:S04]  /*d0320*/  NOP ;  /* 0x0000000000007918 */ /* 0x000fc80000000000 */
[----:B------:R-:W-:Y:S04]  /*d0330*/  STL.64 [R1+0xad0], R4 ;  /* 0x000ad00401007387 */ /* 0x000fe80000100a00 */
[----:B------:R3:W-:Y:S02]  /*d0340*/  STL.64 [R1+0xad8], R6 ;  /* 0x000ad80601007387 */ /* 0x0007e40000100a00 */
[C---:B---3--:R-:W-:Y:S02]  /*d0350*/  HMMA.16816.F32 R4, R28.reuse, R56, R8 ;  /* 0x000000381c04723c */ /* 0x048fe40000001808 */
[----:B------:R-:W-:Y:S04]  /*d0360*/  STL.64 [R1+0xea28], R58 ;  /* 0x00ea283a01007387 */ /* 0x000fe80000100a00 */
[----:B------:R-:W-:Y:S02]  /*d0370*/  STL.64 [R1+0xea20], R56 ;  /* 0x00ea203801007387 */ /* 0x000fe40000100a00 */
[C---:B------:R-:W-:Y:S11]  /*d0380*/  HMMA.16816.F32 R8, R28.reuse, R54, R12 ;  /* 0x000000361c08723c */ /* 0x040ff6000000180c */
        /* <DEDUP_REMOVED lines=9> */
[C---:B0-----:R-:W-:Y:S02]  /*d0420*/  HMMA.16816.F32 R4, R28.reuse, R50, R20 ;  /* 0x000000321c04723c */ /* 0x041fe40000001814 */
[----:B------:R-:W-:Y:S06]  /*d0430*/  STL [R1+0xea54], R51 ;  /* 0x00ea543301007387 */ /* 0x000fec0000100800 */
[C---:B------:R-:W-:Y:S08]  /*d0440*/  HMMA.16816.F32 R12, R28.reuse, R48, R24 ;  /* 0x000000301c0c723c */ /* 0x040ff00000001818 */
[C---:B----4-:R-:W-:Y:S03]  /*d0450*/  HMMA.16816.F32 R8, R28.reuse, R46, R32 ;  /* 0x0000002e1c08723c */ /* 0x050fe60000001820 */
[----:B------:R-:W-:Y:S04]  /*d0460*/  STL.64 [R1+0xb10], R4 ;  /* 0x000b100401007387 */ /* 0x000fe80000100a00 */
[----:B------:R0:W-:Y:S02]  /*d0470*/  STL.64 [R1+0xb18], R6 ;  /* 0x000b180601007387 */ /* 0x0001e40000100a00 */
[C---:B0-----:R-:W-:Y:S02]  /*d0480*/  HMMA.16816.F32 R4, R28.reuse, R44, R36 ;  /* 0x0000002c1c04723c */ /* 0x041fe40000001824 */
[----:B------:R-:W-:Y:S04]  /*d0490*/  STL.64 [R1+0xb20], R12 ;  /* 0x000b200c01007387 */ /* 0x000fe80000100a00 */
[----:B------:R-:W-:Y:S04]  /*d04a0*/  STL.64 [R1+0xb28], R14 ;  /* 0x000b280e01007387 */ /* 0x000fe80000100a00 */
[----:B------:R-:W2:Y:S04]  /*d04b0*/  LDL.LU R56, [R1+0x1350] ;  /* 0x0013500001387983 */ /* 0x000ea80000300800 */
        /* <DEDUP_REMOVED lines=128> */
[C---:B----4-:R-:W-:Y:S02]  /*d0cc0*/  HMMA.16816.F32 R24, R28.reuse, R18, R32 ;  /* 0x000000121c18723c */ /* 0x050fe40000001820 */
[----:B------:R-:W-:Y:S06]  /*d0cd0*/  STL.64 [R1+0xe9e8], R18 ;  /* 0x00e9e81201007387 */ /* 0x000fec0000100a00 */
[C---:B---3--:R-:W-:Y:S11]  /*d0ce0*/  HMMA.16816.F32 R20, R28.reuse, R16, R36 ;  /* 0x000000101c14723c */ /* 0x048ff60000001824 */
[----:B------:R-:W-:Y:S04]  /*d0cf0*/  STL.64 [R1+0xbf0], R24 ;  /* 0x000bf01801007387 */ /* 0x000fe80000100a00 */
[----:B------:R-:W-:Y:S04]  /*d0d00*/  STL.64 [R1+0xbf8], R26 ;  /* 0x000bf81a01007387 */ /* 0x000fe80000100a00 */
[----:B------:R0:W-:Y:S02]  /*d0d10*/  STL.64 [R1+0xe9e0], R16 ;  /* 0x00e9e01001007387 */ /* 0x0001e40000100a00 */
[C---:B0-----:R-:W-:Y:S02]  /*d0d20*/  HMMA.16816.F32 R16, R28.reuse, R14, R40 ;  /* 0x0000000e1c10723c */ /* 0x041fe40000001828 */
[----:B------:R-:W-:Y:S04]  /*d0d30*/  STL.64 [R1+0xc00], R20 ;  /* 0x000c001401007387 */ /* 0x000fe80000100a00 */
[----:B------:R0:W-:Y:S02]  /*d0d40*/  STL.64 [R1+0xc08], R22 ;  /* 0x000c081601007387 */ /* 0x0001e40000100a00 */
[C---:B------:R-:W-:Y:S02]  /*d0d50*/  HMMA.16816.F32 R24, R28.reuse, R12, R44 ;  /* 0x0000000c1c18723c */ /* 0x040fe4000000182c */
[----:B------:R-:W-:Y:S04]  /*d0d60*/  STL [R1+0xe99c], R14 ;  /* 0x00e99c0e01007387 */ /* 0x000fe80000100800 */
[----:B------:R-:W-:Y:S02]  /*d0d70*/  STL [R1+0xe998], R15 ;  /* 0x00e9980f01007387 */ /* 0x000fe40000100800 */
[C---:B0-----:R-:W-:Y:S03]  /*d0d80*/  HMMA.16816.F32 R20, R28.reuse, R10, R52 ;  /* 0x0000000a1c14723c */ /* 0x041fe60000001834 */
[----:B------:R-:W-:Y:S04]  /*d0d90*/  STL.64 [R1+0xc10], R16 ;  /* 0x000c101001007387 */ /* 0x000fe80000100a00 */
[----:B------:R0:W-:Y:S02]  /*d0da0*/  STL.64 [R1+0xc18], R18 ;  /* 0x000c181201007387 */ /* 0x0001e40000100a00 */
[----:B0-----:R-:W-:Y:S02]  /*d0db0*/  HMMA.16816.F32 R16, R28, R8, R56 ;  /* 0x000000081c10723c */ /* 0x001fe40000001838 */
[----:B------:R-:W-:Y:S04]  /*d0dc0*/  STL.64 [R1+0xc20], R24 ;  /* 0x000c201801007387 */ /* 0x000fe80000100a00 */
[----:B------:R-:W-:Y:S04]  /*d0dd0*/  STL.64 [R1+0xc28], R26 ;  /* 0x000c281a01007387 */ /* 0x000fe80000100a00 */
[----:B------:R-:W2:Y:S04]  /*d0de0*/  LDL.LU R44, [R1+0x1410] ;  /* 0x00141000012c7983 */ /* 0x000ea80000300800 */
[----:B------:R-:W-:Y:S04]  /*d0df0*/  STL.64 [R1+0xc30], R20 ;  /* 0x000c301401007387 */ /* 0x000fe80000100a00 */
[----:B------:R0:W-:Y:S04]  /*d0e00*/  STL.64 [R1+0xc38], R22 ;  /* 0x000c381601007387 */ /* 0x0001e80000100a00 */
        /* <DEDUP_REMOVED lines=9> */
[----:B------:R-:W3:Y:S04]  /*d0ea0*/  LDL.LU R38, [R1+0x13f8] ;  /* 0x0013f80001267983 */ /* 0x000ee80000300800 */
[----:B------:R-:W3:Y:S01]  /*d0eb0*/  LDL.LU R39, [R1+0x13fc] ;  /* 0x0013fc0001277983 */ /* 0x000ee20000300800 */
[----:B0-----:R-:W-:-:S02]  /*d0ec0*/  IMAD.MOV.U32 R22, RZ, RZ, R2 ;  /* 0x000000ffff167224 */ /* 0x001fc400078e0002 */
[----:B------:R-:W-:Y:S01]  /*d0ed0*/  IMAD.MOV.U32 R23, RZ, RZ, R0 ;  /* 0x000000ffff177224 */ /* 0x000fe200078e0000 */
        /* <DEDUP_REMOVED lines=10> */
[----:B-1----:R-:W4:Y:S04]  /*d0f80*/  LDL.LU R44, [R1+0x1380] ;  /* 0x00138000012c7983 */ /* 0x002f280000300800 */
[----:B------:R-:W4:Y:S04]  /*d0f90*/  LDL.LU R45, [R1+0x1384] ;  /* 0x00138400012d7983 */ /* 0x000f280000300800 */
[----:B------:R-:W4:Y:S04]  /*d0fa0*/  LDL.LU R46, [R1+0x1388] ;  /* 0x00138800012e7983 */ /* 0x000f280000300800 */
[----:B------:R-:W4:Y:S04]  /*d0fb0*/  LDL.LU R47, [R1+0x138c] ;  /* 0x00138c00012f7983 */ /* 0x000f280000300800 */
[----:B0-----:R-:W2:Y:S04]  /*d0fc0*/  LDL.LU R36, [R1+0x1360] ;  /* 0x0013600001247983 */ /* 0x001ea80000300800 */
        /* <DEDUP_REMOVED lines=11> */
[----:B------:R-:W3:Y:S04]  /*d1080*/  LDL.64 R20, [R1+0x8] ;  /* 0x0000080001147983 */ /* 0x000ee80000100a00 */
        /* <DEDUP_REMOVED lines=23> */
[----:B--2---:R-:W-:Y:S01]  /*d1200*/  HMMA.16816.F32 R36, R28, R6, R36 ;  /* 0x000000061c24723c */ /* 0x004fe20000001824 */
[----:B---3--:R-:W-:-:S15]  /*d1210*/  IMAD R61, R61, 0x100, R51 ;  /* 0x000001003d3d7824 */ /* 0x008fde00078e0233 */
[----:B------:R-:W-:-:S03]  /*d1220*/  NOP ;  /* 0x0000000000007918 */ /* 0x000fc60000000000 */
[----:B------:R-:W-:Y:S04]  /*d1230*/  STL.64 [R1+0xc50], R36 ;  /* 0x000c502401007387 */ /* 0x000fe80000100a00 */
[----:B------:R0:W-:Y:S01]  /*d1240*/  STL.64 [R1+0xc58], R38 ;  /* 0x000c582601007387 */ /* 0x0001e20000100a00 */
[----:B------:R-:W-:-:S03]  /*d1250*/  IMAD R15, R15, 0x100, R60 ;  /* 0x000001000f0f7824 */ /* 0x000fc600078e023c */
[----:B0-----:R-:W2:Y:S04]  /*d1260*/  LDL.LU.64 R38, [R1+0xea70] ;  /* 0x00ea700001267983 */ /* 0x001ea80000300a00 */
[----:B------:R-:W2:Y:S04]  /*d1270*/  LDL.LU.64 R36, [R1+0xea68] ;  /* 0x00ea680001247983 */ /* 0x000ea80000300a00 */
[----:B------:R-:W-:Y:S04]  /*d1280*/  STL.64 [R1+0xc70], R44 ;  /* 0x000c702c01007387 */ /* 0x000fe80000100a00 */
[----:B------:R0:W-:Y:S01]  /*d1290*/  STL.64 [R1+0xc78], R46 ;  /* 0x000c782e01007387 */ /* 0x0001e20000100a00 */
[----:B------:R-:W-:-:S02]  /*d12a0*/  IMAD R14, R14, 0x100, R2 ;  /* 0x000001000e0e7824 */ /* 0x000fc400078e0202 */
[----:B------:R-:W-:Y:S01]  /*d12b0*/  IMAD R0, R0, 0x100, R3 ;  /* 0x0000010000007824 */ /* 0x000fe200078e0203 */
[----:B0-----:R-:W3:Y:S04]  /*d12c0*/  LDL.LU.64 R46, [R1+0xea60] ;  /* 0x00ea6000012e7983 */ /* 0x001ee80000300a00 */
[----:B------:R-:W3:Y:S04]  /*d12d0*/  LDL.LU.64 R44, [R1+0xea58] ;  /* 0x00ea5800012c7983 */ /* 0x000ee80000300a00 */
[----:B------:R0:W-:Y:S04]  /*d12e0*/  STL.64 [R1+0xe990], R6 ;  /* 0x00e9900601007387 */ /* 0x0001e80000100a00 */
[----:B0-----:R-:W4:Y:S04]  /*d12f0*/  LDL R6, [R1+0x10] ;  /* 0x0000100001067983 */ /* 0x001f280000100800 */
[----:B------:R-:W4:Y:S04]  /*d1300*/  LDL R7, [R1+0x14] ;  /* 0x0000140001077983 */ /* 0x000f280000100800 */
[----:B------:R0:W-:Y:S04]  /*d1310*/  STL.64 [R1+0xe988], R4 ;  /* 0x00e9880401007387 */ /* 0x0001e80000100a00 */
[----:B0-----:R-:W2:Y:S04]  /*d1320*/  LDL.64 R4, [R1+0x18] ;  /* 0x0000180001047983 */ /* 0x001ea80000100a00 */
[----:B------:R-:W2:Y:S04]  /*d1330*/  LDL.LU R51, [R1+0xea54] ;  /* 0x00ea540001337983 */ /* 0x000ea80000300800 */
[----:B------:R-:W2:Y:S04]  /*d1340*/  LDL.LU R60, [R1+0xea50] ;  /* 0x00ea5000013c7983 */ /* 0x000ea80000300800 */
[----:B------:R-:W2:Y:S04]  /*d1350*/  LDL.LU R2, [R1+0xea4c] ;  /* 0x00ea4c0001027983 */ /* 0x000ea80000300800 */
[----:B------:R-:W2:Y:S02]  /*d1360*/  LDL.LU R3, [R1+0xea48] ;  /* 0x00ea480001037983 */ /* 0x000ea40000300800 */
[----:B--2---:R-:W-:Y:S02]  /*d1370*/  HMMA.16816.F32 R28, R28, R2, R52 ;  /* 0x000000021c1c723c */ /* 0x004fe40000001834 */
[----:B------:R-:W2:Y:S04]  /*d1380*/  LDL.LU.64 R54, [R1+0xea40] ;  /* 0x00ea400001367983 */ /* 0x000ea80000300a00 */
[----:B------:R-:W3:-:S13]  /*d1390*/  LDL.LU.64 R52, [R1+0xea38] ;  /* 0x00ea380001347983 */ /* 0x000eda0000300a00 */
[----:B------:R0:W-:Y:S04]  /*d13a0*/  STL.64 [R1+0xc60], R28 ;  /* 0x000c601c01007387 */ /* 0x0001e80000100a00 */
[----:B------:R1:W-:Y:S01]  /*d13b0*/  STL.64 [R1+0xc68], R30 ;  /* 0x000c681e01007387 */ /* 0x0003e20000100a00 */
[----:B0-----:R-:W-:Y:S02]  /*d13c0*/  F2FP.F16.E4M3.UNPACK_B R28, R61 ;  /* 0x0000003dff1c723e */ /* 0x001fe400020006ff */
[----:B------:R-:W-:Y:S01]  /*d13d0*/  F2FP.F16.E4M3.UNPACK_B R29, R15 ;  /* 0x0000000fff1d723e */ /* 0x000fe200020006ff */
[----:B------:R-:W2:Y:S01]  /*d13e0*/  LDL.LU R61, [R1+0xea30] ;  /* 0x00ea3000013d7983 */ /* 0x000ea20000300800 */
[----:B-1----:R-:W-:Y:S02]  /*d13f0*/  F2FP.F16.E4M3.UNPACK_B R30, R14 ;  /* 0x0000000eff1e723e */ /* 0x002fe400020006ff */
[----:B------:R-:W-:-:S07]  /*d1400*/  F2FP.F16.E4M3.UNPACK_B R31, R0 ;  /* 0x00000000ff1f723e */ /* 0x000fce00020006ff */
[----:B------:R-:W-:Y:S01]  /*d1410*/  HMMA.16816.F32 R56, R28, R4, R56 ;  /* 0x000000041c38723c */ /* 0x000fe20000001838 */
[----:B------:R-:W-:Y:S02]  /*d1420*/  IMAD.MOV.U32 R14, RZ, RZ, R4 ;  /* 0x000000ffff0e7224 */ /* 0x000fe400078e0004 */
[----:B------:R-:W-:-:S15]  /*d1430*/  IMAD.MOV.U32 R15, RZ, RZ, R5 ;  /* 0x000000ffff0f7224 */ /* 0x000fde00078e0005 */
[----:B------:R-:W-:Y:S01]  /*d1440*/  NOP ;  /* 0x0000000000007918 */ /* 0x000fe20000000000 */
        /* <DEDUP_REMOVED lines=8> */
[----:B------:R-:W4:Y:S04]  /*d14d0*/  LDL.LU R14, [R1+0x13a8] ;  /* 0x0013a800010e7983 */ /* 0x000f280000300800 */
[----:B------:R-:W4:Y:S01]  /*d14e0*/  LDL.LU R15, [R1+0x13ac] ;  /* 0x0013ac00010f7983 */ /* 0x000f220000300800 */
[C---:B------:R-:W-:Y:S08]  /*d14f0*/  HMMA.16816.F32 R8, R28.reuse, R20, R8 ;  /* 0x000000141c08723c */ /* 0x040ff00000001808 */
[----:B----4-:R-:W-:-:S15]  /*d1500*/  HMMA.16816.F32 R12, R28, R6, R12 ;  /* 0x000000061c0c723c */ /* 0x010fde000000180c */
[----:B------:R-:W-:-:S04]  /*d1510*/  NOP ;  /* 0x0000000000007918 */ /* 0x000fc80000000000 */
[----:B------:R-:W-:Y:S04]  /*d1520*/  STL.64 [R1+0xc90], R12 ;  /* 0x000c900c01007387 */ /* 0x000fe80000100a00 */
[----:B------:R0:W-:Y:S02]  /*d1530*/  STL.64 [R1+0xc98], R14 ;  /* 0x000c980e01007387 */ /* 0x0001e40000100a00 */
[C---:B0-----:R-:W-:Y:S02]  /*d1540*/  HMMA.16816.F32 R12, R28.reuse, R22, R16 ;  /* 0x000000161c0c723c */ /* 0x041fe40000001810 */
[----:B------:R-:W-:Y:S04]  /*d1550*/  STL.64 [R1+0xca0], R8 ;  /* 0x000ca00801007387 */ /* 0x000fe80000100a00 */
[----:B------:R0:W-:Y:S04]  /*d1560*/  STL.64 [R1+0xca8], R10 ;  /* 0x000ca80a01007387 */ /* 0x0001e80000100a00 */
[----:B--2---:R-:W-:Y:S01]  /*d1570*/  STL.64 [R1+0xe960], R60 ;  /* 0x00e9603c01007387 */ /* 0x004fe20000100a00 */
[C---:B0-----:R-:W-:Y:S08]  /*d1580*/  HMMA.16816.F32 R8, R28.reuse, R60, R24 ;  /* 0x0000003c1c08723c */ /* 0x041ff00000001818 */
[----:B------:R-:W-:Y:S04]  /*d1590*/  STL.64 [R1+0xcb0], R12 ;  /* 0x000cb00c01007387 */ /* 0x000fe80000100a00 */
[----:B------:R0:W-:Y:S02]  /*d15a0*/  STL.64 [R1+0xcb8], R14 ;  /* 0x000cb80e01007387 */ /* 0x0001e40000100a00 */
[C---:B0-----:R-:W-:Y:S05]  /*d15b0*/  HMMA.16816.F32 R12, R28.reuse, R58, R32 ;  /* 0x0000003a1c0c723c */ /* 0x041fea0000001820 */
[----:B------:R-:W-:Y:S04]  /*d15c0*/  STL.64 [R1+0xcc0], R8 ;  /* 0x000cc00801007387 */ /* 0x000fe80000100a00 */
[----:B------:R0:W-:Y:S01]  /*d15d0*/  STL.64 [R1+0xcc8], R10 ;  /* 0x000cc80a01007387 */ /* 0x0001e20000100a00 */
[C---:B------:R-:W-:Y:S03]  /*d15e0*/  HMMA.16816.F32 R16, R28.reuse, R54, R40 ;  /* 0x000000361c10723c */ /* 0x040fe60000001828 */
[----:B------:R-:W-:Y:S05]  /*d15f0*/  STL.64 [R1+0xe958], R58 ;  /* 0x00e9583a01007387 */ /* 0x000fea0000100a00 */
[C---:B0-----:R-:W-:Y:S01]  /*d1600*/  HMMA.16816.F32 R8, R28.reuse, R56, R36 ;  /* 0x000000381c08723c */ /* 0x041fe20000001824 */
[----:B------:R-:W-:Y:S04]  /*d1610*/  STL.64 [R1+0xcf0], R12 ;  /* 0x000cf00c01007387 */ /* 0x000fe80000100a00 */
[----:B------:R3:W-:Y:S03]  /*d1620*/  STL.64 [R1+0xcf8], R14 ;  /* 0x000cf80e01007387 */ /* 0x0007e60000100a00 */
[----:B---3--:R-:W-:Y:S01]  /*d1630*/  HMMA.16816.F32 R12, R28, R52, R44 ;  /* 0x000000341c0c723c */ /* 0x008fe2000000182c */
[----:B------:R-:W-:Y:S10]  /*d1640*/  STL.64 [R1+0xe950], R56 ;  /* 0x00e9503801007387 */ /* 0x000ff40000100a00 */
[----:B------:R0:W-:Y:S04]  /*d1650*/  STL.64 [R1+0xd00], R8 ;  /* 0x000d000801007387 */ /* 0x0001e80000100a00 */
[----:B------:R1:W-:Y:S04]  /*d1660*/  STL.64 [R1+0xd08], R10 ;  /* 0x000d080a01007387 */ /* 0x0003e80000100a00 */
[----:B0-----:R-:W2:Y:S04]  /*d1670*/  LDL.LU R8, [R1+0x1510] ;  /* 0x0015100001087983 */ /* 0x001ea80000300800 */
[----:B------:R-:W-:Y:S04]  /*d1680*/  STL.64 [R1+0xd10], R16 ;  /* 0x000d101001007387 */ /* 0x000fe80000100a00 */
[----:B------:R-:W-:Y:S04]  /*d1690*/  STL.64 [R1+0xd18], R18 ;  /* 0x000d181201007387 */ /* 0x000fe80000100a00 */
[----:B------:R0:W-:Y:S04]  /*d16a0*/  STL.64 [R1+0xd20], R12 ;  /* 0x000d200c01007387 */ /* 0x0001e80000100a00 */
[----:B------:R3:W-:Y:S04]  /*d16b0*/  STL.64 [R1+0xd28], R14 ;  /* 0x000d280e01007387 */ /* 0x0007e80000100a00 */
[----:B------:R-:W2:Y:S04]  /*d16c0*/  LDL.LU R9, [R1+0x1514] ;  /* 0x0015140001097983 */ /* 0x000ea80000300800 */
[----:B-1----:R-:W2:Y:S04]  /*d16d0*/  LDL.LU R10, [R1+0x1518] ;  /* 0x00151800010a7983 */ /* 0x002ea80000300800 */
        /* <DEDUP_REMOVED lines=21> */
[----:B0-----:R-:W4:Y:S04]  /*d1830*/  LDL.LU R12, [R1+0x1440] ;  /* 0x00144000010c7983 */ /* 0x001f280000300800 */
[----:B------:R-:W4:Y:S04]  /*d1840*/  LDL.LU R13, [R1+0x1444] ;  /* 0x00144400010d7983 */ /* 0x000f280000300800 */
[----:B---3--:R-:W4:Y:S04]  /*d1850*/  LDL.LU R14, [R1+0x1448] ;  /* 0x00144800010e7983 */ /* 0x008f280000300800 */
[----:B------:R-:W4:Y:S04]  /*d1860*/  LDL.LU R15, [R1+0x144c] ;  /* 0x00144c00010f7983 */ /* 0x000f280000300800 */
        /* <DEDUP_REMOVED lines=26> */
[----:B------:R-:W-:-:S15]  /*d1a10*/  HMMA.16816.F32 R24, R28, R48, R24 ;  /* 0x000000301c18723c */ /* 0x000fde0000001818 */
        /* <DEDUP_REMOVED lines=72> */
[----:B------:R-:W-:Y:S01]  /*d1ea0*/  HMMA.16816.F32 R8, R28, R16, R8 ;  /* 0x000000101c08723c */ /* 0x000fe20000001808 */
[----:B------:R-:W-:Y:S02]  /*d1eb0*/  IMAD.MOV.U32 R60, RZ, RZ, R4 ;  /* 0x000000ffff3c7224 */ /* 0x000fe400078e0004 */
[----:B------:R-:W-:-:S05]  /*d1ec0*/  IMAD.MOV.U32 R61, RZ, RZ, R0 ;  /* 0x000000ffff3d7224 */ /* 0x000fca00078e0000 */
        /* <DEDUP_REMOVED lines=14> */
[----:B0-----:R-:W-:Y:S02]  /*d1fb0*/  HMMA.16816.F32 R20, R28, R18, R56 ;  /* 0x000000121c14723c */ /* 0x001fe40000001838 */
[----:B------:R0:W-:Y:S04]  /*d1fc0*/  STL.64 [R1+0xe20], R24 ;  /* 0x000e201801007387 */ /* 0x0001e80000100a00 */
[----:B------:R1:W-:-:S13]  /*d1fd0*/  STL.64 [R1+0xe28], R26 ;  /* 0x000e281a01007387 */ /* 0x0003da0000100a00 */
[----:B------:R2:W-:Y:S04]  /*d1fe0*/  STL.64 [R1+0xe30], R20 ;  /* 0x000e301401007387 */ /* 0x0005e80000100a00 */
[----:B------:R3:W-:Y:S04]  /*d1ff0*/  STL.64 [R1+0xe38], R22 ;  /* 0x000e381601007387 */ /* 0x0007e80000100a00 */
[----:B------:R4:W-:Y:S04]  /*d2000*/  STL.64 [R1+0xe60], R8 ;  /* 0x000e600801007387 */ /* 0x0009e80000100a00 */
[----:B------:R0:W-:Y:S04]  /*d2010*/  STL.64 [R1+0xe68], R10 ;  /* 0x000e680a01007387 */ /* 0x0001e80000100a00 */
[----:B------:R-:W4:Y:S04]  /*d2020*/  LDL.LU R40, [R1+0x1570] ;  /* 0x0015700001287983 */ /* 0x000f280000300800 */
[----:B------:R-:W4:Y:S04]  /*d2030*/  LDL.LU R41, [R1+0x1574] ;  /* 0x0015740001297983 */ /* 0x000f280000300800 */
[----:B------:R-:W4:Y:S04]  /*d2040*/  LDL.LU R42, [R1+0x1578] ;  /* 0x00157800012a7983 */ /* 0x000f280000300800 */
[----:B------:R-:W4:Y:S04]  /*d2050*/  LDL.LU R43, [R1+0x157c] ;  /* 0x00157c00012b7983 */ /* 0x000f280000300800 */
[----:B0-----:R-:W4:Y:S04]  /*d2060*/  LDL.LU R24, [R1+0x1580] ;  /* 0x0015800001187983 */ /* 0x001f280000300800 */
[----:B------:R-:W4:Y:S04]  /*d2070*/  LDL.LU R25, [R1+0x1584] ;  /* 0x0015840001197983 */ /* 0x000f280000300800 */
[----:B-1----:R-:W4:Y:S04]  /*d2080*/  LDL.LU R26, [R1+0x1588] ;  /* 0x00158800011a7983 */ /* 0x002f280000300800 */
[----:B------:R-:W4:Y:S04]  /*d2090*/  LDL.LU R27, [R1+0x158c] ;  /* 0x00158c00011b7983 */ /* 0x000f280000300800 */
[----:B--2---:R-:W2:Y:S04]  /*d20a0*/  LDL.LU R20, [R1+0x1560] ;  /* 0x0015600001147983 */ /* 0x004ea80000300800 */
[----:B------:R-:W2:Y:S04]  /*d20b0*/  LDL.LU R21, [R1+0x1564] ;  /* 0x0015640001157983 */ /* 0x000ea80000300800 */
[----:B---3--:R-:W2:Y:S04]  /*d20c0*/  LDL.LU R22, [R1+0x1568] ;  /* 0x0015680001167983 */ /* 0x008ea80000300800 */
[----:B------:R-:W2:Y:S04]  /*d20d0*/  LDL.LU R23, [R1+0x156c] ;  /* 0x00156c0001177983 */ /* 0x000ea80000300800 */
[----:B------:R-:W3:Y:S04]  /*d20e0*/  LDL.LU R4, [R1+0x1520] ;  /* 0x0015200001047983 */ /* 0x000ee80000300800 */
[----:B------:R-:W3:Y:S04]  /*d20f0*/  LDL.LU R5, [R1+0x1524] ;  /* 0x0015240001057983 */ /* 0x000ee80000300800 */
[----:B------:R-:W3:Y:S04]  /*d2100*/  LDL.LU R6, [R1+0x1528] ;  /* 0x0015280001067983 */ /* 0x000ee80000300800 */
[----:B------:R-:W3:Y:S04]  /*d2110*/  LDL.LU R7, [R1+0x152c] ;  /* 0x00152c0001077983 */ /* 0x000ee80000300800 */
[----:B----4-:R-:W4:Y:S04]  /*d2120*/  LDL.LU R8, [R1+0x1530] ;  /* 0x0015300001087983 */ /* 0x010f280000300800 */
        /* <DEDUP_REMOVED lines=12> */
[----:B------:R-:W2:Y:S01]  /*d21f0*/  LDL.LU R48, [R1+0x15a0] ;  /* 0x0015a00001307983 */ /* 0x000ea20000300800 */
[----:B------:R-:W-:-:S03]  /*d2200*/  IMAD.MOV.U32 R53, RZ, RZ, R15 ;  /* 0x000000ffff357224 */ /* 0x000fc600078e000f */
[----:B------:R-:W2:Y:S04]  /*d2210*/  LDL.LU R49, [R1+0x15a4] ;  /* 0x0015a40001317983 */ /* 0x000ea80000300800 */
[----:B------:R-:W2:Y:S04]  /*d2220*/  LDL.LU R50, [R1+0x15a8] ;  /* 0x0015a80001327983 */ /* 0x000ea80000300800 */
[----:B------:R-:W2:Y:S04]  /*d2230*/  LDL.LU R51, [R1+0x15ac] ;  /* 0x0015ac0001337983 */ /* 0x000ea80000300800 */
[----:B------:R-:W3:Y:S04]  /*d2240*/  LDL.LU R14, [R1+0xe99c] ;  /* 0x00e99c00010e7983 */ /* 0x000ee80000300800 */
[----:B------:R-:W3:Y:S04]  /*d2250*/  LDL.LU R15, [R1+0xe998] ;  /* 0x00e99800010f7983 */ /* 0x000ee80000300800 */
        /* <DEDUP_REMOVED lines=24> */
[----:B0-----:R-:W3:Y:S04]  /*d23e0*/  LDL.LU.64 R10, [R1+0xe980] ;  /* 0x00e98000010a7983 */ /* 0x001ee80000300a00 */
[----:B------:R-:W3:Y:S04]  /*d23f0*/  LDL.LU.64 R8, [R1+0xe978] ;  /* 0x00e9780001087983 */ /* 0x000ee80000300a00 */
[----:B------:R-:W-:Y:S04]  /*d2400*/  STL.64 [R1+0xe8a8], R14 ;  /* 0x00e8a80e01007387 */ /* 0x000fe80000100a00 */
[----:B------:R0:W-:Y:S04]  /*d2410*/  STL.64 [R1+0xe8a0], R12 ;  /* 0x00e8a00c01007387 */ /* 0x0001e80000100a00 */
[----:B0-----:R-:W3:Y:S04]  /*d2420*/  LDL.LU R12, [R1+0x1540] ;  /* 0x00154000010c7983 */ /* 0x001ee80000300800 */
[----:B------:R-:W3:Y:S04]  /*d2430*/  LDL.LU R13, [R1+0x1544] ;  /* 0x00154400010d7983 */ /* 0x000ee80000300800 */
[----:B------:R-:W3:Y:S04]  /*d2440*/  LDL.LU R14, [R1+0x1548] ;  /* 0x00154800010e7983 */ /* 0x000ee80000300800 */
[----:B------:R-:W3:Y:S01]  /*d2450*/  LDL.LU R15, [R1+0x154c] ;  /* 0x00154c00010f7983 */ /* 0x000ee20000300800 */
[----:B--2---:R-:W-:Y:S01]  /*d2460*/  IMAD R0, R0, 0x100, R39 ;  /* 0x0000010000007824 */ /* 0x004fe200078e0227 */
[----:B---3--:R-:W-:-:S15]  /*d2470*/  HMMA.16816.F32 R12, R28, R10, R12 ;  /* 0x0000000a1c0c723c */ /* 0x008fde000000180c */
[----:B------:R-:W-:-:S04]  /*d2480*/  NOP ;  /* 0x0000000000007918 */ /* 0x000fc80000000000 */
[----:B------:R-:W-:Y:S04]  /*d2490*/  STL.64 [R1+0xeb0], R12 ;  /* 0x000eb00c01007387 */ /* 0x000fe80000100a00 */
[----:B------:R0:W-:Y:S02]  /*d24a0*/  STL.64 [R1+0xeb8], R14 ;  /* 0x000eb80e01007387 */ /* 0x0001e40000100a00 */
[----:B0-----:R-:W-:Y:S02]  /*d24b0*/  HMMA.16816.F32 R12, R28, R8, R16 ;  /* 0x000000081c0c723c */ /* 0x001fe40000001810 */
[----:B------:R-:W-:Y:S04]  /*d24c0*/  STL.64 [R1+0xe8c8], R10 ;  /* 0x00e8c80a01007387 */ /* 0x000fe80000100a00 */
[----:B------:R4:W-:-:S13]  /*d24d0*/  STL.64 [R1+0xe8c0], R8 ;  /* 0x00e8c00801007387 */ /* 0x0009da0000100a00 */
        /* <DEDUP_REMOVED lines=17> */
[----:B------:R-:W-:Y:S01]  /*d25f0*/  F2FP.F16.E4M3.UNPACK_B R31, R0 ;  /* 0x00000000ff1f723e */ /* 0x000fe200020006ff */
[----:B------:R0:W-:Y:S06]  /*d2600*/  STL.64 [R1+0xf08], R10 ;  /* 0x000f080a01007387 */ /* 0x0001ec0000100a00 */
[C---:B------:R-:W-:Y:S08]  /*d2610*/  HMMA.16816.F32 R4, R28.reuse, R54, R48 ;  /* 0x000000361c04723c */ /* 0x040ff00000001830 */
[C---:B0-----:R-:W-:Y:S01]  /*d2620*/  HMMA.16816.F32 R8, R28.reuse, R52, R44 ;  /* 0x000000341c08723c */ /* 0x041fe2000000182c */
[----:B------:R-:W-:Y:S04]  /*d2630*/  STL [R1+0xe894], R2 ;  /* 0x00e8940201007387 */ /* 0x000fe80000100800 */
[----:B------:R0:W-:Y:S04]  /*d2640*/  STL [R1+0xe890], R3 ;  /* 0x00e8900301007387 */ /* 0x0001e80000100800 */
[----:B------:R-:W-:Y:S04]  /*d2650*/  STL.64 [R1+0xef0], R12 ;  /* 0x000ef00c01007387 */ /* 0x000fe80000100a00 */
[----:B------:R-:W-:Y:S06]  /*d2660*/  STL.64 [R1+0xef8], R14 ;  /* 0x000ef80e01007387 */ /* 0x000fec0000100a00 */
[----:B------:R-:W-:Y:S04]  /*d2670*/  STL.64 [R1+0xf50], R8 ;  /* 0x000f500801007387 */ /* 0x000fe80000100a00 */
[----:B------:R-:W-:Y:S04]  /*d2680*/  STL.64 [R1+0xf58], R10 ;  /* 0x000f580a01007387 */ /* 0x000fe80000100a00 */
[----:B------:R-:W-:Y:S04]  /*d2690*/  STL.64 [R1+0xf70], R4 ;  /* 0x000f700401007387 */ /* 0x000fe80000100a00 */
[----:B------:R1:W-:Y:S01]  /*d26a0*/  STL.64 [R1+0xf78], R6 ;  /* 0x000f780601007387 */ /* 0x0003e20000100a00 */
[----:B0-----:R-:W-:Y:S01]  /*d26b0*/  IMAD.MOV.U32 R3, RZ, RZ, R55 ;  /* 0x000000ffff037224 */ /* 0x001fe200078e0037 */
[----:B-1----:R-:W-:Y:S01]  /*d26c0*/  HMMA.16816.F32 R4, R28, R60, R56 ;  /* 0x0000003c1c04723c */ /* 0x002fe20000001838 */
[----:B------:R-:W-:-:S03]  /*d26d0*/  IMAD.MOV.U32 R2, RZ, RZ, R54 ;  /* 0x000000ffff027224 */ /* 0x000fc600078e0036 */
[----:B------:R-:W-:Y:S04]  /*d26e0*/  STL [R1+0xe89c], R3 ;  /* 0x00e89c0301007387 */ /* 0x000fe80000100800 */
[----:B------:R-:W-:Y:S04]  /*d26f0*/  STL [R1+0xe898], R2 ;  /* 0x00e8980201007387 */ /* 0x000fe80000100800 */
[----:B------:R-:W2:Y:S07]  /*d2700*/  LDL.LU R20, [R1+0x16a0] ;  /* 0x0016a00001147983 */ /* 0x000eae0000300800 */
        /* <DEDUP_REMOVED lines=11> */
[----:B-1----:R-:W4:Y:S04]  /*d27c0*/  LDL.LU R6, [R1+0x1668] ;  /* 0x0016680001067983 */ /* 0x002f280000300800 */
        /* <DEDUP_REMOVED lines=9> */
[----:B------:R-:W2:Y:S04]  /*d2860*/  LDL.64 R60, [R1] ;  /* 0x00000000013c7983 */ /* 0x000ea80000100a00 */
        /* <DEDUP_REMOVED lines=40> */
[----:B------:R-:W3:Y:S02]  /*d2af0*/  LDL.LU.64 R60, [R1+0xe960] ;  /* 0x00e96000013c7983 */ /* 0x000ee40000300a00 */
[----:B---3--:R-:W-:-:S15]  /*d2b00*/  HMMA.16816.F32 R56, R28, R60, R56 ;  /* 0x0000003c1c38723c */ /* 0x008fde0000001838 */
[----:B------:R-:W-:-:S04]  /*d2b10*/  NOP ;  /* 0x0000000000007918 */ /* 0x000fc80000000000 */
[----:B------:R-:W-:Y:S04]  /*d2b20*/  STL.64 [R1+0xfc0], R56 ;  /* 0x000fc03801007387 */ /* 0x000fe80000100a00 */
[----:B------:R0:W-:Y:S04]  /*d2b30*/  STL.64 [R1+0xfc8], R58 ;  /* 0x000fc83a01007387 */ /* 0x0001e80000100a00 */
[----:B0-----:R-:W3:Y:S04]  /*d2b40*/  LDL.LU.64 R58, [R1+0xe958] ;  /* 0x00e95800013a7983 */ /* 0x001ee80000300a00 */
[----:B------:R-:W2:Y:S04]  /*d2b50*/  LDL.LU.64 R56, [R1+0xe950] ;  /* 0x00e9500001387983 */ /* 0x000ea80000300a00 */
[----:B------:R-:W-:Y:S04]  /*d2b60*/  STL [R1+0xe87c], R60 ;  /* 0x00e87c3c01007387 */ /* 0x000fe80000100800 */
[----:B------:R-:W-:Y:S01]  /*d2b70*/  STL [R1+0xe878], R61 ;  /* 0x00e8783d01007387 */ /* 0x000fe20000100800 */
        /* <DEDUP_REMOVED lines=173> */
[----:B------:R4:W-:Y:S02]  /*d3650*/  STL.64 [R1+0x11c8], R22 ;  /* 0x0011c81601007387 */ /* 0x0009e40000100a00 */
        /* <DEDUP_REMOVED lines=26> */
[----:B0-----:R-:W-:-:S05]  /*d3800*/  IMAD R4, R56, 0x100, R55 ;  /* 0x0000010038047824 */ /* 0x001fca00078e0237 */
[----:B------:R-:W-:Y:S04]  /*d3810*/  STL [R1+0x24], R4 ;  /* 0x0000240401007387 */ /* 0x000fe80000100800 */
[----:B------:R-:W3:Y:S04]  /*d3820*/  LDL.LU R24, [R1+0x1890] ;  /* 0x0018900001187983 */ /* 0x000ee80000300800 */
[----:B------:R-:W3:Y:S04]  /*d3830*/  LDL.LU R25, [R1+0x1894] ;  /* 0x0018940001197983 */ /* 0x000ee80000300800 */
[----:B------:R-:W4:Y:S04]  /*d3840*/  LDL.LU R26, [R1+0x1898] ;  /* 0x00189800011a7983 */ /* 0x000f280000300800 */
[----:B------:R-:W4:Y:S04]  /*d3850*/  LDL.LU R27, [R1+0x189c] ;  /* 0x00189c00011b7983 */ /* 0x000f280000300800 */
[----:B----4-:R0:W-:Y:S04]  /*d3860*/  STL.64 [R1+0xe850], R26 ;  /* 0x00e8501a01007387 */ /* 0x0101e80000100a00 */
[----:B---3--:R-:W-:Y:S04]  /*d3870*/  STL.64 [R1+0xe848], R24 ;  /* 0x00e8481801007387 */ /* 0x008fe80000100a00 */
[----:B------:R-:W3:Y:S04]  /*d3880*/  LDL.LU R16, [R1+0x1870] ;  /* 0x0018700001107983 */ /* 0x000ee80000300800 */
[----:B------:R-:W3:Y:S04]  /*d3890*/  LDL.LU R17, [R1+0x1874] ;  /* 0x0018740001117983 */ /* 0x000ee80000300800 */
[----:B------:R-:W4:Y:S04]  /*d38a0*/  LDL.LU R18, [R1+0x1878] ;  /* 0x0018780001127983 */ /* 0x000f280000300800 */
[----:B------:R-:W4:Y:S04]  /*d38b0*/  LDL.LU R19, [R1+0x187c] ;  /* 0x00187c0001137983 */ /* 0x000f280000300800 */
[----:B----4-:R-:W-:Y:S04]  /*d38c0*/  STL.64 [R1+0xe860], R18 ;  /* 0x00e8601201007387 */ /* 0x010fe80000100a00 */
[----:B---3--:R3:W-:Y:S04]  /*d38d0*/  STL.64 [R1+0xe858], R16 ;  /* 0x00e8581001007387 */ /* 0x0087e80000100a00 */
[----:B-1----:R-:W4:Y:S04]  /*d38e0*/  LDL.LU R8, [R1+0x1850] ;  /* 0x0018500001087983 */ /* 0x002f280000300800 */
[----:B------:R-:W4:Y:S04]  /*d38f0*/  LDL.LU R9, [R1+0x1854] ;  /* 0x0018540001097983 */ /* 0x000f280000300800 */
[----:B--2---:R-:W2:Y:S04]  /*d3900*/  LDL.LU R10, [R1+0x1858] ;  /* 0x00185800010a7983 */ /* 0x004ea80000300800 */
[----:B------:R-:W2:Y:S04]  /*d3910*/  LDL.LU R11, [R1+0x185c] ;  /* 0x00185c00010b7983 */ /* 0x000ea80000300800 */
[----:B--2---:R-:W-:Y:S04]  /*d3920*/  STL.64 [R1+0xe870], R10 ;  /* 0x00e8700a01007387 */ /* 0x004fe80000100a00 */
[----:B----4-:R-:W-:Y:S04]  /*d3930*/  STL.64 [R1+0xe868], R8 ;  /* 0x00e8680801007387 */ /* 0x010fe80000100a00 */
[----:B------:R-:W2:Y:S04]  /*d3940*/  LDL.LU R48, [R1+0x1810] ;  /* 0x0018100001307983 */ /* 0x000ea80000300800 */
[----:B------:R-:W2:Y:S04]  /*d3950*/  LDL.LU R49, [R1+0x1814] ;  /* 0x0018140001317983 */ /* 0x000ea80000300800 */
[----:B------:R-:W4:Y:S04]  /*d3960*/  LDL.LU R50, [R1+0x1818] ;  /* 0x0018180001327983 */ /* 0x000f280000300800 */
[----:B------:R-:W4:Y:S01]  /*d3970*/  LDL.LU R51, [R1+0x181c] ;  /* 0x00181c0001337983 */ /* 0x000f220000300800 */
[----:B------:R-:W-:-:S02]  /*d3980*/  IMAD R60, R60, 0x100, R57 ;  /* 0x000001003c3c7824 */ /* 0x000fc400078e0239 */
[----:B------:R-:W-:Y:S02]  /*d3990*/  IMAD R61, R61, 0x100, R58 ;  /* 0x000001003d3d7824 */ /* 0x000fe400078e023a */
[----:B------:R-:W-:Y:S02]  /*d39a0*/  IMAD R0, R0, 0x100, R59 ;  /* 0x0000010000007824 */ /* 0x000fe400078e023b */
[----:B------:R-:W-:Y:S02]  /*d39b0*/  IMAD.MOV.U32 R46, RZ, RZ, R3 ;  /* 0x000000ffff2e7224 */ /* 0x000fe400078e0003 */
[----:B------:R-:W-:Y:S01]  /*d39c0*/  IMAD.MOV.U32 R47, RZ, RZ, R2 ;  /* 0x000000ffff2f7224 */ /* 0x000fe200078e0002 */
[----:B----4-:R-:W-:Y:S04]  /*d39d0*/  STL.64 [R1+0xe888], R50 ;  /* 0x00e8883201007387 */ /* 0x010fe80000100a00 */
[----:B--2---:R1:W-:Y:S04]  /*d39e0*/  STL.64 [R1+0xe880], R48 ;  /* 0x00e8803001007387 */ /* 0x0043e80000100a00 */
[----:B------:R-:W2:Y:S04]  /*d39f0*/  LDL.LU R56, [R1+0x1800] ;  /* 0x0018000001387983 */ /* 0x000ea80000300800 */
[----:B------:R-:W2:Y:S04]  /*d3a00*/  LDL.LU R57, [R1+0x1804] ;  /* 0x0018040001397983 */ /* 0x000ea80000300800 */
[----:B------:R-:W2:Y:S04]  /*d3a10*/  LDL.LU R58, [R1+0x1808] ;  /* 0x00180800013a7983 */ /* 0x000ea80000300800 */
[----:B------:R-:W2:Y:S04]  /*d3a20*/  LDL.LU R59, [R1+0x180c] ;  /* 0x00180c00013b7983 */ /* 0x000ea80000300800 */
[----:B------:R-:W0:Y:S04]  /*d3a30*/  LDL.LU R3, [R1+0xe89c] ;  /* 0x00e89c0001037983 */ /* 0x000e280000300800 */
[----:B------:R-:W4:Y:S04]  /*d3a40*/  LDL.LU R2, [R1+0xe898] ;  /* 0x00e8980001027983 */ /* 0x000f280000300800 */
[----:B------:R-:W2:Y:S04]  /*d3a50*/  LDL R44, [R1+0x8] ;  /* 0x00000800012c7983 */ /* 0x000ea80000100800 */
[----:B------:R-:W2:Y:S04]  /*d3a60*/  LDL R45, [R1+0xc] ;  /* 0x00000c00012d7983 */ /* 0x000ea80000100800 */
[----:B------:R-:W2:Y:S04]  /*d3a70*/  LDL.LU R36, [R1+0x17e0] ;  /* 0x0017e00001247983 */ /* 0x000ea80000300800 */
[----:B------:R-:W2:Y:S04]  /*d3a80*/  LDL.LU R37, [R1+0x17e4] ;  /* 0x0017e40001257983 */ /* 0x000ea80000300800 */
[----:B------:R-:W2:Y:S04]  /*d3a90*/  LDL.LU R38, [R1+0x17e8] ;  /* 0x0017e80001267983 */ /* 0x000ea80000300800 */
[----:B------:R-:W2:Y:S01]  /*d3aa0*/  LDL.LU R39, [R1+0x17ec] ;  /* 0x0017ec0001277983 */ /* 0x000ea20000300800 */
[----:B0-----:R-:W-:-:S02]  /*d3ab0*/  IMAD.MOV.U32 R27, RZ, RZ, R3 ;  /* 0x000000ffff1b7224 */ /* 0x001fc400078e0003 */
[----:B----4-:R-:W-:Y:S02]  /*d3ac0*/  IMAD.MOV.U32 R26, RZ, RZ, R2 ;  /* 0x000000ffff1a7224 */ /* 0x010fe400078e0002 */
[----:B------:R-:W4:Y:S04]  /*d3ad0*/  LDL.LU R2, [R1+0xe894] ;  /* 0x00e8940001027983 */ /* 0x000f280000300800 */
[----:B------:R-:W4:Y:S04]  /*d3ae0*/  LDL.LU R3, [R1+0xe890] ;  /* 0x00e8900001037983 */ /* 0x000f280000300800 */
[----:B---3--:R-:W3:Y:S04]  /*d3af0*/  LDL.LU R16, [R1+0x17d0] ;  /* 0x0017d00001107983 */ /* 0x008ee80000300800 */
[----:B------:R-:W3:Y:S04]  /*d3b00*/  LDL.LU R17, [R1+0x17d4] ;  /* 0x0017d40001117983 */ /* 0x000ee80000300800 */
[----:B------:R-:W3:Y:S04]  /*d3b10*/  LDL.LU R18, [R1+0x17d8] ;  /* 0x0017d80001127983 */ /* 0x000ee80000300800 */
[----:B------:R-:W3:Y:S04]  /*d3b20*/  LDL.LU R19, [R1+0x17dc] ;  /* 0x0017dc0001137983 */ /* 0x000ee80000300800 */
[----:B-1----:R-:W4:Y:S04]  /*d3b30*/  LDL.LU R48, [R1+0x17a0] ;  /* 0x0017a00001307983 */ /* 0x002f280000300800 */
[----:B------:R-:W4:Y:S04]  /*d3b40*/  LDL.LU R49, [R1+0x17a4] ;  /* 0x0017a40001317983 */ /* 0x000f280000300800 */
[----:B------:R-:W4:Y:S04]  /*d3b50*/  LDL.LU R50, [R1+0x17a8] ;  /* 0x0017a80001327983 */ /* 0x000f280000300800 */
[----:B------:R-:W4:Y:S04]  /*d3b60*/  LDL.LU R51, [R1+0x17ac] ;  /* 0x0017ac0001337983 */ /* 0x000f280000300800 */
[----:B------:R-:W2:Y:S04]  /*d3b70*/  LDL R24, [R1+0x18] ;  /* 0x0000180001187983 */ /* 0x000ea80000100800 */
        /* <DEDUP_REMOVED lines=29> */
[----:B----4-:R-:W-:Y:S03]  /*d3d50*/  HMMA.16816.F32 R28, R28, R2, R48 ;  /* 0x000000021c1c723c */ /* 0x010fe60000001830 */
[----:B------:R-:W4:Y:S04]  /*d3d60*/  LDL.LU.64 R50, [R1+0xe888] ;  /* 0x00e8880001327983 */ /* 0x000f280000300a00 */
[----:B------:R-:W4:-:S12]  /*d3d70*/  LDL.LU.64 R48, [R1+0xe880] ;  /* 0x00e8800001307983 */ /* 0x000f180000300a00 */
[----:B------:R-:W-:Y:S04]  /*d3d80*/  STL.64 [R1+0x1220], R28 ;  /* 0x0012201c01007387 */ /* 0x000fe80000100a00 */
[----:B------:R0:W-:Y:S04]  /*d3d90*/  STL.64 [R1+0x1228], R30 ;  /* 0x0012281e01007387 */ /* 0x0001e80000100a00 */
[----:B0-----:R-:W2:Y:S01]  /*d3da0*/  LDL.LU R31, [R1+0x24] ;  /* 0x00002400011f7983 */ /* 0x001ea20000300800 */
[----:B------:R-:W-:-:S03]  /*d3db0*/  F2FP.F16.E4M3.UNPACK_B R29, R60 ;  /* 0x0000003cff1d723e */ /* 0x000fc600020006ff */
[----:B------:R-:W-:Y:S01]  /*d3dc0*/  STL [R1+0xe75c], R2 ;  /* 0x00e75c0201007387 */ /* 0x000fe20000100800 */
[----:B------:R-:W-:-:S03]  /*d3dd0*/  F2FP.F16.E4M3.UNPACK_B R30, R61 ;  /* 0x0000003dff1e723e */ /* 0x000fc600020006ff */
[----:B------:R-:W-:Y:S04]  /*d3de0*/  STL [R1+0xe758], R3 ;  /* 0x00e7580301007387 */ /* 0x000fe80000100800 */
[----:B------:R-:W3:Y:S04]  /*d3df0*/  LDL.LU R60, [R1+0xe87c] ;  /* 0x00e87c00013c7983 */ /* 0x000ee80000300800 */
[----:B------:R-:W3:Y:S01]  /*d3e00*/  LDL.LU R61, [R1+0xe878] ;  /* 0x00e87800013d7983 */ /* 0x000ee20000300800 */
[----:B--2---:R-:W-:Y:S02]  /*d3e10*/  F2FP.F16.E4M3.UNPACK_B R28, R31 ;  /* 0x0000001fff1c723e */ /* 0x004fe400020006ff */
[----:B------:R-:W-:-:S07]  /*d3e20*/  F2FP.F16.E4M3.UNPACK_B R31, R0 ;  /* 0x00000000ff1f723e */ /* 0x000fce00020006ff */
[C---:B------:R-:W-:Y:S08]  /*d3e30*/  HMMA.16816.F32 R8, R28.reuse, R24, R8 ;  /* 0x000000181c08723c */ /* 0x040ff00000001808 */
[C---:B---3--:R-:W-:Y:S08]  /*d3e40*/  HMMA.16816.F32 R24, R28.reuse, R26, R16 ;  /* 0x0000001a1c18723c */ /* 0x048ff00000001810 */
[C---:B------:R-:W-:Y:S03]  /*d3e50*/  HMMA.16816.F32 R36, R28.reuse, R44, R36 ;  /* 0x0000002c1c24723c */ /* 0x040fe60000001824 */
[----:B------:R-:W-:Y:S05]  /*d3e60*/  STL.64 [R1+0x1240], R8 ;  /* 0x0012400801007387 */ /* 0x000fea0000100a00 */
[C---:B------:R-:W-:Y:S01]  /*d3e70*/  HMMA.16816.F32 R44, R28.reuse, R46, R40 ;  /* 0x0000002e1c2c723c */ /* 0x040fe20000001828 */
[----:B------:R0:W-:Y:S07]  /*d3e80*/  STL.64 [R1+0x1248], R10 ;  /* 0x0012480a01007387 */ /* 0x0001ee0000100a00 */
[C---:B------:R-:W-:Y:S01]  /*d3e90*/  HMMA.16816.F32 R56, R28.reuse, R60, R56 ;  /* 0x0000003c1c38723c */ /* 0x040fe20000001838 */
[----:B0-----:R-:W2:Y:S04]  /*d3ea0*/  LDL.LU.64 R10, [R1+0xe870] ;  /* 0x00e87000010a7983 */ /* 0x001ea80000300a00 */
[----:B------:R-:W2:Y:S04]  /*d3eb0*/  LDL.LU.64 R8, [R1+0xe868] ;  /* 0x00e8680001087983 */ /* 0x000ea80000300a00 */
[----:B------:R-:W3:Y:S04]  /*d3ec0*/  LDL.LU.64 R18, [R1+0xe860] ;  /* 0x00e8600001127983 */ /* 0x000ee80000300a00 */
[----:B------:R-:W3:Y:S04]  /*d3ed0*/  LDL.LU.64 R16, [R1+0xe858] ;  /* 0x00e8580001107983 */ /* 0x000ee80000300a00 */
        /* <DEDUP_REMOVED lines=36> */
[C---:B---3--:R-:W-:Y:S01]  /*d4120*/  HMMA.16816.F32 R4, R28.reuse, R52, R4 ;  /* 0x000000341c04723c */ /* 0x048fe20000001804 */
[----:B------:R-:W-:Y:S07]  /*d4130*/  STL.64 [R1+0xe718], R54 ;  /* 0x00e7183601007387 */ /* 0x000fee0000100a00 */
[----:B----4-:R-:W-:-:S15]  /*d4140*/  HMMA.16816.F32 R56, R28, R54, R56 ;  /* 0x000000361c38723c */ /* 0x010fde0000001838 */
[----:B------:R-:W-:-:S04]  /*d4150*/  NOP ;  /* 0x0000000000007918 */ /* 0x000fc80000000000 */
        /* <DEDUP_REMOVED lines=16> */
[----:B------:R0:W-:Y:S04]  /*d4260*/  STL.64 [R1+0x12f8], R10 ;  /* 0x0012f80a01007387 */ /* 0x0001e80000100a00 */
[----:B------:R-:W-:Y:S04]  /*d4270*/  STL.64 [R1+0xe730], R44 ;  /* 0x00e7302c01007387 */ /* 0x000fe80000100a00 */
        /* <DEDUP_REMOVED lines=153> */
[----:B------:R-:W-:-:S15]  /*d4c10*/  STL [R1+0xe764], R30 ;  /* 0x00e7641e01007387 */ /* 0x000fde0000100800 */
[----:B------:R-:W-:-:S03]  /*d4c20*/  NOP ;  /* 0x0000000000007918 */ /* 0x000fc60000000000 */
[----:B------:R-:W-:Y:S04]  /*d4c30*/  STL.64 [R1+0x1410], R12 ;  /* 0x0014100c01007387 */ /* 0x000fe80000100a00 */
[----:B------:R-:W-:Y:S04]  /*d4c40*/  STL.64 [R1+0x1418], R14 ;  /* 0x0014180e01007387 */ /* 0x000fe80000100a00 */
[----:B------:R-:W-:Y:S04]  /*d4c50*/  STL [R1+0xe760], R31 ;  /* 0x00e7601f01007387 */ /* 0x000fe80000100800 */
[----:B------:R0:W-:Y:S04]  /*d4c60*/  STL.64 [R1+0x1430], R8 ;  /* 0x0014300801007387 */ /* 0x0001e80000100a00 */
[----:B------:R-:W-:Y:S04]  /*d4c70*/  STL.64 [R1+0x1438], R10 ;  /* 0x0014380a01007387 */ /* 0x000fe80000100a00 */
[----:B------:R-:W2:Y:S04]  /*d4c80*/  LDL.LU R40, [R1+0x1a60] ;  /* 0x001a600001287983 */ /* 0x000ea80000300800 */
[----:B--2---:R1:W-:Y:S04]  /*d4c90*/  STL [R1+0xe740], R40 ;  /* 0x00e7402801007387 */ /* 0x0043e80000100800 */
[----:B------:R-:W2:Y:S04]  /*d4ca0*/  LDL.LU R41, [R1+0x1a64] ;  /* 0x001a640001297983 */ /* 0x000ea80000300800 */
[----:B------:R-:W2:Y:S04]  /*d4cb0*/  LDL.LU R42, [R1+0x1a68] ;  /* 0x001a6800012a7983 */ /* 0x000ea80000300800 */
[----:B------:R-:W2:Y:S04]  /*d4cc0*/  LDL.LU R43, [R1+0x1a6c] ;  /* 0x001a6c00012b7983 */ /* 0x000ea80000300800 */
[----:B------:R-:W3:Y:S04]  /*d4cd0*/  LDL.LU R32, [R1+0x1a40] ;  /* 0x001a400001207983 */ /* 0x000ee80000300800 */
[----:B------:R-:W3:Y:S04]  /*d4ce0*/  LDL.LU R33, [R1+0x1a44] ;  /* 0x001a440001217983 */ /* 0x000ee80000300800 */
[----:B------:R-:W4:Y:S04]  /*d4cf0*/  LDL.LU R34, [R1+0x1a48] ;  /* 0x001a480001227983 */ /* 0x000f280000300800 */
[----:B------:R-:W4:Y:S04]  /*d4d00*/  LDL.LU R35, [R1+0x1a4c] ;  /* 0x001a4c0001237983 */ /* 0x000f280000300800 */
[----:B----4-:R-:W-:Y:S04]  /*d4d10*/  STL.64 [R1+0xe750], R34 ;  /* 0x00e7502201007387 */ /* 0x010fe80000100a00 */
[----:B---3--:R3:W-:Y:S04]  /*d4d20*/  STL.64 [R1+0xe748], R32 ;  /* 0x00e7482001007387 */ /* 0x0087e80000100a00 */
        /* <DEDUP_REMOVED lines=8> */
[----:B0-----:R-:W2:Y:S04]  /*d4db0*/  LDL.64 R8, [R1+0x8] ;  /* 0x0000080001087983 */ /* 0x001ea80000100a00 */
        /* <DEDUP_REMOVED lines=9> */
[----:B-1----:R-:W2:Y:S04]  /*d4e50*/  LDL.LU R40, [R1+0x34a4] ;  /* 0x0034a40001287983 */ /* 0x002ea80000300800 */
[----:B------:R-:W4:Y:S04]  /*d4e60*/  LDL.LU R31, [R1+0x34b0] ;  /* 0x0034b000011f7983 */ /* 0x000f280000300800 */
[----:B------:R-:W4:Y:S04]  /*d4e70*/  LDL.LU R49, [R1+0x34ac] ;  /* 0x0034ac0001317983 */ /* 0x000f280000300800 */
[----:B------:R-:W4:Y:S04]  /*d4e80*/  LDL.LU R2, [R1+0x34b8] ;  /* 0x0034b80001027983 */ /* 0x000f280000300800 */
[----:B------:R-:W4:Y:S04]  /*d4e90*/  LDL.LU R48, [R1+0x34b4] ;  /* 0x0034b40001307983 */ /* 0x000f280000300800 */
        /* <DEDUP_REMOVED lines=12> */
[----:B------:R-:W3:Y:S04]  /*d4f60*/  LDL.64 R60, [R1+0x10] ;  /* 0x00001000013c7983 */ /* 0x000ee80000100a00 */
        /* <DEDUP_REMOVED lines=19> */
[----:B--2---:R-:W-:-:S03]  /*d50a0*/  IMAD R40, R40, 0x100, R30 ;  /* 0x0000010028287824 */ /* 0x004fc600078e021e */
[----:B------:R-:W3:Y:S01]  /*d50b0*/  LDL.LU R30, [R1+0xe764] ;  /* 0x00e76400011e7983 */ /* 0x000ee20000300800 */
[----:B----4-:R-:W-:-:S03]  /*d50c0*/  IMAD R49, R49, 0x100, R31 ;  /* 0x0000010031317824 */ /* 0x010fc600078e021f */
[----:B------:R-:W3:Y:S01]  /*d50d0*/  LDL.LU R31, [R1+0xe760] ;  /* 0x00e76000011f7983 */ /* 0x000ee20000300800 */
[----:B------:R-:W-:-:S03]  /*d50e0*/  IMAD R48, R48, 0x100, R2 ;  /* 0x0000010030307824 */ /* 0x000fc600078e0202 */
[----:B------:R-:W3:Y:S01]  /*d50f0*/  LDL.LU R2, [R1+0xe75c] ;  /* 0x00e75c0001027983 */ /* 0x000ee20000300800 */
[----:B------:R-:W-:-:S03]  /*d5100*/  IMAD R0, R0, 0x100, R3 ;  /* 0x0000010000007824 */ /* 0x000fc600078e0203 */
[----:B------:R-:W3:Y:S02]  /*d5110*/  LDL.LU R3, [R1+0xe758] ;  /* 0x00e7580001037983 */ /* 0x000ee40000300800 */
[----:B---3--:R-:W-:Y:S02]  /*d5120*/  HMMA.16816.F32 R28, R28, R2, R32 ;  /* 0x000000021c1c723c */ /* 0x008fe40000001820 */
[----:B------:R-:W2:Y:S04]  /*d5130*/  LDL.LU.64 R34, [R1+0xe750] ;  /* 0x00e7500001227983 */ /* 0x000ea80000300a00 */
[----:B------:R-:W2:Y:S04]  /*d5140*/  LDL.LU.64 R32, [R1+0xe748] ;  /* 0x00e7480001207983 */ /* 0x000ea80000300a00 */
[----:B------:R-:W-:Y:S09]  /*d5150*/  STL [R1+0xe630], R3 ;  /* 0x00e6300301007387 */ /* 0x000ff20000100800 */
[----:B------:R0:W-:Y:S04]  /*d5160*/  STL.64 [R1+0x1420], R28 ;  /* 0x0014201c01007387 */ /* 0x0001e80000100a00 */
[----:B------:R1:W-:Y:S01]  /*d5170*/  STL.64 [R1+0x1428], R30 ;  /* 0x0014281e01007387 */ /* 0x0003e20000100a00 */
[----:B0-----:R-:W-:-:S02]  /*d5180*/  F2FP.F16.E4M3.UNPACK_B R28, R40 ;  /* 0x00000028ff1c723e */ /* 0x001fc400020006ff */
[----:B------:R-:W-:Y:S01]  /*d5190*/  F2FP.F16.E4M3.UNPACK_B R29, R49 ;  /* 0x00000031ff1d723e */ /* 0x000fe200020006ff */
[----:B------:R-:W3:Y:S01]  /*d51a0*/  LDL.LU R40, [R1+0xe740] ;  /* 0x00e7400001287983 */ /* 0x000ee20000300800 */
[----:B-1----:R-:W-:Y:S02]  /*d51b0*/  F2FP.F16.E4M3.UNPACK_B R30, R48 ;  /* 0x00000030ff1e723e */ /* 0x002fe400020006ff */
[----:B------:R-:W-:-:S07]  /*d51c0*/  F2FP.F16.E4M3.UNPACK_B R31, R0 ;  /* 0x00000000ff1f723e */ /* 0x000fce00020006ff */
[C---:B------:R-:W-:Y:S01]  /*d51d0*/  HMMA.16816.F32 R48, R28.reuse, R50, R44 ;  /* 0x000000321c30723c */ /* 0x040fe2000000182c */
[----:B------:R-:W4:Y:S04]  /*d51e0*/  LDL.LU.64 R46, [R1+0xe738] ;  /* 0x00e73800012e7983 */ /* 0x000f280000300a00 */
[----:B------:R-:W2:Y:S03]  /*d51f0*/  LDL.LU.64 R44, [R1+0xe730] ;  /* 0x00e73000012c7983 */ /* 0x000ea60000300a00 */
[----:B------:R-:W-:Y:S01]  /*d5200*/  HMMA.16816.F32 R52, R28, R60, R52 ;  /* 0x0000003c1c34723c */ /* 0x000fe20000001834 */
[----:B------:R-:W-:Y:S02]  /*d5210*/  IMAD.MOV.U32 R3, RZ, RZ, R60 ;  /* 0x000000ffff037224 */ /* 0x000fe400078e003c */
[----:B------:R-:W-:-:S05]  /*d5220*/  IMAD.MOV.U32 R0, RZ, RZ, R61 ;  /* 0x000000ffff007224 */ /* 0x000fca00078e003d */
[C---:B------:R-:W-:Y:S03]  /*d5230*/  HMMA.16816.F32 R4, R28.reuse, R8, R4 ;  /* 0x000000081c04723c */ /* 0x040fe60000001804 */
[----:B------:R-:W-:Y:S04]  /*d5240*/  STL.64 [R1+0x1440], R48 ;  /* 0x0014403001007387 */ /* 0x000fe80000100a00 */
[----:B------:R0:W-:Y:S01]  /*d5250*/  STL.64 [R1+0x1448], R50 ;  /* 0x0014483201007387 */ /* 0x0001e20000100a00 */
[----:B------:R-:W-:Y:S03]  /*d5260*/  HMMA.16816.F32 R56, R28, R10, R56 ;  /* 0x0000000a1c38723c */ /* 0x000fe60000001838 */
[----:B0-----:R-:W2:Y:S04]  /*d5270*/  LDL.LU.64 R50, [R1+0xe728] ;  /* 0x00e7280001327983 */ /* 0x001ea80000300a00 */
[----:B------:R-:W3:Y:S04]  /*d5280*/  LDL.LU.64 R48, [R1+0xe720] ;  /* 0x00e7200001307983 */ /* 0x000ee80000300a00 */
[----:B------:R-:W-:Y:S04]  /*d5290*/  STL.64 [R1+0x1450], R52 ;  /* 0x0014503401007387 */ /* 0x000fe80000100a00 */
[----:B------:R0:W-:Y:S04]  /*d52a0*/  STL.64 [R1+0x1458], R54 ;  /* 0x0014583601007387 */ /* 0x0001e80000100a00 */
[----:B0-----:R-:W2:Y:S04]  /*d52b0*/  LDL.LU.64 R54, [R1+0xe718] ;  /* 0x00e7180001367983 */ /* 0x001ea80000300a00 */
[----:B------:R-:W2:Y:S04]  /*d52c0*/  LDL.LU.64 R52, [R1+0xe710] ;  /* 0x00e7100001347983 */ /* 0x000ea80000300a00 */
[----:B------:R-:W2:Y:S04]  /*d52d0*/  LDL.LU.64 R60, [R1+0xe708] ;  /* 0x00e70800013c7983 */ /* 0x000ea80000300a00 */
[----:B------:R-:W-:Y:S04]  /*d52e0*/  STL.64 [R1+0x1460], R4 ;  /* 0x0014600401007387 */ /* 0x000fe80000100a00 */
[----:B------:R-:W-:Y:S04]  /*d52f0*/  STL.64 [R1+0x1468], R6 ;  /* 0x0014680601007387 */ /* 0x000fe80000100a00 */
[----:B------:R-:W-:Y:S04]  /*d5300*/  STL.64 [R1+0x1470], R56 ;  /* 0x0014703801007387 */ /* 0x000fe80000100a00 */
[----:B------:R0:W-:Y:S04]  /*d5310*/  STL.64 [R1+0x1478], R58 ;  /* 0x0014783a01007387 */ /* 0x0001e80000100a00 */
[----:B0-----:R-:W3:Y:S04]  /*d5320*/  LDL.LU.64 R58, [R1+0xe700] ;  /* 0x00e70000013a7983 */ /* 0x001ee80000300a00 */
[----:B------:R-:W4:Y:S01]  /*d5330*/  LDL.LU.64 R56, [R1+0xe6f8] ;  /* 0x00e6f80001387983 */ /* 0x000f220000300a00 */
[----:B------:R-:W-:-:S02]  /*d5340*/  IMAD.MOV.U32 R5, RZ, RZ, R8 ;  /* 0x000000ffff057224 */ /* 0x000fc400078e0008 */
[----:B------:R-:W-:Y:S02]  /*d5350*/  IMAD.MOV.U32 R4, RZ, RZ, R9 ;  /* 0x000000ffff047224 */ /* 0x000fe400078e0009 */
[----:B------:R-:W-:Y:S02]  /*d5360*/  IMAD.MOV.U32 R7, RZ, RZ, R10 ;  /* 0x000000ffff077224 */ /* 0x000fe400078e000a */
[----:B------:R-:W-:Y:S02]  /*d5370*/  IMAD.MOV.U32 R6, RZ, RZ, R11 ;  /* 0x000000ffff067224 */ /* 0x000fe400078e000b */
[----:B--2---:R-:W-:-:S15]  /*d5380*/  HMMA.16816.F32 R8, R28, R60, R12 ;  /* 0x0000003c1c08723c */ /* 0x004fde000000180c */
[----:B------:R-:W-:-:S04]  /*d5390*/  NOP ;  /* 0x0000000000007918 */ /* 0x000fc80000000000 */
[----:B------:R-:W-:Y:S04]  /*d53a0*/  STL.64 [R1+0x1480], R8 ;  /* 0x0014800801007387 */ /* 0x000fe80000100a00 */
[----:B------:R4:W-:Y:S01]  /*d53b0*/  STL.64 [R1+0x1488], R10 ;  /* 0x0014880a01007387 */ /* 0x0009e20000100a00 */
[C---:B---3--:R-:W-:Y:S08]  /*d53c0*/  HMMA.16816.F32 R12, R28.reuse, R58, R16 ;  /* 0x0000003a1c0c723c */ /* 0x048ff00000001810 */
[C---:B----4-:R-:W-:Y:S01]  /*d53d0*/  HMMA.16816.F32 R8, R28.reuse, R56, R20 ;  /* 0x000000381c08723c */ /* 0x050fe20000001814 */
[----:B------:R-:W-:Y:S10]  /*d53e0*/  STL.64 [R1+0xe628], R58 ;  /* 0x00e6283a01007387 */ /* 0x000ff40000100a00 */
[----:B------:R-:W-:Y:S04]  /*d53f0*/  STL.64 [R1+0x1490], R12 ;  /* 0x0014900c01007387 */ /* 0x000fe80000100a00 */
[----:B------:R0:W-:Y:S04]  /*d5400*/  STL.64 [R1+0x1498], R14 ;  /* 0x0014980e01007387 */ /* 0x0001e80000100a00 */
[----:B------:R-:W-:Y:S04]  /*d5410*/  STL.64 [R1+0xe620], R56 ;  /* 0x00e6203801007387 */ /* 0x000fe80000100a00 */
        /* <DEDUP_REMOVED lines=160> */
[----:B------:R0:W-:Y:S04]  /*d5e20*/  STL.64 [R1+0x15d0], R24 ;  /* 0x0015d01801007387 */ /* 0x0001e80000100a00 */
[----:B------:R1:W-:Y:S04]  /*d5e30*/  STL.64 [R1+0x15d8], R26 ;  /* 0x0015d81a01007387 */ /* 0x0003e80000100a00 */
[----:B------:R-:W-:Y:S04]  /*d5e40*/  STL.64 [R1+0x15e0], R20 ;  /* 0x0015e01401007387 */ /* 0x000fe80000100a00 */
[----:B------:R-:W-:Y:S04]  /*d5e50*/  STL.64 [R1+0x15e8], R22 ;  /* 0x0015e81601007387 */ /* 0x000fe80000100a00 */
        /* <DEDUP_REMOVED lines=9> */
[----:B------:R-:W-:-:S02]  /*d5ef0*/  IMAD.MOV.U32 R37, RZ, RZ, R4 ;  /* 0x000000ffff257224 */ /* 0x000fc400078e0004 */
[----:B------:R-:W-:Y:S02]  /*d5f00*/  IMAD.MOV.U32 R36, RZ, RZ, R5 ;  /* 0x000000ffff247224 */ /* 0x000fe400078e0005 */
[----:B------:R-:W-:Y:S02]  /*d5f10*/  IMAD.MOV.U32 R39, RZ, RZ, R6 ;  /* 0x000000ffff277224 */ /* 0x000fe400078e0006 */
[----:B------:R-:W-:Y:S01]  /*d5f20*/  IMAD.MOV.U32 R38, RZ, RZ, R7 ;  /* 0x000000ffff267224 */ /* 0x000fe200078e0007 */
[----:B---3--:R-:W-:Y:S04]  /*d5f30*/  STL.64 [R1+0xe670], R42 ;  /* 0x00e6702a01007387 */ /* 0x008fe80000100a00 */
[----:B--2---:R2:W-:Y:S04]  /*d5f40*/  STL.64 [R1+0xe668], R40 ;  /* 0x00e6682801007387 */ /* 0x0045e80000100a00 */
        /* <DEDUP_REMOVED lines=8> */
[----:B--2---:R-:W2:Y:S04]  /*d5fd0*/  LDL.LU R40, [R1+0x1b70] ;  /* 0x001b700001287983 */ /* 0x004ea80000300800 */
        /* <DEDUP_REMOVED lines=53> */
[----:B---3--:R-:W-:Y:S01]  /*d6330*/  IMAD R18, R18, 0x100, R3 ;  /* 0x0000010012127824 */ /* 0x008fe200078e0203 */
[C---:B----4-:R-:W-:Y:S08]  /*d6340*/  HMMA.16816.F32 R44, R28.reuse, R6, R44 ;  /* 0x000000061c2c723c */ /* 0x050ff0000000182c */
[----:B--2---:R-:W-:Y:S11]  /*d6350*/  HMMA.16816.F32 R52, R28, R4, R52 ;  /* 0x000000041c34723c */ /* 0x004ff60000001834 */
        /* <DEDUP_REMOVED lines=8> */
[----:B------:R0:W-:Y:S04]  /*d63e0*/  STL.64 [R1+0xe570], R6 ;  /* 0x00e5700601007387 */ /* 0x0001e80000100a00 */
[----:B0-----:R-:W2:Y:S04]  /*d63f0*/  LDL.LU R6, [R1+0x34d8] ;  /* 0x0034d80001067983 */ /* 0x001ea80000300800 */
[----:B------:R-:W2:Y:S04]  /*d6400*/  LDL.LU R7, [R1+0x34d4] ;  /* 0x0034d40001077983 */ /* 0x000ea80000300800 */
[----:B------:R0:W-:Y:S04]  /*d6410*/  STL.64 [R1+0xe568], R4 ;  /* 0x00e5680401007387 */ /* 0x0001e80000100a00 */
[----:B0-----:R-:W2:Y:S04]  /*d6420*/  LDL.LU R4, [R1+0x34d0] ;  /* 0x0034d00001047983 */ /* 0x001ea80000300800 */
[----:B------:R-:W2:Y:S04]  /*d6430*/  LDL.LU R5, [R1+0x34cc] ;  /* 0x0034cc0001057983 */ /* 0x000ea80000300800 */
[----:B------:R-:W2:Y:S01]  /*d6440*/  LDL.LU R3, [R1+0xe630] ;  /* 0x00e6300001037983 */ /* 0x000ea20000300800 */
[----:B------:R-:W-:-:S02]  /*d6450*/  IMAD R0, R0, 0x100, R19 ;  /* 0x0000010000007824 */ /* 0x000fc400078e0213 */
[----:B------:R-:W-:Y:S01]  /*d6460*/  IMAD.MOV.U32 R19, RZ, RZ, R21 ;  /* 0x000000ffff137224 */ /* 0x000fe200078e0015 */
[----:B--2---:R-:W-:Y:S01]  /*d6470*/  HMMA.16816.F32 R28, R28, R2, R56 ;  /* 0x000000021c1c723c */ /* 0x004fe20000001838 */
[----:B------:R-:W2:Y:S04]  /*d6480*/  LDL.LU.64 R58, [R1+0xe628] ;  /* 0x00e62800013a7983 */ /* 0x000ea80000300a00 */
[----:B------:R-:W3:Y:S01]  /*d6490*/  LDL.LU.64 R56, [R1+0xe620] ;  /* 0x00e6200001387983 */ /* 0x000ee20000300a00 */
[----:B------:R-:W-:Y:S02]  /*d64a0*/  IMAD R5, R5, 0x100, R4 ;  /* 0x0000010005057824 */ /* 0x000fe400078e0204 */
[----:B------:R-:W-:-:S11]  /*d64b0*/  IMAD R4, R7, 0x100, R6 ;  /* 0x0000010007047824 */ /* 0x000fd600078e0206 */
[----:B------:R0:W-:Y:S04]  /*d64c0*/  STL.64 [R1+0x1620], R28 ;  /* 0x0016201c01007387 */ /* 0x0001e80000100a00 */
[----:B------:R1:W-:Y:S01]  /*d64d0*/  STL.64 [R1+0x1628], R30 ;  /* 0x0016281e01007387 */ /* 0x0003e20000100a00 */
[----:B0-----:R-:W-:Y:S02]  /*d64e0*/  F2FP.F16.E4M3.UNPACK_B R28, R18 ;  /* 0x00000012ff1c723e */ /* 0x001fe400020006ff */
[----:B------:R-:W-:Y:S02]  /*d64f0*/  F2FP.F16.E4M3.UNPACK_B R29, R5 ;  /* 0x00000005ff1d723e */ /* 0x000fe400020006ff */
[----:B-1----:R-:W-:Y:S02]  /*d6500*/  F2FP.F16.E4M3.UNPACK_B R30, R4 ;  /* 0x00000004ff1e723e */ /* 0x002fe400020006ff */
[----:B------:R-:W-:-:S07]  /*d6510*/  F2FP.F16.E4M3.UNPACK_B R31, R0 ;  /* 0x00000000ff1f723e */ /* 0x000fce00020006ff */
[----:B------:R-:W-:Y:S01]  /*d6520*/  HMMA.16816.F32 R4, R28, R20, R8 ;  /* 0x000000141c04723c */ /* 0x000fe20000001808 */
[----:B------:R-:W-:-:S15]  /*d6530*/  IMAD.MOV.U32 R18, RZ, RZ, R20 ;  /* 0x000000ffff127224 */ /* 0x000fde00078e0014 */
[----:B------:R-:W-:-:S03]  /*d6540*/  NOP ;  /* 0x0000000000007918 */ /* 0x000fc60000000000 */
[----:B------:R-:W-:Y:S04]  /*d6550*/  STL.64 [R1+0x1650], R4 ;  /* 0x0016500401007387 */ /* 0x000fe80000100a00 */
[----:B------:R0:W-:Y:S02]  /*d6560*/  STL.64 [R1+0x1658], R6 ;  /* 0x0016580601007387 */ /* 0x0001e40000100a00 */
[C---:B0-----:R-:W-:Y:S02]  /*d6570*/  HMMA.16816.F32 R4, R28.reuse, R22, R12 ;  /* 0x000000161c04723c */ /* 0x041fe4000000180c */
[----:B------:R-:W-:Y:S04]  /*d6580*/  STL.64 [R1+0xe618], R18 ;  /* 0x00e6181201007387 */ /* 0x000fe80000100a00 */
[----:B------:R-:W-:Y:S02]  /*d6590*/  STL.64 [R1+0xe610], R16 ;  /* 0x00e6101001007387 */ /* 0x000fe40000100a00 */
[C---:B------:R-:W-:Y:S08]  /*d65a0*/  HMMA.16816.F32 R12, R28.reuse, R36, R24 ;  /* 0x000000241c0c723c */ /* 0x040ff00000001818 */
[C---:B------:R-:W-:Y:S03]  /*d65b0*/  HMMA.16816.F32 R8, R28.reuse, R38, R32 ;  /* 0x000000261c08723c */ /* 0x040fe60000001820 */
[----:B------:R-:W-:Y:S04]  /*d65c0*/  STL.64 [R1+0x1660], R4 ;  /* 0x0016600401007387 */ /* 0x000fe80000100a00 */
[----:B------:R0:W-:Y:S02]  /*d65d0*/  STL.64 [R1+0x1668], R6 ;  /* 0x0016680601007387 */ /* 0x0001e40000100a00 */
[C---:B0-----:R-:W-:Y:S02]  /*d65e0*/  HMMA.16816.F32 R4, R28.reuse, R60, R40 ;  /* 0x0000003c1c04723c */ /* 0x041fe40000001828 */
[----:B------:R0:W-:Y:S04]  /*d65f0*/  STL.64 [R1+0x1670], R12 ;  /* 0x0016700c01007387 */ /* 0x0001e80000100a00 */
[----:B------:R-:W-:Y:S04]  /*d6600*/  STL.64 [R1+0x1678], R14 ;  /* 0x0016780e01007387 */ /* 0x000fe80000100a00 */
[----:B------:R-:W-:Y:S04]  /*d6610*/  STL.64 [R1+0xe530], R60 ;  /* 0x00e5303c01007387 */ /* 0x000fe80000100a00 */
[----:B------:R-:W-:Y:S04]  /*d6620*/  STL.64 [R1+0x1680], R8 ;  /* 0x0016800801007387 */ /* 0x000fe80000100a00 */
[----:B------:R2:W-:Y:S04]  /*d6630*/  STL.64 [R1+0x1688], R10 ;  /* 0x0016880a01007387 */ /* 0x0005e80000100a00 */
[----:B------:R-:W-:Y:S04]  /*d6640*/  STL.64 [R1+0x1690], R4 ;  /* 0x0016900401007387 */ /* 0x000fe80000100a00 */
[----:B------:R3:W-:Y:S04]  /*d6650*/  STL.64 [R1+0x1698], R6 ;  /* 0x0016980601007387 */ /* 0x0007e80000100a00 */
[----:B0-----:R-:W4:Y:S01]  /*d6660*/  LDL.LU R12, [R1+0x1d20] ;  /* 0x001d2000010c7983 */ /* 0x001f220000300800 */
[C---:B--2---:R-:W-:Y:S08]  /*d6670*/  HMMA.16816.F32 R8, R28.reuse, R58, R44 ;  /* 0x0000003a1c08723c */ /* 0x044ff0000000182c */
[C---:B---3--:R-:W-:Y:S11]  /*d6680*/  HMMA.16816.F32 R4, R28.reuse, R56, R48 ;  /* 0x000000381c04723c */ /* 0x048ff60000001830 */
        /* <DEDUP_REMOVED lines=117> */
[----:B------:R-:W2:Y:S01]  /*d6de0*/  LDL.LU R43, [R1+0x1cbc] ;  /* 0x001cbc00012b7983 */ /* 0x000ea20000300800 */
[C---:B------:R-:W-:Y:S08]  /*d6df0*/  HMMA.16816.F32 R4, R28.reuse, R24, R4 ;  /* 0x000000181c04723c */ /* 0x040ff00000001804 */
[C---:B------:R-:W-:Y:S08]  /*d6e00*/  HMMA.16816.F32 R8, R28.reuse, R22, R8 ;  /* 0x000000161c08723c */ /* 0x040ff00000001808 */
        /* <DEDUP_REMOVED lines=10> */
[----:B------:R-:W-:Y:S06]  /*d6eb0*/  STL.64 [R1+0xe550], R34 ;  /* 0x00e5502201007387 */ /* 0x000fec0000100a00 */
[C---:B---3--:R-:W-:Y:S11]  /*d6ec0*/  HMMA.16816.F32 R36, R28.reuse, R32, R52 ;  /* 0x000000201c24723c */ /* 0x048ff60000001834 */
        /* <DEDUP_REMOVED lines=16> */
[----:B------:R-:W-:Y:S04]  /*d6fd0*/  STL.64 [R1+0x17d0], R4 ;  /* 0x0017d00401007387 */ /* 0x000fe80000100a00 */
[----:B------:R-:W-:Y:S04]  /*d6fe0*/  STL.64 [R1+0x17d8], R6 ;  /* 0x0017d80601007387 */ /* 0x000fe80000100a00 */
[----:B------:R-:W2:Y:S04]  /*d6ff0*/  LDL.LU R45, [R1+0x1da4] ;  /* 0x001da400012d7983 */ /* 0x000ea80000300800 */
[----:B------:R-:W3:Y:S04]  /*d7000*/  LDL.LU R46, [R1+0x1da8] ;  /* 0x001da800012e7983 */ /* 0x000ee80000300800 */
[----:B------:R-:W3:Y:S01]  /*d7010*/  LDL.LU R47, [R1+0x1dac] ;  /* 0x001dac00012f7983 */ /* 0x000ee20000300800 */
[----:B------:R-:W-:-:S02]  /*d7020*/  IMAD.MOV.U32 R54, RZ, RZ, R18 ;  /* 0x000000ffff367224 */ /* 0x000fc400078e0012 */
[----:B------:R-:W-:Y:S01]  /*d7030*/  IMAD.MOV.U32 R55, RZ, RZ, R19 ;  /* 0x000000ffff377224 */ /* 0x000fe200078e0013 */
[----:B---3--:R-:W-:Y:S04]  /*d7040*/  STL.64 [R1+0xe590], R46 ;  /* 0x00e5902e01007387 */ /* 0x008fe80000100a00 */
[----:B--2---:R2:W-:Y:S04]  /*d7050*/  STL.64 [R1+0xe588], R44 ;  /* 0x00e5882c01007387 */ /* 0x0045e80000100a00 */
        /* <DEDUP_REMOVED lines=8> */
[----:B0-----:R-:W3:Y:S04]  /*d70e0*/  LDL.LU R8, [R1+0x1d60] ;  /* 0x001d600001087983 */ /* 0x001ee80000300800 */
[----:B------:R-:W3:Y:S04]  /*d70f0*/  LDL.LU R9, [R1+0x1d64] ;  /* 0x001d640001097983 */ /* 0x000ee80000300800 */
[----:B-1----:R-:W3:Y:S04]  /*d7100*/  LDL.LU R10, [R1+0x1d68] ;  /* 0x001d6800010a7983 */ /* 0x002ee80000300800 */
[----:B------:R-:W3:Y:S04]  /*d7110*/  LDL.LU R11, [R1+0x1d6c] ;  /* 0x001d6c00010b7983 */ /* 0x000ee80000300800 */
[----:B--2---:R-:W2:Y:S04]  /*d7120*/  LDL.LU R44, [R1+0x1d30] ;  /* 0x001d3000012c7983 */ /* 0x004ea80000300800 */
[----:B------:R-:W2:Y:S04]  /*d7130*/  LDL.LU R45, [R1+0x1d34] ;  /* 0x001d3400012d7983 */ /* 0x000ea80000300800 */
[----:B------:R-:W2:Y:S04]  /*d7140*/  LDL.LU R46, [R1+0x1d38] ;  /* 0x001d3800012e7983 */ /* 0x000ea80000300800 */
[----:B------:R-:W2:Y:S04]  /*d7150*/  LDL.LU R47, [R1+0x1d3c] ;  /* 0x001d3c00012f7983 */ /* 0x000ea80000300800 */
        /* <DEDUP_REMOVED lines=26> */
[----:B------:R-:W4:Y:S04]  /*d7300*/  LDL.LU.64 R60, [R1+0x10] ;  /* 0x00001000013c7983 */ /* 0x000f280000300a00 */
        /* <DEDUP_REMOVED lines=62> */
[----:B0-----:R-:W-:Y:S01]  /*d76f0*/  HMMA.16816.F32 R8, R28, R54, R48 ;  /* 0x000000361c08723c */ /* 0x001fe20000001830 */
[----:B------:R-:W-:Y:S04]  /*d7700*/  STL [R1+0xe474], R2 ;  /* 0x00e4740201007387 */ /* 0x000fe80000100800 */
[----:B------:R-:W-:Y:S04]  /*d7710*/  STL [R1+0xe470], R3 ;  /* 0x00e4700301007387 */ /* 0x000fe80000100800 */
[----:B------:R-:W-:Y:S04]  /*d7720*/  STL.64 [R1+0x1850], R12 ;  /* 0x0018500c01007387 */ /* 0x000fe80000100a00 */
[----:B------:R-:W-:Y:S06]  /*d7730*/  STL.64 [R1+0x1858], R14 ;  /* 0x0018580e01007387 */ /* 0x000fec0000100a00 */
        /* <DEDUP_REMOVED lines=25> */
[----:B------:R-:W4:Y:S01]  /*d78d0*/  LDL.LU R32, [R1+0x1de0] ;  /* 0x001de00001207983 */ /* 0x000f220000300800 */
[----:B------:R-:W-:-:S03]  /*d78e0*/  IMAD.MOV.U32 R0, RZ, RZ, R61 ;  /* 0x000000ffff007224 */ /* 0x000fc600078e003d */
[----:B------:R-:W4:Y:S04]  /*d78f0*/  LDL.LU R33, [R1+0x1de4] ;  /* 0x001de40001217983 */ /* 0x000f280000300800 */
[----:B------:R-:W4:Y:S04]  /*d7900*/  LDL.LU R34, [R1+0x1de8] ;  /* 0x001de80001227983 */ /* 0x000f280000300800 */
[----:B------:R-:W4:Y:S04]  /*d7910*/  LDL.LU R35, [R1+0x1dec] ;  /* 0x001dec0001237983 */ /* 0x000f280000300800 */
[----:B------:R-:W4:Y:S04]  /*d7920*/  LDL.LU.64 R60, [R1] ;  /* 0x00000000013c7983 */ /* 0x000f280000300a00 */
        /* <DEDUP_REMOVED lines=24> */
[----:B------:R-:W2:Y:S04]  /*d7ab0*/  LDL.LU R20, [R1+0x1f40] ;  /* 0x001f400001147983 */ /* 0x000ea80000300800 */
[----:B------:R-:W2:Y:S04]  /*d7ac0*/  LDL.LU R21, [R1+0x1f44] ;  /* 0x001f440001157983 */ /* 0x000ea80000300800 */
[----:B------:R-:W2:Y:S04]  /*d7ad0*/  LDL.LU R22, [R1+0x1f48] ;  /* 0x001f480001167983 */ /* 0x000ea80000300800 */
[----:B------:R-:W2:Y:S04]  /*d7ae0*/  LDL.LU R23, [R1+0x1f4c] ;  /* 0x001f4c0001177983 */ /* 0x000ea80000300800 */
[----:B------:R-:W-:Y:S04]  /*d7af0*/  STL [R1+0xe47c], R0 ;  /* 0x00e47c0001007387 */ /* 0x000fe80000100800 */
[----:B------:R0:W-:Y:S04]  /*d7b00*/  STL [R1+0xe478], R3 ;  /* 0x00e4780301007387 */ /* 0x0001e80000100800 */
[----:B0-----:R-:W2:Y:S01]  /*d7b10*/  LDL.64 R2, [R1+0x8] ;  /* 0x0000080001027983 */ /* 0x001ea20000100a00 */
[----:B----4-:R-:W-:Y:S01]  /*d7b20*/  HMMA.16816.F32 R36, R28, R60, R36 ;  /* 0x0000003c1c24723c */ /* 0x010fe20000001824 */
[----:B------:R-:W-:-:S07]  /*d7b30*/  IMAD.MOV.U32 R0, RZ, RZ, R60 ;  /* 0x000000ffff007224 */ /* 0x000fce00078e003c */
[----:B--2---:R-:W-:Y:S01]  /*d7b40*/  HMMA.16816.F32 R32, R28, R2, R32 ;  /* 0x000000021c20723c */ /* 0x004fe20000001820 */
[----:B------:R-:W-:Y:S02]  /*d7b50*/  IMAD.MOV.U32 R2, RZ, RZ, R3 ;  /* 0x000000ffff027224 */ /* 0x000fe400078e0003 */
[----:B------:R-:W-:-:S15]  /*d7b60*/  IMAD.MOV.U32 R3, RZ, RZ, R61 ;  /* 0x000000ffff037224 */ /* 0x000fde00078e003d */
[----:B------:R-:W-:Y:S01]  /*d7b70*/  NOP ;  /* 0x0000000000007918 */ /* 0x000fe20000000000 */
        /* <DEDUP_REMOVED lines=55> */
[C---:B----4-:R-:W-:Y:S08]  /*d7ef0*/  HMMA.16816.F32 R52, R28.reuse, R48, R56 ;  /* 0x000000301c34723c */ /* 0x050ff00000001838 */
[C---:B0-----:R-:W-:Y:S08]  /*d7f00*/  HMMA.16816.F32 R48, R28.reuse, R46, R4 ;  /* 0x0000002e1c30723c */ /* 0x041ff00000001804 */
[C---:B---3--:R-:W-:Y:S03]  /*d7f10*/  HMMA.16816.F32 R4, R28.reuse, R44, R8 ;  /* 0x0000002c1c04723c */ /* 0x048fe60000001808 */
        /* <DEDUP_REMOVED lines=158> */
[----:B------:R-:W-:Y:S01]  /*d8900*/  STL.64 [R1+0x1ca8], R10 ;  /* 0x001ca80a01007387 */ /* 0x000fe20000100a00 */
[----:B0-----:R-:W-:-:S05]  /*d8910*/  IMAD R4, R57, 0x100, R56 ;  /* 0x0000010039047824 */ /* 0x001fca00078e0238 */
[----:B------:R-:W-:Y:S04]  /*d8920*/  STL [R1+0x24], R4 ;  /* 0x0000240401007387 */ /* 0x000fe80000100800 */
        /* <DEDUP_REMOVED lines=12> */
[----:B------:R-:W-:Y:S01]  /*d89f0*/  IMAD.MOV.U32 R53, RZ, RZ, R2 ;  /* 0x000000ffff357224 */ /* 0x000fe200078e0002 */
[----:B---3--:R-:W-:Y:S04]  /*d8a00*/  STL.64 [R1+0xe468], R22 ;  /* 0x00e4681601007387 */ /* 0x008fe80000100a00 */
[----:B--2---:R0:W-:Y:S04]  /*d8a10*/  STL.64 [R1+0xe460], R20 ;  /* 0x00e4601401007387 */ /* 0x0041e80000100a00 */
        /* <DEDUP_REMOVED lines=18> */
[----:B------:R-:W4:Y:S04]  /*d8b40*/  LDL.LU R22, [R1+0x21b8] ;  /* 0x0021b80001167983 */ /* 0x000f280000300800 */
[----:B------:R-:W4:Y:S01]  /*d8b50*/  LDL.LU R23, [R1+0x21bc] ;  /* 0x0021bc0001177983 */ /* 0x000f220000300800 */
[----:B--2---:R-:W-:-:S02]  /*d8b60*/  IMAD.MOV.U32 R43, RZ, RZ, R0 ;  /* 0x000000ffff2b7224 */ /* 0x004fc400078e0000 */
[----:B---3--:R-:W-:Y:S02]  /*d8b70*/  IMAD.MOV.U32 R42, RZ, RZ, R3 ;  /* 0x000000ffff2a7224 */ /* 0x008fe400078e0003 */
[----:B------:R-:W2:Y:S04]  /*d8b80*/  LDL.LU R3, [R1+0x3520] ;  /* 0x0035200001037983 */ /* 0x000ea80000300800 */
[----:B------:R-:W2:Y:S04]  /*d8b90*/  LDL.LU R0, [R1+0x351c] ;  /* 0x00351c0001007983 */ /* 0x000ea80000300800 */
[----:B------:R-:W3:Y:S04]  /*d8ba0*/  LDL.LU R40, [R1+0x18] ;  /* 0x0000180001287983 */ /* 0x000ee80000300800 */
[----:B------:R-:W3:Y:S04]  /*d8bb0*/  LDL.LU R41, [R1+0x1c] ;  /* 0x00001c0001297983 */ /* 0x000ee80000300800 */
[----:B------:R-:W3:Y:S04]  /*d8bc0*/  LDL.LU R24, [R1+0x23b0] ;  /* 0x0023b00001187983 */ /* 0x000ee80000300800 */
[----:B------:R-:W3:Y:S01]  /*d8bd0*/  LDL.LU R25, [R1+0x23b4] ;  /* 0x0023b40001197983 */ /* 0x000ee20000300800 */
[----:B------:R-:W-:-:S03]  /*d8be0*/  IMAD R60, R60, 0x100, R58 ;  /* 0x000001003c3c7824 */ /* 0x000fc600078e023a */
[----:B------:R-:W3:Y:S01]  /*d8bf0*/  LDL.LU R26, [R1+0x23b8] ;  /* 0x0023b800011a7983 */ /* 0x000ee20000300800 */
[----:B------:R-:W-:-:S03]  /*d8c00*/  IMAD R61, R61, 0x100, R59 ;  /* 0x000001003d3d7824 */ /* 0x000fc600078e023b */
        /* <DEDUP_REMOVED lines=26> */
[----:B------:R-:W4:Y:S02]  /*d8db0*/  LDL.LU R3, [R1+0xe470] ;  /* 0x00e4700001037983 */ /* 0x000f240000300800 */
[----:B----4-:R-:W-:Y:S02]  /*d8dc0*/  HMMA.16816.F32 R28, R28, R2, R20 ;  /* 0x000000021c1c723c */ /* 0x010fe40000001814 */
[----:B------:R-:W2:Y:S04]  /*d8dd0*/  LDL.LU.64 R22, [R1+0xe468] ;  /* 0x00e4680001167983 */ /* 0x000ea80000300a00 */
[----:B------:R-:W2:-:S13]  /*d8de0*/  LDL.LU.64 R20, [R1+0xe460] ;  /* 0x00e4600001147983 */ /* 0x000e9a0000300a00 */
[----:B------:R-:W-:Y:S04]  /*d8df0*/  STL.64 [R1+0x1c90], R28 ;  /* 0x001c901c01007387 */ /* 0x000fe80000100a00 */
[----:B------:R0:W-:Y:S04]  /*d8e00*/  STL.64 [R1+0x1c98], R30 ;  /* 0x001c981e01007387 */ /* 0x0001e80000100a00 */
[----:B0-----:R-:W4:Y:S01]  /*d8e10*/  LDL.LU R31, [R1+0x24] ;  /* 0x00002400011f7983 */ /* 0x001f220000300800 */
[----:B------:R-:W-:Y:S02]  /*d8e20*/  F2FP.F16.E4M3.UNPACK_B R29, R60 ;  /* 0x0000003cff1d723e */ /* 0x000fe400020006ff */
[----:B------:R-:W-:Y:S01]  /*d8e30*/  F2FP.F16.E4M3.UNPACK_B R30, R61 ;  /* 0x0000003dff1e723e */ /* 0x000fe200020006ff */
[----:B------:R-:W2:Y:S04]  /*d8e40*/  LDL.LU R60, [R1+0xe458] ;  /* 0x00e45800013c7983 */ /* 0x000ea80000300800 */
[----:B------:R-:W2:Y:S01]  /*d8e50*/  LDL.LU R61, [R1+0xe454] ;  /* 0x00e45400013d7983 */ /* 0x000ea20000300800 */
[----:B----4-:R-:W-:-:S02]  /*d8e60*/  F2FP.F16.E4M3.UNPACK_B R28, R31 ;  /* 0x0000001fff1c723e */ /* 0x010fc400020006ff */
[----:B------:R-:W-:Y:S02]  /*d8e70*/  F2FP.F16.E4M3.UNPACK_B R31, R0 ;  /* 0x00000000ff1f723e */ /* 0x000fe400020006ff */
[----:B------:R-:W4:Y:S05]  /*d8e80*/  LDL.LU R0, [R1+0xe450] ;  /* 0x00e4500001007983 */ /* 0x000f2a0000300800 */
[C---:B---3--:R-:W-:Y:S08]  /*d8e90*/  HMMA.16816.F32 R24, R28.reuse, R40, R24 ;  /* 0x000000281c18723c */ /* 0x048ff00000001818 */
[C---:B------:R-:W-:Y:S08]  /*d8ea0*/  HMMA.16816.F32 R40, R28.reuse, R42, R36 ;  /* 0x0000002a1c28723c */ /* 0x040ff00000001824 */
[C---:B------:R-:W-:Y:S03]  /*d8eb0*/  HMMA.16816.F32 R44, R28.reuse, R52, R44 ;  /* 0x000000341c2c723c */ /* 0x040fe6000000182c */
[----:B------:R-:W-:Y:S05]  /*d8ec0*/  STL.64 [R1+0x1e90], R24 ;  /* 0x001e901801007387 */ /* 0x000fea0000100a00 */
[C---:B------:R-:W-:Y:S01]  /*d8ed0*/  HMMA.16816.F32 R52, R28.reuse, R54, R48 ;  /* 0x000000361c34723c */ /* 0x040fe20000001830 */
[----:B------:R0:W-:Y:S07]  /*d8ee0*/  STL.64 [R1+0x1e98], R26 ;  /* 0x001e981a01007387 */ /* 0x0001ee0000100a00 */
[C---:B--2---:R-:W-:Y:S01]  /*d8ef0*/  HMMA.16816.F32 R56, R28.reuse, R60, R56 ;  /* 0x0000003c1c38723c */ /* 0x044fe20000001838 */
[----:B0-----:R-:W2:Y:S04]  /*d8f00*/  LDL.LU.64 R26, [R1+0xe448] ;  /* 0x00e44800011a7983 */ /* 0x001ea80000300a00 */
[----:B------:R-:W2:Y:S04]  /*d8f10*/  LDL.LU.64 R24, [R1+0xe440] ;  /* 0x00e4400001187983 */ /* 0x000ea80000300a00 */
[----:B------:R-:W3:Y:S04]  /*d8f20*/  LDL.LU.64 R38, [R1+0xe438] ;  /* 0x00e4380001267983 */ /* 0x000ee80000300a00 */
        /* <DEDUP_REMOVED lines=19> */
[----:B--2---:R-:W-:-:S15]  /*d9060*/  HMMA.16816.F32 R20, R28, R58, R20 ;  /* 0x0000003a1c14723c */ /* 0x004fde0000001814 */
[----:B------:R-:W-:-:S04]  /*d9070*/  NOP ;  /* 0x0000000000007918 */ /* 0x000fc80000000000 */
[----:B------:R-:W-:Y:S04]  /*d9080*/  STL.64 [R1+0x1e40], R20 ;  /* 0x001e401401007387 */ /* 0x000fe80000100a00 */
[----:B------:R3:W-:Y:S02]  /*d9090*/  STL.64 [R1+0x1e48], R22 ;  /* 0x001e481601007387 */ /* 0x0007e40000100a00 */
[----:B---3--:R-:W-:Y:S02]  /*d90a0*/  HMMA.16816.F32 R20, R28, R56, R24 ;  /* 0x000000381c14723c */ /* 0x008fe40000001818 */
[----:B------:R-:W2:-:S15]  /*d90b0*/  LDL.LU R56, [R1+0x2330] ;  /* 0x0023300001387983 */ /* 0x000e9e0000300800 */
[----:B------:R-:W-:Y:S02]  /*d90c0*/  NOP ;  /* 0x0000000000007918 */ /* 0x000fe40000000000 */
[----:B------:R0:W-:Y:S04]  /*d90d0*/  STL.64 [R1+0x1e30], R20 ;  /* 0x001e301401007387 */ /* 0x0001e80000100a00 */
[----:B------:R1:W-:Y:S04]  /*d90e0*/  STL.64 [R1+0x1e38], R22 ;  /* 0x001e381601007387 */ /* 0x0003e80000100a00 */
[----:B------:R-:W2:Y:S04]  /*d90f0*/  LDL.LU R57, [R1+0x2334] ;  /* 0x0023340001397983 */ /* 0x000ea80000300800 */
[----:B------:R-:W2:Y:S04]  /*d9100*/  LDL.LU R58, [R1+0x2338] ;  /* 0x00233800013a7983 */ /* 0x000ea80000300800 */
[----:B------:R-:W2:Y:S01]  /*d9110*/  LDL.LU R59, [R1+0x233c] ;  /* 0x00233c00013b7983 */ /* 0x000ea20000300800 */
[C---:B------:R-:W-:Y:S03]  /*d9120*/  HMMA.16816.F32 R32, R28.reuse, R54, R32 ;  /* 0x000000361c20723c */ /* 0x040fe60000001820 */
[----:B0-----:R-:W3:Y:S04]  /*d9130*/  LDL.LU R20, [R1+0x22e0] ;  /* 0x0022e00001147983 */ /* 0x001ee80000300800 */
[----:B------:R-:W3:Y:S01]  /*d9140*/  LDL.LU R21, [R1+0x22e4] ;  /* 0x0022e40001157983 */ /* 0x000ee20000300800 */
[C---:B------:R-:W-:Y:S03]  /*d9150*/  HMMA.16816.F32 R4, R28.reuse, R50, R4 ;  /* 0x000000321c04723c */ /* 0x040fe60000001804 */
[----:B-1----:R-:W3:Y:S04]  /*d9160*/  LDL.LU R22, [R1+0x22e8] ;  /* 0x0022e80001167983 */ /* 0x002ee80000300800 */
[----:B------:R-:W3:Y:S04]  /*d9170*/  LDL.LU R23, [R1+0x22ec] ;  /* 0x0022ec0001177983 */ /* 0x000ee80000300800 */
[----:B------:R-:W3:Y:S04]  /*d9180*/  LDL.LU R24, [R1+0x22d0] ;  /* 0x0022d00001187983 */ /* 0x000ee80000300800 */
[----:B------:R-:W3:Y:S04]  /*d9190*/  LDL.LU R25, [R1+0x22d4] ;  /* 0x0022d40001197983 */ /* 0x000ee80000300800 */
[----:B------:R-:W3:Y:S04]  /*d91a0*/  LDL.LU R26, [R1+0x22d8] ;  /* 0x0022d800011a7983 */ /* 0x000ee80000300800 */
[----:B------:R-:W3:Y:S04]  /*d91b0*/  LDL.LU R27, [R1+0x22dc] ;  /* 0x0022dc00011b7983 */ /* 0x000ee80000300800 */
[----:B------:R0:W-:Y:S04]  /*d91c0*/  STL.64 [R1+0x1e20], R32 ;  /* 0x001e202001007387 */ /* 0x0001e80000100a00 */
[----:B------:R1:W-:Y:S01]  /*d91d0*/  STL.64 [R1+0x1e28], R34 ;  /* 0x001e282201007387 */ /* 0x0003e20000100a00 */
[C---:B------:R-:W-:Y:S03]  /*d91e0*/  HMMA.16816.F32 R48, R28.reuse, R48, R8 ;  /* 0x000000301c30723c */ /* 0x040fe60000001808 */
[----:B0-----:R-:W3:Y:S04]  /*d91f0*/  LDL.LU R32, [R1+0x22c0] ;  /* 0x0022c00001207983 */ /* 0x001ee80000300800 */
[----:B------:R-:W3:Y:S04]  /*d9200*/  LDL.LU R33, [R1+0x22c4] ;  /* 0x0022c40001217983 */ /* 0x000ee80000300800 */
[----:B-1----:R-:W3:Y:S01]  /*d9210*/  LDL.LU R34, [R1+0x22c8] ;  /* 0x0022c80001227983 */ /* 0x002ee20000300800 */
[C---:B------:R-:W-:Y:S03]  /*d9220*/  HMMA.16816.F32 R8, R28.reuse, R46, R12 ;  /* 0x0000002e1c08723c */ /* 0x040fe6000000180c */
[----:B------:R-:W3:Y:S05]  /*d9230*/  LDL.LU R35, [R1+0x22cc] ;  /* 0x0022cc0001237983 */ /* 0x000eea0000300800 */
[----:B--2---:R-:W-:-:S15]  /*d9240*/  HMMA.16816.F32 R52, R28, R52, R56 ;  /* 0x000000341c34723c */ /* 0x004fde0000001838 */
[----:B------:R-:W-:-:S04]  /*d9250*/  NOP ;  /* 0x0000000000007918 */ /* 0x000fc80000000000 */
[----:B------:R-:W-:Y:S04]  /*d9260*/  STL.64 [R1+0x1e10], R52 ;  /* 0x001e103401007387 */ /* 0x000fe80000100a00 */
[----:B------:R-:W-:Y:S04]  /*d9270*/  STL.64 [R1+0x1e18], R54 ;  /* 0x001e183601007387 */ /* 0x000fe80000100a00 */
[----:B------:R-:W-:Y:S04]  /*d9280*/  STL.64 [R1+0x1e00], R4 ;  /* 0x001e000401007387 */ /* 0x000fe80000100a00 */
[----:B------:R0:W-:Y:S02]  /*d9290*/  STL.64 [R1+0x1e08], R6 ;  /* 0x001e080601007387 */ /* 0x0001e40000100a00 */
[C---:B0-----:R-:W-:Y:S02]  /*d92a0*/  HMMA.16816.F32 R4, R28.reuse, R44, R16 ;  /* 0x0000002c1c04723c */ /* 0x041fe40000001810 */
[----:B------:R-:W-:Y:S04]  /*d92b0*/  STL.64 [R1+0x1df0], R48 ;  /* 0x001df03001007387 */ /* 0x000fe80000100a00 */
[----:B------:R-:W-:Y:S04]  /*d92c0*/  STL.64 [R1+0x1df8], R50 ;  /* 0x001df83201007387 */ /* 0x000fe80000100a00 */
[----:B------:R-:W2:Y:S04]  /*d92d0*/  LDL.LU R44, [R1+0x21d0] ;  /* 0x0021d000012c7983 */ /* 0x000ea80000300800 */
[----:B------:R-:W-:Y:S04]  /*d92e0*/  STL.64 [R1+0x1de0], R8 ;  /* 0x001de00801007387 */ /* 0x000fe80000100a00 */
[----:B------:R3:W-:Y:S04]  /*d92f0*/  STL.64 [R1+0x1de8], R10 ;  /* 0x001de80a01007387 */ /* 0x0007e80000100a00 */
[----:B------:R-:W-:Y:S04]  /*d9300*/  STL.64 [R1+0x1dd0], R4 ;  /* 0x001dd00401007387 */ /* 0x000fe80000100a00 */
[----:B------:R0:W-:Y:S04]  /*d9310*/  STL.64 [R1+0x1dd8], R6 ;  /* 0x001dd80601007387 */ /* 0x0001e80000100a00 */
[----:B------:R-:W2:Y:S04]  /*d9320*/  LDL.LU R45, [R1+0x21d4] ;  /* 0x0021d400012d7983 */ /* 0x000ea80000300800 */
[----:B------:R-:W2:Y:S04]  /*d9330*/  LDL.LU R46, [R1+0x21d8] ;  /* 0x0021d800012e7983 */ /* 0x000ea80000300800 */
[----:B------:R-:W2:Y:S01]  /*d9340*/  LDL.LU R47, [R1+0x21dc] ;  /* 0x0021dc00012f7983 */ /* 0x000ea20000300800 */
[C---:B---3--:R-:W-:Y:S03]  /*d9350*/  HMMA.16816.F32 R8, R28.reuse, R42, R20 ;  /* 0x0000002a1c08723c */ /* 0x048fe60000001814 */
[----:B--2---:R-:W-:Y:S04]  /*d9360*/  STL.64 [R1+0xe3a8], R46 ;  /* 0x00e3a82e01007387 */ /* 0x004fe80000100a00 */
[----:B------:R-:W-:Y:S04]  /*d9370*/  STL.64 [R1+0xe3a0], R44 ;  /* 0x00e3a02c01007387 */ /* 0x000fe80000100a00 */
[----:B------:R-:W2:Y:S04]  /*d9380*/  LDL.LU R50, [R1+0x3528] ;  /* 0x0035280001327983 */ /* 0x000ea80000300800 */
[----:B------:R-:W2:Y:S01]  /*d9390*/  LDL.LU R51, [R1+0x3524] ;  /* 0x0035240001337983 */ /* 0x000ea20000300800 */
[----:B0-----:R-:W-:Y:S01]  /*d93a0*/  HMMA.16816.F32 R4, R28, R40, R24 ;  /* 0x000000281c04723c */ /* 0x001fe20000001818 */
[----:B----4-:R-:W-:-:S02]  /*d93b0*/  IMAD.MOV.U32 R59, RZ, RZ, R0 ;  /* 0x000000ffff3b7224 */ /* 0x010fc400078e0000 */
[----:B--2---:R-:W-:Y:S04]  /*d93c0*/  STL.64 [R1+0xe3c0], R50 ;  /* 0x00e3c03201007387 */ /* 0x004fe80000100a00 */
[----:B------:R-:W2:Y:S04]  /*d93d0*/  LDL.LU R52, [R1+0x3530] ;  /* 0x0035300001347983 */ /* 0x000ea80000300800 */
[----:B------:R-:W2:Y:S04]  /*d93e0*/  LDL.LU R53, [R1+0x352c] ;  /* 0x00352c0001357983 */ /* 0x000ea80000300800 */
[----:B------:R-:W3:Y:S04]  /*d93f0*/  LDL.LU R54, [R1+0x3538] ;  /* 0x0035380001367983 */ /* 0x000ee80000300800 */
[----:B------:R-:W3:Y:S04]  /*d9400*/  LDL.LU R55, [R1+0x3534] ;  /* 0x0035340001377983 */ /* 0x000ee80000300800 */
[----:B------:R-:W4:Y:S04]  /*d9410*/  LDL.LU R60, [R1+0x3540] ;  /* 0x00354000013c7983 */ /* 0x000f280000300800 */
[----:B------:R-:W4:Y:S04]  /*d9420*/  LDL.LU R61, [R1+0x353c] ;  /* 0x00353c00013d7983 */ /* 0x000f280000300800 */
[----:B------:R-:W2:Y:S04]  /*d9430*/  LDL.LU R56, [R1+0x21a0] ;  /* 0x0021a00001387983 */ /* 0x000ea80000300800 */
[----:B------:R-:W2:Y:S04]  /*d9440*/  LDL.LU R57, [R1+0x21a4] ;  /* 0x0021a40001397983 */ /* 0x000ea80000300800 */
[----:B------:R-:W2:Y:S04]  /*d9450*/  LDL.LU R58, [R1+0x21a8] ;  /* 0x0021a800013a7983 */ /* 0x000ea80000300800 */
[----:B------:R-:W2:Y:S04]  /*d9460*/  LDL.LU R0, [R1+0xe3d8] ;  /* 0x00e3d80001007983 */ /* 0x000ea80000300800 */
[----:B------:R-:W2:Y:S04]  /*d9470*/  LDL.LU R40, [R1+0x21e0] ;  /* 0x0021e00001287983 */ /* 0x000ea80000300800 */
[----:B------:R-:W-:Y:S04]  /*d9480*/  STL.64 [R1+0x1dc0], R8 ;  /* 0x001dc00801007387 */ /* 0x000fe80000100a00 */
[----:B------:R-:W-:Y:S04]  /*d9490*/  STL.64 [R1+0x1dc8], R10 ;  /* 0x001dc80a01007387 */ /* 0x000fe80000100a00 */
[----:B------:R-:W-:Y:S04]  /*d94a0*/  STL.64 [R1+0x1db0], R4 ;  /* 0x001db00401007387 */ /* 0x000fe80000100a00 */
[----:B------:R0:W-:Y:S04]  /*d94b0*/  STL.64 [R1+0x1db8], R6 ;  /* 0x001db80601007387 */ /* 0x0001e80000100a00 */
[----:B------:R-:W2:Y:S04]  /*d94c0*/  LDL.LU R41, [R1+0x21e4] ;  /* 0x0021e40001297983 */ /* 0x000ea80000300800 */
[----:B------:R-:W2:Y:S01]  /*d94d0*/  LDL.LU R42, [R1+0x21e8] ;  /* 0x0021e800012a7983 */ /* 0x000ea20000300800 */
[----:B0-----:R-:W-:Y:S03]  /*d94e0*/  HMMA.16816.F32 R4, R28, R38, R32 ;  /* 0x000000261c04723c */ /* 0x001fe60000001820 */
[----:B------:R-:W2:Y:S04]  /*d94f0*/  LDL.LU R43, [R1+0x21ec] ;  /* 0x0021ec00012b7983 */ /* 0x000ea80000300800 */
[----:B------:R-:W2:-:S12]  /*d9500*/  LDL.LU R32, [R1+0x22b0] ;  /* 0x0022b00001207983 */ /* 0x000e980000300800 */
        /* <DEDUP_REMOVED lines=37> */
[----:B--2---:R-:W-:Y:S03]  /*d9760*/  HMMA.16816.F32 R36, R28, R36, R32 ;  /* 0x000000241c24723c */ /* 0x004fe60000001820 */
[----:B------:R-:W3:Y:S04]  /*d9770*/  LDL.LU.64 R34, [R1+0xe3d0] ;  /* 0x00e3d00001227983 */ /* 0x000ee80000300a00 */
[----:B------:R-:W2:-:S12]  /*d9780*/  LDL.LU.64 R32, [R1+0xe3c8] ;  /* 0x00e3c80001207983 */ /* 0x000e980000300a00 */
[----:B------:R0:W-:Y:S04]  /*d9790*/  STL.64 [R1+0x1d90], R36 ;  /* 0x001d902401007387 */ /* 0x0001e80000100a00 */
[----:B------:R1:W-:Y:S04]  /*d97a0*/  STL.64 [R1+0x1d98], R38 ;  /* 0x001d982601007387 */ /* 0x0003e80000100a00 */
[----:B0-----:R-:W4:Y:S04]  /*d97b0*/  LDL.LU R36, [R1+0x21f0] ;  /* 0x0021f00001247983 */ /* 0x001f280000300800 */
[----:B------:R-:W4:Y:S04]  /*d97c0*/  LDL.LU R37, [R1+0x21f4] ;  /* 0x0021f40001257983 */ /* 0x000f280000300800 */
[----:B-1----:R-:W4:Y:S01]  /*d97d0*/  LDL.LU R38, [R1+0x21f8] ;  /* 0x0021f80001267983 */ /* 0x002f220000300800 */
[C---:B---3--:R-:W-:Y:S08]  /*d97e0*/  HMMA.16816.F32 R48, R28.reuse, R34, R48 ;  /* 0x000000221c30723c */ /* 0x048ff00000001830 */
[----:B--2---:R-:W-:Y:S11]  /*d97f0*/  HMMA.16816.F32 R32, R28, R32, R24 ;  /* 0x000000201c20723c */ /* 0x004ff60000001818 */
[----:B------:R-:W-:Y:S04]  /*d9800*/  STL.64 [R1+0x1d80], R48 ;  /* 0x001d803001007387 */ /* 0x000fe80000100a00 */
[----:B------:R0:W-:Y:S04]  /*d9810*/  STL.64 [R1+0x1d88], R50 ;  /* 0x001d883201007387 */ /* 0x0001e80000100a00 */
[----:B0-----:R-:W2:Y:S04]  /*d9820*/  LDL.LU.64 R50, [R1+0xe3c0] ;  /* 0x00e3c00001327983 */ /* 0x001ea80000300a00 */
[----:B------:R-:W3:Y:S04]  /*d9830*/  LDL.LU.64 R26, [R1+0xe3b8] ;  /* 0x00e3b800011a7983 */ /* 0x000ee80000300a00 */
[----:B------:R-:W2:Y:S01]  /*d9840*/  LDL.LU.64 R24, [R1+0xe3b0] ;  /* 0x00e3b00001187983 */ /* 0x000ea20000300a00 */
[----:B------:R-:W-:-:S02]  /*d9850*/  IMAD.MOV.U32 R39, RZ, RZ, R0 ;  /* 0x000000ffff277224 */ /* 0x000fc400078e0000 */
[----:B------:R-:W-:Y:S01]  /*d9860*/  IMAD.MOV.U32 R0, RZ, RZ, R35 ;  /* 0x000000ffff007224 */ /* 0x000fe200078e0023 */
[----:B------:R0:W-:Y:S04]  /*d9870*/  STL.64 [R1+0x1d70], R32 ;  /* 0x001d702001007387 */ /* 0x0001e80000100a00 */
[----:B------:R1:W-:Y:S04]  /*d9880*/  STL [R1+0x1d78], R34 ;  /* 0x001d782201007387 */ /* 0x0003e80000100800 */
[----:B0-----:R-:W4:Y:S04]  /*d9890*/  LDL.LU R32, [R1+0x2200] ;  /* 0x0022000001207983 */ /* 0x001f280000300800 */
[----:B------:R-:W4:Y:S04]  /*d98a0*/  LDL.LU R33, [R1+0x2204] ;  /* 0x0022040001217983 */ /* 0x000f280000300800 */
[----:B-1----:R-:W4:Y:S04]  /*d98b0*/  LDL.LU R34, [R1+0x2208] ;  /* 0x0022080001227983 */ /* 0x002f280000300800 */
[----:B------:R-:W4:Y:S04]  /*d98c0*/  LDL.LU R35, [R1+0x220c] ;  /* 0x00220c0001237983 */ /* 0x000f280000300800 */
[----:B------:R-:W-:Y:S01]  /*d98d0*/  STL [R1+0xd438], R0 ;  /* 0x00d4380001007387 */ /* 0x000fe20000100800 */
[C---:B---3--:R-:W-:Y:S08]  /*d98e0*/  HMMA.16816.F32 R44, R28.reuse, R26, R44 ;  /* 0x0000001a1c2c723c */ /* 0x048ff0000000182c */
[----:B--2---:R-:W-:Y:S11]  /*d98f0*/  HMMA.16816.F32 R24, R28, R24, R20 ;  /* 0x000000181c18723c */ /* 0x004ff60000001814 */
[----:B------:R-:W-:Y:S04]  /*d9900*/  STL.64 [R1+0x1d60], R44 ;  /* 0x001d602c01007387 */ /* 0x000fe80000100a00 */
[----:B------:R0:W-:Y:S04]  /*d9910*/  STL.64 [R1+0x1d68], R46 ;  /* 0x001d682e01007387 */ /* 0x0001e80000100a00 */
[----:B0-----:R-:W2:Y:S04]  /*d9920*/  LDL.LU.64 R46, [R1+0xe3a8] ;  /* 0x00e3a800012e7983 */ /* 0x001ea80000300a00 */
[----:B------:R-:W2:Y:S04]  /*d9930*/  LDL.LU.64 R44, [R1+0xe3a0] ;  /* 0x00e3a000012c7983 */ /* 0x000ea80000300a00 */
[----:B------:R-:W3:Y:S04]  /*d9940*/  LDL.LU.64 R22, [R1+0xe398] ;  /* 0x00e3980001167983 */ /* 0x000ee80000300a00 */
[----:B------:R-:W2:Y:S01]  /*d9950*/  LDL.LU.64 R20, [R1+0xe390] ;  /* 0x00e3900001147983 */ /* 0x000ea20000300a00 */
[----:B------:R-:W-:-:S03]  /*d9960*/  IMAD.MOV.U32 R0, RZ, RZ, R27 ;  /* 0x000000ffff007224 */ /* 0x000fc600078e001b */
        /* <DEDUP_REMOVED lines=12> */
[----:B------:R-:W3:Y:S04]  /*d9a30*/  LDL.LU.64 R4, [R1+0xe380] ;  /* 0x00e3800001047983 */ /* 0x000ee80000300a00 */
[----:B------:R-:W2:Y:S04]  /*d9a40*/  LDL.LU.64 R18, [R1+0xe378] ;  /* 0x00e3780001127983 */ /* 0x000ea80000300a00 */
[----:B------:R-:W3:Y:S01]  /*d9a50*/  LDL.LU.64 R16, [R1+0xe370] ;  /* 0x00e3700001107983 */ /* 0x000ee20000300a00 */
        /* <DEDUP_REMOVED lines=8> */
[C---:B--2---:R-:W-:Y:S08]  /*d9ae0*/  HMMA.16816.F32 R8, R28.reuse, R18, R8 ;  /* 0x000000121c08723c */ /* 0x044ff00000001808 */
[C---:B---3--:R-:W-:Y:S11]  /*d9af0*/  HMMA.16816.F32 R16, R28.reuse, R16, R12 ;  /* 0x000000101c10723c */ /* 0x048ff6000000180c */
[----:B------:R-:W-:Y:S04]  /*d9b00*/  STL.64 [R1+0x1d20], R8 ;  /* 0x001d200801007387 */ /* 0x000fe80000100a00 */
[----:B------:R0:W-:Y:S04]  /*d9b10*/  STL.64 [R1+0x1d28], R10 ;  /* 0x001d280a01007387 */ /* 0x0001e80000100a00 */
[----:B0-----:R-:W2:Y:S04]  /*d9b20*/  LDL.LU.64 R10, [R1+0xe368] ;  /* 0x00e36800010a7983 */ /* 0x001ea80000300a00 */
[----:B------:R-:W3:Y:S04]  /*d9b30*/  LDL.LU.64 R8, [R1+0xe360] ;  /* 0x00e3600001087983 */ /* 0x000ee80000300a00 */
[----:B------:R-:W4:Y:S04]  /*d9b40*/  LDL.LU.64 R14, [R1+0xe358] ;  /* 0x00e35800010e7983 */ /* 0x000f280000300a00 */
[----:B------:R-:W2:Y:S01]  /*d9b50*/  LDL.LU.64 R12, [R1+0xe350] ;  /* 0x00e35000010c7983 */ /* 0x000ea20000300a00 */
[C---:B----4-:R-:W-:Y:S08]  /*d9b60*/  HMMA.16816.F32 R20, R28.reuse, R14, R20 ;  /* 0x0000000e1c14723c */ /* 0x050ff00000001814 */
[----:B--2---:R-:W-:Y:S11]  /*d9b70*/  HMMA.16816.F32 R12, R28, R12, R24 ;  /* 0x0000000c1c0c723c */ /* 0x004ff60000001818 */
[----:B------:R-:W-:Y:S01]  /*d9b80*/  STL.64 [R1+0x1d00], R20 ;  /* 0x001d001401007387 */ /* 0x000fe20000100a00 */
[----:B------:R-:W-:-:S03]  /*d9b90*/  IMAD.MOV.U32 R0, RZ, RZ, R23 ;  /* 0x000000ffff007224 */ /* 0x000fc600078e0017 */
[----:B------:R-:W-:Y:S04]  /*d9ba0*/  STL.64 [R1+0x1d10], R16 ;  /* 0x001d101001007387 */ /* 0x000fe80000100a00 */
[----:B------:R3:W-:Y:S04]  /*d9bb0*/  STL.64 [R1+0x1d18], R18 ;  /* 0x001d181201007387 */ /* 0x0007e80000100a00 */
[----:B------:R0:W-:Y:S04]  /*d9bc0*/  STL [R1+0x1d08], R22 ;  /* 0x001d081601007387 */ /* 0x0001e80000100800 */
[----:B------:R-:W-:Y:S01]  /*d9bd0*/  STL [R1+0xd4d0], R0 ;  /* 0x00d4d00001007387 */ /* 0x000fe20000100800 */
[C---:B---3--:R-:W-:Y:S03]  /*d9be0*/  HMMA.16816.F32 R16, R28.reuse, R8, R36 ;  /* 0x000000081c10723c */ /* 0x048fe60000001824 */
[----:B------:R-:W-:Y:S04]  /*d9bf0*/  STL.64 [R1+0x1cf0], R12 ;  /* 0x001cf00c01007387 */ /* 0x000fe80000100a00 */
[----:B------:R1:W-:Y:S01]  /*d9c00*/  STL.64 [R1+0x1cf8], R14 ;  /* 0x001cf80e01007387 */ /* 0x0003e20000100a00 */
[C---:B0-----:R-:W-:Y:S08]  /*d9c10*/  HMMA.16816.F32 R20, R28.reuse, R10, R32 ;  /* 0x0000000a1c14723c */ /* 0x041ff00000001820 */
[C---:B-1----:R-:W-:Y:S08]  /*d9c20*/  HMMA.16816.F32 R12, R28.reuse, R6, R40 ;  /* 0x000000061c0c723c */ /* 0x042ff00000001828 */
[C---:B------:R-:W-:Y:S03]  /*d9c30*/  HMMA.16816.F32 R8, R28.reuse, R4, R44 ;  /* 0x000000041c08723c */ /* 0x040fe6000000182c */
        /* <DEDUP_REMOVED lines=32> */
[----:B------:R-:W-:-:S03]  /*d9e40*/  IMAD R4, R51, 0x100, R50 ;  /* 0x0000010033047824 */ /* 0x000fc600078e0232 */
[----:B------:R-:W2:Y:S01]  /*d9e50*/  LDL.LU R12, [R1+0x2400] ;  /* 0x00240000010c7983 */ /* 0x000ea20000300800 */
[----:B------:R-:W-:-:S03]  /*d9e60*/  IMAD R7, R61, 0x100, R60 ;  /* 0x000001003d077824 */ /* 0x000fc600078e023c */
[----:B------:R-:W2:Y:S04]  /*d9e70*/  LDL.LU R13, [R1+0x2404] ;  /* 0x00240400010d7983 */ /* 0x000ea80000300800 */
[----:B------:R-:W2:Y:S04]  /*d9e80*/  LDL.LU R14, [R1+0x2408] ;  /* 0x00240800010e7983 */ /* 0x000ea80000300800 */
[----:B------:R-:W2:Y:S04]  /*d9e90*/  LDL.LU R15, [R1+0x240c] ;  /* 0x00240c00010f7983 */ /* 0x000ea80000300800 */
[----:B0-----:R-:W2:Y:S04]  /*d9ea0*/  LDL R8, [R1+0x2798] ;  /* 0x0027980001087983 */ /* 0x001ea80000100800 */
[----:B------:R-:W3:Y:S04]  /*d9eb0*/  LDL R9, [R1+0x279c] ;  /* 0x00279c0001097983 */ /* 0x000ee80000100800 */
[----:B-1----:R-:W4:Y:S04]  /*d9ec0*/  LDL R10, [R1+0x27a8] ;  /* 0x0027a800010a7983 */ /* 0x002f280000100800 */
[----:B------:R-:W4:Y:S04]  /*d9ed0*/  LDL R11, [R1+0x27ac] ;  /* 0x0027ac00010b7983 */ /* 0x000f280000100800 */
[----:B------:R-:W4:Y:S04]  /*d9ee0*/  LDL R0, [R1+0x27b8] ;  /* 0x0027b80001007983 */ /* 0x000f280000100800 */
[----:B------:R-:W4:Y:S04]  /*d9ef0*/  LDL R48, [R1+0x27bc] ;  /* 0x0027bc0001307983 */ /* 0x000f280000100800 */
[----:B------:R-:W4:Y:S04]  /*d9f00*/  LDL R49, [R1+0x27c8] ;  /* 0x0027c80001317983 */ /* 0x000f280000100800 */
[----:B------:R-:W4:Y:S04]  /*d9f10*/  LDL R50, [R1+0x27cc] ;  /* 0x0027cc0001327983 */ /* 0x000f280000100800 */
[----:B------:R-:W4:Y:S01]  /*d9f20*/  LDL R60, [R1+0x27d8] ;  /* 0x0027d800013c7983 */ /* 0x000f220000100800 */
[----:B------:R-:W-:-:S03]  /*d9f30*/  IMAD R6, R55, 0x100, R54 ;  /* 0x0000010037067824 */ /* 0x000fc600078e0236 */
[----:B------:R-:W4:Y:S04]  /*d9f40*/  LDL.LU R20, [R1+0x2430] ;  /* 0x0024300001147983 */ /* 0x000f280000300800 */
[----:B------:R-:W4:Y:S01]  /*d9f50*/  LDL.LU R21, [R1+0x2434] ;  /* 0x0024340001157983 */ /* 0x000f220000300800 */
[----:B------:R-:W-:-:S03]  /*d9f60*/  IMAD R5, R53, 0x100, R52 ;  /* 0x0000010035057824 */ /* 0x000fc600078e0234 */
[----:B------:R-:W4:Y:S04]  /*d9f70*/  LDL.LU R22, [R1+0x2438] ;  /* 0x0024380001167983 */ /* 0x000f280000300800 */
[----:B------:R-:W4:Y:S04]  /*d9f80*/  LDL.LU R23, [R1+0x243c] ;  /* 0x00243c0001177983 */ /* 0x000f280000300800 */
[----:B------:R-:W4:Y:S04]  /*d9f90*/  LDL R61, [R1+0x27dc] ;  /* 0x0027dc00013d7983 */ /* 0x000f280000100800 */
[----:B------:R-:W4:Y:S04]  /*d9fa0*/  LDL R58, [R1+0x27e8] ;  /* 0x0027e800013a7983 */ /* 0x000f280000100800 */
[----:B------:R-:W4:Y:S04]  /*d9fb0*/  LDL R59, [R1+0x27ec] ;  /* 0x0027ec00013b7983 */ /* 0x000f280000100800 */
[----:B------:R-:W4:Y:S04]  /*d9fc0*/  LDL R56, [R1+0x27f8] ;  /* 0x0027f80001387983 */ /* 0x000f280000100800 */
[----:B------:R-:W4:Y:S04]  /*d9fd0*/  LDL R57, [R1+0x27fc] ;  /* 0x0027fc0001397983 */ /* 0x000f280000100800 */
[----:B------:R-:W4:Y:S04]  /*d9fe0*/  LDL R54, [R1+0x2808] ;  /* 0x0028080001367983 */ /* 0x000f280000100800 */
[----:B------:R-:W4:Y:S01]  /*d9ff0*/  LDL.LU R40, [R1+0x2490] ;  /* 0x0024900001287983 */ /* 0x000f220000300800 */
[----:B------:R-:W-:-:S03]  /*da000*/  F2FP.F16.E4M3.UNPACK_B R28, R4 ;  /* 0x00000004ff1c723e */ /* 0x000fc600020006ff */
[----:B------:R-:W4:Y:S01]  /*da010*/  LDL.LU R41, [R1+0x2494] ;  /* 0x0024940001297983 */ /* 0x000f220000300800 */
[----:B------:R-:W-:-:S03]  /*da020*/  F2FP.F16.E4M3.UNPACK_B R29, R5 ;  /* 0x00000005ff1d723e */ /* 0x000fc600020006ff */
[----:B------:R-:W4:Y:S01]  /*da030*/  LDL.LU R42, [R1+0x2498] ;  /* 0x00249800012a7983 */ /* 0x000f220000300800 */
[----:B------:R-:W-:-:S03]  /*da040*/  F2FP.F16.E4M3.UNPACK_B R30, R6 ;  /* 0x00000006ff1e723e */ /* 0x000fc600020006ff */
[----:B------:R-:W4:Y:S01]  /*da050*/  LDL.LU R43, [R1+0x249c] ;  /* 0x00249c00012b7983 */ /* 0x000f220000300800 */
[----:B------:R-:W-:-:S03]  /*da060*/  F2FP.F16.E4M3.UNPACK_B R31, R7 ;  /* 0x00000007ff1f723e */ /* 0x000fc600020006ff */
[----:B------:R-:W4:Y:S04]  /*da070*/  LDL R55, [R1+0x280c] ;  /* 0x00280c0001377983 */ /* 0x000f280000100800 */
[----:B------:R-:W4:Y:S04]  /*da080*/  LDL R52, [R1+0x2818] ;  /* 0x0028180001347983 */ /* 0x000f280000100800 */
[----:B------:R-:W4:Y:S04]  /*da090*/  LDL R53, [R1+0x281c] ;  /* 0x00281c0001357983 */ /* 0x000f280000100800 */
[----:B------:R-:W4:Y:S04]  /*da0a0*/  LDL R51, [R1+0x2828] ;  /* 0x0028280001337983 */ /* 0x000f280000100800 */
[----:B------:R-:W4:Y:S04]  /*da0b0*/  LDL.LU R4, [R1+0x23d0] ;  /* 0x0023d00001047983 */ /* 0x000f280000300800 */
[----:B------:R-:W4:Y:S04]  /*da0c0*/  LDL.LU R5, [R1+0x23d4] ;  /* 0x0023d40001057983 */ /* 0x000f280000300800 */
[----:B------:R-:W4:Y:S04]  /*da0d0*/  LDL.LU R6, [R1+0x23d8] ;  /* 0x0023d80001067983 */ /* 0x000f280000300800 */
[----:B------:R-:W4:Y:S01]  /*da0e0*/  LDL.LU R7, [R1+0x23dc] ;  /* 0x0023dc0001077983 */ /* 0x000f220000300800 */
[----:B--2---:R-:W-:-:S02]  /*da0f0*/  F2FP.F16.E4M3.UNPACK_B R8, R8 ;  /* 0x00000008ff08723e */ /* 0x004fc400020006ff */
[----:B---3--:R-:W-:Y:S02]  /*da100*/  F2FP.F16.E4M3.UNPACK_B R9, R9 ;  /* 0x00000009ff09723e */ /* 0x008fe400020006ff */
[----:B----4-:R-:W-:Y:S02]  /*da110*/  F2FP.F16.E4M3.UNPACK_B R2, R10 ;  /* 0x0000000aff02723e */ /* 0x010fe400020006ff */
[----:B------:R-:W-:Y:S01]  /*da120*/  F2FP.F16.E4M3.UNPACK_B R3, R11 ;  /* 0x0000000bff03723e */ /* 0x000fe200020006ff */
[----:B------:R0:W-:Y:S01]  /*da130*/  STL.64 [R1+0x18], R8 ;  /* 0x0000180801007387 */ /* 0x0001e20000100a00 */
[----:B------:R-:W-:Y:S02]  /*da140*/  F2FP.F16.E4M3.UNPACK_B R60, R60 ;  /* 0x0000003cff3c723e */ /* 0x000fe400020006ff */
[----:B------:R-:W-:Y:S01]  /*da150*/  F2FP.F16.E4M3.UNPACK_B R61, R61 ;  /* 0x0000003dff3d723e */ /* 0x000fe200020006ff */
[C---:B------:R-:W-:Y:S08]  /*da160*/  HMMA.16816.F32 R4, R28.reuse, R8, R4 ;  /* 0x000000081c04723c */ /* 0x040ff00000001804 */
[----:B0-----:R-:W-:Y:S11]  /*da170*/  HMMA.16816.F32 R8, R28, R2, R12 ;  /* 0x000000021c08723c */ /* 0x001ff6000000180c */
[----:B------:R0:W-:Y:S04]  /*da180*/  STL.64 [R1+0x1f10], R4 ;  /* 0x001f100401007387 */ /* 0x0001e80000100a00 */
[----:B------:R-:W-:Y:S04]  /*da190*/  STL.64 [R1+0x1f18], R6 ;  /* 0x001f180601007387 */ /* 0x000fe80000100a00 */
[----:B------:R-:W-:Y:S01]  /*da1a0*/  STL.64 [R1+0x10], R2 ;  /* 0x0000100201007387 */ /* 0x000fe20000100a00 */
[----:B0-----:R-:W-:-:S02]  /*da1b0*/  F2FP.F16.E4M3.UNPACK_B R4, R0 ;  /* 0x00000000ff04723e */ /* 0x001fc400020006ff */
[----:B------:R-:W-:Y:S01]  /*da1c0*/  F2FP.F16.E4M3.UNPACK_B R5, R48 ;  /* 0x00000030ff05723e */ /* 0x000fe200020006ff */
[----:B------:R-:W-:Y:S04]  /*da1d0*/  STL.64 [R1+0x1f40], R8 ;  /* 0x001f400801007387 */ /* 0x000fe80000100a00 */
[----:B------:R-:W-:Y:S04]  /*da1e0*/  STL.64 [R1+0x1f48], R10 ;  /* 0x001f480a01007387 */ /* 0x000fe80000100a00 */
[----:B------:R0:W-:Y:S02]  /*da1f0*/  STL.64 [R1+0x8], R4 ;  /* 0x0000080401007387 */ /* 0x0001e40000100a00 */
[----:B0-----:R-:W-:Y:S01]  /*da200*/  HMMA.16816.F32 R4, R28, R4, R16 ;  /* 0x000000041c04723c */ /* 0x001fe20000001810 */
[----:B------:R-:W-:-:S02]  /*da210*/  F2FP.F16.E4M3.UNPACK_B R2, R49 ;  /* 0x00000031ff02723e */ /* 0x000fc400020006ff */
[----:B------:R-:W-:-:S15]  /*da220*/  F2FP.F16.E4M3.UNPACK_B R3, R50 ;  /* 0x00000032ff03723e */ /* 0x000fde00020006ff */
[----:B------:R-:W-:Y:S01]  /*da230*/  NOP ;  /* 0x0000000000007918 */ /* 0x000fe20000000000 */
[----:B------:R-:W-:Y:S04]  /*da240*/  STL.64 [R1+0x1f70], R4 ;  /* 0x001f700401007387 */ /* 0x000fe80000100a00 */
[----:B------:R0:W-:Y:S02]  /*da250*/  STL.64 [R1+0x1f78], R6 ;  /* 0x001f780601007387 */ /* 0x0001e40000100a00 */
[----:B0-----:R-:W-:Y:S02]  /*da260*/  HMMA.16816.F32 R4, R28, R2, R20 ;  /* 0x000000021c04723c */ /* 0x001fe40000001814 */
[----:B------:R-:W-:Y:S01]  /*da270*/  STL.64 [R1], R2 ;  /* 0x0000000201007387 */ /* 0x000fe20000100a00 */
[----:B------:R-:W-:-:S15]  /*da280*/  F2FP.F16.E4M3.UNPACK_B R58, R58 ;  /* 0x0000003aff3a723e */ /* 0x000fde00020006ff */
[----:B------:R-:W-:Y:S01]  /*da290*/  NOP ;  /* 0x0000000000007918 */ /* 0x000fe20000000000 */
[----:B------:R-:W-:Y:S04]  /*da2a0*/  STL.64 [R1+0x1fc0], R4 ;  /* 0x001fc00401007387 */ /* 0x000fe80000100a00 */
[----:B------:R0:W-:Y:S02]  /*da2b0*/  STL.64 [R1+0x1fc8], R6 ;  /* 0x001fc80601007387 */ /* 0x0001e40000100a00 */
[----:B0-----:R-:W-:Y:S01]  /*da2c0*/  HMMA.16816.F32 R4, R28, R60, R24 ;  /* 0x0000003c1c04723c */ /* 0x001fe20000001818 */
[----:B------:R-:W-:Y:S02]  /*da2d0*/  F2FP.F16.E4M3.UNPACK_B R59, R59 ;  /* 0x0000003bff3b723e */ /* 0x000fe400020006ff */
        /* <DEDUP_REMOVED lines=11> */
[----:B------:R-:W-:Y:S01]  /*da390*/  F2FP.F16.E4M3.UNPACK_B R55, R55 ;  /* 0x00000037ff37723e */ /* 0x000fe200020006ff */
[----:B------:R-:W-:Y:S04]  /*da3a0*/  STL.64 [R1+0xe2e8], R58 ;  /* 0x00e2e83a01007387 */ /* 0x000fe80000100a00 */
[----:B------:R-:W-:-:S13]  /*da3b0*/  STL.64 [R1+0xe2e0], R56 ;  /* 0x00e2e03801007387 */ /* 0x000fda0000100a00 */
[----:B------:R-:W-:Y:S04]  /*da3c0*/  STL.64 [R1+0x2170], R4 ;  /* 0x0021700401007387 */ /* 0x000fe80000100a00 */
[----:B------:R0:W-:Y:S02]  /*da3d0*/  STL.64 [R1+0x2178], R6 ;  /* 0x0021780601007387 */ /* 0x0001e40000100a00 */
[----:B0-----:R-:W-:Y:S01]  /*da3e0*/  HMMA.16816.F32 R4, R28, R54, R40 ;  /* 0x000000361c04723c */ /* 0x001fe20000001828 */
[----:B------:R-:W-:Y:S02]  /*da3f0*/  F2FP.F16.E4M3.UNPACK_B R52, R52 ;  /* 0x00000034ff34723e */ /* 0x000fe400020006ff */
[----:B------:R-:W-:-:S15]  /*da400*/  F2FP.F16.E4M3.UNPACK_B R53, R53 ;  /* 0x00000035ff35723e */ /* 0x000fde00020006ff */
[----:B------:R-:W-:Y:S01]  /*da410*/  NOP ;  /* 0x0000000000007918 */ /* 0x000fe20000000000 */
[----:B------:R-:W-:Y:S04]  /*da420*/  STL.64 [R1+0x21b0], R4 ;  /* 0x0021b00401007387 */ /* 0x000fe80000100a00 */
[----:B------:R0:W-:Y:S04]  /*da430*/  STL.64 [R1+0x21b8], R6 ;  /* 0x0021b80601007387 */ /* 0x0001e80000100a00 */
[----:B------:R-:W2:Y:S01]  /*da440*/  LDL.LU R24, [R1+0x2580] ;  /* 0x0025800001187983 */ /* 0x000ea20000300800 */
[----:B0-----:R-:W-:Y:S01]  /*da450*/  HMMA.16816.F32 R4, R28, R52, R44 ;  /* 0x000000341c04723c */ /* 0x001fe2000000182c */
[----:B------:R-:W-:-:S15]  /*da460*/  F2FP.F16.E4M3.UNPACK_B R50, R51 ;  /* 0x00000033ff32723e */ /* 0x000fde00020006ff */
[----:B------:R-:W-:-:S03]  /*da470*/  NOP ;  /* 0x0000000000007918 */ /* 0x000fc60000000000 */
        /* <DEDUP_REMOVED lines=17> */
[----:B------:R-:W2:Y:S04]  /*da590*/  LDL R51, [R1+0x282c] ;  /* 0x00282c0001337983 */ /* 0x000ea80000100800 */
[----:B------:R-:W3:Y:S04]  /*da5a0*/  LDL R48, [R1+0x2838] ;  /* 0x0028380001307983 */ /* 0x000ee80000100800 */
[----:B------:R-:W4:Y:S04]  /*da5b0*/  LDL R49, [R1+0x283c] ;  /* 0x00283c0001317983 */ /* 0x000f280000100800 */
[----:B------:R-:W4:Y:S04]  /*da5c0*/  LDL R46, [R1+0x2848] ;  /* 0x00284800012e7983 */ /* 0x000f280000100800 */
[----:B------:R-:W4:Y:S04]  /*da5d0*/  LDL R47, [R1+0x284c] ;  /* 0x00284c00012f7983 */ /* 0x000f280000100800 */
[----:B------:R-:W4:Y:S04]  /*da5e0*/  LDL R44, [R1+0x2858] ;  /* 0x00285800012c7983 */ /* 0x000f280000100800 */
[----:B0-----:R-:W4:Y:S04]  /*da5f0*/  LDL.LU R4, [R1+0x2510] ;  /* 0x0025100001047983 */ /* 0x001f280000300800 */
[----:B------:R-:W4:Y:S04]  /*da600*/  LDL.LU R5, [R1+0x2514] ;  /* 0x0025140001057983 */ /* 0x000f280000300800 */
[----:B-1----:R-:W4:Y:S04]  /*da610*/  LDL.LU R6, [R1+0x2518] ;  /* 0x0025180001067983 */ /* 0x002f280000300800 */
[----:B------:R-:W4:Y:S04]  /*da620*/  LDL.LU R7, [R1+0x251c] ;  /* 0x00251c0001077983 */ /* 0x000f280000300800 */
[----:B------:R-:W4:Y:S04]  /*da630*/  LDL R45, [R1+0x285c] ;  /* 0x00285c00012d7983 */ /* 0x000f280000100800 */
[----:B------:R-:W4:Y:S04]  /*da640*/  LDL R42, [R1+0x2868] ;  /* 0x00286800012a7983 */ /* 0x000f280000100800 */
[----:B------:R-:W4:Y:S04]  /*da650*/  LDL R43, [R1+0x286c] ;  /* 0x00286c00012b7983 */ /* 0x000f280000100800 */
[----:B------:R-:W4:Y:S04]  /*da660*/  LDL R40, [R1+0x2878] ;  /* 0x0028780001287983 */ /* 0x000f280000100800 */
[----:B------:R-:W4:Y:S04]  /*da670*/  LDL.LU R12, [R1+0x2540] ;  /* 0x00254000010c7983 */ /* 0x000f280000300800 */
[----:B------:R-:W4:Y:S04]  /*da680*/  LDL.LU R13, [R1+0x2544] ;  /* 0x00254400010d7983 */ /* 0x000f280000300800 */
[----:B------:R-:W4:Y:S04]  /*da690*/  LDL.LU R14, [R1+0x2548] ;  /* 0x00254800010e7983 */ /* 0x000f280000300800 */
        /* <DEDUP_REMOVED lines=11> */
[----:B------:R-:W-:Y:S04]  /*da750*/  STL.64 [R1+0xe2c8], R54 ;  /* 0x00e2c83601007387 */ /* 0x000fe80000100a00 */
[----:B------:R0:W-:Y:S04]  /*da760*/  STL.64 [R1+0xe2c0], R52 ;  /* 0x00e2c03401007387 */ /* 0x0001e80000100a00 */
[----:B0-----:R-:W4:Y:S04]  /*da770*/  LDL.LU R52, [R1+0x24d0] ;  /* 0x0024d00001347983 */ /* 0x001f280000300800 */
[----:B------:R-:W4:Y:S04]  /*da780*/  LDL.LU R53, [R1+0x24d4] ;  /* 0x0024d40001357983 */ /* 0x000f280000300800 */
[----:B------:R-:W4:Y:S04]  /*da790*/  LDL.LU R54, [R1+0x24d8] ;  /* 0x0024d80001367983 */ /* 0x000f280000300800 */
[----:B------:R-:W4:Y:S01]  /*da7a0*/  LDL.LU R55, [R1+0x24dc] ;  /* 0x0024dc0001377983 */ /* 0x000f220000300800 */
[----:B--2---:R-:W-:-:S02]  /*da7b0*/  F2FP.F16.E4M3.UNPACK_B R51, R51 ;  /* 0x00000033ff33723e */ /* 0x004fc400020006ff */
[----:B---3--:R-:W-:Y:S02]  /*da7c0*/  F2FP.F16.E4M3.UNPACK_B R48, R48 ;  /* 0x00000030ff30723e */ /* 0x008fe400020006ff */
[----:B----4-:R-:W-:Y:S02]  /*da7d0*/  F2FP.F16.E4M3.UNPACK_B R49, R49 ;  /* 0x00000031ff31723e */ /* 0x010fe400020006ff */
[----:B------:R-:W-:Y:S02]  /*da7e0*/  F2FP.F16.E4M3.UNPACK_B R46, R46 ;  /* 0x0000002eff2e723e */ /* 0x000fe400020006ff */
[----:B------:R-:W-:Y:S02]  /*da7f0*/  F2FP.F16.E4M3.UNPACK_B R47, R47 ;  /* 0x0000002fff2f723e */ /* 0x000fe400020006ff */
[----:B------:R-:W-:-:S05]  /*da800*/  F2FP.F16.E4M3.UNPACK_B R44, R44 ;  /* 0x0000002cff2c723e */ /* 0x000fca00020006ff */
[C---:B------:R-:W-:Y:S01]  /*da810*/  HMMA.16816.F32 R4, R28.reuse, R46, R4 ;  /* 0x0000002e1c04723c */ /* 0x040fe20000001804 */
[----:B------:R-:W-:Y:S02]  /*da820*/  F2FP.F16.E4M3.UNPACK_B R45, R45 ;  /* 0x0000002dff2d723e */ /* 0x000fe400020006ff */
[----:B------:R-:W-:Y:S02]  /*da830*/  F2FP.F16.E4M3.UNPACK_B R42, R42 ;  /* 0x0000002aff2a723e */ /* 0x000fe400020006ff */
[----:B------:R-:W-:Y:S02]  /*da840*/  F2FP.F16.E4M3.UNPACK_B R43, R43 ;  /* 0x0000002bff2b723e */ /* 0x000fe400020006ff */
[----:B------:R-:W-:Y:S01]  /*da850*/  F2FP.F16.E4M3.UNPACK_B R40, R40 ;  /* 0x00000028ff28723e */ /* 0x000fe200020006ff */
[----:B------:R-:W-:-:S15]  /*da860*/  HMMA.16816.F32 R52, R28, R50, R52 ;  /* 0x000000321c34723c */ /* 0x000fde0000001834 */
[----:B------:R-:W-:-:S04]  /*da870*/  NOP ;  /* 0x0000000000007918 */ /* 0x000fc80000000000 */
[----:B------:R-:W-:Y:S04]  /*da880*/  STL.64 [R1+0x2250], R52 ;  /* 0x0022503401007387 */ /* 0x000fe80000100a00 */
[----:B------:R0:W-:Y:S02]  /*da890*/  STL.64 [R1+0x2258], R54 ;  /* 0x0022583601007387 */ /* 0x0001e40000100a00 */
[----:B0-----:R-:W-:Y:S02]  /*da8a0*/  HMMA.16816.F32 R52, R28, R48, R56 ;  /* 0x000000301c34723c */ /* 0x001fe40000001838 */
[----:B------:R-:W-:Y:S04]  /*da8b0*/  STL.64 [R1+0xe2a8], R50 ;  /* 0x00e2a83201007387 */ /* 0x000fe80000100a00 */
[----:B------:R-:W-:-:S13]  /*da8c0*/  STL.64 [R1+0xe2a0], R48 ;  /* 0x00e2a03001007387 */ /* 0x000fda0000100a00 */
[----:B------:R-:W-:Y:S04]  /*da8d0*/  STL.64 [R1+0x22b0], R52 ;  /* 0x0022b03401007387 */ /* 0x000fe80000100a00 */
[----:B------:R-:W-:Y:S04]  /*da8e0*/  STL.64 [R1+0x22b8], R54 ;  /* 0x0022b83601007387 */ /* 0x000fe80000100a00 */
[----:B------:R-:W-:Y:S04]  /*da8f0*/  STL.64 [R1+0x22d0], R4 ;  /* 0x0022d00401007387 */ /* 0x000fe80000100a00 */
[----:B------:R0:W-:Y:S02]  /*da900*/  STL.64 [R1+0x22d8], R6 ;  /* 0x0022d80601007387 */ /* 0x0001e40000100a00 */
[----:B0-----:R-:W-:Y:S02]  /*da910*/  HMMA.16816.F32 R4, R28, R44, R8 ;  /* 0x0000002c1c04723c */ /* 0x001fe40000001808 */
        /* <DEDUP_REMOVED lines=82> */
[----:B------:R-:W-:Y:S02]  /*dae40*/  F2FP.F16.E4M3.UNPACK_B R24, R24 ;  /* 0x00000018ff18723e */ /* 0x000fe400020006ff */
[----:B------:R-:W-:-:S02]  /*dae50*/  F2FP.F16.E4M3.UNPACK_B R25, R25 ;  /* 0x00000019ff19723e */ /* 0x000fc400020006ff */
[----:B------:R-:W-:Y:S02]  /*dae60*/  F2FP.F16.E4M3.UNPACK_B R22, R22 ;  /* 0x00000016ff16723e */ /* 0x000fe400020006ff */
[----:B------:R-:W-:Y:S02]  /*dae70*/  F2FP.F16.E4M3.UNPACK_B R23, R23 ;  /* 0x00000017ff17723e */ /* 0x000fe400020006ff */
[----:B------:R-:W-:Y:S02]  /*dae80*/  F2FP.F16.E4M3.UNPACK_B R20, R20 ;  /* 0x00000014ff14723e */ /* 0x000fe400020006ff */
[----:B------:R-:W-:Y:S02]  /*dae90*/  F2FP.F16.E4M3.UNPACK_B R21, R21 ;  /* 0x00000015ff15723e */ /* 0x000fe400020006ff */
[----:B------:R-:W-:Y:S01]  /*daea0*/  F2FP.F16.E4M3.UNPACK_B R18, R18 ;  /* 0x00000012ff12723e */ /* 0x000fe200020006ff */
        /* <DEDUP_REMOVED lines=16> */
[----:B------:R-:W-:-:S10]  /*dafb0*/  F2FP.F16.E4M3.UNPACK_B R19, R19 ;  /* 0x00000013ff13723e */ /* 0x000fd400020006ff */
[----:B------:R-:W-:Y:S04]  /*dafc0*/  STL.64 [R1+0x2460], R32 ;  /* 0x0024602001007387 */ /* 0x000fe80000100a00 */
[----:B------:R-:W-:Y:S04]  /*dafd0*/  STL.64 [R1+0x2468], R34 ;  /* 0x0024682201007387 */ /* 0x000fe80000100a00 */
[----:B------:R-:W-:Y:S01]  /*dafe0*/  STL.64 [R1+0x2490], R24 ;  /* 0x0024901801007387 */ /* 0x000fe20000100a00 */
[C---:B------:R-:W-:Y:S03]  /*daff0*/  HMMA.16816.F32 R4, R28.reuse, R18, R4 ;  /* 0x000000121c04723c */ /* 0x040fe60000001804 */
[----:B------:R0:W-:Y:S05]  /*db000*/  STL.64 [R1+0x2498], R26 ;  /* 0x0024981a01007387 */ /* 0x0001ea0000100a00 */
[----:B0-----:R-:W-:Y:S01]  /*db010*/  HMMA.16816.F32 R24, R28, R20, R56 ;  /* 0x000000141c18723c */ /* 0x001fe20000001838 */
[----:B------:R-:W-:Y:S01]  /*db020*/  F2FP.F16.E4M3.UNPACK_B R16, R16 ;  /* 0x00000010ff10723e */ /* 0x000fe200020006ff */
[----:B------:R-:W-:Y:S01]  /*db030*/  STL.64 [R1+0xe268], R22 ;  /* 0x00e2681601007387 */ /* 0x000fe20000100a00 */
[----:B------:R-:W-:-:S03]  /*db040*/  F2FP.F16.E4M3.UNPACK_B R17, R17 ;  /* 0x00000011ff11723e */ /* 0x000fc600020006ff */
[----:B------:R-:W-:-:S13]  /*db050*/  STL.64 [R1+0xe260], R20 ;  /* 0x00e2601401007387 */ /* 0x000fda0000100a00 */
[----:B------:R-:W-:Y:S04]  /*db060*/  STL.64 [R1+0x24d0], R24 ;  /* 0x0024d01801007387 */ /* 0x000fe80000100a00 */
[----:B------:R-:W-:Y:S04]  /*db070*/  STL.64 [R1+0x24d8], R26 ;  /* 0x0024d81a01007387 */ /* 0x000fe80000100a00 */
[----:B------:R-:W-:Y:S04]  /*db080*/  STL.64 [R1+0x2520], R4 ;  /* 0x0025200401007387 */ /* 0x000fe80000100a00 */
[----:B------:R0:W-:Y:S04]  /*db090*/  STL.64 [R1+0x2528], R6 ;  /* 0x0025280601007387 */ /* 0x0001e80000100a00 */
[----:B------:R-:W2:Y:S01]  /*db0a0*/  LDL.LU R56, [R1+0x26e0] ;  /* 0x0026e00001387983 */ /* 0x000ea20000300800 */
[----:B0-----:R-:W-:-:S15]  /*db0b0*/  HMMA.16816.F32 R4, R28, R16, R8 ;  /* 0x000000101c04723c */ /* 0x001fde0000001808 */
[----:B------:R-:W-:-:S04]  /*db0c0*/  NOP ;  /* 0x0000000000007918 */ /* 0x000fc80000000000 */
[----:B------:R-:W-:Y:S04]  /*db0d0*/  STL.64 [R1+0x2580], R4 ;  /* 0x0025800401007387 */ /* 0x000fe80000100a00 */
        /* <DEDUP_REMOVED lines=15> */
[----:B------:R-:W2:Y:S01]  /*db1d0*/  LDL.LU R27, [R1+0x26ac] ;  /* 0x0026ac00011b7983 */ /* 0x000ea20000300800 */
[----:B------:R-:W-:-:S03]  /*db1e0*/  F2FP.F16.E4M3.UNPACK_B R14, R15 ;  /* 0x0000000fff0e723e */ /* 0x000fc600020006ff */
[----:B------:R-:W2:Y:S04]  /*db1f0*/  LDL.LU R20, [R1+0x2680] ;  /* 0x0026800001147983 */ /* 0x000ea80000300800 */
[----:B------:R-:W2:Y:S04]  /*db200*/  LDL.LU R21, [R1+0x2684] ;  /* 0x0026840001157983 */ /* 0x000ea80000300800 */
[----:B------:R-:W2:Y:S04]  /*db210*/  LDL.LU R22, [R1+0x2688] ;  /* 0x0026880001167983 */ /* 0x000ea80000300800 */
[----:B------:R-:W2:Y:S04]  /*db220*/  LDL.LU R23, [R1+0x268c] ;  /* 0x00268c0001177983 */ /* 0x000ea80000300800 */
[----:B------:R-:W2:Y:S04]  /*db230*/  LDL R15, [R1+0x292c] ;  /* 0x00292c00010f7983 */ /* 0x000ea80000100800 */
[----:B------:R-:W3:Y:S04]  /*db240*/  LDL R12, [R1+0x2938] ;  /* 0x00293800010c7983 */ /* 0x000ee80000100800 */
[----:B------:R-:W3:Y:S04]  /*db250*/  LDL R13, [R1+0x293c] ;  /* 0x00293c00010d7983 */ /* 0x000ee80000100800 */
        /* <DEDUP_REMOVED lines=8> */
[----:B0-----:R-:W4:Y:S04]  /*db2e0*/  LDL R6, [R1+0x2968] ;  /* 0x0029680001067983 */ /* 0x001f280000100800 */
        /* <DEDUP_REMOVED lines=18> */
[----:B------:R0:W-:Y:S01]  /*db410*/  STL.64 [R1+0xe240], R16 ;  /* 0x00e2401001007387 */ /* 0x0001e20000100a00 */
[----:B--2---:R-:W-:-:S07]  /*db420*/  F2FP.F16.E4M3.UNPACK_B R15, R15 ;  /* 0x0000000fff0f723e */ /* 0x004fce00020006ff */
[----:B0-----:R-:W-:Y:S01]  /*db430*/  HMMA.16816.F32 R16, R28, R14, R20 ;  /* 0x0000000e1c10723c */ /* 0x001fe20000001814 */
[----:B---3--:R-:W-:Y:S02]  /*db440*/  F2FP.F16.E4M3.UNPACK_B R12, R12 ;  /* 0x0000000cff0c723e */ /* 0x008fe400020006ff */
[----:B------:R-:W-:Y:S02]  /*db450*/  F2FP.F16.E4M3.UNPACK_B R13, R13 ;  /* 0x0000000dff0d723e */ /* 0x000fe400020006ff */
[----:B----4-:R-:W-:-:S14]  /*db460*/  F2FP.F16.E4M3.UNPACK_B R10, R10 ;  /* 0x0000000aff0a723e */ /* 0x010fdc00020006ff */
[----:B------:R-:W-:Y:S01]  /*db470*/  STL.64 [R1+0x25c0], R16 ;  /* 0x0025c01001007387 */ /* 0x000fe20000100a00 */
[----:B------:R-:W-:-:S03]  /*db480*/  F2FP.F16.E4M3.UNPACK_B R11, R11 ;  /* 0x0000000bff0b723e */ /* 0x000fc600020006ff */
[----:B------:R0:W-:Y:S04]  /*db490*/  STL.64 [R1+0x25c8], R18 ;  /* 0x0025c81201007387 */ /* 0x0001e80000100a00 */
[----:B------:R-:W-:Y:S04]  /*db4a0*/  STL.64 [R1+0xe258], R14 ;  /* 0x00e2580e01007387 */ /* 0x000fe80000100a00 */
[----:B------:R1:W-:Y:S01]  /*db4b0*/  STL.64 [R1+0xe250], R12 ;  /* 0x00e2500c01007387 */ /* 0x0003e20000100a00 */
[C---:B0-----:R-:W-:Y:S08]  /*db4c0*/  HMMA.16816.F32 R16, R28.reuse, R12, R24 ;  /* 0x0000000c1c10723c */ /* 0x041ff00000001818 */
[----:B-1----:R-:W-:Y:S01]  /*db4d0*/  HMMA.16816.F32 R12, R28, R10, R32 ;  /* 0x0000000a1c0c723c */ /* 0x002fe20000001820 */
[----:B------:R-:W-:-:S02]  /*db4e0*/  F2FP.F16.E4M3.UNPACK_B R8, R8 ;  /* 0x00000008ff08723e */ /* 0x000fc400020006ff */
[----:B------:R-:W-:Y:S02]  /*db4f0*/  F2FP.F16.E4M3.UNPACK_B R9, R9 ;  /* 0x00000009ff09723e */ /* 0x000fe400020006ff */
[----:B------:R-:W-:Y:S02]  /*db500*/  F2FP.F16.E4M3.UNPACK_B R6, R6 ;  /* 0x00000006ff06723e */ /* 0x000fe400020006ff */
[----:B------:R-:W-:-:S04]  /*db510*/  F2FP.F16.E4M3.UNPACK_B R7, R7 ;  /* 0x00000007ff07723e */ /* 0x000fc800020006ff */
        /* <DEDUP_REMOVED lines=8> */
[----:B------:R-:W-:-:S02]  /*db5a0*/  F2FP.F16.E4M3.UNPACK_B R4, R4 ;  /* 0x00000004ff04723e */ /* 0x000fc400020006ff */
[----:B------:R-:W-:-:S08]  /*db5b0*/  F2FP.F16.E4M3.UNPACK_B R5, R5 ;  /* 0x00000005ff05723e */ /* 0x000fd000020006ff */
[----:B------:R-:W-:Y:S04]  /*db5c0*/  STL.64 [R1+0x26c0], R12 ;  /* 0x0026c00c01007387 */ /* 0x000fe80000100a00 */
[----:B------:R-:W-:Y:S04]  /*db5d0*/  STL.64 [R1+0x26c8], R14 ;  /* 0x0026c80e01007387 */ /* 0x000fe80000100a00 */
[----:B------:R-:W-:Y:S04]  /*db5e0*/  STL.64 [R1+0x26d0], R8 ;  /* 0x0026d00801007387 */ /* 0x000fe80000100a00 */
[----:B------:R0:W-:Y:S02]  /*db5f0*/  STL.64 [R1+0x26d8], R10 ;  /* 0x0026d80a01007387 */ /* 0x0001e40000100a00 */
[----:B0-----:R-:W-:Y:S01]  /*db600*/  HMMA.16816.F32 R8, R28, R4, R44 ;  /* 0x000000041c08723c */ /* 0x001fe2000000182c */
[----:B------:R-:W-:-:S02]  /*db610*/  F2FP.F16.E4M3.UNPACK_B R2, R2 ;  /* 0x00000002ff02723e */ /* 0x000fc400020006ff */
[----:B------:R-:W-:Y:S01]  /*db620*/  F2FP.F16.E4M3.UNPACK_B R3, R3 ;  /* 0x00000003ff03723e */ /* 0x000fe200020006ff */
[----:B------:R-:W-:Y:S04]  /*db630*/  STL.64 [R1+0xe298], R6 ;  /* 0x00e2980601007387 */ /* 0x000fe80000100a00 */
[----:B------:R-:W-:Y:S11]  /*db640*/  STL.64 [R1+0xe290], R4 ;  /* 0x00e2900401007387 */ /* 0x000ff60000100a00 */
[----:B------:R-:W-:Y:S04]  /*db650*/  STL.64 [R1+0x2770], R8 ;  /* 0x0027700801007387 */ /* 0x000fe80000100a00 */
[----:B------:R0:W-:Y:S02]  /*db660*/  STL.64 [R1+0x2778], R10 ;  /* 0x0027780a01007387 */ /* 0x0001e40000100a00 */
[----:B0-----:R-:W-:Y:S02]  /*db670*/  HMMA.16816.F32 R8, R28, R2, R56 ;  /* 0x000000021c08723c */ /* 0x001fe40000001838 */
[----:B------:R-:W-:Y:S04]  /*db680*/  STL [R1+0xe23c], R2 ;  /* 0x00e23c0201007387 */ /* 0x000fe80000100800 */
[----:B------:R-:W-:-:S13]  /*db690*/  STL [R1+0xe238], R3 ;  /* 0x00e2380301007387 */ /* 0x000fda0000100800 */
[----:B------:R-:W-:Y:S04]  /*db6a0*/  STL.64 [R1+0x2750], R8 ;  /* 0x0027500801007387 */ /* 0x000fe80000100a00 */
[----:B------:R-:W-:Y:S04]  /*db6b0*/  STL.64 [R1+0x2758], R10 ;  /* 0x0027580a01007387 */ /* 0x000fe80000100a00 */
[----:B------:R-:W2:Y:S04]  /*db6c0*/  LDL.LU R20, [R1+0x24a0] ;  /* 0x0024a00001147983 */ /* 0x000ea80000300800 */
        /* <DEDUP_REMOVED lines=9> */
[----:B------:R-:W-:-:S02]  /*db760*/  IMAD R5, R52, 0x100, R51 ;  /* 0x0000010034057824 */ /* 0x000fc400078e0233 */
[----:B------:R-:W-:Y:S02]  /*db770*/  IMAD R4, R54, 0x100, R53 ;  /* 0x0000010036047824 */ /* 0x000fe400078e0235 */
[----:B------:R-:W-:Y:S01]  /*db780*/  IMAD R0, R0, 0x100, R55 ;  /* 0x0000010000007824 */ /* 0x000fe200078e0237 */
[----:B---3--:R-:W-:Y:S04]  /*db790*/  STL.64 [R1+0xe328], R14 ;  /* 0x00e3280e01007387 */ /* 0x008fe80000100a00 */
[----:B--2---:R1:W-:Y:S04]  /*db7a0*/  STL.64 [R1+0xe320], R12 ;  /* 0x00e3200c01007387 */ /* 0x0043e80000100a00 */
[----:B------:R-:W2:Y:S04]  /*db7b0*/  LDL.LU R52, [R1+0x25f0] ;  /* 0x0025f00001347983 */ /* 0x000ea80000300800 */
        /* <DEDUP_REMOVED lines=11> */
[----:B------:R-:W4:Y:S04]  /*db870*/  LDL.LU R36, [R1+0x2660] ;  /* 0x0026600001247983 */ /* 0x000f280000300800 */
[----:B------:R-:W4:Y:S04]  /*db880*/  LDL.LU R37, [R1+0x2664] ;  /* 0x0026640001257983 */ /* 0x000f280000300800 */
[----:B------:R-:W4:Y:S04]  /*db890*/  LDL.LU R38, [R1+0x2668] ;  /* 0x0026680001267983 */ /* 0x000f280000300800 */
[----:B------:R-:W4:Y:S04]  /*db8a0*/  LDL.LU R39, [R1+0x266c] ;  /* 0x00266c0001277983 */ /* 0x000f280000300800 */
[----:B------:R-:W4:Y:S04]  /*db8b0*/  LDL R34, [R1+0x8] ;  /* 0x0000080001227983 */ /* 0x000f280000100800 */
[----:B------:R-:W4:Y:S04]  /*db8c0*/  LDL R35, [R1+0xc] ;  /* 0x00000c0001237983 */ /* 0x000f280000100800 */
[----:B0-----:R-:W4:Y:S04]  /*db8d0*/  LDL.LU R20, [R1+0x2690] ;  /* 0x0026900001147983 */ /* 0x001f280000300800 */
[----:B------:R-:W4:Y:S04]  /*db8e0*/  LDL.LU R21, [R1+0x2694] ;  /* 0x0026940001157983 */ /* 0x000f280000300800 */
[----:B------:R-:W4:Y:S04]  /*db8f0*/  LDL.LU R22, [R1+0x2698] ;  /* 0x0026980001167983 */ /* 0x000f280000300800 */
[----:B------:R-:W4:Y:S04]  /*db900*/  LDL.LU R23, [R1+0x269c] ;  /* 0x00269c0001177983 */ /* 0x000f280000300800 */
[----:B------:R-:W4:Y:S04]  /*db910*/  LDL R32, [R1+0x10] ;  /* 0x0000100001207983 */ /* 0x000f280000100800 */
[----:B------:R-:W4:Y:S04]  /*db920*/  LDL R33, [R1+0x14] ;  /* 0x0000140001217983 */ /* 0x000f280000100800 */
[----:B-1----:R-:W4:Y:S04]  /*db930*/  LDL.LU R12, [R1+0x26b0] ;  /* 0x0026b000010c7983 */ /* 0x002f280000300800 */
        /* <DEDUP_REMOVED lines=9> */
[----:B------:R-:W2:Y:S04]  /*db9d0*/  LDL.64 R2, [R1] ;  /* 0x0000000001027983 */ /* 0x000ea80000100a00 */
[----:B------:R-:W2:Y:S04]  /*db9e0*/  LDL.LU R56, [R1+0x2640] ;  /* 0x0026400001387983 */ /* 0x000ea80000300800 */
[----:B------:R-:W2:Y:S04]  /*db9f0*/  LDL.LU R57, [R1+0x2644] ;  /* 0x0026440001397983 */ /* 0x000ea80000300800 */
[----:B------:R-:W2:Y:S04]  /*dba00*/  LDL.LU R58, [R1+0x2648] ;  /* 0x00264800013a7983 */ /* 0x000ea80000300800 */
[----:B------:R-:W2:Y:S01]  /*dba10*/  LDL.LU R59, [R1+0x264c] ;  /* 0x00264c00013b7983 */ /* 0x000ea20000300800 */
[----:B------:R-:W-:Y:S01]  /*dba20*/  IMAD R6, R50, 0x100, R49 ;  /* 0x0000010032067824 */ /* 0x000fe200078e0231 */
[----:B------:R-:W-:-:S02]  /*dba30*/  F2FP.F16.E4M3.UNPACK_B R29, R5 ;  /* 0x00000005ff1d723e */ /* 0x000fc400020006ff */
[----:B------:R-:W-:Y:S01]  /*dba40*/  F2FP.F16.E4M3.UNPACK_B R30, R4 ;  /* 0x00000004ff1e723e */ /* 0x000fe200020006ff */
[----:B------:R-:W2:Y:S01]  /*dba50*/  LDL.LU R48, [R1+0x25a0] ;  /* 0x0025a00001307983 */ /* 0x000ea20000300800 */
[----:B------:R-:W-:Y:S02]  /*dba60*/  F2FP.F16.E4M3.UNPACK_B R28, R6 ;  /* 0x00000006ff1c723e */ /* 0x000fe400020006ff */
[----:B------:R-:W-:Y:S01]  /*dba70*/  F2FP.F16.E4M3.UNPACK_B R31, R0 ;  /* 0x00000000ff1f723e */ /* 0x000fe200020006ff */
        /* <DEDUP_REMOVED lines=23> */
[C---:B----4-:R-:W-:Y:S08]  /*dbbf0*/  HMMA.16816.F32 R12, R28.reuse, R32, R12 ;  /* 0x000000201c0c723c */ /* 0x050ff0000000180c */
[C---:B------:R-:W-:Y:S08]  /*dbc00*/  HMMA.16816.F32 R32, R28.reuse, R34, R20 ;  /* 0x000000221c20723c */ /* 0x040ff00000001814 */
[C---:B---3--:R-:W-:Y:S01]  /*dbc10*/  HMMA.16816.F32 R52, R28.reuse, R54, R40 ;  /* 0x000000361c34723c */ /* 0x048fe20000001828 */
[----:B------:R-:W3:Y:S04]  /*dbc20*/  LDL.LU.64 R42, [R1+0xe348] ;  /* 0x00e34800012a7983 */ /* 0x000ee80000300a00 */
[----:B------:R-:W3:Y:S03]  /*dbc30*/  LDL.LU.64 R40, [R1+0xe340] ;  /* 0x00e3400001287983 */ /* 0x000ee60000300a00 */
[C---:B--2---:R-:W-:Y:S11]  /*dbc40*/  HMMA.16816.F32 R36, R28.reuse, R2, R36 ;  /* 0x000000021c24723c */ /* 0x044ff60000001824 */
[----:B------:R-:W-:Y:S01]  /*dbc50*/  STL.64 [R1+0x2780], R52 ;  /* 0x0027803401007387 */ /* 0x000fe20000100a00 */
[C---:B------:R-:W-:Y:S03]  /*dbc60*/  HMMA.16816.F32 R56, R28.reuse, R60, R56 ;  /* 0x0000003c1c38723c */ /* 0x040fe60000001838 */
[----:B------:R0:W-:Y:S04]  /*dbc70*/  STL.64 [R1+0x2788], R54 ;  /* 0x0027883601007387 */ /* 0x0001e80000100a00 */
[----:B0-----:R-:W2:Y:S04]  /*dbc80*/  LDL.LU.64 R54, [R1+0xe338] ;  /* 0x00e3380001367983 */ /* 0x001ea80000300a00 */
[----:B------:R-:W2:Y:S04]  /*dbc90*/  LDL.LU.64 R52, [R1+0xe330] ;  /* 0x00e3300001347983 */ /* 0x000ea80000300a00 */
[----:B------:R-:W-:Y:S04]  /*dbca0*/  STL.64 [R1+0x2760], R12 ;  /* 0x0027600c01007387 */ /* 0x000fe80000100a00 */
[----:B------:R0:W-:Y:S04]  /*dbcb0*/  STL.64 [R1+0x2768], R14 ;  /* 0x0027680e01007387 */ /* 0x0001e80000100a00 */
[----:B0-----:R-:W4:Y:S04]  /*dbcc0*/  LDL.LU.64 R14, [R1+0xe328] ;  /* 0x00e32800010e7983 */ /* 0x001f280000300a00 */
[----:B------:R-:W4:Y:S04]  /*dbcd0*/  LDL.LU.64 R12, [R1+0xe320] ;  /* 0x00e32000010c7983 */ /* 0x000f280000300a00 */
        /* <DEDUP_REMOVED lines=14> */
[----:B------:R-:W-:Y:S01]  /*dbdc0*/  STL.64 [R1+0xe1f0], R60 ;  /* 0x00e1f03c01007387 */ /* 0x000fe20000100a00 */
[C---:B---3--:R-:W-:Y:S08]  /*dbdd0*/  HMMA.16816.F32 R40, R28.reuse, R58, R40 ;  /* 0x0000003a1c28723c */ /* 0x048ff00000001828 */
[C---:B--2---:R-:W-:Y:S11]  /*dbde0*/  HMMA.16816.F32 R52, R28.reuse, R56, R52 ;  /* 0x000000381c34723c */ /* 0x044ff60000001834 */
        /* <DEDUP_REMOVED lines=29> */
[----:B------:R-:W3:Y:S04]  /*dbfc0*/  LDL.LU R55, [R1+0x259c] ;  /* 0x00259c0001377983 */ /* 0x000ee80000300800 */
[----:B--2---:R-:W-:Y:S01]  /*dbfd0*/  STL.64 [R1+0xe208], R50 ;  /* 0x00e2083201007387 */ /* 0x004fe20000100a00 */
[----:B---3--:R-:W-:-:S15]  /*dbfe0*/  HMMA.16816.F32 R52, R28, R50, R52 ;  /* 0x000000321c34723c */ /* 0x008fde0000001834 */
[----:B------:R-:W-:-:S04]  /*dbff0*/  NOP ;  /* 0x0000000000007918 */ /* 0x000fc80000000000 */
[----:B------:R-:W-:Y:S04]  /*dc000*/  STL.64 [R1+0x26b0], R52 ;  /* 0x0026b03401007387 */ /* 0x000fe80000100a00 */
[----:B------:R4:W-:Y:S04]  /*dc010*/  STL.64 [R1+0x26b8], R54 ;  /* 0x0026b83601007387 */ /* 0x0009e80000100a00 */
[----:B------:R-:W-:Y:S04]  /*dc020*/  STL [R1+0xe224], R48 ;  /* 0x00e2243001007387 */ /* 0x000fe80000100800 */
[----:B------:R0:W-:Y:S01]  /*dc030*/  STL [R1+0xe220], R49 ;  /* 0x00e2203101007387 */ /* 0x0001e20000100800 */
[C---:B----4-:R-:W-:Y:S08]  /*dc040*/  HMMA.16816.F32 R52, R28.reuse, R48, R56 ;  /* 0x000000301c34723c */ /* 0x050ff00000001838 */
[C---:B0-----:R-:W-:Y:S08]  /*dc050*/  HMMA.16816.F32 R48, R28.reuse, R46, R4 ;  /* 0x0000002e1c30723c */ /* 0x041ff00000001804 */
[C---:B------:R-:W-:Y:S03]  /*dc060*/  HMMA.16816.F32 R4, R28.reuse, R44, R8 ;  /* 0x0000002c1c04723c */ /* 0x040fe60000001808 */
        /* <DEDUP_REMOVED lines=153> */
[----:B------:R0:W-:Y:S02]  /*dca00*/  STL [R1+0xe138], R5 ;  /* 0x00e1380501007387 */ /* 0x0001e40000100800 */
[----:B0-----:R-:W-:-:S15]  /*dca10*/  IMAD R5, R0, 0x100, R3 ;  /* 0x0000010000057824 */ /* 0x001fde00078e0203 */
[----:B------:R-:W-:Y:S01]  /*dca20*/  NOP ;  /* 0x0000000000007918 */ /* 0x000fe20000000000 */
[----:B------:R0:W-:Y:S04]  /*dca30*/  STL.64 [R1+0x2530], R12 ;  /* 0x0025300c01007387 */ /* 0x0001e80000100a00 */
[----:B------:R1:W-:Y:S04]  /*dca40*/  STL.64 [R1+0x2538], R14 ;  /* 0x0025380e01007387 */ /* 0x0003e80000100a00 */
[----:B------:R-:W-:Y:S04]  /*dca50*/  STL.64 [R1+0x2510], R8 ;  /* 0x0025100801007387 */ /* 0x000fe80000100a00 */
[----:B------:R-:W-:Y:S04]  /*dca60*/  STL.64 [R1+0x2518], R10 ;  /* 0x0025180a01007387 */ /* 0x000fe80000100a00 */
[----:B------:R-:W-:Y:S04]  /*dca70*/  STL.64 [R1+0xe230], R6 ;  /* 0x00e2300601007387 */ /* 0x000fe80000100a00 */
        /* <DEDUP_REMOVED lines=27> */
[----:B------:R-:W2:Y:S01]  /*dcc30*/  LDL.64 R50, [R1+0x18] ;  /* 0x0000180001327983 */ /* 0x000ea20000100a00 */
[----:B------:R-:W-:-:S03]  /*dcc40*/  IMAD R49, R61, 0x100, R60 ;  /* 0x000001003d317824 */ /* 0x000fc600078e023c */
[----:B------:R-:W2:Y:S01]  /*dcc50*/  LDL.LU R52, [R1+0x2020] ;  /* 0x0020200001347983 */ /* 0x000ea20000300800 */
[----:B------:R-:W-:-:S03]  /*dcc60*/  IMAD.MOV.U32 R11, RZ, RZ, R2 ;  /* 0x000000ffff0b7224 */ /* 0x000fc600078e0002 */
[----:B------:R-:W2:Y:S04]  /*dcc70*/  LDL.LU R53, [R1+0x2024] ;  /* 0x0020240001357983 */ /* 0x000ea80000300800 */
[----:B------:R-:W2:Y:S04]  /*dcc80*/  LDL.LU R54, [R1+0x2028] ;  /* 0x0020280001367983 */ /* 0x000ea80000300800 */
[----:B------:R-:W2:Y:S04]  /*dcc90*/  LDL.LU R55, [R1+0x202c] ;  /* 0x00202c0001377983 */ /* 0x000ea80000300800 */
[----:B------:R-:W2:Y:S04]  /*dcca0*/  LDL.64 R60, [R1+0x10] ;  /* 0x00001000013c7983 */ /* 0x000ea80000100a00 */
[----:B------:R-:W2:Y:S01]  /*dccb0*/  LDL R10, [R1] ;  /* 0x00000000010a7983 */ /* 0x000ea20000100800 */
[----:B------:R-:W-:-:S03]  /*dccc0*/  IMAD R48, R59, 0x100, R58 ;  /* 0x000001003b307824 */ /* 0x000fc600078e023a */
[----:B------:R-:W2:Y:S04]  /*dccd0*/  LDL.LU R2, [R1+0xe23c] ;  /* 0x00e23c0001027983 */ /* 0x000ea80000300800 */
[----:B------:R-:W2:Y:S04]  /*dcce0*/  LDL.64 R8, [R1+0x8] ;  /* 0x0000080001087983 */ /* 0x000ea80000100a00 */
        /* <DEDUP_REMOVED lines=16> */
[----:B---3--:R-:W-:-:S03]  /*dcdf0*/  IMAD R0, R0, 0x100, R3 ;  /* 0x0000010000007824 */ /* 0x008fc600078e0203 */
[----:B------:R-:W2:Y:S02]  /*dce00*/  LDL.LU R3, [R1+0xe238] ;  /* 0x00e2380001037983 */ /* 0x000ea40000300800 */
[----:B--2---:R-:W-:Y:S02]  /*dce10*/  HMMA.16816.F32 R28, R28, R2, R4 ;  /* 0x000000021c1c723c */ /* 0x004fe40000001804 */
[----:B------:R-:W2:Y:S04]  /*dce20*/  LDL.LU.64 R6, [R1+0xe230] ;  /* 0x00e2300001067983 */ /* 0x000ea80000300a00 */
[----:B------:R-:W3:Y:S04]  /*dce30*/  LDL.LU.64 R4, [R1+0xe228] ;  /* 0x00e2280001047983 */ /* 0x000ee80000300a00 */
[----:B------:R-:W-:Y:S04]  /*dce40*/  STL [R1+0xe10c], R2 ;  /* 0x00e10c0201007387 */ /* 0x000fe80000100800 */
[----:B------:R-:W-:Y:S05]  /*dce50*/  STL [R1+0xe108], R3 ;  /* 0x00e1080301007387 */ /* 0x000fea0000100800 */
[----:B------:R0:W-:Y:S04]  /*dce60*/  STL.64 [R1+0x2500], R28 ;  /* 0x0025001c01007387 */ /* 0x0001e80000100a00 */
[----:B------:R1:W-:Y:S01]  /*dce70*/  STL.64 [R1+0x2508], R30 ;  /* 0x0025081e01007387 */ /* 0x0003e20000100a00 */
[----:B0-----:R-:W-:-:S02]  /*dce80*/  F2FP.F16.E4M3.UNPACK_B R28, R48 ;  /* 0x00000030ff1c723e */ /* 0x001fc400020006ff */
[----:B------:R-:W-:Y:S01]  /*dce90*/  F2FP.F16.E4M3.UNPACK_B R29, R49 ;  /* 0x00000031ff1d723e */ /* 0x000fe200020006ff */
[----:B------:R-:W2:Y:S01]  /*dcea0*/  LDL.LU R48, [R1+0xe224] ;  /* 0x00e2240001307983 */ /* 0x000ea20000300800 */
[----:B-1----:R-:W-:-:S03]  /*dceb0*/  F2FP.F16.E4M3.UNPACK_B R31, R0 ;  /* 0x00000000ff1f723e */ /* 0x002fc600020006ff */
[----:B------:R-:W2:Y:S01]  /*dcec0*/  LDL.LU R49, [R1+0xe220] ;  /* 0x00e2200001317983 */ /* 0x000ea20000300800 */
[----:B------:R-:W-:Y:S02]  /*dced0*/  IMAD.MOV.U32 R2, RZ, RZ, R50 ;  /* 0x000000ffff027224 */ /* 0x000fe400078e0032 */
[----:B------:R-:W-:Y:S01]  /*dcee0*/  IMAD.MOV.U32 R0, RZ, RZ, R51 ;  /* 0x000000ffff007224 */ /* 0x000fe200078e0033 */
[----:B---3--:R-:W-:-:S07]  /*dcef0*/  F2FP.F16.E4M3.UNPACK_B R30, R5 ;  /* 0x00000005ff1e723e */ /* 0x008fce00020006ff */
[C---:B------:R-:W-:Y:S08]  /*dcf00*/  HMMA.16816.F32 R44, R28.reuse, R50, R44 ;  /* 0x000000321c2c723c */ /* 0x040ff0000000182c */
[----:B------:R-:W-:Y:S01]  /*dcf10*/  HMMA.16816.F32 R52, R28, R60, R52 ;  /* 0x0000003c1c34723c */ /* 0x000fe20000001834 */
[----:B------:R-:W-:-:S10]  /*dcf20*/  IMAD.MOV.U32 R5, RZ, RZ, R60 ;  /* 0x000000ffff057224 */ /* 0x000fd400078e003c */
[----:B------:R-:W-:Y:S04]  /*dcf30*/  STL.64 [R1+0x24f0], R44 ;  /* 0x0024f02c01007387 */ /* 0x000fe80000100a00 */
[----:B------:R0:W-:Y:S04]  /*dcf40*/  STL.64 [R1+0x24f8], R46 ;  /* 0x0024f82e01007387 */ /* 0x0001e80000100a00 */
[----:B0-----:R-:W3:Y:S04]  /*dcf50*/  LDL.LU.64 R46, [R1+0xe218] ;  /* 0x00e21800012e7983 */ /* 0x001ee80000300a00 */
[----:B------:R-:W3:Y:S04]  /*dcf60*/  LDL.LU.64 R44, [R1+0xe210] ;  /* 0x00e21000012c7983 */ /* 0x000ee80000300a00 */
[----:B------:R-:W3:Y:S04]  /*dcf70*/  LDL.LU.64 R50, [R1+0xe208] ;  /* 0x00e2080001327983 */ /* 0x000ee80000300a00 */
[----:B------:R-:W-:Y:S04]  /*dcf80*/  STL.64 [R1+0x24e0], R52 ;  /* 0x0024e03401007387 */ /* 0x000fe80000100a00 */
[----:B------:R0:W-:Y:S04]  /*dcf90*/  STL.64 [R1+0x24e8], R54 ;  /* 0x0024e83601007387 */ /* 0x0001e80000100a00 */
[----:B0-----:R-:W4:Y:S04]  /*dcfa0*/  LDL.LU.64 R54, [R1+0xe200] ;  /* 0x00e2000001367983 */ /* 0x001f280000300a00 */
[----:B------:R-:W3:Y:S04]  /*dcfb0*/  LDL.LU.64 R52, [R1+0xe1f8] ;  /* 0x00e1f80001347983 */ /* 0x000ee80000300a00 */
[----:B------:R-:W3:Y:S04]  /*dcfc0*/  LDL.LU.64 R60, [R1+0xe1f0] ;  /* 0x00e1f000013c7983 */ /* 0x000ee80000300a00 */
[----:B--2---:R-:W-:Y:S04]  /*dcfd0*/  STL.64 [R1+0xe148], R6 ;  /* 0x00e1480601007387 */ /* 0x004fe80000100a00 */
[----:B------:R0:W-:Y:S04]  /*dcfe0*/  STL.64 [R1+0xe140], R4 ;  /* 0x00e1400401007387 */ /* 0x0001e80000100a00 */
[----:B0-----:R-:W2:Y:S04]  /*dcff0*/  LDL.LU R4, [R1+0x2010] ;  /* 0x0020100001047983 */ /* 0x001ea80000300800 */
[----:B------:R-:W2:Y:S04]  /*dd000*/  LDL.LU R5, [R1+0x2014] ;  /* 0x0020140001057983 */ /* 0x000ea80000300800 */
[----:B------:R-:W2:Y:S04]  /*dd010*/  LDL.LU R6, [R1+0x2018] ;  /* 0x0020180001067983 */ /* 0x000ea80000300800 */
[----:B------:R-:W2:Y:S01]  /*dd020*/  LDL.LU R7, [R1+0x201c] ;  /* 0x00201c0001077983 */ /* 0x000ea20000300800 */
[----:B------:R-:W-:Y:S01]  /*dd030*/  IMAD.MOV.U32 R3, RZ, RZ, R9 ;  /* 0x000000ffff037224 */ /* 0x000fe200078e0009 */
[----:B--2---:R-:W-:-:S15]  /*dd040*/  HMMA.16816.F32 R4, R28, R8, R4 ;  /* 0x000000081c04723c */ /* 0x004fde0000001804 */
[----:B------:R-:W-:-:S04]  /*dd050*/  NOP ;  /* 0x0000000000007918 */ /* 0x000fc80000000000 */
[----:B------:R0:W-:Y:S04]  /*dd060*/  STL.64 [R1+0x24c0], R4 ;  /* 0x0024c00401007387 */ /* 0x0001e80000100a00 */
[----:B------:R-:W-:Y:S01]  /*dd070*/  STL.64 [R1+0x24c8], R6 ;  /* 0x0024c80601007387 */ /* 0x000fe20000100a00 */
[----:B0-----:R-:W-:Y:S02]  /*dd080*/  IMAD.MOV.U32 R4, RZ, RZ, R8 ;  /* 0x000000ffff047224 */ /* 0x001fe400078e0008 */
[----:B------:R-:W-:Y:S01]  /*dd090*/  HMMA.16816.F32 R8, R28, R10, R56 ;  /* 0x0000000a1c08723c */ /* 0x000fe20000001838 */
[----:B------:R-:W2:Y:S04]  /*dd0a0*/  LDL.LU.64 R58, [R1+0xe1e8] ;  /* 0x00e1e800013a7983 */ /* 0x000ea80000300a00 */
[----:B------:R-:W4:-:S14]  /*dd0b0*/  LDL.LU.64 R56, [R1+0xe1e0] ;  /* 0x00e1e00001387983 */ /* 0x000f1c0000300a00 */
[----:B------:R-:W-:Y:S04]  /*dd0c0*/  STL.64 [R1+0x24b0], R8 ;  /* 0x0024b00801007387 */ /* 0x000fe80000100a00 */
[----:B------:R3:W-:Y:S02]  /*dd0d0*/  STL.64 [R1+0x24b8], R10 ;  /* 0x0024b80a01007387 */ /* 0x0007e40000100a00 */
[----:B---3--:R-:W-:Y:S02]  /*dd0e0*/  HMMA.16816.F32 R8, R28, R60, R12 ;  /* 0x0000003c1c08723c */ /* 0x008fe4000000180c */
[----:B------:R-:W-:-:S15]  /*dd0f0*/  STL [R1+0xe110], R61 ;  /* 0x00e1103d01007387 */ /* 0x000fde0000100800 */
[----:B------:R-:W-:Y:S02]  /*dd100*/  NOP ;  /* 0x0000000000007918 */ /* 0x000fe40000000000 */
[----:B------:R-:W-:Y:S04]  /*dd110*/  STL.64 [R1+0x24a0], R8 ;  /* 0x0024a00801007387 */ /* 0x000fe80000100a00 */
[----:B------:R4:W-:Y:S01]  /*dd120*/  STL.64 [R1+0x24a8], R10 ;  /* 0x0024a80a01007387 */ /* 0x0009e20000100a00 */
[C---:B--2---:R-:W-:Y:S08]  /*dd130*/  HMMA.16816.F32 R12, R28.reuse, R58, R16 ;  /* 0x0000003a1c0c723c */ /* 0x044ff00000001810 */
        /* <DEDUP_REMOVED lines=167> */
[----:B------:R0:W-:Y:S04]  /*ddbb0*/  STL.64 [R1+0x2290], R20 ;  /* 0x0022901401007387 */ /* 0x0001e80000100a00 */
[----:B------:R-:W-:Y:S04]  /*ddbc0*/  STL.64 [R1+0x2298], R22 ;  /* 0x0022981601007387 */ /* 0x000fe80000100a00 */
[----:B------:R1:W-:Y:S04]  /*ddbd0*/  STL.64 [R1+0x2280], R16 ;  /* 0x0022801001007387 */ /* 0x0003e80000100a00 */
[----:B------:R3:W-:Y:S04]  /*ddbe0*/  STL.64 [R1+0x2288], R18 ;  /* 0x0022881201007387 */ /* 0x0007e80000100a00 */
[----:B------:R-:W2:Y:S04]  /*ddbf0*/  LDL.LU R45, [R1+0x8a4] ;  /* 0x0008a400012d7983 */ /* 0x000ea80000300800 */
[----:B------:R-:W4:Y:S04]  /*ddc00*/  LDL.LU R46, [R1+0x8a8] ;  /* 0x0008a800012e7983 */ /* 0x000f280000300800 */
[----:B------:R-:W4:Y:S04]  /*ddc10*/  LDL.LU R47, [R1+0x8ac] ;  /* 0x0008ac00012f7983 */ /* 0x000f280000300800 */
[----:B----4-:R-:W-:Y:S04]  /*ddc20*/  STL.64 [R1+0xe120], R46 ;  /* 0x00e1202e01007387 */ /* 0x010fe80000100a00 */
[----:B--2---:R-:W-:Y:S04]  /*ddc30*/  STL.64 [R1+0xe118], R44 ;  /* 0x00e1182c01007387 */ /* 0x004fe80000100a00 */
[----:B------:R-:W2:Y:S04]  /*ddc40*/  LDL.LU R36, [R1+0x960] ;  /* 0x0009600001247983 */ /* 0x000ea80000300800 */
        /* <DEDUP_REMOVED lines=8> */
[----:B------:R-:W4:Y:S01]  /*ddcd0*/  LDL.LU R27, [R1+0xe0c] ;  /* 0x000e0c00011b7983 */ /* 0x000f220000300800 */
[----:B0-----:R-:W-:-:S03]  /*ddce0*/  IMAD.MOV.U32 R20, RZ, RZ, R4 ;  /* 0x000000ffff147224 */ /* 0x001fc600078e0004 */
[----:B----4-:R-:W-:Y:S04]  /*ddcf0*/  STL.64 [R1+0xe158], R26 ;  /* 0x00e1581a01007387 */ /* 0x010fe80000100a00 */
[----:B--2---:R0:W-:Y:S04]  /*ddd00*/  STL.64 [R1+0xe150], R24 ;  /* 0x00e1501801007387 */ /* 0x0041e80000100a00 */
[----:B-1----:R-:W2:Y:S04]  /*ddd10*/  LDL.LU R16, [R1+0xe40] ;  /* 0x000e400001107983 */ /* 0x002ea80000300800 */
[----:B------:R-:W2:Y:S04]  /*ddd20*/  LDL.LU R17, [R1+0xe44] ;  /* 0x000e440001117983 */ /* 0x000ea80000300800 */
[----:B---3--:R-:W2:Y:S04]  /*ddd30*/  LDL.LU R18, [R1+0xe48] ;  /* 0x000e480001127983 */ /* 0x008ea80000300800 */
[----:B------:R-:W2:Y:S04]  /*ddd40*/  LDL.LU R19, [R1+0xe4c] ;  /* 0x000e4c0001137983 */ /* 0x000ea80000300800 */
[----:B------:R-:W2:Y:S04]  /*ddd50*/  LDL.64 R22, [R1] ;  /* 0x0000000001167983 */ /* 0x000ea80000100a00 */
        /* <DEDUP_REMOVED lines=58> */
[----:B------:R4:W-:Y:S02]  /*de100*/  STL.64 [R1+0xe040], R10 ;  /* 0x00e0400a01007387 */ /* 0x0009e40000100a00 */
[----:B----4-:R-:W-:-:S02]  /*de110*/  IMAD.MOV.U32 R10, RZ, RZ, R5 ;  /* 0x000000ffff0a7224 */ /* 0x010fc400078e0005 */
[----:B------:R-:W4:Y:S04]  /*de120*/  LDL.LU R5, [R1+0xe138] ;  /* 0x00e1380001057983 */ /* 0x000f280000300800 */
[----:B------:R-:W2:Y:S04]  /*de130*/  LDL R11, [R1+0x14] ;  /* 0x00001400010b7983 */ /* 0x000ea80000100800 */
[----:B------:R0:W-:Y:S04]  /*de140*/  STL.64 [R1+0xe038], R8 ;  /* 0x00e0380801007387 */ /* 0x0001e80000100a00 */
[----:B0-----:R-:W2:Y:S04]  /*de150*/  LDL.LU R9, [R1+0x358c] ;  /* 0x00358c0001097983 */ /* 0x001ea80000300800 */
[----:B------:R-:W2:Y:S01]  /*de160*/  LDL.LU R8, [R1+0x3594] ;  /* 0x0035940001087983 */ /* 0x000ea20000300800 */
[----:B---3--:R-:W-:Y:S01]  /*de170*/  HMMA.16816.F32 R36, R28, R6, R36 ;  /* 0x000000061c24723c */ /* 0x008fe20000001824 */
[----:B------:R-:W-:-:S15]  /*de180*/  IMAD R56, R56, 0x100, R61 ;  /* 0x0000010038387824 */ /* 0x000fde00078e023d */
[----:B------:R-:W-:-:S03]  /*de190*/  NOP ;  /* 0x0000000000007918 */ /* 0x000fc60000000000 */
[----:B------:R-:W-:Y:S04]  /*de1a0*/  STL.64 [R1+0x2240], R36 ;  /* 0x0022402401007387 */ /* 0x000fe80000100a00 */
[----:B------:R0:W-:Y:S04]  /*de1b0*/  STL.64 [R1+0x2248], R38 ;  /* 0x0022482601007387 */ /* 0x0001e80000100a00 */
[----:B0-----:R-:W3:Y:S04]  /*de1c0*/  LDL.LU.64 R38, [R1+0xe130] ;  /* 0x00e1300001267983 */ /* 0x001ee80000300a00 */
[----:B------:R-:W3:Y:S01]  /*de1d0*/  LDL.LU.64 R36, [R1+0xe128] ;  /* 0x00e1280001247983 */ /* 0x000ee20000300a00 */
[----:B----4-:R-:W-:-:S15]  /*de1e0*/  HMMA.16816.F32 R44, R28, R4, R44 ;  /* 0x000000041c2c723c */ /* 0x010fde000000182c */
[----:B------:R-:W-:-:S04]  /*de1f0*/  NOP ;  /* 0x0000000000007918 */ /* 0x000fc80000000000 */
[----:B------:R-:W-:Y:S04]  /*de200*/  STL.64 [R1+0x2230], R44 ;  /* 0x0022302c01007387 */ /* 0x000fe80000100a00 */
[----:B------:R0:W-:Y:S01]  /*de210*/  STL.64 [R1+0x2238], R46 ;  /* 0x0022382e01007387 */ /* 0x0001e20000100a00 */
[----:B--2---:R-:W-:Y:S02]  /*de220*/  IMAD R9, R9, 0x100, R2 ;  /* 0x0000010009097824 */ /* 0x004fe400078e0202 */
[----:B------:R-:W-:Y:S01]  /*de230*/  IMAD R8, R8, 0x100, R3 ;  /* 0x0000010008087824 */ /* 0x000fe200078e0203 */
[----:B0-----:R-:W2:Y:S04]  /*de240*/  LDL.LU.64 R46, [R1+0xe120] ;  /* 0x00e12000012e7983 */ /* 0x001ea80000300a00 */
[----:B------:R-:W2:Y:S04]  /*de250*/  LDL.LU.64 R44, [R1+0xe118] ;  /* 0x00e11800012c7983 */ /* 0x000ea80000300a00 */
[----:B------:R-:W-:Y:S04]  /*de260*/  STL.64 [R1+0xe020], R6 ;  /* 0x00e0200601007387 */ /* 0x000fe80000100a00 */
[----:B------:R0:W-:Y:S04]  /*de270*/  STL.64 [R1+0xe018], R4 ;  /* 0x00e0180401007387 */ /* 0x0001e80000100a00 */
[----:B0-----:R-:W4:Y:S04]  /*de280*/  LDL.LU R4, [R1+0xee0] ;  /* 0x000ee00001047983 */ /* 0x001f280000300800 */
[----:B------:R-:W4:Y:S04]  /*de290*/  LDL.LU R5, [R1+0xee4] ;  /* 0x000ee40001057983 */ /* 0x000f280000300800 */
[----:B------:R-:W4:Y:S04]  /*de2a0*/  LDL.LU R6, [R1+0xee8] ;  /* 0x000ee80001067983 */ /* 0x000f280000300800 */
[----:B------:R-:W4:Y:S04]  /*de2b0*/  LDL.LU R7, [R1+0xeec] ;  /* 0x000eec0001077983 */ /* 0x000f280000300800 */
[----:B------:R-:W2:Y:S04]  /*de2c0*/  LDL.LU R61, [R1+0xe110] ;  /* 0x00e11000013d7983 */ /* 0x000ea80000300800 */
[----:B------:R-:W2:Y:S04]  /*de2d0*/  LDL.LU R2, [R1+0xe10c] ;  /* 0x00e10c0001027983 */ /* 0x000ea80000300800 */
[----:B------:R-:W2:Y:S01]  /*de2e0*/  LDL.LU R3, [R1+0xe108] ;  /* 0x00e1080001037983 */ /* 0x000ea20000300800 */
[----:B------:R-:W-:Y:S01]  /*de2f0*/  IMAD R0, R0, 0x100, R57 ;  /* 0x0000010000007824 */ /* 0x000fe200078e0239 */
[----:B--2---:R-:W-:Y:S02]  /*de300*/  HMMA.16816.F32 R28, R28, R2, R48 ;  /* 0x000000021c1c723c */ /* 0x004fe40000001830 */
[----:B------:R-:W2:Y:S04]  /*de310*/  LDL.LU.64 R50, [R1+0xe100] ;  /* 0x00e1000001327983 */ /* 0x000ea80000300a00 */
[----:B------:R-:W2:-:S13]  /*de320*/  LDL.LU.64 R48, [R1+0xe0f8] ;  /* 0x00e0f80001307983 */ /* 0x000e9a0000300a00 */
[----:B------:R0:W-:Y:S04]  /*de330*/  STL.64 [R1+0x2210], R28 ;  /* 0x0022101c01007387 */ /* 0x0001e80000100a00 */
[----:B------:R1:W-:Y:S01]  /*de340*/  STL.64 [R1+0x2218], R30 ;  /* 0x0022181e01007387 */ /* 0x0003e20000100a00 */
[----:B0-----:R-:W-:Y:S02]  /*de350*/  F2FP.F16.E4M3.UNPACK_B R28, R56 ;  /* 0x00000038ff1c723e */ /* 0x001fe400020006ff */
[----:B------:R-:W-:Y:S02]  /*de360*/  F2FP.F16.E4M3.UNPACK_B R29, R9 ;  /* 0x00000009ff1d723e */ /* 0x000fe400020006ff */
[----:B-1----:R-:W-:Y:S02]  /*de370*/  F2FP.F16.E4M3.UNPACK_B R30, R8 ;  /* 0x00000008ff1e723e */ /* 0x002fe400020006ff */
[----:B------:R-:W-:-:S07]  /*de380*/  F2FP.F16.E4M3.UNPACK_B R31, R0 ;  /* 0x00000000ff1f723e */ /* 0x000fce00020006ff */
[----:B------:R-:W-:Y:S01]  /*de390*/  HMMA.16816.F32 R56, R28, R58, R52 ;  /* 0x0000003a1c38723c */ /* 0x000fe20000001834 */
[----:B------:R-:W2:Y:S04]  /*de3a0*/  LDL.LU.64 R54, [R1+0xe0f0] ;  /* 0x00e0f00001367983 */ /* 0x000ea80000300a00 */
[----:B------:R-:W3:-:S14]  /*de3b0*/  LDL.LU.64 R52, [R1+0xe0e8] ;  /* 0x00e0e80001347983 */ /* 0x000edc0000300a00 */
[----:B------:R-:W-:Y:S04]  /*de3c0*/  STL.64 [R1+0x2200], R56 ;  /* 0x0022003801007387 */ /* 0x000fe80000100a00 */
[----:B------:R0:W-:Y:S04]  /*de3d0*/  STL.64 [R1+0x2208], R58 ;  /* 0x0022083a01007387 */ /* 0x0001e80000100a00 */
[----:B0-----:R-:W3:Y:S04]  /*de3e0*/  LDL.LU.64 R58, [R1+0xe0e0] ;  /* 0x00e0e000013a7983 */ /* 0x001ee80000300a00 */
[----:B------:R-:W3:Y:S01]  /*de3f0*/  LDL.LU.64 R56, [R1+0xe0d8] ;  /* 0x00e0d80001387983 */ /* 0x000ee20000300a00 */
[C---:B----4-:R-:W-:Y:S08]  /*de400*/  HMMA.16816.F32 R4, R28.reuse, R10, R4 ;  /* 0x0000000a1c04723c */ /* 0x050ff00000001804 */
[C---:B------:R-:W-:Y:S08]  /*de410*/  HMMA.16816.F32 R12, R28.reuse, R20, R12 ;  /* 0x000000141c0c723c */ /* 0x040ff0000000180c */
        /* <DEDUP_REMOVED lines=10> */
[C---:B--2---:R-:W-:Y:S08]  /*de4c0*/  HMMA.16816.F32 R16, R28.reuse, R54, R40 ;  /* 0x000000361c10723c */ /* 0x044ff00000001828 */
[C---:B---3--:R-:W-:Y:S01]  /*de4d0*/  HMMA.16816.F32 R12, R28.reuse, R58, R32 ;  /* 0x0000003a1c0c723c */ /* 0x048fe20000001820 */
[----:B------:R-:W-:Y:S07]  /*de4e0*/  STL.64 [R1+0xe010], R58 ;  /* 0x00e0103a01007387 */ /* 0x000fee0000100a00 */
[C---:B------:R-:W-:Y:S11]  /*de4f0*/  HMMA.16816.F32 R8, R28.reuse, R56, R36 ;  /* 0x000000381c08723c */ /* 0x040ff60000001824 */
[----:B------:R-:W-:Y:S04]  /*de500*/  STL.64 [R1+0x21a0], R12 ;  /* 0x0021a00c01007387 */ /* 0x000fe80000100a00 */
[----:B------:R0:W-:Y:S02]  /*de510*/  STL.64 [R1+0x21a8], R14 ;  /* 0x0021a80e01007387 */ /* 0x0001e40000100a00 */
[----:B0-----:R-:W-:Y:S02]  /*de520*/  HMMA.16816.F32 R12, R28, R52, R44 ;  /* 0x000000341c0c723c */ /* 0x001fe4000000182c */
[----:B------:R-:W-:Y:S04]  /*de530*/  STL.64 [R1+0xe008], R56 ;  /* 0x00e0083801007387 */ /* 0x000fe80000100a00 */
        /* <DEDUP_REMOVED lines=165> */
[----:B------:R-:W-:-:S03]  /*def90*/  IMAD.MOV.U32 R58, RZ, RZ, R4 ;  /* 0x000000ffff3a7224 */ /* 0x000fc600078e0004 */
[----:B---3--:R-:W-:Y:S04]  /*defa0*/  STL.64 [R1+0xe050], R34 ;  /* 0x00e0502201007387 */ /* 0x008fe80000100a00 */
[----:B--2---:R1:W-:Y:S04]  /*defb0*/  STL.64 [R1+0xe048], R32 ;  /* 0x00e0482001007387 */ /* 0x0043e80000100a00 */
        /* <DEDUP_REMOVED lines=8> */
[----:B-1----:R-:W4:Y:S04]  /*df040*/  LDL.LU R32, [R1+0x650] ;  /* 0x0006500001207983 */ /* 0x002f280000300800 */
        /* <DEDUP_REMOVED lines=25> */
[----:B------:R-:W3:Y:S04]  /*df1e0*/  LDL.64 R46, [R1+0x10] ;  /* 0x00001000012e7983 */ /* 0x000ee80000100a00 */
[----:B------:R-:W3:Y:S04]  /*df1f0*/  LDL.64 R56, [R1+0x8] ;  /* 0x0000080001387983 */ /* 0x000ee80000100a00 */
        /* <DEDUP_REMOVED lines=36> */
[----:B------:R-:W-:Y:S04]  /*df440*/  STL.64 [R1+0xdf30], R10 ;  /* 0x00df300a01007387 */ /* 0x000fe80000100a00 */
[----:B------:R4:W-:Y:S01]  /*df450*/  STL.64 [R1+0xdf28], R8 ;  /* 0x00df280801007387 */ /* 0x0009e20000100a00 */
[----:B------:R-:W-:Y:S01]  /*df460*/  IMAD R0, R0, 0x100, R27 ;  /* 0x0000010000007824 */ /* 0x000fe200078e021b */
[C---:B--2---:R-:W-:Y:S08]  /*df470*/  HMMA.16816.F32 R12, R28.reuse, R6, R12 ;  /* 0x000000061c0c723c */ /* 0x044ff0000000180c */
[----:B----4-:R-:W-:Y:S01]  /*df480*/  HMMA.16816.F32 R8, R28, R4, R16 ;  /* 0x000000041c08723c */ /* 0x010fe20000001810 */
[----:B------:R-:W-:Y:S10]  /*df490*/  STL.64 [R1+0xdf40], R6 ;  /* 0x00df400601007387 */ /* 0x000ff40000100a00 */
[----:B------:R-:W-:Y:S04]  /*df4a0*/  STL.64 [R1+0x1ff0], R12 ;  /* 0x001ff00c01007387 */ /* 0x000fe80000100a00 */
[----:B------:R-:W-:Y:S04]  /*df4b0*/  STL.64 [R1+0x1ff8], R14 ;  /* 0x001ff80e01007387 */ /* 0x000fe80000100a00 */
[----:B------:R0:W-:Y:S04]  /*df4c0*/  STL.64 [R1+0xdf38], R4 ;  /* 0x00df380401007387 */ /* 0x0001e80000100a00 */
[----:B------:R1:W-:Y:S01]  /*df4d0*/  STL.64 [R1+0x1fe0], R8 ;  /* 0x001fe00801007387 */ /* 0x0003e20000100a00 */
[----:B0-----:R-:W-:-:S02]  /*df4e0*/  IMAD R5, R24, 0x100, R23 ;  /* 0x0000010018057824 */ /* 0x001fc400078e0217 */
[----:B-1----:R-:W-:Y:S02]  /*df4f0*/  IMAD R8, R22, 0x100, R21 ;  /* 0x0000010016087824 */ /* 0x002fe400078e0215 */
[----:B------:R-:W-:Y:S01]  /*df500*/  IMAD R4, R26, 0x100, R25 ;  /* 0x000001001a047824 */ /* 0x000fe200078e0219 */
[----:B------:R-:W-:Y:S01]  /*df510*/  HMMA.16816.F32 R12, R28, R2, R32 ;  /* 0x000000021c0c723c */ /* 0x000fe20000001820 */
[----:B------:R-:W-:Y:S02]  /*df520*/  F2FP.F16.E4M3.UNPACK_B R31, R0 ;  /* 0x00000000ff1f723e */ /* 0x000fe400020006ff */
[----:B------:R-:W-:Y:S02]  /*df530*/  F2FP.F16.E4M3.UNPACK_B R29, R5 ;  /* 0x00000005ff1d723e */ /* 0x000fe400020006ff */
[----:B------:R-:W-:Y:S02]  /*df540*/  F2FP.F16.E4M3.UNPACK_B R28, R8 ;  /* 0x00000008ff1c723e */ /* 0x000fe400020006ff */
[----:B------:R-:W-:Y:S01]  /*df550*/  F2FP.F16.E4M3.UNPACK_B R30, R4 ;  /* 0x00000004ff1e723e */ /* 0x000fe200020006ff */
[----:B------:R0:W-:Y:S06]  /*df560*/  STL.64 [R1+0x1fe8], R10 ;  /* 0x001fe80a01007387 */ /* 0x0001ec0000100a00 */
[C---:B0-----:R-:W-:Y:S05]  /*df570*/  HMMA.16816.F32 R8, R28.reuse, R44, R36 ;  /* 0x0000002c1c08723c */ /* 0x041fea0000001824 */
[----:B------:R-:W-:Y:S04]  /*df580*/  STL.64 [R1+0x1fd0], R12 ;  /* 0x001fd00c01007387 */ /* 0x000fe80000100a00 */
[----:B------:R-:W-:Y:S10]  /*df590*/  STL.64 [R1+0x1fd8], R14 ;  /* 0x001fd80e01007387 */ /* 0x000ff40000100a00 */
[----:B------:R-:W-:Y:S04]  /*df5a0*/  STL.64 [R1+0x1fb0], R8 ;  /* 0x001fb00801007387 */ /* 0x000fe80000100a00 */
[----:B------:R0:W-:Y:S02]  /*df5b0*/  STL.64 [R1+0x1fb8], R10 ;  /* 0x001fb80a01007387 */ /* 0x0001e40000100a00 */
[C---:B0-----:R-:W-:Y:S08]  /*df5c0*/  HMMA.16816.F32 R8, R28.reuse, R46, R40 ;  /* 0x0000002e1c08723c */ /* 0x041ff00000001828 */
[C---:B---3--:R-:W-:Y:S11]  /*df5d0*/  HMMA.16816.F32 R12, R28.reuse, R56, R48 ;  /* 0x000000381c0c723c */ /* 0x048ff60000001830 */
[----:B------:R-:W-:Y:S04]  /*df5e0*/  STL.64 [R1+0x1fa0], R8 ;  /* 0x001fa00801007387 */ /* 0x000fe80000100a00 */
[----:B------:R0:W-:Y:S02]  /*df5f0*/  STL.64 [R1+0x1fa8], R10 ;  /* 0x001fa80a01007387 */ /* 0x0001e40000100a00 */
[----:B0-----:R-:W-:Y:S02]  /*df600*/  HMMA.16816.F32 R8, R28, R58, R52 ;  /* 0x0000003a1c08723c */ /* 0x001fe40000001834 */
[----:B------:R0:W-:Y:S04]  /*df610*/  STL.64 [R1+0x1f80], R12 ;  /* 0x001f800c01007387 */ /* 0x0001e80000100a00 */
[----:B------:R1:W-:Y:S04]  /*df620*/  STL.64 [R1+0x1f88], R14 ;  /* 0x001f880e01007387 */ /* 0x0003e80000100a00 */
[----:B0-----:R-:W2:Y:S09]  /*df630*/  LDL.LU R12, [R1+0x4c0] ;  /* 0x0004c000010c7983 */ /* 0x001eb20000300800 */
[----:B------:R0:W-:Y:S04]  /*df640*/  STL.64 [R1+0x1f60], R8 ;  /* 0x001f600801007387 */ /* 0x0001e80000100a00 */
[----:B------:R3:W-:Y:S04]  /*df650*/  STL.64 [R1+0x1f68], R10 ;  /* 0x001f680a01007387 */ /* 0x0007e80000100a00 */
[----:B------:R-:W2:Y:S04]  /*df660*/  LDL.LU R13, [R1+0x4c4] ;  /* 0x0004c400010d7983 */ /* 0x000ea80000300800 */
[----:B-1----:R-:W2:Y:S04]  /*df670*/  LDL.LU R14, [R1+0x4c8] ;  /* 0x0004c800010e7983 */ /* 0x002ea80000300800 */
[----:B------:R-:W2:Y:S04]  /*df680*/  LDL.LU R15, [R1+0x4cc] ;  /* 0x0004cc00010f7983 */ /* 0x000ea80000300800 */
        /* <DEDUP_REMOVED lines=55> */
[----:B---3--:R-:W-:-:S15]  /*dfa00*/  HMMA.16816.F32 R52, R28, R58, R52 ;  /* 0x0000003a1c34723c */ /* 0x008fde0000001834 */
[----:B------:R-:W-:-:S04]  /*dfa10*/  NOP ;  /* 0x0000000000007918 */ /* 0x000fc80000000000 */
[----:B------:R-:W-:Y:S04]  /*dfa20*/  STL.64 [R1+0x1f30], R52 ;  /* 0x001f303401007387 */ /* 0x000fe80000100a00 */
[----:B------:R0:W-:Y:S04]  /*dfa30*/  STL.64 [R1+0x1f38], R54 ;  /* 0x001f383601007387 */ /* 0x0001e80000100a00 */
[----:B0-----:R-:W3:Y:S04]  /*dfa40*/  LDL.LU.64 R54, [R1+0xe000] ;  /* 0x00e0000001367983 */ /* 0x001ee80000300a00 */
[----:B------:R-:W4:Y:S01]  /*dfa50*/  LDL.LU.64 R52, [R1+0xdff8] ;  /* 0x00dff80001347983 */ /* 0x000f220000300a00 */
[----:B--2---:R-:W-:-:S15]  /*dfa60*/  HMMA.16816.F32 R36, R28, R56, R36 ;  /* 0x000000381c24723c */ /* 0x004fde0000001824 */
[----:B------:R-:W-:-:S04]  /*dfa70*/  NOP ;  /* 0x0000000000007918 */ /* 0x000fc80000000000 */
[----:B------:R0:W-:Y:S04]  /*dfa80*/  STL.64 [R1+0x1f20], R36 ;  /* 0x001f202401007387 */ /* 0x0001e80000100a00 */
[----:B------:R1:W-:Y:S04]  /*dfa90*/  STL.64 [R1+0x1f28], R38 ;  /* 0x001f282601007387 */ /* 0x0003e80000100a00 */
[----:B0-----:R-:W2:Y:S04]  /*dfaa0*/  LDL.LU R36, [R1+0x520] ;  /* 0x0005200001247983 */ /* 0x001ea80000300800 */
[----:B------:R-:W2:Y:S04]  /*dfab0*/  LDL.LU R37, [R1+0x524] ;  /* 0x0005240001257983 */ /* 0x000ea80000300800 */
[----:B-1----:R-:W2:Y:S04]  /*dfac0*/  LDL.LU R38, [R1+0x528] ;  /* 0x0005280001267983 */ /* 0x002ea80000300800 */
        /* <DEDUP_REMOVED lines=67> */
[C---:B------:R-:W-:Y:S08]  /*dff00*/  HMMA.16816.F32 R12, R28.reuse, R26, R12 ;  /* 0x0000001a1c0c723c */ /* 0x040ff0000000180c */
[C---:B----4-:R-:W-:Y:S01]  /*dff10*/  HMMA.16816.F32 R44, R28.reuse, R38, R48 ;  /* 0x000000261c2c723c */ /* 0x050fe20000001830 */
[----:B------:R-:W-:Y:S07]  /*dff20*/  STL.64 [R1+0xdec0], R38 ;  /* 0x00dec02601007387 */ /* 0x000fee0000100a00 */
[C---:B--2---:R-:W-:Y:S11]  /*dff30*/  HMMA.16816.F32 R40, R28.reuse, R36, R52 ;  /* 0x000000241c28723c */ /* 0x044ff60000001834 */
        /* <DEDUP_REMOVED lines=11> */
[----:B------:R0:W-:Y:S02]  /*dfff0*/  STL.64 [R1+0x1bc8], R10 ;  /* 0x001bc80a01007387 */ /* 0x0001e40000100a00 */
[----:B0-----:R-:W-:Y:S02]  /*e0000*/  HMMA.16816.F32 R8, R28, R24, R16 ;  /* 0x000000181c08723c */ /* 0x001fe40000001810 */
[----:B------:R-:W-:Y:S04]  /*e0010*/  STL.64 [R1+0x1ba0], R12 ;  /* 0x001ba00c01007387 */ /* 0x000fe80000100a00 */
[----:B------:R-:W-:-:S13]  /*e0020*/  STL.64 [R1+0x1ba8], R14 ;  /* 0x001ba80e01007387 */ /* 0x000fda0000100a00 */
[----:B------:R0:W-:Y:S04]  /*e0030*/  STL.64 [R1+0x1b90], R8 ;  /* 0x001b900801007387 */ /* 0x0001e80000100a00 */
[----:B------:R1:W-:Y:S04]  /*e0040*/  STL.64 [R1+0x1b98], R10 ;  /* 0x001b980a01007387 */ /* 0x0003e80000100a00 */
        /* <DEDUP_REMOVED lines=9> */
[----:B--2---:R-:W-:Y:S04]  /*e00e0*/  STL.64 [R1+0xdf58], R52 ;  /* 0x00df583401007387 */ /* 0x004fe80000100a00 */
[----:B------:R-:W-:Y:S04]  /*e00f0*/  STL.64 [R1+0xdf80], R58 ;  /* 0x00df803a01007387 */ /* 0x000fe80000100a00 */
[----:B------:R2:W-:Y:S04]  /*e0100*/  STL.64 [R1+0xdf78], R56 ;  /* 0x00df783801007387 */ /* 0x0005e80000100a00 */
        /* <DEDUP_REMOVED lines=94> */
[----:B------:R2:W-:Y:S01]  /*e06f0*/  STL.64 [R1+0xde28], R12 ;  /* 0x00de280c01007387 */ /* 0x0005e20000100a00 */
[C---:B---3--:R-:W-:Y:S08]  /*e0700*/  HMMA.16816.F32 R16, R28.reuse, R10, R16 ;  /* 0x0000000a1c10723c */ /* 0x048ff00000001810 */
[C---:B--2---:R-:W-:Y:S01]  /*e0710*/  HMMA.16816.F32 R12, R28.reuse, R8, R20 ;  /* 0x000000081c0c723c */ /* 0x044fe20000001814 */
[----:B------:R-:W-:Y:S10]  /*e0720*/  STL.64 [R1+0xde40], R10 ;  /* 0x00de400a01007387 */ /* 0x000ff40000100a00 */
[----:B------:R-:W-:Y:S04]  /*e0730*/  STL.64 [R1+0x1b10], R16 ;  /* 0x001b101001007387 */ /* 0x000fe80000100a00 */
[----:B------:R-:W-:Y:S04]  /*e0740*/  STL.64 [R1+0x1b18], R18 ;  /* 0x001b181201007387 */ /* 0x000fe80000100a00 */
[----:B------:R-:W-:Y:S04]  /*e0750*/  STL.64 [R1+0xde38], R8 ;  /* 0x00de380801007387 */ /* 0x000fe80000100a00 */
[----:B------:R-:W-:Y:S04]  /*e0760*/  STL.64 [R1+0x1b00], R12 ;  /* 0x001b000c01007387 */ /* 0x000fe80000100a00 */
[----:B------:R0:W-:Y:S02]  /*e0770*/  STL.64 [R1+0x1b08], R14 ;  /* 0x001b080e01007387 */ /* 0x0001e40000100a00 */
[C---:B0-----:R-:W-:Y:S08]  /*e0780*/  HMMA.16816.F32 R12, R28.reuse, R6, R24 ;  /* 0x000000061c0c723c */ /* 0x041ff00000001818 */
[----:B----4-:R-:W-:Y:S01]  /*e0790*/  HMMA.16816.F32 R8, R28, R4, R32 ;  /* 0x000000041c08723c */ /* 0x010fe20000001820 */
[----:B------:R0:W-:Y:S02]  /*e07a0*/  STL.64 [R1+0xde60], R6 ;  /* 0x00de600601007387 */ /* 0x0001e40000100a00 */
[----:B0-----:R-:W-:-:S08]  /*e07b0*/  IMAD R6, R39, 0x100, R38 ;  /* 0x0000010027067824 */ /* 0x001fd000078e0226 */
        /* <DEDUP_REMOVED lines=13> */
[C---:B------:R-:W-:Y:S08]  /*e0890*/  HMMA.16816.F32 R4, R28.reuse, R58, R52 ;  /* 0x0000003a1c04723c */ /* 0x040ff00000001834 */
[----:B0-----:R-:W-:Y:S01]  /*e08a0*/  HMMA.16816.F32 R8, R28, R56, R48 ;  /* 0x000000381c08723c */ /* 0x001fe20000001830 */
[----:B------:R-:W-:Y:S04]  /*e08b0*/  STL.64 [R1+0x1ac0], R12 ;  /* 0x001ac00c01007387 */ /* 0x000fe80000100a00 */
[----:B------:R-:W-:Y:S04]  /*e08c0*/  STL.64 [R1+0x1ac8], R14 ;  /* 0x001ac80e01007387 */ /* 0x000fe80000100a00 */
[----:B------:R-:W2:Y:S10]  /*e08d0*/  LDL.LU R16, [R1+0x2f0] ;  /* 0x0002f00001107983 */ /* 0x000eb40000300800 */
        /* <DEDUP_REMOVED lines=14> */
[----:B------:R0:W-:Y:S04]  /*e09c0*/  STL.64 [R1+0xdf18], R8 ;  /* 0x00df180801007387 */ /* 0x0001e80000100a00 */
[----:B---3--:R-:W2:Y:S04]  /*e09d0*/  LDL.LU R4, [R1+0x320] ;  /* 0x0003200001047983 */ /* 0x008ea80000300800 */
[----:B------:R-:W2:Y:S04]  /*e09e0*/  LDL.LU R5, [R1+0x324] ;  /* 0x0003240001057983 */ /* 0x000ea80000300800 */
[----:B----4-:R-:W2:Y:S04]  /*e09f0*/  LDL.LU R6, [R1+0x328] ;  /* 0x0003280001067983 */ /* 0x010ea80000300800 */
        /* <DEDUP_REMOVED lines=49> */
[C---:B--2---:R-:W-:Y:S08]  /*e0d10*/  HMMA.16816.F32 R8, R28.reuse, R24, R8 ;  /* 0x000000181c08723c */ /* 0x044ff00000001808 */
[C---:B----4-:R-:W-:Y:S08]  /*e0d20*/  HMMA.16816.F32 R24, R28.reuse, R26, R16 ;  /* 0x0000001a1c18723c */ /* 0x050ff00000001810 */
[C---:B---3--:R-:W-:Y:S03]  /*e0d30*/  HMMA.16816.F32 R56, R28.reuse, R60, R56 ;  /* 0x0000003c1c38723c */ /* 0x048fe60000001838 */
[----:B------:R-:W-:Y:S04]  /*e0d40*/  STL.64 [R1+0x1a80], R8 ;  /* 0x001a800801007387 */ /* 0x000fe80000100a00 */
[----:B------:R0:W-:Y:S04]  /*e0d50*/  STL.64 [R1+0x1a88], R10 ;  /* 0x001a880a01007387 */ /* 0x0001e80000100a00 */
[----:B0-----:R-:W2:Y:S04]  /*e0d60*/  LDL.LU.64 R10, [R1+0xdf20] ;  /* 0x00df2000010a7983 */ /* 0x001ea80000300a00 */
[----:B------:R-:W2:Y:S04]  /*e0d70*/  LDL.LU.64 R8, [R1+0xdf18] ;  /* 0x00df180001087983 */ /* 0x000ea80000300a00 */
[----:B------:R-:W3:Y:S04]  /*e0d80*/  LDL.LU.64 R18, [R1+0xdf10] ;  /* 0x00df100001127983 */ /* 0x000ee80000300a00 */
        /* <DEDUP_REMOVED lines=81> */
[----:B------:R-:W-:Y:S01]  /*e12a0*/  STL.64 [R1+0xddc0], R36 ;  /* 0x00ddc02401007387 */ /* 0x000fe20000100a00 */
[C---:B0-----:R-:W-:Y:S04]  /*e12b0*/  HMMA.16816.F32 R8, R28.reuse, R34, R16 ;  /* 0x000000221c08723c */ /* 0x041fe80000001810 */
[----:B------:R-:W-:Y:S04]  /*e12c0*/  STL.64 [R1+0x1160], R4 ;  /* 0x0011600401007387 */ /* 0x000fe80000100a00 */
[----:B------:R0:W-:Y:S04]  /*e12d0*/  STL.64 [R1+0x1168], R6 ;  /* 0x0011680601007387 */ /* 0x0001e80000100a00 */
[----:B------:R-:W2:Y:S01]  /*e12e0*/  LDL.LU R44, [R1+0x220] ;  /* 0x00022000012c7983 */ /* 0x000ea20000300800 */
[C---:B0-----:R-:W-:Y:S06]  /*e12f0*/  HMMA.16816.F32 R4, R28.reuse, R32, R20 ;  /* 0x000000201c04723c */ /* 0x041fec0000001814 */
[----:B------:R-:W-:Y:S04]  /*e1300*/  STL.64 [R1+0x1130], R8 ;  /* 0x0011300801007387 */ /* 0x000fe80000100a00 */
[----:B------:R-:W-:Y:S09]  /*e1310*/  STL.64 [R1+0x1138], R10 ;  /* 0x0011380a01007387 */ /* 0x000ff20000100a00 */
        /* <DEDUP_REMOVED lines=126> */
[----:B------:R-:W-:Y:S04]  /*e1b00*/  STL.64 [R1+0xf68], R10 ;  /* 0x000f680a01007387 */ /* 0x000fe80000100a00 */
[----:B------:R-:W2:Y:S09]  /*e1b10*/  LDL.LU R20, [R1+0x120] ;  /* 0x0001200001147983 */ /* 0x000eb20000300800 */
[----:B------:R0:W-:Y:S04]  /*e1b20*/  STL.64 [R1+0xf40], R4 ;  /* 0x000f400401007387 */ /* 0x0001e80000100a00 */
[----:B------:R1:W-:Y:S04]  /*e1b30*/  STL.64 [R1+0xf48], R6 ;  /* 0x000f480601007387 */ /* 0x0003e80000100a00 */
[----:B------:R-:W2:Y:S04]  /*e1b40*/  LDL.LU R21, [R1+0x124] ;  /* 0x0001240001157983 */ /* 0x000ea80000300800 */
[----:B------:R-:W3:Y:S04]  /*e1b50*/  LDL.LU R22, [R1+0x128] ;  /* 0x0001280001167983 */ /* 0x000ee80000300800 */
[----:B------:R-:W3:Y:S04]  /*e1b60*/  LDL.LU R23, [R1+0x12c] ;  /* 0x00012c0001177983 */ /* 0x000ee80000300800 */
[----:B---3--:R-:W-:Y:S04]  /*e1b70*/  STL.64 [R1+0xdde8], R22 ;  /* 0x00dde81601007387 */ /* 0x008fe80000100a00 */
[----:B--2---:R2:W-:Y:S04]  /*e1b80*/  STL.64 [R1+0xdde0], R20 ;  /* 0x00dde01401007387 */ /* 0x0045e80000100a00 */
[----:B------:R-:W3:Y:S04]  /*e1b90*/  LDL.LU R12, [R1+0x140] ;  /* 0x00014000010c7983 */ /* 0x000ee80000300800 */
[----:B------:R-:W3:Y:S04]  /*e1ba0*/  LDL.LU R13, [R1+0x144] ;  /* 0x00014400010d7983 */ /* 0x000ee80000300800 */
[----:B------:R-:W4:Y:S04]  /*e1bb0*/  LDL.LU R14, [R1+0x148] ;  /* 0x00014800010e7983 */ /* 0x000f280000300800 */
[----:B------:R-:W4:Y:S04]  /*e1bc0*/  LDL.LU R15, [R1+0x14c] ;  /* 0x00014c00010f7983 */ /* 0x000f280000300800 */
[----:B----4-:R4:W-:Y:S04]  /*e1bd0*/  STL.64 [R1+0xddf8], R14 ;  /* 0x00ddf80e01007387 */ /* 0x0109e80000100a00 */
[----:B---3--:R-:W-:Y:S04]  /*e1be0*/  STL.64 [R1+0xddf0], R12 ;  /* 0x00ddf00c01007387 */ /* 0x008fe80000100a00 */
[----:B0-----:R-:W3:Y:S04]  /*e1bf0*/  LDL.LU R4, [R1+0x160] ;  /* 0x0001600001047983 */ /* 0x001ee80000300800 */
[----:B------:R-:W3:Y:S04]  /*e1c00*/  LDL.LU R5, [R1+0x164] ;  /* 0x0001640001057983 */ /* 0x000ee80000300800 */
[----:B-1----:R-:W2:Y:S04]  /*e1c10*/  LDL.LU R6, [R1+0x168] ;  /* 0x0001680001067983 */ /* 0x002ea80000300800 */
[----:B------:R-:W2:Y:S04]  /*e1c20*/  LDL.LU R7, [R1+0x16c] ;  /* 0x00016c0001077983 */ /* 0x000ea80000300800 */
[----:B--2---:R-:W-:Y:S04]  /*e1c30*/  STL.64 [R1+0xde08], R6 ;  /* 0x00de080601007387 */ /* 0x004fe80000100a00 */
[----:B---3--:R0:W-:Y:S04]  /*e1c40*/  STL.64 [R1+0xde00], R4 ;  /* 0x00de000401007387 */ /* 0x0081e80000100a00 */
[----:B------:R-:W2:Y:S04]  /*e1c50*/  LDL.LU R40, [R1+0x1c0] ;  /* 0x0001c00001287983 */ /* 0x000ea80000300800 */
[----:B------:R-:W2:Y:S04]  /*e1c60*/  LDL.LU R41, [R1+0x1c4] ;  /* 0x0001c40001297983 */ /* 0x000ea80000300800 */
[----:B------:R-:W3:Y:S04]  /*e1c70*/  LDL.LU R42, [R1+0x1c8] ;  /* 0x0001c800012a7983 */ /* 0x000ee80000300800 */
[----:B------:R-:W3:Y:S01]  /*e1c80*/  LDL.LU R43, [R1+0x1cc] ;  /* 0x0001cc00012b7983 */ /* 0x000ee20000300800 */
[----:B------:R-:W-:-:S02]  /*e1c90*/  IMAD R8, R52, 0x100, R51 ;  /* 0x0000010034087824 */ /* 0x000fc400078e0233 */
[----:B------:R-:W-:Y:S02]  /*e1ca0*/  IMAD R60, R60, 0x100, R53 ;  /* 0x000001003c3c7824 */ /* 0x000fe400078e0235 */
[----:B------:R-:W-:Y:S02]  /*e1cb0*/  IMAD R61, R61, 0x100, R54 ;  /* 0x000001003d3d7824 */ /* 0x000fe400078e0236 */
[----:B------:R-:W-:Y:S01]  /*e1cc0*/  IMAD R0, R0, 0x100, R55 ;  /* 0x0000010000007824 */ /* 0x000fe200078e0237 */
[----:B------:R-:W-:Y:S02]  /*e1cd0*/  F2FP.F16.E4M3.UNPACK_B R28, R8 ;  /* 0x00000008ff1c723e */ /* 0x000fe400020006ff */
[----:B------:R-:W-:Y:S02]  /*e1ce0*/  F2FP.F16.E4M3.UNPACK_B R29, R60 ;  /* 0x0000003cff1d723e */ /* 0x000fe400020006ff */
[----:B------:R-:W-:Y:S01]  /*e1cf0*/  F2FP.F16.E4M3.UNPACK_B R30, R61 ;  /* 0x0000003dff1e723e */ /* 0x000fe200020006ff */
[----:B---3--:R-:W-:Y:S04]  /*e1d00*/  STL.64 [R1+0xde18], R42 ;  /* 0x00de182a01007387 */ /* 0x008fe80000100a00 */
[----:B--2---:R1:W-:Y:S04]  /*e1d10*/  STL.64 [R1+0xde10], R40 ;  /* 0x00de102801007387 */ /* 0x0043e80000100a00 */
[----:B------:R-:W2:Y:S04]  /*e1d20*/  LDL.LU R56, [R1+0x1d0] ;  /* 0x0001d00001387983 */ /* 0x000ea80000300800 */
[----:B------:R-:W2:Y:S04]  /*e1d30*/  LDL.LU R57, [R1+0x1d4] ;  /* 0x0001d40001397983 */ /* 0x000ea80000300800 */
[----:B------:R-:W2:Y:S04]  /*e1d40*/  LDL.LU R58, [R1+0x1d8] ;  /* 0x0001d800013a7983 */ /* 0x000ea80000300800 */
[----:B------:R-:W2:Y:S04]  /*e1d50*/  LDL.LU R59, [R1+0x1dc] ;  /* 0x0001dc00013b7983 */ /* 0x000ea80000300800 */
[----:B------:R-:W3:Y:S04]  /*e1d60*/  LDL R38, [R1] ;  /* 0x0000000001267983 */ /* 0x000ee80000100800 */
[----:B------:R-:W3:Y:S04]  /*e1d70*/  LDL R39, [R1+0x4] ;  /* 0x0000040001277983 */ /* 0x000ee80000100800 */
[----:B------:R-:W2:Y:S04]  /*e1d80*/  LDL R36, [R1+0x8] ;  /* 0x0000080001247983 */ /* 0x000ea80000100800 */
[----:B------:R-:W2:Y:S04]  /*e1d90*/  LDL R37, [R1+0xc] ;  /* 0x00000c0001257983 */ /* 0x000ea80000100800 */
[----:B------:R-:W2:Y:S04]  /*e1da0*/  LDL.LU R20, [R1+0x1f0] ;  /* 0x0001f00001147983 */ /* 0x000ea80000300800 */
[----:B------:R-:W2:Y:S04]  /*e1db0*/  LDL.LU R21, [R1+0x1f4] ;  /* 0x0001f40001157983 */ /* 0x000ea80000300800 */
[----:B------:R-:W2:Y:S04]  /*e1dc0*/  LDL.LU R22, [R1+0x1f8] ;  /* 0x0001f80001167983 */ /* 0x000ea80000300800 */
[----:B------:R-:W2:Y:S04]  /*e1dd0*/  LDL.LU R23, [R1+0x1fc] ;  /* 0x0001fc0001177983 */ /* 0x000ea80000300800 */
[----:B----4-:R-:W4:Y:S04]  /*e1de0*/  LDL R14, [R1+0x10] ;  /* 0x00001000010e7983 */ /* 0x010f280000100800 */
[----:B------:R-:W4:Y:S04]  /*e1df0*/  LDL R15, [R1+0x14] ;  /* 0x00001400010f7983 */ /* 0x000f280000100800 */
[----:B0-----:R-:W4:Y:S04]  /*e1e00*/  LDL.LU R4, [R1+0x200] ;  /* 0x0002000001047983 */ /* 0x001f280000300800 */
[----:B------:R-:W4:Y:S04]  /*e1e10*/  LDL.LU R5, [R1+0x204] ;  /* 0x0002040001057983 */ /* 0x000f280000300800 */
[----:B------:R-:W4:Y:S04]  /*e1e20*/  LDL.LU R6, [R1+0x208] ;  /* 0x0002080001067983 */ /* 0x000f280000300800 */
[----:B------:R-:W4:Y:S04]  /*e1e30*/  LDL.LU R7, [R1+0x20c] ;  /* 0x00020c0001077983 */ /* 0x000f280000300800 */
[----:B------:R-:W3:Y:S04]  /*e1e40*/  LDL R12, [R1+0x18] ;  /* 0x00001800010c7983 */ /* 0x000ee80000100800 */
[----:B------:R-:W3:Y:S04]  /*e1e50*/  LDL R13, [R1+0x1c] ;  /* 0x00001c00010d7983 */ /* 0x000ee80000100800 */
[----:B-1----:R-:W3:Y:S04]  /*e1e60*/  LDL.LU R40, [R1+0x210] ;  /* 0x0002100001287983 */ /* 0x002ee80000300800 */
        /* <DEDUP_REMOVED lines=33> */
[----:B------:R-:W-:-:S07]  /*e2080*/  F2FP.F16.E4M3.UNPACK_B R31, R0 ;  /* 0x00000000ff1f723e */ /* 0x000fce00020006ff */
[C---:B--2---:R-:W-:Y:S08]  /*e2090*/  HMMA.16816.F32 R20, R28.reuse, R36, R20 ;  /* 0x000000241c14723c */ /* 0x044ff00000001814 */
[C---:B---3--:R-:W-:Y:S08]  /*e20a0*/  HMMA.16816.F32 R40, R28.reuse, R12, R40 ;  /* 0x0000000c1c28723c */ /* 0x048ff00000001828 */
[C---:B----4-:R-:W-:Y:S08]  /*e20b0*/  HMMA.16816.F32 R12, R28.reuse, R14, R4 ;  /* 0x0000000e1c0c723c */ /* 0x050ff00000001804 */
[C---:B------:R-:W-:Y:S03]  /*e20c0*/  HMMA.16816.F32 R36, R28.reuse, R38, R32 ;  /* 0x000000261c24723c */ /* 0x040fe60000001820 */
[----:B------:R-:W-:Y:S04]  /*e20d0*/  STL.64 [R1+0xf30], R40 ;  /* 0x000f302801007387 */ /* 0x000fe80000100a00 */
[----:B------:R0:W-:Y:S01]  /*e20e0*/  STL.64 [R1+0xf38], R42 ;  /* 0x000f382a01007387 */ /* 0x0001e20000100a00 */
[C---:B------:R-:W-:Y:S03]  /*e20f0*/  HMMA.16816.F32 R56, R28.reuse, R60, R56 ;  /* 0x0000003c1c38723c */ /* 0x040fe60000001838 */
[----:B0-----:R-:W2:Y:S04]  /*e2100*/  LDL.LU.64 R42, [R1+0xde18] ;  /* 0x00de1800012a7983 */ /* 0x001ea80000300a00 */
[----:B------:R-:W2:Y:S04]  /*e2110*/  LDL.LU.64 R40, [R1+0xde10] ;  /* 0x00de100001287983 */ /* 0x000ea80000300a00 */
[----:B------:R-:W3:Y:S04]  /*e2120*/  LDL.LU.64 R6, [R1+0xde08] ;  /* 0x00de080001067983 */ /* 0x000ee80000300a00 */
        /* <DEDUP_REMOVED lines=18> */
[----:B------:R-:W3:Y:S04]  /*e2250*/  LDL.LU.64 R56, [R1+0xddb0] ;  /* 0x00ddb00001387983 */ /* 0x000ee80000300a00 */
[----:B------:R-:W-:Y:S01]  /*e2260*/  STL [R1+0xdce8], R61 ;  /* 0x00dce83d01007387 */ /* 0x000fe20000100800 */
        /* <DEDUP_REMOVED lines=40> */
[C---:B---3--:R-:W-:Y:S08]  /*e24f0*/  HMMA.16816.F32 R4, R28.reuse, R44, R8 ;  /* 0x0000002c1c04723c */ /* 0x048ff00000001808 */
[C---:B------:R-:W-:Y:S01]  /*e2500*/  HMMA.16816.F32 R8, R28.reuse, R42, R12 ;  /* 0x0000002a1c08723c */ /* 0x040fe2000000180c */
        /* <DEDUP_REMOVED lines=151> */
[C---:B0-----:R-:W-:Y:S08]  /*e2e80*/  HMMA.16816.F32 R12, R28.reuse, R6, R40 ;  /* 0x000000061c0c723c */ /* 0x041ff00000001828 */
[----:B------:R-:W-:Y:S01]  /*e2e90*/  HMMA.16816.F32 R8, R28, R4, R44 ;  /* 0x000000041c08723c */ /* 0x000fe2000000182c */
[----:B------:R-:W-:Y:S10]  /*e2ea0*/  STL.64 [R1+0xdc00], R6 ;  /* 0x00dc000601007387 */ /* 0x000ff40000100a00 */
[----:B------:R0:W-:Y:S04]  /*e2eb0*/  STL.64 [R1+0x6e0], R12 ;  /* 0x0006e00c01007387 */ /* 0x0001e80000100a00 */
        /* <DEDUP_REMOVED lines=20> */
[----:B------:R-:W2:Y:S04]  /*e3000*/  LDL.LU R6, [R1+0x7b8] ;  /* 0x0007b80001067983 */ /* 0x000ea80000300800 */
[----:B------:R-:W2:Y:S01]  /*e3010*/  LDL.LU R7, [R1+0x7bc] ;  /* 0x0007bc0001077983 */ /* 0x000ea20000300800 */
[----:B------:R-:W-:-:S03]  /*e3020*/  IMAD R41, R57, 0x100, R56 ;  /* 0x0000010039297824 */ /* 0x000fc600078e0238 */
[----:B---3--:R-:W2:Y:S04]  /*e3030*/  LDL.64 R8, [R1+0x18] ;  /* 0x0000180001087983 */ /* 0x008ea80000100a00 */
[----:B------:R-:W3:Y:S01]  /*e3040*/  LDL.LU R56, [R1+0x7d0] ;  /* 0x0007d00001387983 */ /* 0x000ee20000300800 */
[----:B------:R-:W-:-:S03]  /*e3050*/  IMAD R40, R59, 0x100, R58 ;  /* 0x000001003b287824 */ /* 0x000fc600078e023a */
[----:B------:R-:W3:Y:S04]  /*e3060*/  LDL.LU R57, [R1+0x7d4] ;  /* 0x0007d40001397983 */ /* 0x000ee80000300800 */
[----:B------:R-:W3:Y:S04]  /*e3070*/  LDL.LU R58, [R1+0x7d8] ;  /* 0x0007d800013a7983 */ /* 0x000ee80000300800 */
[----:B------:R-:W3:Y:S04]  /*e3080*/  LDL.LU R59, [R1+0x7dc] ;  /* 0x0007dc00013b7983 */ /* 0x000ee80000300800 */
[----:B----4-:R-:W3:Y:S04]  /*e3090*/  LDL.64 R10, [R1+0x10] ;  /* 0x00001000010a7983 */ /* 0x010ee80000100a00 */
[----:B------:R-:W4:Y:S04]  /*e30a0*/  LDL.64 R20, [R1+0x8] ;  /* 0x0000080001147983 */ /* 0x000f280000100a00 */
[----:B------:R-:W4:Y:S04]  /*e30b0*/  LDL.LU R16, [R1+0x7f0] ;  /* 0x0007f00001107983 */ /* 0x000f280000300800 */
[----:B------:R-:W4:Y:S04]  /*e30c0*/  LDL.LU R17, [R1+0x7f4] ;  /* 0x0007f40001117983 */ /* 0x000f280000300800 */
[----:B------:R-:W4:Y:S04]  /*e30d0*/  LDL.LU R18, [R1+0x7f8] ;  /* 0x0007f80001127983 */ /* 0x000f280000300800 */
[----:B------:R-:W4:Y:S04]  /*e30e0*/  LDL.LU R19, [R1+0x7fc] ;  /* 0x0007fc0001137983 */ /* 0x000f280000300800 */
        /* <DEDUP_REMOVED lines=9> */
[----:B------:R-:W-:Y:S01]  /*e3180*/  HMMA.16816.F32 R44, R28, R2, R44 ;  /* 0x000000021c2c723c */ /* 0x000fe2000000182c */
[----:B------:R-:W-:Y:S01]  /*e3190*/  IMAD R0, R0, 0x100, R43 ;  /* 0x0000010000007824 */ /* 0x000fe200078e022b */
[----:B------:R-:W-:-:S02]  /*e31a0*/  F2FP.F16.E4M3.UNPACK_B R28, R41 ;  /* 0x00000029ff1c723e */ /* 0x000fc400020006ff */
[----:B------:R-:W-:Y:S02]  /*e31b0*/  F2FP.F16.E4M3.UNPACK_B R29, R40 ;  /* 0x00000028ff1d723e */ /* 0x000fe400020006ff */
[----:B------:R-:W-:Y:S02]  /*e31c0*/  F2FP.F16.E4M3.UNPACK_B R30, R61 ;  /* 0x0000003dff1e723e */ /* 0x000fe400020006ff */
[----:B------:R-:W-:-:S07]  /*e31d0*/  F2FP.F16.E4M3.UNPACK_B R31, R0 ;  /* 0x00000000ff1f723e */ /* 0x000fce00020006ff */
[C---:B--2---:R-:W-:Y:S08]  /*e31e0*/  HMMA.16816.F32 R4, R28.reuse, R8, R4 ;  /* 0x000000081c04723c */ /* 0x044ff00000001804 */
[C---:B---3--:R-:W-:Y:S01]  /*e31f0*/  HMMA.16816.F32 R56, R28.reuse, R10, R56 ;  /* 0x0000000a1c38723c */ /* 0x048fe20000001838 */
[----:B------:R0:W-:Y:S04]  /*e3200*/  STL.64 [R1+0x60], R44 ;  /* 0x0000602c01007387 */ /* 0x0001e80000100a00 */
[----:B------:R1:W-:Y:S04]  /*e3210*/  STL.64 [R1+0x68], R46 ;  /* 0x0000682e01007387 */ /* 0x0003e80000100a00 */
        /* <DEDUP_REMOVED lines=9> */
[----:B------:R-:W-:Y:S04]  /*e32b0*/  STL.64 [R1+0x6c0], R4 ;  /* 0x0006c00401007387 */ /* 0x000fe80000100a00 */
[----:B------:R-:W-:Y:S04]  /*e32c0*/  STL.64 [R1+0x6c8], R6 ;  /* 0x0006c80601007387 */ /* 0x000fe80000100a00 */
[----:B------:R-:W-:Y:S04]  /*e32d0*/  STL.64 [R1+0x6b0], R56 ;  /* 0x0006b03801007387 */ /* 0x000fe80000100a00 */
[----:B------:R0:W-:Y:S04]  /*e32e0*/  STL.64 [R1+0x6b8], R58 ;  /* 0x0006b83a01007387 */ /* 0x0001e80000100a00 */
[----:B0-----:R-:W3:Y:S04]  /*e32f0*/  LDL.LU.64 R58, [R1+0xdce0] ;  /* 0x00dce000013a7983 */ /* 0x001ee80000300a00 */
[----:B------:R-:W3:Y:S01]  /*e3300*/  LDL.LU.64 R56, [R1+0xdcd8] ;  /* 0x00dcd80001387983 */ /* 0x000ee20000300a00 */
[----:B----4-:R-:W-:Y:S01]  /*e3310*/  HMMA.16816.F32 R12, R28, R20, R12 ;  /* 0x000000141c0c723c */ /* 0x010fe2000000180c */
[----:B------:R-:W-:-:S02]  /*e3320*/  IMAD.MOV.U32 R6, RZ, RZ, R10 ;  /* 0x000000ffff067224 */ /* 0x000fc400078e000a */
[----:B------:R-:W-:Y:S02]  /*e3330*/  IMAD.MOV.U32 R7, RZ, RZ, R21 ;  /* 0x000000ffff077224 */ /* 0x000fe400078e0015 */
[----:B------:R-:W-:Y:S02]  /*e3340*/  IMAD.MOV.U32 R4, RZ, RZ, R8 ;  /* 0x000000ffff047224 */ /* 0x000fe400078e0008 */
[----:B------:R-:W-:-:S12]  /*e3350*/  IMAD.MOV.U32 R5, RZ, RZ, R11 ;  /* 0x000000ffff057224 */ /* 0x000fd800078e000b */
[----:B------:R-:W-:Y:S04]  /*e3360*/  STL.64 [R1+0x6a0], R12 ;  /* 0x0006a00c01007387 */ /* 0x000fe80000100a00 */
[----:B------:R-:W-:Y:S04]  /*e3370*/  STL.64 [R1+0x6a8], R14 ;  /* 0x0006a80e01007387 */ /* 0x000fe80000100a00 */
[----:B------:R-:W-:Y:S04]  /*e3380*/  STL.64 [R1+0xdcd0], R6 ;  /* 0x00dcd00601007387 */ /* 0x000fe80000100a00 */
[----:B------:R0:W-:Y:S02]  /*e3390*/  STL.64 [R1+0xdcc8], R4 ;  /* 0x00dcc80401007387 */ /* 0x0001e40000100a00 */
[----:B0-----:R-:W-:-:S15]  /*e33a0*/  HMMA.16816.F32 R4, R28, R22, R16 ;  /* 0x000000161c04723c */ /* 0x001fde0000001810 */
[----:B------:R-:W-:-:S04]  /*e33b0*/  NOP ;  /* 0x0000000000007918 */ /* 0x000fc80000000000 */
[----:B------:R-:W-:Y:S04]  /*e33c0*/  STL.64 [R1+0x690], R4 ;  /* 0x0006900401007387 */ /* 0x000fe80000100a00 */
[----:B------:R0:W-:Y:S01]  /*e33d0*/  STL.64 [R1+0x698], R6 ;  /* 0x0006980601007387 */ /* 0x0001e20000100a00 */
[C---:B--2---:R-:W-:Y:S08]  /*e33e0*/  HMMA.16816.F32 R12, R28.reuse, R60, R24 ;  /* 0x0000003c1c0c723c */ /* 0x044ff00000001818 */
[C---:B---3--:R-:W-:Y:S08]  /*e33f0*/  HMMA.16816.F32 R16, R28.reuse, R58, R32 ;  /* 0x0000003a1c10723c */ /* 0x048ff00000001820 */
[C---:B0-----:R-:W-:Y:S03]  /*e3400*/  HMMA.16816.F32 R4, R28.reuse, R56, R36 ;  /* 0x000000381c04723c */ /* 0x041fe60000001824 */
[----:B------:R0:W-:Y:S04]  /*e3410*/  STL.64 [R1+0x680], R12 ;  /* 0x0006800c01007387 */ /* 0x0001e80000100a00 */
[----:B------:R1:W-:Y:S04]  /*e3420*/  STL.64 [R1+0x688], R14 ;  /* 0x0006880e01007387 */ /* 0x0003e80000100a00 */
[----:B0-----:R-:W2:Y:S04]  /*e3430*/  LDL.LU R12, [R1+0x9d0] ;  /* 0x0009d000010c7983 */ /* 0x001ea80000300800 */
[----:B------:R-:W-:Y:S04]  /*e3440*/  STL.64 [R1+0x670], R16 ;  /* 0x0006701001007387 */ /* 0x000fe80000100a00 */
[----:B------:R0:W-:Y:S04]  /*e3450*/  STL.64 [R1+0x678], R18 ;  /* 0x0006781201007387 */ /* 0x0001e80000100a00 */
[----:B------:R-:W-:Y:S04]  /*e3460*/  STL.64 [R1+0x660], R4 ;  /* 0x0006600401007387 */ /* 0x000fe80000100a00 */
[----:B------:R3:W-:Y:S04]  /*e3470*/  STL.64 [R1+0x668], R6 ;  /* 0x0006680601007387 */ /* 0x0007e80000100a00 */
[----:B------:R-:W2:Y:S04]  /*e3480*/  LDL.LU R13, [R1+0x9d4] ;  /* 0x0009d400010d7983 */ /* 0x000ea80000300800 */
[----:B-1----:R-:W2:Y:S04]  /*e3490*/  LDL.LU R14, [R1+0x9d8] ;  /* 0x0009d800010e7983 */ /* 0x002ea80000300800 */
[----:B------:R-:W2:Y:S01]  /*e34a0*/  LDL.LU R15, [R1+0x9dc] ;  /* 0x0009dc00010f7983 */ /* 0x000ea20000300800 */
[C---:B0-----:R-:W-:Y:S08]  /*e34b0*/  HMMA.16816.F32 R16, R28.reuse, R54, R40 ;  /* 0x000000361c10723c */ /* 0x041ff00000001828 */
[----:B---3--:R-:W-:Y:S01]  /*e34c0*/  HMMA.16816.F32 R4, R28, R52, R44 ;  /* 0x000000341c04723c */ /* 0x008fe2000000182c */
        /* <DEDUP_REMOVED lines=31> */
[----:B------:R-:W3:Y:S01]  /*e36c0*/  LDL.LU R20, [R1+0x910] ;  /* 0x0009100001147983 */ /* 0x000ee20000300800 */
[----:B------:R-:W-:Y:S02]  /*e36d0*/  IMAD.MOV.U32 R0, RZ, RZ, R9 ;  /* 0x000000ffff007224 */ /* 0x000fe400078e0009 */
[----:B------:R-:W-:Y:S01]  /*e36e0*/  IMAD.MOV.U32 R10, RZ, RZ, R22 ;  /* 0x000000ffff0a7224 */ /* 0x000fe200078e0016 */
        /* <DEDUP_REMOVED lines=94> */
[----:B0-----:R-:W-:Y:S02]  /*e3cd0*/  HMMA.16816.F32 R24, R28, R22, R56 ;  /* 0x000000161c18723c */ /* 0x001fe40000001838 */
[----:B------:R-:W-:Y:S04]  /*e3ce0*/  STL.64 [R1+0x580], R32 ;  /* 0x0005802001007387 */ /* 0x000fe80000100a00 */
[----:B------:R-:W-:Y:S01]  /*e3cf0*/  STL.64 [R1+0x588], R34 ;  /* 0x0005882201007387 */ /* 0x000fe20000100a00 */
[----:B------:R-:W-:-:S02]  /*e3d00*/  IMAD.MOV.U32 R58, RZ, RZ, R10 ;  /* 0x000000ffff3a7224 */ /* 0x000fc400078e000a */
[----:B------:R-:W-:Y:S02]  /*e3d10*/  IMAD.MOV.U32 R59, RZ, RZ, R9 ;  /* 0x000000ffff3b7224 */ /* 0x000fe400078e0009 */
[----:B------:R-:W-:Y:S02]  /*e3d20*/  IMAD.MOV.U32 R56, RZ, RZ, R8 ;  /* 0x000000ffff387224 */ /* 0x000fe400078e0008 */
[----:B------:R-:W-:-:S06]  /*e3d30*/  IMAD.MOV.U32 R57, RZ, RZ, R7 ;  /* 0x000000ffff397224 */ /* 0x000fcc00078e0007 */
[----:B------:R0:W-:Y:S04]  /*e3d40*/  STL.64 [R1+0x570], R24 ;  /* 0x0005701801007387 */ /* 0x0001e80000100a00 */
[----:B------:R1:W-:Y:S04]  /*e3d50*/  STL.64 [R1+0x578], R26 ;  /* 0x0005781a01007387 */ /* 0x0003e80000100a00 */
        /* <DEDUP_REMOVED lines=17> */
[----:B0-----:R-:W3:Y:S04]  /*e3e70*/  LDL.LU R24, [R1+0x362c] ;  /* 0x00362c0001187983 */ /* 0x001ee80000300800 */
[----:B------:R-:W4:Y:S04]  /*e3e80*/  LDL.LU R25, [R1+0x3638] ;  /* 0x0036380001197983 */ /* 0x000f280000300800 */
[----:B-1----:R-:W4:Y:S04]  /*e3e90*/  LDL.LU R26, [R1+0x3634] ;  /* 0x00363400011a7983 */ /* 0x002f280000300800 */
        /* <DEDUP_REMOVED lines=41> */
[----:B------:R0:W-:Y:S04]  /*e4130*/  STL.64 [R1+0xdbe0], R22 ;  /* 0x00dbe01601007387 */ /* 0x0001e80000100a00 */
[----:B0-----:R-:W4:Y:S04]  /*e4140*/  LDL.LU R22, [R1+0x3624] ;  /* 0x0036240001167983 */ /* 0x001f280000300800 */
[----:B------:R-:W4:Y:S04]  /*e4150*/  LDL.LU R23, [R1+0x3630] ;  /* 0x0036300001177983 */ /* 0x000f280000300800 */
[----:B------:R0:W-:Y:S04]  /*e4160*/  STL.64 [R1+0xdbd8], R20 ;  /* 0x00dbd81401007387 */ /* 0x0001e80000100a00 */
[----:B0-----:R-:W4:Y:S01]  /*e4170*/  LDL.LU R21, [R1+0x3628] ;  /* 0x0036280001157983 */ /* 0x001f220000300800 */
[C---:B--2---:R-:W-:Y:S08]  /*e4180*/  HMMA.16816.F32 R40, R28.reuse, R18, R40 ;  /* 0x000000121c28723c */ /* 0x044ff00000001828 */
[C---:B---3--:R-:W-:Y:S11]  /*e4190*/  HMMA.16816.F32 R12, R28.reuse, R16, R12 ;  /* 0x000000101c0c723c */ /* 0x048ff6000000180c */
        /* <DEDUP_REMOVED lines=42> */
[----:B------:R-:W-:Y:S01]  /*e4440*/  IMAD R0, R0, 0x100, R27 ;  /* 0x0000010000007824 */ /* 0x000fe200078e021b */
[C---:B---3--:R-:W-:Y:S08]  /*e4450*/  HMMA.16816.F32 R12, R28.reuse, R6, R12 ;  /* 0x000000061c0c723c */ /* 0x048ff0000000180c */
[----:B--2---:R-:W-:Y:S01]  /*e4460*/  HMMA.16816.F32 R8, R28, R4, R16 ;  /* 0x000000041c08723c */ /* 0x004fe20000001810 */
        /* <DEDUP_REMOVED lines=12> */
[----:B------:R-:W-:-:S07]  /*e4530*/  F2FP.F16.E4M3.UNPACK_B R30, R4 ;  /* 0x00000004ff1e723e */ /* 0x000fce00020006ff */
[C---:B------:R-:W-:Y:S01]  /*e4540*/  HMMA.16816.F32 R4, R28.reuse, R44, R36 ;  /* 0x0000002c1c04723c */ /* 0x040fe20000001824 */
[----:B------:R4:W-:Y:S04]  /*e4550*/  STL.64 [R1+0x4e8], R10 ;  /* 0x0004e80a01007387 */ /* 0x0009e80000100a00 */
[----:B------:R-:W-:Y:S04]  /*e4560*/  STL.64 [R1+0x50], R12 ;  /* 0x0000500c01007387 */ /* 0x000fe80000100a00 */
[----:B------:R0:W-:Y:S01]  /*e4570*/  STL.64 [R1+0x58], R14 ;  /* 0x0000580e01007387 */ /* 0x0001e20000100a00 */
[C---:B----4-:R-:W-:Y:S08]  /*e4580*/  HMMA.16816.F32 R8, R28.reuse, R56, R48 ;  /* 0x000000381c08723c */ /* 0x050ff00000001830 */
[C---:B0-----:R-:W-:Y:S01]  /*e4590*/  HMMA.16816.F32 R12, R28.reuse, R46, R40 ;  /* 0x0000002e1c0c723c */ /* 0x041fe20000001828 */
[----:B------:R-:W-:Y:S04]  /*e45a0*/  STL.64 [R1+0x4d0], R4 ;  /* 0x0004d00401007387 */ /* 0x000fe80000100a00 */
[----:B------:R0:W-:Y:S03]  /*e45b0*/  STL.64 [R1+0x4d8], R6 ;  /* 0x0004d80601007387 */ /* 0x0001e60000100a00 */
[C---:B0-----:R-:W-:Y:S11]  /*e45c0*/  HMMA.16816.F32 R4, R28.reuse, R58, R52 ;  /* 0x0000003a1c04723c */ /* 0x041ff60000001834 */
        /* <DEDUP_REMOVED lines=143> */
[C---:B0-----:R-:W-:Y:S08]  /*e4ec0*/  HMMA.16816.F32 R36, R28.reuse, R34, R4 ;  /* 0x000000221c24723c */ /* 0x041ff00000001804 */
[C---:B------:R-:W-:Y:S01]  /*e4ed0*/  HMMA.16816.F32 R4, R28.reuse, R32, R8 ;  /* 0x000000201c04723c */ /* 0x040fe20000001808 */
[----:B------:R-:W-:Y:S04]  /*e4ee0*/  STL.64 [R1+0x3d0], R40 ;  /* 0x0003d02801007387 */ /* 0x000fe80000100a00 */
[----:B------:R-:W-:Y:S04]  /*e4ef0*/  STL.64 [R1+0x3d8], R42 ;  /* 0x0003d82a01007387 */ /* 0x000fe80000100a00 */
[----:B------:R-:W-:Y:S01]  /*e4f00*/  STL.64 [R1+0xdab0], R34 ;  /* 0x00dab02201007387 */ /* 0x000fe20000100a00 */
[C---:B------:R-:W-:Y:S03]  /*e4f10*/  HMMA.16816.F32 R8, R28.reuse, R26, R12 ;  /* 0x0000001a1c08723c */ /* 0x040fe6000000180c */
[----:B------:R-:W-:Y:S04]  /*e4f20*/  STL.64 [R1+0x3c0], R36 ;  /* 0x0003c02401007387 */ /* 0x000fe80000100a00 */
[----:B------:R-:W-:Y:S04]  /*e4f30*/  STL.64 [R1+0x3c8], R38 ;  /* 0x0003c82601007387 */ /* 0x000fe80000100a00 */
[----:B------:R-:W-:Y:S04]  /*e4f40*/  STL.64 [R1+0xdaa8], R32 ;  /* 0x00daa82001007387 */ /* 0x000fe80000100a00 */
[----:B------:R-:W-:Y:S04]  /*e4f50*/  STL.64 [R1+0x3b0], R4 ;  /* 0x0003b00401007387 */ /* 0x000fe80000100a00 */
[----:B------:R0:W-:Y:S04]  /*e4f60*/  STL.64 [R1+0x3b8], R6 ;  /* 0x0003b80601007387 */ /* 0x0001e80000100a00 */
[----:B------:R-:W2:Y:S01]  /*e4f70*/  LDL.LU R48, [R1+0xc60] ;  /* 0x000c600001307983 */ /* 0x000ea20000300800 */
[----:B0-----:R-:W-:Y:S03]  /*e4f80*/  HMMA.16816.F32 R4, R28, R24, R16 ;  /* 0x000000181c04723c */ /* 0x001fe60000001810 */
[----:B------:R-:W-:Y:S04]  /*e4f90*/  STL.64 [R1+0x3a0], R8 ;  /* 0x0003a00801007387 */ /* 0x000fe80000100a00 */
[----:B------:R-:W-:-:S12]  /*e4fa0*/  STL.64 [R1+0x3a8], R10 ;  /* 0x0003a80a01007387 */ /* 0x000fd80000100a00 */
        /* <DEDUP_REMOVED lines=97> */
[----:B------:R2:W-:Y:S01]  /*e55c0*/  STL.64 [R1+0x338], R18 ;  /* 0x0003381201007387 */ /* 0x0005e20000100a00 */
[----:B------:R-:W-:Y:S01]  /*e55d0*/  IMAD R0, R0, 0x100, R57 ;  /* 0x0000010000007824 */ /* 0x000fe200078e0239 */
[C---:B--2---:R-:W-:Y:S08]  /*e55e0*/  HMMA.16816.F32 R16, R28.reuse, R10, R20 ;  /* 0x0000000a1c10723c */ /* 0x044ff00000001814 */
[C---:B----4-:R-:W-:Y:S01]  /*e55f0*/  HMMA.16816.F32 R12, R28.reuse, R8, R24 ;  /* 0x000000081c0c723c */ /* 0x050fe20000001818 */
        /* <DEDUP_REMOVED lines=21> */
[----:B------:R-:W-:Y:S01]  /*e5750*/  HMMA.16816.F32 R4, R28, R58, R52 ;  /* 0x0000003a1c04723c */ /* 0x000fe20000001834 */
[----:B------:R-:W-:Y:S04]  /*e5760*/  STL.64 [R1+0x2f8], R10 ;  /* 0x0002f80a01007387 */ /* 0x000fe80000100a00 */
[----:B------:R0:W-:Y:S04]  /*e5770*/  STL.64 [R1+0x40], R12 ;  /* 0x0000400c01007387 */ /* 0x0001e80000100a00 */
[----:B------:R1:W-:Y:S04]  /*e5780*/  STL.64 [R1+0x48], R14 ;  /* 0x0000480e01007387 */ /* 0x0003e80000100a00 */
[----:B------:R-:W2:Y:S06]  /*e5790*/  LDL.LU R20, [R1+0xdc0] ;  /* 0x000dc00001147983 */ /* 0x000eac0000300800 */
        /* <DEDUP_REMOVED lines=15> */
[----:B----4-:R-:W3:Y:S04]  /*e5890*/  LDL.LU R6, [R1+0xd88] ;  /* 0x000d880001067983 */ /* 0x010ee80000300800 */
[----:B------:R-:W3:Y:S04]  /*e58a0*/  LDL.LU R7, [R1+0xd8c] ;  /* 0x000d8c0001077983 */ /* 0x000ee80000300800 */
[----:B---3--:R1:W-:Y:S04]  /*e58b0*/  STL.64 [R1+0xdb00], R6 ;  /* 0x00db000601007387 */ /* 0x0083e80000100a00 */
        /* <DEDUP_REMOVED lines=18> */
[----:B0-----:R-:W4:Y:S04]  /*e59e0*/  LDL.LU R12, [R1+0xca0] ;  /* 0x000ca000010c7983 */ /* 0x001f280000300800 */
[----:B------:R-:W4:Y:S04]  /*e59f0*/  LDL.LU R13, [R1+0xca4] ;  /* 0x000ca400010d7983 */ /* 0x000f280000300800 */
[----:B------:R-:W4:Y:S04]  /*e5a00*/  LDL.LU R14, [R1+0xca8] ;  /* 0x000ca800010e7983 */ /* 0x000f280000300800 */
[----:B------:R-:W4:Y:S04]  /*e5a10*/  LDL.LU R15, [R1+0xcac] ;  /* 0x000cac00010f7983 */ /* 0x000f280000300800 */
[----:B-1----:R-:W4:Y:S04]  /*e5a20*/  LDL R6, [R1+0x10] ;  /* 0x0000100001067983 */ /* 0x002f280000100800 */
[----:B------:R-:W4:Y:S04]  /*e5a30*/  LDL R7, [R1+0x14] ;  /* 0x0000140001077983 */ /* 0x000f280000100800 */
[----:B--2---:R-:W4:Y:S04]  /*e5a40*/  LDL.LU R52, [R1+0xc90] ;  /* 0x000c900001347983 */ /* 0x004f280000300800 */
[----:B------:R-:W4:Y:S04]  /*e5a50*/  LDL.LU R53, [R1+0xc94] ;  /* 0x000c940001357983 */ /* 0x000f280000300800 */
[----:B------:R-:W4:Y:S04]  /*e5a60*/  LDL.LU R54, [R1+0xc98] ;  /* 0x000c980001367983 */ /* 0x000f280000300800 */
[----:B------:R-:W4:Y:S04]  /*e5a70*/  LDL.LU R55, [R1+0xc9c] ;  /* 0x000c9c0001377983 */ /* 0x000f280000300800 */
        /* <DEDUP_REMOVED lines=29> */
[----:B------:R0:W-:Y:S01]  /*e5c50*/  STL [R1+0xd9f0], R0 ;  /* 0x00d9f00001007387 */ /* 0x0001e20000100800 */
[C---:B---3--:R-:W-:Y:S08]  /*e5c60*/  HMMA.16816.F32 R56, R28.reuse, R60, R56 ;  /* 0x0000003c1c38723c */ /* 0x048ff00000001838 */
[C---:B----4-:R-:W-:Y:S08]  /*e5c70*/  HMMA.16816.F32 R4, R28.reuse, R6, R52 ;  /* 0x000000061c04723c */ /* 0x050ff00000001834 */
[----:B--2---:R-:W-:Y:S01]  /*e5c80*/  HMMA.16816.F32 R12, R28, R24, R12 ;  /* 0x000000181c0c723c */ /* 0x004fe2000000180c */
[----:B0-----:R-:W-:-:S07]  /*e5c90*/  IMAD.MOV.U32 R0, RZ, RZ, R25 ;  /* 0x000000ffff007224 */ /* 0x001fce00078e0019 */
[C---:B------:R-:W-:Y:S01]  /*e5ca0*/  HMMA.16816.F32 R24, R28.reuse, R26, R20 ;  /* 0x0000001a1c18723c */ /* 0x040fe20000001814 */
[----:B------:R-:W2:Y:S04]  /*e5cb0*/  LDL.LU.64 R54, [R1+0xdb10] ;  /* 0x00db100001367983 */ /* 0x000ea80000300a00 */
[----:B------:R-:W2:Y:S04]  /*e5cc0*/  LDL.LU.64 R52, [R1+0xdb08] ;  /* 0x00db080001347983 */ /* 0x000ea80000300a00 */
[----:B------:R-:W-:Y:S04]  /*e5cd0*/  STL.64 [R1+0x2d0], R4 ;  /* 0x0002d00401007387 */ /* 0x000fe80000100a00 */
[----:B------:R0:W-:Y:S04]  /*e5ce0*/  STL.64 [R1+0x2d8], R6 ;  /* 0x0002d80601007387 */ /* 0x0001e80000100a00 */
[----:B0-----:R-:W3:Y:S04]  /*e5cf0*/  LDL.LU.64 R6, [R1+0xdb00] ;  /* 0x00db000001067983 */ /* 0x001ee80000300a00 */
[----:B------:R-:W3:Y:S04]  /*e5d00*/  LDL.LU.64 R4, [R1+0xdaf8] ;  /* 0x00daf80001047983 */ /* 0x000ee80000300a00 */
        /* <DEDUP_REMOVED lines=217> */
[----:B------:R0:W-:Y:S04]  /*e6aa0*/  STL.64 [R1+0x100], R8 ;  /* 0x0001000801007387 */ /* 0x0001e80000100a00 */
[----:B------:R1:W-:Y:S09]  /*e6ab0*/  STL.64 [R1+0x108], R10 ;  /* 0x0001080a01007387 */ /* 0x0003f20000100a00 */
[----:B------:R-:W-:Y:S04]  /*e6ac0*/  STL.64 [R1+0x30], R12 ;  /* 0x0000300c01007387 */ /* 0x000fe80000100a00 */
[----:B------:R-:W-:Y:S04]  /*e6ad0*/  STL.64 [R1+0x38], R14 ;  /* 0x0000380e01007387 */ /* 0x000fe80000100a00 */
[----:B------:R-:W2:Y:S04]  /*e6ae0*/  LDL.LU R16, [R1+0x1140] ;  /* 0x0011400001107983 */ /* 0x000ea80000300800 */
[----:B------:R-:W2:Y:S04]  /*e6af0*/  LDL.LU R17, [R1+0x1144] ;  /* 0x0011440001117983 */ /* 0x000ea80000300800 */
[----:B------:R-:W3:Y:S04]  /*e6b00*/  LDL.LU R18, [R1+0x1148] ;  /* 0x0011480001127983 */ /* 0x000ee80000300800 */
[----:B------:R-:W3:Y:S01]  /*e6b10*/  LDL.LU R19, [R1+0x114c] ;  /* 0x00114c0001137983 */ /* 0x000ee20000300800 */
[----:B0-----:R-:W-:-:S05]  /*e6b20*/  IMAD R8, R49, 0x100, R48 ;  /* 0x0000010031087824 */ /* 0x001fca00078e0230 */
[----:B------:R-:W-:Y:S01]  /*e6b30*/  F2FP.F16.E4M3.UNPACK_B R28, R8 ;  /* 0x00000008ff1c723e */ /* 0x000fe200020006ff */
[----:B---3--:R-:W-:Y:S04]  /*e6b40*/  STL.64 [R1+0xd9a8], R18 ;  /* 0x00d9a81201007387 */ /* 0x008fe80000100a00 */
[----:B--2---:R0:W-:Y:S04]  /*e6b50*/  STL.64 [R1+0xd9a0], R16 ;  /* 0x00d9a01001007387 */ /* 0x0041e80000100a00 */
[----:B------:R-:W2:Y:S04]  /*e6b60*/  LDL.LU R8, [R1+0x1110] ;  /* 0x0011100001087983 */ /* 0x000ea80000300800 */
[----:B------:R-:W2:Y:S04]  /*e6b70*/  LDL.LU R9, [R1+0x1114] ;  /* 0x0011140001097983 */ /* 0x000ea80000300800 */
[----:B-1----:R-:W3:Y:S04]  /*e6b80*/  LDL.LU R10, [R1+0x1118] ;  /* 0x00111800010a7983 */ /* 0x002ee80000300800 */
[----:B------:R-:W3:Y:S01]  /*e6b90*/  LDL.LU R11, [R1+0x111c] ;  /* 0x00111c00010b7983 */ /* 0x000ee20000300800 */
[----:B------:R-:W-:-:S02]  /*e6ba0*/  IMAD R4, R55, 0x100, R54 ;  /* 0x0000010037047824 */ /* 0x000fc400078e0236 */
[----:B------:R-:W-:Y:S02]  /*e6bb0*/  IMAD R5, R53, 0x100, R52 ;  /* 0x0000010035057824 */ /* 0x000fe400078e0234 */
[----:B------:R-:W-:Y:S01]  /*e6bc0*/  IMAD R6, R51, 0x100, R50 ;  /* 0x0000010033067824 */ /* 0x000fe200078e0232 */
[----:B------:R-:W-:Y:S02]  /*e6bd0*/  F2FP.F16.E4M3.UNPACK_B R31, R4 ;  /* 0x00000004ff1f723e */ /* 0x000fe400020006ff */
[----:B------:R-:W-:Y:S02]  /*e6be0*/  F2FP.F16.E4M3.UNPACK_B R30, R5 ;  /* 0x00000005ff1e723e */ /* 0x000fe400020006ff */
[----:B------:R-:W-:Y:S01]  /*e6bf0*/  F2FP.F16.E4M3.UNPACK_B R29, R6 ;  /* 0x00000006ff1d723e */ /* 0x000fe200020006ff */
[----:B---3--:R-:W-:Y:S04]  /*e6c00*/  STL.64 [R1+0xd9b8], R10 ;  /* 0x00d9b80a01007387 */ /* 0x008fe80000100a00 */
[----:B--2---:R-:W-:Y:S04]  /*e6c10*/  STL.64 [R1+0xd9b0], R8 ;  /* 0x00d9b00801007387 */ /* 0x004fe80000100a00 */
        /* <DEDUP_REMOVED lines=15> */
[----:B------:R-:W4:Y:S01]  /*e6d10*/  LDL.LU R59, [R1+0xfcc] ;  /* 0x000fcc00013b7983 */ /* 0x000f220000300800 */
[----:B------:R-:W-:-:S03]  /*e6d20*/  IMAD.MOV.U32 R25, RZ, RZ, R0 ;  /* 0x000000ffff197224 */ /* 0x000fc600078e0000 */
[----:B----4-:R-:W-:Y:S04]  /*e6d30*/  STL.64 [R1+0xd9e8], R58 ;  /* 0x00d9e83a01007387 */ /* 0x010fe80000100a00 */
[----:B---3--:R3:W-:Y:S04]  /*e6d40*/  STL.64 [R1+0xd9e0], R56 ;  /* 0x00d9e03801007387 */ /* 0x0087e80000100a00 */
[----:B------:R-:W4:Y:S04]  /*e6d50*/  LDL R26, [R1] ;  /* 0x00000000011a7983 */ /* 0x000f280000100800 */
[----:B------:R-:W4:Y:S04]  /*e6d60*/  LDL R27, [R1+0x4] ;  /* 0x00000400011b7983 */ /* 0x000f280000100800 */
[----:B0-----:R-:W4:Y:S04]  /*e6d70*/  LDL.LU R16, [R1+0xfb0] ;  /* 0x000fb00001107983 */ /* 0x001f280000300800 */
[----:B------:R-:W4:Y:S04]  /*e6d80*/  LDL.LU R17, [R1+0xfb4] ;  /* 0x000fb40001117983 */ /* 0x000f280000300800 */
[----:B------:R-:W4:Y:S04]  /*e6d90*/  LDL.LU R18, [R1+0xfb8] ;  /* 0x000fb80001127983 */ /* 0x000f280000300800 */
[----:B------:R-:W4:Y:S04]  /*e6da0*/  LDL.LU R19, [R1+0xfbc] ;  /* 0x000fbc0001137983 */ /* 0x000f280000300800 */
[----:B------:R-:W4:Y:S04]  /*e6db0*/  LDL R24, [R1+0x8] ;  /* 0x0000080001187983 */ /* 0x000f280000100800 */
[----:B------:R-:W4:Y:S04]  /*e6dc0*/  LDL.LU R0, [R1+0xd9f0] ;  /* 0x00d9f00001007983 */ /* 0x000f280000300800 */
[----:B-1----:R-:W4:Y:S04]  /*e6dd0*/  LDL R6, [R1+0x10] ;  /* 0x0000100001067983 */ /* 0x002f280000100800 */
[----:B------:R-:W4:Y:S04]  /*e6de0*/  LDL R7, [R1+0x14] ;  /* 0x0000140001077983 */ /* 0x000f280000100800 */
[----:B--2---:R-:W2:Y:S04]  /*e6df0*/  LDL.LU R32, [R1+0xf70] ;  /* 0x000f700001207983 */ /* 0x004ea80000300800 */
[----:B------:R-:W2:Y:S04]  /*e6e00*/  LDL.LU R33, [R1+0xf74] ;  /* 0x000f740001217983 */ /* 0x000ea80000300800 */
[----:B------:R-:W2:Y:S04]  /*e6e10*/  LDL.LU R34, [R1+0xf78] ;  /* 0x000f780001227983 */ /* 0x000ea80000300800 */
[----:B------:R-:W2:Y:S04]  /*e6e20*/  LDL.LU R35, [R1+0xf7c] ;  /* 0x000f7c0001237983 */ /* 0x000ea80000300800 */
[----:B------:R-:W2:Y:S04]  /*e6e30*/  LDL R4, [R1+0x18] ;  /* 0x0000180001047983 */ /* 0x000ea80000100800 */
[----:B---3--:R-:W2:Y:S04]  /*e6e40*/  LDL.LU R56, [R1+0xf50] ;  /* 0x000f500001387983 */ /* 0x008ea80000300800 */
        /* <DEDUP_REMOVED lines=35> */
[----:B----4-:R-:W-:-:S07]  /*e7080*/  IMAD.MOV.U32 R5, RZ, RZ, R0 ;  /* 0x000000ffff057224 */ /* 0x010fce00078e0000 */
[----:B--2---:R-:W-:-:S15]  /*e7090*/  HMMA.16816.F32 R56, R28, R4, R56 ;  /* 0x000000041c38723c */ /* 0x004fde0000001838 */
[----:B------:R-:W-:-:S04]  /*e70a0*/  NOP ;  /* 0x0000000000007918 */ /* 0x000fc80000000000 */
[----:B------:R-:W-:Y:S04]  /*e70b0*/  STL.64 [R1+0xf0], R56 ;  /* 0x0000f03801007387 */ /* 0x000fe80000100a00 */
[----:B------:R0:W-:Y:S04]  /*e70c0*/  STL.64 [R1+0xf8], R58 ;  /* 0x0000f83a01007387 */ /* 0x0001e80000100a00 */
[----:B0-----:R-:W2:Y:S04]  /*e70d0*/  LDL.LU.64 R58, [R1+0xd9e8] ;  /* 0x00d9e800013a7983 */ /* 0x001ea80000300a00 */
[----:B------:R-:W2:Y:S01]  /*e70e0*/  LDL.LU.64 R56, [R1+0xd9e0] ;  /* 0x00d9e00001387983 */ /* 0x000ea20000300a00 */
[C---:B------:R-:W-:Y:S08]  /*e70f0*/  HMMA.16816.F32 R4, R28.reuse, R6, R32 ;  /* 0x000000061c04723c */ /* 0x040ff00000001820 */
[C---:B---3--:R-:W-:Y:S08]  /*e7100*/  HMMA.16816.F32 R8, R28.reuse, R24, R8 ;  /* 0x000000181c08723c */ /* 0x048ff00000001808 */
[C---:B------:R-:W-:Y:S01]  /*e7110*/  HMMA.16816.F32 R24, R28.reuse, R26, R16 ;  /* 0x0000001a1c18723c */ /* 0x040fe20000001810 */
        /* <DEDUP_REMOVED lines=8> */
[----:B0-----:R-:W3:Y:S04]  /*e71a0*/  LDL.LU.64 R10, [R1+0xd9b8] ;  /* 0x00d9b800010a7983 */ /* 0x001ee80000300a00 */
[----:B------:R-:W3:Y:S04]  /*e71b0*/  LDL.LU.64 R8, [R1+0xd9b0] ;  /* 0x00d9b00001087983 */ /* 0x000ee80000300a00 */
        /* <DEDUP_REMOVED lines=10> */
[----:B0-----:R-:W3:Y:S04]  /*e7260*/  LDL.LU.64 R58, [R1+0xd988] ;  /* 0x00d98800013a7983 */ /* 0x001ee80000300a00 */
[----:B------:R-:W2:Y:S01]  /*e7270*/  LDL.LU.64 R56, [R1+0xd980] ;  /* 0x00d9800001387983 */ /* 0x000ea20000300a00 */
        /* <DEDUP_REMOVED lines=44> */
[----:B0-----:R-:W3:Y:S04]  /*e7540*/  LDL.LU R48, [R1+0x1090] ;  /* 0x0010900001307983 */ /* 0x001ee80000300800 */
[----:B------:R-:W3:Y:S04]  /*e7550*/  LDL.LU R49, [R1+0x1094] ;  /* 0x0010940001317983 */ /* 0x000ee80000300800 */
[----:B------:R-:W3:Y:S04]  /*e7560*/  LDL.LU R50, [R1+0x1098] ;  /* 0x0010980001327983 */ /* 0x000ee80000300800 */
[----:B------:R-:W3:Y:S01]  /*e7570*/  LDL.LU R51, [R1+0x109c] ;  /* 0x00109c0001337983 */ /* 0x000ee20000300800 */
[C---:B------:R-:W-:Y:S08]  /*e7580*/  HMMA.16816.F32 R8, R28.reuse, R38, R8 ;  /* 0x000000261c08723c */ /* 0x040ff00000001808 */
[C---:B----4-:R-:W-:Y:S08]  /*e7590*/  HMMA.16816.F32 R4, R28.reuse, R40, R4 ;  /* 0x000000281c04723c */ /* 0x050ff00000001804 */
[----:B---3--:R-:W-:-:S15]  /*e75a0*/  HMMA.16816.F32 R48, R28, R46, R48 ;  /* 0x0000002e1c30723c */ /* 0x008fde0000001830 */
[----:B------:R-:W-:-:S04]  /*e75b0*/  NOP ;  /* 0x0000000000007918 */ /* 0x000fc80000000000 */
[----:B------:R-:W-:Y:S04]  /*e75c0*/  STL.64 [R1+0x750], R48 ;  /* 0x0007503001007387 */ /* 0x000fe80000100a00 */
[----:B------:R0:W-:Y:S04]  /*e75d0*/  STL.64 [R1+0x758], R50 ;  /* 0x0007583201007387 */ /* 0x0001e80000100a00 */
[----:B------:R-:W-:Y:S04]  /*e75e0*/  STL.64 [R1+0xd808], R46 ;  /* 0x00d8082e01007387 */ /* 0x000fe80000100a00 */
[----:B--2---:R1:W-:Y:S01]  /*e75f0*/  STL.64 [R1+0xd800], R44 ;  /* 0x00d8002c01007387 */ /* 0x0043e20000100a00 */
[C---:B0-----:R-:W-:Y:S08]  /*e7600*/  HMMA.16816.F32 R48, R28.reuse, R44, R52 ;  /* 0x0000002c1c30723c */ /* 0x041ff00000001834 */
[C---:B-1----:R-:W-:Y:S11]  /*e7610*/  HMMA.16816.F32 R44, R28.reuse, R42, R56 ;  /* 0x0000002a1c2c723c */ /* 0x042ff60000001838 */
        /* <DEDUP_REMOVED lines=146> */
[----:B------:R-:W-:Y:S09]  /*e7f40*/  STL.64 [R1+0xa38], R10 ;  /* 0x000a380a01007387 */ /* 0x000ff20000100a00 */
        /* <DEDUP_REMOVED lines=13> */
[----:B------:R-:W-:-:S03]  /*e8020*/  IMAD R5, R52, 0x100, R51 ;  /* 0x0000010034057824 */ /* 0x000fc600078e0233 */
        /* <DEDUP_REMOVED lines=8> */
[----:B------:R-:W-:-:S03]  /*e80b0*/  IMAD R0, R0, 0x100, R55 ;  /* 0x0000010000007824 */ /* 0x000fc600078e0237 */
[----:B----4-:R1:W-:Y:S04]  /*e80c0*/  STL.64 [R1+0xd898], R6 ;  /* 0x00d8980601007387 */ /* 0x0103e80000100a00 */
[----:B---3--:R3:W-:Y:S04]  /*e80d0*/  STL.64 [R1+0xd890], R4 ;  /* 0x00d8900401007387 */ /* 0x0087e80000100a00 */
[----:B------:R-:W4:Y:S04]  /*e80e0*/  LDL.LU R52, [R1+0x12a0] ;  /* 0x0012a00001347983 */ /* 0x000f280000300800 */
[----:B------:R-:W4:Y:S04]  /*e80f0*/  LDL.LU R53, [R1+0x12a4] ;  /* 0x0012a40001357983 */ /* 0x000f280000300800 */
[----:B------:R-:W2:Y:S04]  /*e8100*/  LDL.LU R54, [R1+0x12a8] ;  /* 0x0012a80001367983 */ /* 0x000ea80000300800 */
[----:B------:R-:W2:Y:S04]  /*e8110*/  LDL.LU R55, [R1+0x12ac] ;  /* 0x0012ac0001377983 */ /* 0x000ea80000300800 */
[----:B--2---:R-:W-:Y:S04]  /*e8120*/  STL.64 [R1+0xd8a8], R54 ;  /* 0x00d8a83601007387 */ /* 0x004fe80000100a00 */
[----:B----4-:R-:W-:Y:S04]  /*e8130*/  STL.64 [R1+0xd8a0], R52 ;  /* 0x00d8a03401007387 */ /* 0x010fe80000100a00 */
[----:B------:R-:W2:Y:S04]  /*e8140*/  LDL.LU R56, [R1+0x1280] ;  /* 0x0012800001387983 */ /* 0x000ea80000300800 */
[----:B------:R-:W2:Y:S04]  /*e8150*/  LDL.LU R57, [R1+0x1284] ;  /* 0x0012840001397983 */ /* 0x000ea80000300800 */
[----:B------:R-:W4:Y:S04]  /*e8160*/  LDL.LU R58, [R1+0x1288] ;  /* 0x00128800013a7983 */ /* 0x000f280000300800 */
[----:B------:R-:W4:Y:S04]  /*e8170*/  LDL.LU R59, [R1+0x128c] ;  /* 0x00128c00013b7983 */ /* 0x000f280000300800 */
[----:B----4-:R-:W-:Y:S04]  /*e8180*/  STL.64 [R1+0xd8b8], R58 ;  /* 0x00d8b83a01007387 */ /* 0x010fe80000100a00 */
[----:B--2---:R2:W-:Y:S04]  /*e8190*/  STL.64 [R1+0xd8b0], R56 ;  /* 0x00d8b03801007387 */ /* 0x0045e80000100a00 */
[----:B------:R-:W4:Y:S04]  /*e81a0*/  LDL R34, [R1] ;  /* 0x0000000001227983 */ /* 0x000f280000100800 */
[----:B------:R-:W4:Y:S04]  /*e81b0*/  LDL R35, [R1+0x4] ;  /* 0x0000040001237983 */ /* 0x000f280000100800 */
        /* <DEDUP_REMOVED lines=10> */
[----:B-1----:R-:W4:Y:S04]  /*e8260*/  LDL R6, [R1+0x10] ;  /* 0x0000100001067983 */ /* 0x002f280000100800 */
[----:B------:R-:W4:Y:S04]  /*e8270*/  LDL R7, [R1+0x14] ;  /* 0x0000140001077983 */ /* 0x000f280000100800 */
[----:B---3--:R-:W3:Y:S04]  /*e8280*/  LDL R4, [R1+0x18] ;  /* 0x0000180001047983 */ /* 0x008ee80000100800 */
[----:B------:R-:W3:Y:S04]  /*e8290*/  LDL R5, [R1+0x1c] ;  /* 0x00001c0001057983 */ /* 0x000ee80000100800 */
[----:B--2---:R-:W3:Y:S04]  /*e82a0*/  LDL.LU R56, [R1+0x1240] ;  /* 0x0012400001387983 */ /* 0x004ee80000300800 */
[----:B------:R-:W3:Y:S04]  /*e82b0*/  LDL.LU R57, [R1+0x1244] ;  /* 0x0012440001397983 */ /* 0x000ee80000300800 */
[----:B------:R-:W3:Y:S04]  /*e82c0*/  LDL.LU R58, [R1+0x1248] ;  /* 0x00124800013a7983 */ /* 0x000ee80000300800 */
[----:B------:R-:W3:Y:S04]  /*e82d0*/  LDL.LU R59, [R1+0x124c] ;  /* 0x00124c00013b7983 */ /* 0x000ee80000300800 */
[----:B------:R-:W4:Y:S01]  /*e82e0*/  LDL.LU R52, [R1+0x1250] ;  /* 0x0012500001347983 */ /* 0x000f220000300800 */
[----:B------:R-:W-:-:S03]  /*e82f0*/  IMAD R8, R50, 0x100, R49 ;  /* 0x0000010032087824 */ /* 0x000fc600078e0231 */
[----:B------:R-:W4:Y:S04]  /*e8300*/  LDL.LU R53, [R1+0x1254] ;  /* 0x0012540001357983 */ /* 0x000f280000300800 */
[----:B------:R-:W4:Y:S04]  /*e8310*/  LDL.LU R54, [R1+0x1258] ;  /* 0x0012580001367983 */ /* 0x000f280000300800 */
[----:B------:R-:W4:Y:S04]  /*e8320*/  LDL.LU R55, [R1+0x125c] ;  /* 0x00125c0001377983 */ /* 0x000f280000300800 */
[----:B------:R-:W2:Y:S04]  /*e8330*/  LDL.LU R36, [R1+0x1290] ;  /* 0x0012900001247983 */ /* 0x000ea80000300800 */
[----:B------:R-:W2:Y:S01]  /*e8340*/  LDL.LU R37, [R1+0x1294] ;  /* 0x0012940001257983 */ /* 0x000ea20000300800 */
[----:B------:R-:W-:-:S03]  /*e8350*/  F2FP.F16.E4M3.UNPACK_B R28, R8 ;  /* 0x00000008ff1c723e */ /* 0x000fc600020006ff */
[----:B------:R-:W2:Y:S01]  /*e8360*/  LDL.LU R38, [R1+0x1298] ;  /* 0x0012980001267983 */ /* 0x000ea20000300800 */
[----:B------:R-:W-:-:S03]  /*e8370*/  F2FP.F16.E4M3.UNPACK_B R31, R0 ;  /* 0x00000000ff1f723e */ /* 0x000fc600020006ff */
        /* <DEDUP_REMOVED lines=25> */
[----:B---3--:R-:W-:-:S15]  /*e8510*/  HMMA.16816.F32 R56, R28, R4, R56 ;  /* 0x000000041c38723c */ /* 0x008fde0000001838 */
[----:B------:R-:W-:-:S04]  /*e8520*/  NOP ;  /* 0x0000000000007918 */ /* 0x000fc80000000000 */
[----:B------:R-:W-:Y:S04]  /*e8530*/  STL.64 [R1+0xa40], R56 ;  /* 0x000a403801007387 */ /* 0x000fe80000100a00 */
[----:B------:R0:W-:Y:S04]  /*e8540*/  STL.64 [R1+0xa48], R58 ;  /* 0x000a483a01007387 */ /* 0x0001e80000100a00 */
[----:B0-----:R-:W3:Y:S04]  /*e8550*/  LDL.LU.64 R58, [R1+0xd8b8] ;  /* 0x00d8b800013a7983 */ /* 0x001ee80000300a00 */
[----:B------:R-:W3:Y:S01]  /*e8560*/  LDL.LU.64 R56, [R1+0xd8b0] ;  /* 0x00d8b00001387983 */ /* 0x000ee20000300a00 */
[C---:B----4-:R-:W-:Y:S08]  /*e8570*/  HMMA.16816.F32 R4, R28.reuse, R6, R52 ;  /* 0x000000061c04723c */ /* 0x050ff00000001834 */
[C---:B------:R-:W-:Y:S08]  /*e8580*/  HMMA.16816.F32 R12, R28.reuse, R32, R12 ;  /* 0x000000201c0c723c */ /* 0x040ff0000000180c */
[C---:B------:R-:W-:Y:S01]  /*e8590*/  HMMA.16816.F32 R32, R28.reuse, R34, R20 ;  /* 0x000000221c20723c */ /* 0x040fe20000001814 */
[----:B------:R-:W4:Y:S04]  /*e85a0*/  LDL.LU.64 R54, [R1+0xd8a8] ;  /* 0x00d8a80001367983 */ /* 0x000f280000300a00 */
        /* <DEDUP_REMOVED lines=19> */
[----:B0-----:R-:W2:Y:S04]  /*e86e0*/  LDL.LU.64 R58, [R1+0xd858] ;  /* 0x00d85800013a7983 */ /* 0x001ea80000300a00 */
[----:B------:R-:W4:Y:S01]  /*e86f0*/  LDL.LU.64 R56, [R1+0xd850] ;  /* 0x00d8500001387983 */ /* 0x000f220000300a00 */
[C---:B--2---:R-:W-:Y:S08]  /*e8700*/  HMMA.16816.F32 R36, R28.reuse, R58, R36 ;  /* 0x0000003a1c24723c */ /* 0x044ff00000001824 */
[C---:B----4-:R-:W-:Y:S11]  /*e8710*/  HMMA.16816.F32 R52, R28.reuse, R56, R52 ;  /* 0x000000381c34723c */ /* 0x050ff60000001834 */
        /* <DEDUP_REMOVED lines=38> */
[----:B------:R2:W-:Y:S01]  /*e8980*/  STL.64 [R1+0xd770], R48 ;  /* 0x00d7703001007387 */ /* 0x0005e20000100a00 */
[C---:B------:R-:W-:Y:S11]  /*e8990*/  HMMA.16816.F32 R8, R28.reuse, R42, R8 ;  /* 0x0000002a1c08723c */ /* 0x040ff60000001808 */
[----:B------:R-:W-:Y:S04]  /*e89a0*/  STL.64 [R1+0xae0], R52 ;  /* 0x000ae03401007387 */ /* 0x000fe80000100a00 */
[----:B------:R-:W-:Y:S01]  /*e89b0*/  STL.64 [R1+0xae8], R54 ;  /* 0x000ae83601007387 */ /* 0x000fe20000100a00 */
        /* <DEDUP_REMOVED lines=15> */
[----:B------:R0:W-:Y:S02]  /*e8ab0*/  STL.64 [R1+0xb28], R6 ;  /* 0x000b280601007387 */ /* 0x0001e40000100a00 */
[C---:B0-----:R-:W-:Y:S02]  /*e8ac0*/  HMMA.16816.F32 R4, R28.reuse, R36, R20 ;  /* 0x000000241c04723c */ /* 0x041fe40000001814 */
[----:B------:R-:W-:Y:S07]  /*e8ad0*/  STL.64 [R1+0xd720], R38 ;  /* 0x00d7202601007387 */ /* 0x000fee0000100a00 */
        /* <DEDUP_REMOVED lines=121> */
[C---:B------:R-:W-:Y:S01]  /*e9270*/  HMMA.16816.F32 R12, R28.reuse, R8, R40 ;  /* 0x000000081c0c723c */ /* 0x040fe20000001828 */
        /* <DEDUP_REMOVED lines=12> */
[----:B------:R-:W-:Y:S04]  /*e9340*/  STL.64 [R1+0xc30], R8 ;  /* 0x000c300801007387 */ /* 0x000fe80000100a00 */
[----:B------:R-:W-:Y:S04]  /*e9350*/  STL.64 [R1+0xc38], R10 ;  /* 0x000c380a01007387 */ /* 0x000fe80000100a00 */
[----:B------:R-:W2:Y:S04]  /*e9360*/  LDL.LU R24, [R1+0x14b0] ;  /* 0x0014b00001187983 */ /* 0x000ea80000300800 */
[----:B------:R-:W2:Y:S04]  /*e9370*/  LDL.LU R25, [R1+0x14b4] ;  /* 0x0014b40001197983 */ /* 0x000ea80000300800 */
[----:B------:R-:W3:Y:S04]  /*e9380*/  LDL.LU R26, [R1+0x14b8] ;  /* 0x0014b800011a7983 */ /* 0x000ee80000300800 */
[----:B------:R-:W3:Y:S01]  /*e9390*/  LDL.LU R27, [R1+0x14bc] ;  /* 0x0014bc00011b7983 */ /* 0x000ee20000300800 */
[----:B------:R-:W-:-:S02]  /*e93a0*/  IMAD R0, R0, 0x100, R59 ;  /* 0x0000010000007824 */ /* 0x000fc400078e023b */
[----:B0-----:R-:W-:Y:S02]  /*e93b0*/  IMAD R5, R56, 0x100, R55 ;  /* 0x0000010038057824 */ /* 0x001fe400078e0237 */
[----:B------:R-:W-:Y:S02]  /*e93c0*/  IMAD R4, R58, 0x100, R57 ;  /* 0x000001003a047824 */ /* 0x000fe400078e0239 */
[----:B------:R-:W-:Y:S01]  /*e93d0*/  IMAD R36, R54, 0x100, R53 ;  /* 0x0000010036247824 */ /* 0x000fe200078e0235 */
        /* <DEDUP_REMOVED lines=19> */
[----:B------:R-:W2:Y:S04]  /*e9510*/  LDL R47, [R1+0x1c] ;  /* 0x00001c00012f7983 */ /* 0x000ea80000100800 */
[----:B0-----:R-:W2:Y:S04]  /*e9520*/  LDL.LU R24, [R1+0x1440] ;  /* 0x0014400001187983 */ /* 0x001ea80000300800 */
[----:B------:R-:W2:Y:S04]  /*e9530*/  LDL.LU R25, [R1+0x1444] ;  /* 0x0014440001197983 */ /* 0x000ea80000300800 */
[----:B------:R-:W2:Y:S04]  /*e9540*/  LDL.LU R26, [R1+0x1448] ;  /* 0x00144800011a7983 */ /* 0x000ea80000300800 */
[----:B------:R-:W2:Y:S04]  /*e9550*/  LDL.LU R27, [R1+0x144c] ;  /* 0x00144c00011b7983 */ /* 0x000ea80000300800 */
[----:B------:R-:W4:Y:S04]  /*e9560*/  LDL.64 R6, [R1+0x10] ;  /* 0x0000100001067983 */ /* 0x000f280000100a00 */
[----:B------:R-:W4:Y:S04]  /*e9570*/  LDL.LU R52, [R1+0x1460] ;  /* 0x0014600001347983 */ /* 0x000f280000300800 */
[----:B------:R-:W4:Y:S04]  /*e9580*/  LDL.LU R53, [R1+0x1464] ;  /* 0x0014640001357983 */ /* 0x000f280000300800 */
[----:B------:R-:W4:Y:S04]  /*e9590*/  LDL.LU R54, [R1+0x1468] ;  /* 0x0014680001367983 */ /* 0x000f280000300800 */
[----:B------:R-:W4:Y:S04]  /*e95a0*/  LDL.LU R55, [R1+0x146c] ;  /* 0x00146c0001377983 */ /* 0x000f280000300800 */
[----:B------:R-:W4:Y:S04]  /*e95b0*/  LDL.64 R8, [R1+0x8] ;  /* 0x0000080001087983 */ /* 0x000f280000100a00 */
        /* <DEDUP_REMOVED lines=13> */
[----:B---3--:R-:W-:Y:S01]  /*e9690*/  HMMA.16816.F32 R40, R28, R2, R40 ;  /* 0x000000021c28723c */ /* 0x008fe20000001828 */
[----:B------:R-:W-:-:S02]  /*e96a0*/  F2FP.F16.E4M3.UNPACK_B R28, R36 ;  /* 0x00000024ff1c723e */ /* 0x000fc400020006ff */
[----:B------:R-:W-:Y:S02]  /*e96b0*/  F2FP.F16.E4M3.UNPACK_B R29, R5 ;  /* 0x00000005ff1d723e */ /* 0x000fe400020006ff */
[----:B------:R-:W-:Y:S02]  /*e96c0*/  F2FP.F16.E4M3.UNPACK_B R30, R4 ;  /* 0x00000004ff1e723e */ /* 0x000fe400020006ff */
[----:B------:R-:W-:-:S07]  /*e96d0*/  F2FP.F16.E4M3.UNPACK_B R31, R0 ;  /* 0x00000000ff1f723e */ /* 0x000fce00020006ff */
[C---:B--2---:R-:W-:Y:S08]  /*e96e0*/  HMMA.16816.F32 R44, R28.reuse, R46, R24 ;  /* 0x0000002e1c2c723c */ /* 0x044ff00000001818 */
[C---:B----4-:R-:W-:Y:S08]  /*e96f0*/  HMMA.16816.F32 R48, R28.reuse, R6, R48 ;  /* 0x000000061c30723c */ /* 0x050ff00000001830 */
[C---:B------:R-:W-:Y:S01]  /*e9700*/  HMMA.16816.F32 R52, R28.reuse, R8, R52 ;  /* 0x000000081c34723c */ /* 0x040fe20000001834 */
[----:B------:R0:W-:Y:S04]  /*e9710*/  STL.64 [R1+0xc20], R40 ;  /* 0x000c202801007387 */ /* 0x0001e80000100a00 */
[----:B------:R1:W-:Y:S04]  /*e9720*/  STL.64 [R1+0xc28], R42 ;  /* 0x000c282a01007387 */ /* 0x0003e80000100a00 */
[----:B------:R-:W2:Y:S04]  /*e9730*/  LDL.LU R36, [R1+0x14d0] ;  /* 0x0014d00001247983 */ /* 0x000ea80000300800 */
[----:B------:R-:W2:Y:S04]  /*e9740*/  LDL.LU R37, [R1+0x14d4] ;  /* 0x0014d40001257983 */ /* 0x000ea80000300800 */
[----:B------:R-:W2:Y:S04]  /*e9750*/  LDL.LU R38, [R1+0x14d8] ;  /* 0x0014d80001267983 */ /* 0x000ea80000300800 */
[----:B------:R-:W2:Y:S01]  /*e9760*/  LDL.LU R39, [R1+0x14dc] ;  /* 0x0014dc0001277983 */ /* 0x000ea20000300800 */
[----:B------:R-:W-:Y:S03]  /*e9770*/  HMMA.16816.F32 R56, R28, R10, R56 ;  /* 0x0000000a1c38723c */ /* 0x000fe60000001838 */
[----:B0-----:R-:W3:Y:S04]  /*e9780*/  LDL.LU R40, [R1+0x14e0] ;  /* 0x0014e00001287983 */ /* 0x001ee80000300800 */
[----:B------:R-:W3:Y:S04]  /*e9790*/  LDL.LU R41, [R1+0x14e4] ;  /* 0x0014e40001297983 */ /* 0x000ee80000300800 */
[----:B-1----:R-:W3:Y:S04]  /*e97a0*/  LDL.LU R42, [R1+0x14e8] ;  /* 0x0014e800012a7983 */ /* 0x002ee80000300800 */
[----:B------:R-:W3:Y:S04]  /*e97b0*/  LDL.LU R43, [R1+0x14ec] ;  /* 0x0014ec00012b7983 */ /* 0x000ee80000300800 */
        /* <DEDUP_REMOVED lines=34> */
[----:B------:R-:W-:Y:S04]  /*e99e0*/  STL.64 [R1+0xd678], R56 ;  /* 0x00d6783801007387 */ /* 0x000fe80000100a00 */
[----:B------:R-:W-:Y:S04]  /*e99f0*/  STL.64 [R1+0xca0], R8 ;  /* 0x000ca00801007387 */ /* 0x000fe80000100a00 */
[----:B------:R0:W-:Y:S01]  /*e9a00*/  STL.64 [R1+0xca8], R10 ;  /* 0x000ca80a01007387 */ /* 0x0001e20000100a00 */
[C---:B----4-:R-:W-:Y:S08]  /*e9a10*/  HMMA.16816.F32 R12, R28.reuse, R54, R24 ;  /* 0x000000361c0c723c */ /* 0x050ff00000001818 */
[C---:B0-----:R-:W-:Y:S01]  /*e9a20*/  HMMA.16816.F32 R8, R28.reuse, R52, R32 ;  /* 0x000000341c08723c */ /* 0x041fe20000001820 */
[----:B------:R-:W2:Y:S10]  /*e9a30*/  LDL.LU R56, [R1+0x15c0] ;  /* 0x0015c00001387983 */ /* 0x000eb40000300800 */
[----:B------:R-:W-:Y:S04]  /*e9a40*/  STL.64 [R1+0xcb0], R12 ;  /* 0x000cb00c01007387 */ /* 0x000fe80000100a00 */
[----:B------:R0:W-:Y:S04]  /*e9a50*/  STL.64 [R1+0xcb8], R14 ;  /* 0x000cb80e01007387 */ /* 0x0001e80000100a00 */
[----:B------:R-:W-:Y:S04]  /*e9a60*/  STL.64 [R1+0xcc0], R8 ;  /* 0x000cc00801007387 */ /* 0x000fe80000100a00 */
[----:B------:R1:W-:Y:S04]  /*e9a70*/  STL.64 [R1+0xcc8], R10 ;  /* 0x000cc80a01007387 */ /* 0x0003e80000100a00 */
[----:B------:R-:W2:Y:S04]  /*e9a80*/  LDL.LU R57, [R1+0x15c4] ;  /* 0x0015c40001397983 */ /* 0x000ea80000300800 */
[----:B------:R-:W2:Y:S04]  /*e9a90*/  LDL.LU R58, [R1+0x15c8] ;  /* 0x0015c800013a7983 */ /* 0x000ea80000300800 */
[----:B------:R-:W2:Y:S01]  /*e9aa0*/  LDL.LU R59, [R1+0x15cc] ;  /* 0x0015cc00013b7983 */ /* 0x000ea20000300800 */
[C---:B0-----:R-:W-:Y:S08]  /*e9ab0*/  HMMA.16816.F32 R12, R28.reuse, R50, R36 ;  /* 0x000000321c0c723c */ /* 0x041ff00000001824 */
[C---:B-1----:R-:W-:Y:S01]  /*e9ac0*/  HMMA.16816.F32 R8, R28.reuse, R48, R40 ;  /* 0x000000301c08723c */ /* 0x042fe20000001828 */
        /* <DEDUP_REMOVED lines=118> */
[----:B------:R-:W-:-:S15]  /*ea230*/  STL [R1+0xd5f4], R21 ;  /* 0x00d5f41501007387 */ /* 0x000fde0000100800 */
[----:B------:R-:W-:-:S03]  /*ea240*/  NOP ;  /* 0x0000000000007918 */ /* 0x000fc60000000000 */
[----:B------:R-:W-:Y:S04]  /*ea250*/  STL.64 [R1+0xda0], R32 ;  /* 0x000da02001007387 */ /* 0x000fe80000100a00 */
[----:B------:R0:W-:Y:S04]  /*ea260*/  STL.64 [R1+0xda8], R34 ;  /* 0x000da82201007387 */ /* 0x0001e80000100a00 */
[----:B------:R-:W-:Y:S04]  /*ea270*/  STL.64 [R1+0xdb0], R24 ;  /* 0x000db01801007387 */ /* 0x000fe80000100a00 */
[----:B------:R1:W-:Y:S01]  /*ea280*/  STL.64 [R1+0xdb8], R26 ;  /* 0x000db81a01007387 */ /* 0x0003e20000100a00 */
[C---:B0-----:R-:W-:Y:S08]  /*ea290*/  HMMA.16816.F32 R32, R28.reuse, R18, R52 ;  /* 0x000000121c20723c */ /* 0x041ff00000001834 */
[----:B-1----:R-:W-:Y:S11]  /*ea2a0*/  HMMA.16816.F32 R24, R28, R16, R56 ;  /* 0x000000101c18723c */ /* 0x002ff60000001838 */
[----:B------:R-:W-:Y:S04]  /*ea2b0*/  STL.64 [R1+0xdc0], R32 ;  /* 0x000dc02001007387 */ /* 0x000fe80000100a00 */
[----:B------:R-:W-:Y:S04]  /*ea2c0*/  STL.64 [R1+0xdc8], R34 ;  /* 0x000dc82201007387 */ /* 0x000fe80000100a00 */
        /* <DEDUP_REMOVED lines=13> */
[----:B------:R-:W-:Y:S04]  /*ea3a0*/  STL.64 [R1+0xd6a8], R48 ;  /* 0x00d6a83001007387 */ /* 0x000fe80000100a00 */
        /* <DEDUP_REMOVED lines=64> */
[----:B------:R0:W-:Y:S04]  /*ea7b0*/  STL.64 [R1+0xd5c8], R14 ;  /* 0x00d5c80e01007387 */ /* 0x0001e80000100a00 */
[----:B0-----:R-:W2:Y:S04]  /*ea7c0*/  LDL.LU R14, [R1+0x36d8] ;  /* 0x0036d800010e7983 */ /* 0x001ea80000300800 */
[----:B------:R-:W2:Y:S04]  /*ea7d0*/  LDL.LU R15, [R1+0x36d4] ;  /* 0x0036d400010f7983 */ /* 0x000ea80000300800 */
[----:B------:R0:W-:Y:S04]  /*ea7e0*/  STL.64 [R1+0xd5c0], R12 ;  /* 0x00d5c00c01007387 */ /* 0x0001e80000100a00 */
[----:B0-----:R-:W2:Y:S04]  /*ea7f0*/  LDL.LU R12, [R1+0x36d0] ;  /* 0x0036d000010c7983 */ /* 0x001ea80000300800 */
[----:B------:R-:W2:Y:S01]  /*ea800*/  LDL.LU R13, [R1+0x36cc] ;  /* 0x0036cc00010d7983 */ /* 0x000ea20000300800 */
[C---:B----4-:R-:W-:Y:S08]  /*ea810*/  HMMA.16816.F32 R48, R28.reuse, R10, R48 ;  /* 0x0000000a1c30723c */ /* 0x050ff00000001830 */
[----:B---3--:R-:W-:Y:S11]  /*ea820*/  HMMA.16816.F32 R4, R28, R8, R4 ;  /* 0x000000081c04723c */ /* 0x008ff60000001804 */
[----:B------:R-:W-:Y:S04]  /*ea830*/  STL.64 [R1+0xe20], R48 ;  /* 0x000e203001007387 */ /* 0x000fe80000100a00 */
[----:B------:R0:W-:Y:S04]  /*ea840*/  STL.64 [R1+0xe28], R50 ;  /* 0x000e283201007387 */ /* 0x0001e80000100a00 */
[----:B0-----:R-:W3:Y:S04]  /*ea850*/  LDL.LU.64 R50, [R1+0xd6b0] ;  /* 0x00d6b00001327983 */ /* 0x001ee80000300a00 */
[----:B------:R-:W4:Y:S04]  /*ea860*/  LDL.LU.64 R48, [R1+0xd6a8] ;  /* 0x00d6a80001307983 */ /* 0x000f280000300a00 */
[----:B------:R-:W-:Y:S04]  /*ea870*/  STL.64 [R1+0xe30], R4 ;  /* 0x000e300401007387 */ /* 0x000fe80000100a00 */
[----:B------:R0:W-:Y:S04]  /*ea880*/  STL.64 [R1+0xe38], R6 ;  /* 0x000e380601007387 */ /* 0x0001e80000100a00 */
[----:B0-----:R-:W3:Y:S04]  /*ea890*/  LDL.LU.64 R6, [R1+0xd6a0] ;  /* 0x00d6a00001067983 */ /* 0x001ee80000300a00 */
[----:B------:R-:W4:Y:S04]  /*ea8a0*/  LDL.LU.64 R4, [R1+0xd698] ;  /* 0x00d6980001047983 */ /* 0x000f280000300a00 */
[----:B------:R0:W-:Y:S04]  /*ea8b0*/  STL.64 [R1+0xd5d8], R10 ;  /* 0x00d5d80a01007387 */ /* 0x0001e80000100a00 */
[----:B0-----:R-:W4:Y:S04]  /*ea8c0*/  LDL.LU R10, [R1+0x36c8] ;  /* 0x0036c800010a7983 */ /* 0x001f280000300800 */
[----:B------:R-:W4:Y:S04]  /*ea8d0*/  LDL.LU R11, [R1+0x36c4] ;  /* 0x0036c400010b7983 */ /* 0x000f280000300800 */
[----:B------:R2:W-:Y:S01]  /*ea8e0*/  STL.64 [R1+0xd5d0], R8 ;  /* 0x00d5d00801007387 */ /* 0x0005e20000100a00 */
[----:B------:R-:W-:-:S02]  /*ea8f0*/  IMAD R0, R0, 0x100, R21 ;  /* 0x0000010000007824 */ /* 0x000fc400078e0215 */
[----:B--2---:R-:W-:Y:S01]  /*ea900*/  IMAD R8, R13, 0x100, R12 ;  /* 0x000001000d087824 */ /* 0x004fe200078e020c */
[----:B---3--:R-:W-:-:S15]  /*ea910*/  HMMA.16816.F32 R44, R28, R6, R44 ;  /* 0x000000061c2c723c */ /* 0x008fde000000182c */
[----:B------:R-:W-:-:S04]  /*ea920*/  NOP ;  /* 0x0000000000007918 */ /* 0x000fc80000000000 */
[----:B------:R-:W-:Y:S04]  /*ea930*/  STL.64 [R1+0xe60], R44 ;  /* 0x000e602c01007387 */ /* 0x000fe80000100a00 */
[----:B------:R0:W-:Y:S04]  /*ea940*/  STL.64 [R1+0xe68], R46 ;  /* 0x000e682e01007387 */ /* 0x0001e80000100a00 */
[----:B0-----:R-:W2:Y:S04]  /*ea950*/  LDL.LU.64 R46, [R1+0xd690] ;  /* 0x00d69000012e7983 */ /* 0x001ea80000300a00 */
[----:B------:R-:W2:Y:S04]  /*ea960*/  LDL.LU.64 R44, [R1+0xd688] ;  /* 0x00d68800012c7983 */ /* 0x000ea80000300a00 */
[----:B------:R0:W-:Y:S01]  /*ea970*/  STL [R1+0xd5f0], R7 ;  /* 0x00d5f00701007387 */ /* 0x0001e20000100800 */
[----:B----4-:R-:W-:Y:S01]  /*ea980*/  IMAD R9, R11, 0x100, R10 ;  /* 0x000001000b097824 */ /* 0x010fe200078e020a */
        /* <DEDUP_REMOVED lines=10> */
[----:B0-----:R-:W3:Y:S04]  /*eaa30*/  LDL.LU.64 R58, [R1+0xd680] ;  /* 0x00d68000013a7983 */ /* 0x001ee80000300a00 */
[----:B------:R-:W4:Y:S04]  /*eaa40*/  LDL.LU.64 R56, [R1+0xd678] ;  /* 0x00d6780001387983 */ /* 0x000f280000300a00 */
[----:B------:R-:W-:Y:S04]  /*eaa50*/  STL.64 [R1+0xe70], R12 ;  /* 0x000e700c01007387 */ /* 0x000fe80000100a00 */
[----:B------:R-:W-:Y:S04]  /*eaa60*/  STL.64 [R1+0xe78], R14 ;  /* 0x000e780e01007387 */ /* 0x000fe80000100a00 */
[----:B------:R-:W-:Y:S04]  /*eaa70*/  STL.64 [R1+0xeb0], R8 ;  /* 0x000eb00801007387 */ /* 0x000fe80000100a00 */
[----:B------:R0:W-:Y:S02]  /*eaa80*/  STL.64 [R1+0xeb8], R10 ;  /* 0x000eb80a01007387 */ /* 0x0001e40000100a00 */
[----:B0-----:R-:W-:Y:S01]  /*eaa90*/  HMMA.16816.F32 R8, R28, R38, R32 ;  /* 0x000000261c08723c */ /* 0x001fe20000001820 */
[----:B------:R-:W-:-:S07]  /*eaaa0*/  IMAD.MOV.U32 R21, RZ, RZ, R36 ;  /* 0x000000ffff157224 */ /* 0x000fce00078e0024 */
[C---:B------:R-:W-:Y:S01]  /*eaab0*/  HMMA.16816.F32 R12, R28.reuse, R48, R40 ;  /* 0x000000301c0c723c */ /* 0x040fe20000001828 */
[----:B------:R-:W-:Y:S04]  /*eaac0*/  STL.64 [R1+0xd660], R22 ;  /* 0x00d6601601007387 */ /* 0x000fe80000100a00 */
[----:B------:R-:W-:Y:S06]  /*eaad0*/  STL.64 [R1+0xd658], R20 ;  /* 0x00d6581401007387 */ /* 0x000fec0000100a00 */
[----:B------:R-:W-:Y:S04]  /*eaae0*/  STL.64 [R1+0xec0], R8 ;  /* 0x000ec00801007387 */ /* 0x000fe80000100a00 */
[----:B------:R0:W-:Y:S02]  /*eaaf0*/  STL.64 [R1+0xec8], R10 ;  /* 0x000ec80a01007387 */ /* 0x0001e40000100a00 */
[C---:B0-----:R-:W-:Y:S02]  /*eab00*/  HMMA.16816.F32 R8, R28.reuse, R60, R52 ;  /* 0x0000003c1c08723c */ /* 0x041fe40000001834 */
[----:B------:R0:W-:Y:S04]  /*eab10*/  STL.64 [R1+0xed0], R12 ;  /* 0x000ed00c01007387 */ /* 0x0001e80000100a00 */
[----:B------:R1:W-:Y:S04]  /*eab20*/  STL.64 [R1+0xed8], R14 ;  /* 0x000ed80e01007387 */ /* 0x0003e80000100a00 */
[----:B0-----:R-:W3:Y:S01]  /*eab30*/  LDL.LU R12, [R1+0x17a0] ;  /* 0x0017a000010c7983 */ /* 0x001ee20000300800 */
[----:B--2---:R-:W-:-:S15]  /*eab40*/  HMMA.16816.F32 R16, R28, R50, R44 ;  /* 0x000000321c10723c */ /* 0x004fde000000182c */
[----:B------:R-:W-:-:S04]  /*eab50*/  NOP ;  /* 0x0000000000007918 */ /* 0x000fc80000000000 */
[----:B------:R-:W-:Y:S04]  /*eab60*/  STL.64 [R1+0xef0], R16 ;  /* 0x000ef01001007387 */ /* 0x000fe80000100a00 */
[----:B------:R-:W-:Y:S04]  /*eab70*/  STL.64 [R1+0xef8], R18 ;  /* 0x000ef81201007387 */ /* 0x000fe80000100a00 */
[----:B------:R0:W-:Y:S04]  /*eab80*/  STL.64 [R1+0xf00], R8 ;  /* 0x000f000801007387 */ /* 0x0001e80000100a00 */
[----:B------:R2:W-:Y:S04]  /*eab90*/  STL.64 [R1+0xf08], R10 ;  /* 0x000f080a01007387 */ /* 0x0005e80000100a00 */
[----:B------:R-:W3:Y:S04]  /*eaba0*/  LDL.LU R13, [R1+0x17a4] ;  /* 0x0017a400010d7983 */ /* 0x000ee80000300800 */
[----:B-1----:R-:W3:Y:S04]  /*eabb0*/  LDL.LU R14, [R1+0x17a8] ;  /* 0x0017a800010e7983 */ /* 0x002ee80000300800 */
[----:B------:R-:W3:Y:S04]  /*eabc0*/  LDL.LU R15, [R1+0x17ac] ;  /* 0x0017ac00010f7983 */ /* 0x000ee80000300800 */
[----:B0-----:R-:W3:Y:S04]  /*eabd0*/  LDL.LU R8, [R1+0x1790] ;  /* 0x0017900001087983 */ /* 0x001ee80000300800 */
[----:B------:R-:W3:Y:S04]  /*eabe0*/  LDL.LU R9, [R1+0x1794] ;  /* 0x0017940001097983 */ /* 0x000ee80000300800 */
[----:B--2---:R-:W2:Y:S04]  /*eabf0*/  LDL.LU R10, [R1+0x1798] ;  /* 0x00179800010a7983 */ /* 0x004ea80000300800 */
[----:B------:R-:W2:Y:S04]  /*eac00*/  LDL.LU R11, [R1+0x179c] ;  /* 0x00179c00010b7983 */ /* 0x000ea80000300800 */
[----:B------:R-:W3:Y:S04]  /*eac10*/  LDL.LU R52, [R1+0x16a0] ;  /* 0x0016a00001347983 */ /* 0x000ee80000300800 */
[----:B------:R-:W3:Y:S04]  /*eac20*/  LDL.LU R53, [R1+0x16a4] ;  /* 0x0016a40001357983 */ /* 0x000ee80000300800 */
[----:B------:R-:W3:Y:S04]  /*eac30*/  LDL.LU R54, [R1+0x16a8] ;  /* 0x0016a80001367983 */ /* 0x000ee80000300800 */
[----:B------:R-:W3:Y:S01]  /*eac40*/  LDL.LU R55, [R1+0x16ac] ;  /* 0x0016ac0001377983 */ /* 0x000ee20000300800 */
[----:B------:R-:W-:-:S03]  /*eac50*/  IMAD.MOV.U32 R7, RZ, RZ, R37 ;  /* 0x000000ffff077224 */ /* 0x000fc600078e0025 */
        /* <DEDUP_REMOVED lines=32> */
[----:B------:R-:W-:Y:S01]  /*eae60*/  STL.64 [R1+0xd588], R60 ;  /* 0x00d5883c01007387 */ /* 0x000fe20000100a00 */
        /* <DEDUP_REMOVED lines=73> */
[----:B------:R-:W4:Y:S01]  /*eb300*/  LDL.LU.64 R36, [R1+0xd5f8] ;  /* 0x00d5f80001247983 */ /* 0x000f220000300a00 */
[----:B--2---:R-:W-:Y:S03]  /*eb310*/  HMMA.16816.F32 R44, R28, R40, R44 ;  /* 0x000000281c2c723c */ /* 0x004fe6000000182c */
[----:B------:R-:W-:Y:S04]  /*eb320*/  STL.64 [R1+0xd5a8], R42 ;  /* 0x00d5a82a01007387 */ /* 0x000fe80000100a00 */
[----:B------:R-:W-:-:S12]  /*eb330*/  STL.64 [R1+0xd5a0], R40 ;  /* 0x00d5a02801007387 */ /* 0x000fd80000100a00 */
[----:B------:R-:W-:Y:S04]  /*eb340*/  STL.64 [R1+0x12c0], R44 ;  /* 0x0012c02c01007387 */ /* 0x000fe80000100a00 */
[----:B------:R4:W-:Y:S01]  /*eb350*/  STL.64 [R1+0x12c8], R46 ;  /* 0x0012c82e01007387 */ /* 0x0009e20000100a00 */
[C---:B---3--:R-:W-:Y:S08]  /*eb360*/  HMMA.16816.F32 R8, R28.reuse, R32, R8 ;  /* 0x000000201c08723c */ /* 0x048ff00000001808 */
[----:B------:R-:W-:Y:S01]  /*eb370*/  HMMA.16816.F32 R12, R28, R26, R12 ;  /* 0x0000001a1c0c723c */ /* 0x000fe2000000180c */
[----:B------:R-:W-:-:S07]  /*eb380*/  IMAD.MOV.U32 R60, RZ, RZ, R21 ;  /* 0x000000ffff3c7224 */ /* 0x000fce00078e0015 */
[C---:B----4-:R-:W-:Y:S01]  /*eb390*/  HMMA.16816.F32 R44, R28.reuse, R38, R48 ;  /* 0x000000261c2c723c */ /* 0x050fe20000001830 */
        /* <DEDUP_REMOVED lines=104> */
[----:B------:R-:W-:Y:S01]  /*eba20*/  IMAD R0, R0, 0x100, R51 ;  /* 0x0000010000007824 */ /* 0x000fe200078e0233 */
[----:B--2---:R-:W-:-:S15]  /*eba30*/  HMMA.16816.F32 R16, R28, R14, R16 ;  /* 0x0000000e1c10723c */ /* 0x004fde0000001810 */
[----:B------:R-:W-:-:S04]  /*eba40*/  NOP ;  /* 0x0000000000007918 */ /* 0x000fc80000000000 */
[----:B------:R-:W-:Y:S04]  /*eba50*/  STL.64 [R1+0x13f0], R16 ;  /* 0x0013f01001007387 */ /* 0x000fe80000100a00 */
[----:B------:R4:W-:Y:S02]  /*eba60*/  STL.64 [R1+0x13f8], R18 ;  /* 0x0013f81201007387 */ /* 0x0009e40000100a00 */
[C---:B----4-:R-:W-:Y:S02]  /*eba70*/  HMMA.16816.F32 R16, R28.reuse, R12, R20 ;  /* 0x0000000c1c10723c */ /* 0x050fe40000001814 */
[----:B------:R-:W-:Y:S04]  /*eba80*/  STL.64 [R1+0xd510], R14 ;  /* 0x00d5100e01007387 */ /* 0x000fe80000100a00 */
[----:B------:R3:W-:Y:S02]  /*eba90*/  STL.64 [R1+0xd508], R12 ;  /* 0x00d5080c01007387 */ /* 0x0007e40000100a00 */
[C---:B---3--:R-:W-:Y:S11]  /*ebaa0*/  HMMA.16816.F32 R12, R28.reuse, R8, R32 ;  /* 0x000000081c0c723c */ /* 0x048ff60000001820 */
        /* <DEDUP_REMOVED lines=9> */
[----:B------:R0:W-:Y:S02]  /*ebb40*/  STL.64 [R1+0x1448], R14 ;  /* 0x0014480e01007387 */ /* 0x0001e40000100a00 */
[C---:B0-----:R-:W-:Y:S08]  /*ebb50*/  HMMA.16816.F32 R12, R28.reuse, R6, R36 ;  /* 0x000000061c0c723c */ /* 0x041ff00000001824 */
[----:B------:R-:W-:Y:S01]  /*ebb60*/  HMMA.16816.F32 R8, R28, R4, R40 ;  /* 0x000000041c08723c */ /* 0x000fe20000001828 */
[----:B------:R0:W-:Y:S02]  /*ebb70*/  STL [R1+0xd4d8], R4 ;  /* 0x00d4d80401007387 */ /* 0x0001e40000100800 */
[----:B0-----:R-:W-:-:S08]  /*ebb80*/  IMAD R4, R50, 0x100, R49 ;  /* 0x0000010032047824 */ /* 0x001fd000078e0231 */
[----:B------:R-:W-:Y:S04]  /*ebb90*/  STL.64 [R1+0x1460], R12 ;  /* 0x0014600c01007387 */ /* 0x000fe80000100a00 */
[----:B------:R-:W-:Y:S04]  /*ebba0*/  STL.64 [R1+0x1468], R14 ;  /* 0x0014680e01007387 */ /* 0x000fe80000100a00 */
[----:B------:R0:W-:Y:S04]  /*ebbb0*/  STL [R1+0xd4d4], R5 ;  /* 0x00d4d40501007387 */ /* 0x0001e80000100800 */
[----:B------:R1:W-:Y:S01]  /*ebbc0*/  STL.64 [R1+0x1490], R8 ;  /* 0x0014900801007387 */ /* 0x0003e20000100a00 */
[----:B0-----:R-:W-:-:S02]  /*ebbd0*/  IMAD R5, R48, 0x100, R47 ;  /* 0x0000010030057824 */ /* 0x001fc400078e022f */
[----:B-1----:R-:W-:Y:S01]  /*ebbe0*/  IMAD R8, R46, 0x100, R45 ;  /* 0x000001002e087824 */ /* 0x002fe200078e022d */
[----:B------:R-:W-:Y:S02]  /*ebbf0*/  HMMA.16816.F32 R12, R28, R2, R52 ;  /* 0x000000021c0c723c */ /* 0x000fe40000001834 */
[----:B------:R-:W-:Y:S02]  /*ebc00*/  F2FP.F16.E4M3.UNPACK_B R29, R5 ;  /* 0x00000005ff1d723e */ /* 0x000fe400020006ff */
[----:B------:R-:W-:Y:S02]  /*ebc10*/  F2FP.F16.E4M3.UNPACK_B R30, R4 ;  /* 0x00000004ff1e723e */ /* 0x000fe400020006ff */
[----:B------:R-:W-:Y:S02]  /*ebc20*/  F2FP.F16.E4M3.UNPACK_B R31, R0 ;  /* 0x00000000ff1f723e */ /* 0x000fe400020006ff */
[----:B------:R-:W-:Y:S01]  /*ebc30*/  F2FP.F16.E4M3.UNPACK_B R28, R8 ;  /* 0x00000008ff1c723e */ /* 0x000fe200020006ff */
[----:B------:R0:W-:Y:S06]  /*ebc40*/  STL.64 [R1+0x1498], R10 ;  /* 0x0014980a01007387 */ /* 0x0001ec0000100a00 */
[C---:B0-----:R-:W-:Y:S01]  /*ebc50*/  HMMA.16816.F32 R8, R28.reuse, R60, R56 ;  /* 0x0000003c1c08723c */ /* 0x041fe20000001838 */
[----:B------:R-:W-:Y:S04]  /*ebc60*/  STL [R1+0xd4e0], R2 ;  /* 0x00d4e00201007387 */ /* 0x000fe80000100800 */
[----:B------:R-:W-:Y:S04]  /*ebc70*/  STL [R1+0xd4dc], R3 ;  /* 0x00d4dc0301007387 */ /* 0x000fe80000100800 */
[----:B------:R-:W-:Y:S04]  /*ebc80*/  STL.64 [R1+0x1480], R12 ;  /* 0x0014800c01007387 */ /* 0x000fe80000100a00 */
[----:B------:R-:W-:Y:S04]  /*ebc90*/  STL.64 [R1+0x1488], R14 ;  /* 0x0014880e01007387 */ /* 0x000fe80000100a00 */
[----:B------:R-:W2:Y:S04]  /*ebca0*/  LDL.LU R24, [R1+0x1940] ;  /* 0x0019400001187983 */ /* 0x000ea80000300800 */
        /* <DEDUP_REMOVED lines=17> */
[----:B------:R-:W2:Y:S04]  /*ebdc0*/  LDL.LU.64 R2, [R1+0x10] ;  /* 0x0000100001027983 */ /* 0x000ea80000300a00 */
        /* <DEDUP_REMOVED lines=8> */
[----:B------:R-:W3:Y:S04]  /*ebe50*/  LDL.LU.64 R60, [R1] ;  /* 0x00000000013c7983 */ /* 0x000ee80000300a00 */
        /* <DEDUP_REMOVED lines=25> */
[----:B------:R-:W-:-:S15]  /*ebff0*/  IMAD.MOV.U32 R5, RZ, RZ, R2 ;  /* 0x000000ffff057224 */ /* 0x000fde00078e0002 */
[----:B------:R-:W-:-:S03]  /*ec000*/  NOP ;  /* 0x0000000000007918 */ /* 0x000fc60000000000 */
[----:B------:R-:W-:Y:S04]  /*ec010*/  STL.64 [R1+0x14d0], R36 ;  /* 0x0014d02401007387 */ /* 0x000fe80000100a00 */
[----:B------:R0:W-:Y:S04]  /*ec020*/  STL.64 [R1+0x14d8], R38 ;  /* 0x0014d82601007387 */ /* 0x0001e80000100a00 */
[----:B0-----:R-:W2:Y:S04]  /*ec030*/  LDL.LU.64 R38, [R1+0xd5b8] ;  /* 0x00d5b80001267983 */ /* 0x001ea80000300a00 */
[----:B------:R-:W2:Y:S04]  /*ec040*/  LDL.LU.64 R36, [R1+0xd5b0] ;  /* 0x00d5b00001247983 */ /* 0x000ea80000300a00 */
[----:B------:R0:W-:Y:S04]  /*ec050*/  STL [R1+0xd4e4], R5 ;  /* 0x00d4e40501007387 */ /* 0x0001e80000100800 */
[----:B0-----:R-:W2:Y:S01]  /*ec060*/  LDL.LU.64 R4, [R1+0x8] ;  /* 0x0000080001047983 */ /* 0x001ea20000300a00 */
[----:B---3--:R-:W-:Y:S01]  /*ec070*/  HMMA.16816.F32 R44, R28, R60, R44 ;  /* 0x0000003c1c2c723c */ /* 0x008fe2000000182c */
[----:B------:R-:W-:-:S02]  /*ec080*/  IMAD.MOV.U32 R0, RZ, RZ, R3 ;  /* 0x000000ffff007224 */ /* 0x000fc400078e0003 */
[----:B------:R-:W-:-:S05]  /*ec090*/  IMAD.MOV.U32 R2, RZ, RZ, R61 ;  /* 0x000000ffff027224 */ /* 0x000fca00078e003d */
[----:B--2---:R-:W-:Y:S01]  /*ec0a0*/  HMMA.16816.F32 R40, R28, R4, R40 ;  /* 0x000000041c28723c */ /* 0x004fe20000001828 */
[----:B------:R-:W-:Y:S02]  /*ec0b0*/  IMAD.MOV.U32 R3, RZ, RZ, R4 ;  /* 0x000000ffff037224 */ /* 0x000fe400078e0004 */
[----:B------:R-:W-:Y:S02]  /*ec0c0*/  IMAD.MOV.U32 R4, RZ, RZ, R5 ;  /* 0x000000ffff047224 */ /* 0x000fe400078e0005 */
[----:B------:R-:W-:-:S14]  /*ec0d0*/  IMAD.MOV.U32 R5, RZ, RZ, R60 ;  /* 0x000000ffff057224 */ /* 0x000fdc00078e003c */
        /* <DEDUP_REMOVED lines=8> */
[----:B------:R-:W4:Y:S04]  /*ec160*/  LDL.LU.64 R60, [R1+0xd588] ;  /* 0x00d58800013c7983 */ /* 0x000f280000300a00 */
        /* <DEDUP_REMOVED lines=24> */
[----:B0-----:R-:W3:Y:S04]  /*ec2f0*/  LDL.LU R56, [R1+0x18e0] ;  /* 0x0018e00001387983 */ /* 0x001ee80000300800 */
[----:B------:R-:W3:Y:S04]  /*ec300*/  LDL.LU R57, [R1+0x18e4] ;  /* 0x0018e40001397983 */ /* 0x000ee80000300800 */
[----:B------:R-:W3:Y:S04]  /*ec310*/  LDL.LU R58, [R1+0x18e8] ;  /* 0x0018e800013a7983 */ /* 0x000ee80000300800 */
[----:B------:R-:W3:Y:S01]  /*ec320*/  LDL.LU R59, [R1+0x18ec] ;  /* 0x0018ec00013b7983 */ /* 0x000ee20000300800 */
[C---:B--2---:R-:W-:Y:S08]  /*ec330*/  HMMA.16816.F32 R4, R28.reuse, R52, R4 ;  /* 0x000000341c04723c */ /* 0x044ff00000001804 */
[C---:B---3--:R-:W-:Y:S01]  /*ec340*/  HMMA.16816.F32 R56, R28.reuse, R54, R56 ;  /* 0x000000361c38723c */ /* 0x048fe20000001838 */
[----:B------:R-:W-:Y:S07]  /*ec350*/  STL.64 [R1+0xd4c8], R54 ;  /* 0x00d4c83601007387 */ /* 0x000fee0000100a00 */
[C---:B------:R-:W-:Y:S11]  /*ec360*/  HMMA.16816.F32 R8, R28.reuse, R50, R8 ;  /* 0x000000321c08723c */ /* 0x040ff60000001808 */
[----:B------:R-:W-:Y:S04]  /*ec370*/  STL.64 [R1+0x1580], R56 ;  /* 0x0015803801007387 */ /* 0x000fe80000100a00 */
[----:B------:R-:W-:Y:S04]  /*ec380*/  STL.64 [R1+0x1588], R58 ;  /* 0x0015883a01007387 */ /* 0x000fe80000100a00 */
[----:B------:R-:W-:Y:S04]  /*ec390*/  STL.64 [R1+0xd4c0], R52 ;  /* 0x00d4c03401007387 */ /* 0x000fe80000100a00 */
[----:B------:R-:W-:Y:S04]  /*ec3a0*/  STL.64 [R1+0x1590], R4 ;  /* 0x0015900401007387 */ /* 0x000fe80000100a00 */
[----:B------:R4:W-:Y:S02]  /*ec3b0*/  STL.64 [R1+0x1598], R6 ;  /* 0x0015980601007387 */ /* 0x0009e40000100a00 */
[C---:B----4-:R-:W-:Y:S02]  /*ec3c0*/  HMMA.16816.F32 R4, R28.reuse, R48, R12 ;  /* 0x000000301c04723c */ /* 0x050fe4000000180c */
        /* <DEDUP_REMOVED lines=10> */
[----:B------:R0:W-:Y:S04]  /*ec470*/  STL.64 [R1+0x15f8], R10 ;  /* 0x0015f80a01007387 */ /* 0x0001e80000100a00 */
[----:B------:R-:W-:Y:S01]  /*ec480*/  STL.64 [R1+0xd460], R44 ;  /* 0x00d4602c01007387 */ /* 0x000fe20000100a00 */
[C---:B0-----:R-:W-:Y:S03]  /*ec490*/  HMMA.16816.F32 R8, R28.reuse, R42, R24 ;  /* 0x0000002a1c08723c */ /* 0x041fe60000001818 */
[----:B------:R-:W-:Y:S04]  /*ec4a0*/  STL.64 [R1+0x1600], R4 ;  /* 0x0016000401007387 */ /* 0x000fe80000100a00 */
[----:B------:R0:W-:Y:S04]  /*ec4b0*/  STL.64 [R1+0x1608], R6 ;  /* 0x0016080601007387 */ /* 0x0001e80000100a00 */
[----:B------:R-:W2:Y:S01]  /*ec4c0*/  LDL.LU R52, [R1+0x1c60] ;  /* 0x001c600001347983 */ /* 0x000ea20000300800 */
[C---:B0-----:R-:W-:Y:S07]  /*ec4d0*/  HMMA.16816.F32 R4, R28.reuse, R40, R32 ;  /* 0x000000281c04723c */ /* 0x041fee0000001820 */
[----:B------:R-:W-:Y:S04]  /*ec4e0*/  STL.64 [R1+0x1620], R8 ;  /* 0x0016200801007387 */ /* 0x000fe80000100a00 */
[----:B------:R-:W-:Y:S08]  /*ec4f0*/  STL.64 [R1+0x1628], R10 ;  /* 0x0016280a01007387 */ /* 0x000ff00000100a00 */
        /* <DEDUP_REMOVED lines=136> */
[----:B------:R-:W2:Y:S01]  /*ecd80*/  LDL.LU R44, [R1+0x1e40] ;  /* 0x001e4000012c7983 */ /* 0x000ea20000300800 */
[----:B------:R-:W-:-:S08]  /*ecd90*/  IMAD.MOV.U32 R38, RZ, RZ, R5 ;  /* 0x000000ffff267224 */ /* 0x000fd000078e0005 */
        /* <DEDUP_REMOVED lines=9> */
[----:B------:R-:W4:Y:S01]  /*ece30*/  LDL.LU R5, [R1+0xd4e4] ;  /* 0x00d4e40001057983 */ /* 0x000f220000300800 */
        /* <DEDUP_REMOVED lines=24> */
[----:B------:R-:W-:-:S02]  /*ecfc0*/  IMAD.MOV.U32 R36, RZ, RZ, R3 ;  /* 0x000000ffff247224 */ /* 0x000fc400078e0003 */
[----:B------:R-:W-:Y:S01]  /*ecfd0*/  IMAD.MOV.U32 R37, RZ, RZ, R4 ;  /* 0x000000ffff257224 */ /* 0x000fe200078e0004 */
[----:B------:R-:W2:Y:S04]  /*ecfe0*/  LDL.LU R3, [R1+0xd4dc] ;  /* 0x00d4dc0001037983 */ /* 0x000ea80000300800 */
[----:B------:R-:W2:Y:S01]  /*ecff0*/  LDL.LU R4, [R1+0xd4d8] ;  /* 0x00d4d80001047983 */ /* 0x000ea20000300800 */
[----:B----4-:R-:W-:-:S03]  /*ed000*/  IMAD.MOV.U32 R22, RZ, RZ, R5 ;  /* 0x000000ffff167224 */ /* 0x010fc600078e0005 */
[----:B------:R-:W2:Y:S01]  /*ed010*/  LDL.LU R5, [R1+0xd4d4] ;  /* 0x00d4d40001057983 */ /* 0x000ea20000300800 */
[----:B------:R-:W-:-:S03]  /*ed020*/  IMAD.MOV.U32 R23, RZ, RZ, R0 ;  /* 0x000000ffff177224 */ /* 0x000fc600078e0000 */
        /* <DEDUP_REMOVED lines=18> */
[----:B------:R-:W2:Y:S04]  /*ed150*/  LDL.LU.64 R52, [R1+0xd4c0] ;  /* 0x00d4c00001347983 */ /* 0x000ea80000300a00 */
[----:B------:R0:W-:Y:S04]  /*ed160*/  STL.64 [R1+0xd3d0], R6 ;  /* 0x00d3d00601007387 */ /* 0x0001e80000100a00 */
[----:B0-----:R-:W2:Y:S04]  /*ed170*/  LDL.LU R6, [R1+0x370c] ;  /* 0x00370c0001067983 */ /* 0x001ea80000300800 */
[----:B------:R-:W2:Y:S04]  /*ed180*/  LDL.LU R7, [R1+0x3718] ;  /* 0x0037180001077983 */ /* 0x000ea80000300800 */
[----:B------:R0:W-:Y:S04]  /*ed190*/  STL.64 [R1+0xd3c8], R4 ;  /* 0x00d3c80401007387 */ /* 0x0001e80000100a00 */
[----:B0-----:R-:W2:Y:S04]  /*ed1a0*/  LDL.LU R4, [R1+0x3708] ;  /* 0x0037080001047983 */ /* 0x001ea80000300800 */
[----:B------:R-:W3:Y:S01]  /*ed1b0*/  LDL.LU R5, [R1+0x3710] ;  /* 0x0037100001057983 */ /* 0x000ee20000300800 */
[----:B------:R-:W-:Y:S03]  /*ed1c0*/  HMMA.16816.F32 R28, R28, R2, R56 ;  /* 0x000000021c1c723c */ /* 0x000fe60000001838 */
[----:B------:R-:W4:Y:S04]  /*ed1d0*/  LDL.LU.64 R58, [R1+0xd4b8] ;  /* 0x00d4b800013a7983 */ /* 0x000f280000300a00 */
[----:B------:R-:W4:-:S12]  /*ed1e0*/  LDL.LU.64 R56, [R1+0xd4b0] ;  /* 0x00d4b00001387983 */ /* 0x000f180000300a00 */
[----:B------:R0:W-:Y:S04]  /*ed1f0*/  STL.64 [R1+0x17a0], R28 ;  /* 0x0017a01c01007387 */ /* 0x0001e80000100a00 */
[----:B------:R1:W-:Y:S01]  /*ed200*/  STL.64 [R1+0x17a8], R30 ;  /* 0x0017a81e01007387 */ /* 0x0003e20000100a00 */
[----:B--2---:R-:W-:Y:S02]  /*ed210*/  IMAD R8, R8, 0x100, R4 ;  /* 0x0000010008087824 */ /* 0x004fe400078e0204 */
[----:B---3--:R-:W-:Y:S02]  /*ed220*/  IMAD R6, R6, 0x100, R5 ;  /* 0x0000010006067824 */ /* 0x008fe400078e0205 */
[----:B------:R-:W-:Y:S02]  /*ed230*/  IMAD R5, R9, 0x100, R7 ;  /* 0x0000010009057824 */ /* 0x000fe400078e0207 */
[----:B------:R-:W-:Y:S01]  /*ed240*/  IMAD R4, R11, 0x100, R10 ;  /* 0x000001000b047824 */ /* 0x000fe200078e020a */
[----:B0-----:R-:W-:-:S02]  /*ed250*/  F2FP.F16.E4M3.UNPACK_B R28, R8 ;  /* 0x00000008ff1c723e */ /* 0x001fc400020006ff */
[----:B------:R-:W-:Y:S02]  /*ed260*/  F2FP.F16.E4M3.UNPACK_B R29, R6 ;  /* 0x00000006ff1d723e */ /* 0x000fe400020006ff */
[----:B-1----:R-:W-:Y:S02]  /*ed270*/  F2FP.F16.E4M3.UNPACK_B R30, R5 ;  /* 0x00000005ff1e723e */ /* 0x002fe400020006ff */
[----:B------:R-:W-:Y:S02]  /*ed280*/  F2FP.F16.E4M3.UNPACK_B R31, R4 ;  /* 0x00000004ff1f723e */ /* 0x000fe400020006ff */
[----:B------:R-:W2:Y:S05]  /*ed290*/  LDL.LU R4, [R1+0x1d10] ;  /* 0x001d100001047983 */ /* 0x000eaa0000300800 */
[----:B------:R-:W-:-:S15]  /*ed2a0*/  HMMA.16816.F32 R8, R28, R20, R12 ;  /* 0x000000141c08723c */ /* 0x000fde000000180c */
[----:B------:R-:W-:-:S04]  /*ed2b0*/  NOP ;  /* 0x0000000000007918 */ /* 0x000fc80000000000 */
[----:B------:R0:W-:Y:S04]  /*ed2c0*/  STL.64 [R1+0x19a0], R8 ;  /* 0x0019a00801007387 */ /* 0x0001e80000100a00 */
[----:B------:R1:W-:Y:S04]  /*ed2d0*/  STL.64 [R1+0x19a8], R10 ;  /* 0x0019a80a01007387 */ /* 0x0003e80000100a00 */
[----:B------:R-:W2:Y:S04]  /*ed2e0*/  LDL.LU R5, [R1+0x1d14] ;  /* 0x001d140001057983 */ /* 0x000ea80000300800 */
[----:B------:R-:W3:Y:S04]  /*ed2f0*/  LDL.LU R6, [R1+0x1d18] ;  /* 0x001d180001067983 */ /* 0x000ee80000300800 */
[----:B------:R-:W3:Y:S04]  /*ed300*/  LDL.LU R7, [R1+0x1d1c] ;  /* 0x001d1c0001077983 */ /* 0x000ee80000300800 */
[----:B---3--:R-:W-:Y:S04]  /*ed310*/  STL.64 [R1+0xd478], R6 ;  /* 0x00d4780601007387 */ /* 0x008fe80000100a00 */
[----:B--2---:R2:W-:Y:S04]  /*ed320*/  STL.64 [R1+0xd470], R4 ;  /* 0x00d4700401007387 */ /* 0x0045e80000100a00 */
[----:B0-----:R-:W3:Y:S04]  /*ed330*/  LDL.LU R8, [R1+0x1d00] ;  /* 0x001d000001087983 */ /* 0x001ee80000300800 */
[----:B------:R-:W3:Y:S04]  /*ed340*/  LDL.LU R9, [R1+0x1d04] ;  /* 0x001d040001097983 */ /* 0x000ee80000300800 */
[----:B-1----:R-:W3:Y:S01]  /*ed350*/  LDL.LU R10, [R1+0x1d08] ;  /* 0x001d0800010a7983 */ /* 0x002ee20000300800 */
[----:B----4-:R-:W-:-:S03]  /*ed360*/  IMAD.MOV.U32 R11, RZ, RZ, R0 ;  /* 0x000000ffff0b7224 */ /* 0x010fc600078e0000 */
[----:B------:R-:W4:Y:S01]  /*ed370*/  LDL.LU R0, [R1+0xd4a8] ;  /* 0x00d4a80001007983 */ /* 0x000f220000300800 */
[C---:B------:R-:W-:Y:S08]  /*ed380*/  HMMA.16816.F32 R12, R28.reuse, R22, R16 ;  /* 0x000000161c0c723c */ /* 0x040ff00000001810 */
[C---:B--2---:R-:W-:Y:S01]  /*ed390*/  HMMA.16816.F32 R4, R28.reuse, R38, R32 ;  /* 0x000000261c04723c */ /* 0x044fe20000001820 */
[----:B---3--:R-:W-:Y:S04]  /*ed3a0*/  STL.64 [R1+0xd4a0], R10 ;  /* 0x00d4a00a01007387 */ /* 0x008fe80000100a00 */
[----:B------:R0:W-:Y:S03]  /*ed3b0*/  STL.64 [R1+0xd498], R8 ;  /* 0x00d4980801007387 */ /* 0x0001e60000100a00 */
[C---:B0-----:R-:W-:Y:S03]  /*ed3c0*/  HMMA.16816.F32 R8, R28.reuse, R36, R24 ;  /* 0x000000241c08723c */ /* 0x041fe60000001818 */
[----:B------:R-:W-:Y:S04]  /*ed3d0*/  STL.64 [R1+0x1990], R12 ;  /* 0x0019900c01007387 */ /* 0x000fe80000100a00 */
[----:B------:R0:W-:Y:S02]  /*ed3e0*/  STL.64 [R1+0x1998], R14 ;  /* 0x0019980e01007387 */ /* 0x0001e40000100a00 */
[C---:B0-----:R-:W-:Y:S10]  /*ed3f0*/  HMMA.16816.F32 R12, R28.reuse, R60, R40 ;  /* 0x0000003c1c0c723c */ /* 0x041ff40000001828 */
[----:B------:R-:W-:Y:S04]  /*ed400*/  STL.64 [R1+0x1980], R8 ;  /* 0x0019800801007387 */ /* 0x000fe80000100a00 */
[----:B------:R0:W-:Y:S04]  /*ed410*/  STL.64 [R1+0x1988], R10 ;  /* 0x0019880a01007387 */ /* 0x0001e80000100a00 */
[----:B------:R-:W-:Y:S04]  /*ed420*/  STL.64 [R1+0x1970], R4 ;  /* 0x0019700401007387 */ /* 0x000fe80000100a00 */
[----:B------:R1:W-:Y:S01]  /*ed430*/  STL.64 [R1+0x1978], R6 ;  /* 0x0019780601007387 */ /* 0x0003e20000100a00 */
[C---:B0-----:R-:W-:Y:S08]  /*ed440*/  HMMA.16816.F32 R8, R28.reuse, R58, R44 ;  /* 0x0000003a1c08723c */ /* 0x041ff0000000182c */
[C---:B-1----:R-:W-:Y:S01]  /*ed450*/  HMMA.16816.F32 R4, R28.reuse, R56, R48 ;  /* 0x000000381c04723c */ /* 0x042fe20000001830 */
[----:B------:R-:W-:Y:S04]  /*ed460*/  STL.64 [R1+0x1960], R12 ;  /* 0x0019600c01007387 */ /* 0x000fe80000100a00 */
[----:B------:R-:W-:Y:S04]  /*ed470*/  STL.64 [R1+0x1968], R14 ;  /* 0x0019680e01007387 */ /* 0x000fe80000100a00 */
[----:B------:R-:W2:Y:S04]  /*ed480*/  LDL.LU R32, [R1+0x1d90] ;  /* 0x001d900001207983 */ /* 0x000ea80000300800 */
[----:B------:R0:W-:Y:S04]  /*ed490*/  STL.64 [R1+0x1950], R8 ;  /* 0x0019500801007387 */ /* 0x0001e80000100a00 */
[----:B------:R1:W-:Y:S04]  /*ed4a0*/  STL.64 [R1+0x1958], R10 ;  /* 0x0019580a01007387 */ /* 0x0003e80000100a00 */
        /* <DEDUP_REMOVED lines=50> */
[----:B------:R-:W-:Y:S11]  /*ed7d0*/  HMMA.16816.F32 R52, R28, R52, R48 ;  /* 0x000000341c34723c */ /* 0x000ff60000001830 */
[----:B------:R-:W-:Y:S04]  /*ed7e0*/  STL.64 [R1+0x1930], R8 ;  /* 0x0019300801007387 */ /* 0x000fe80000100a00 */
[----:B------:R0:W-:Y:S04]  /*ed7f0*/  STL.64 [R1+0x1938], R10 ;  /* 0x0019380a01007387 */ /* 0x0001e80000100a00 */
[----:B0-----:R-:W2:Y:S04]  /*ed800*/  LDL.LU.64 R10, [R1+0xd4a0] ;  /* 0x00d4a000010a7983 */ /* 0x001ea80000300a00 */
[----:B------:R-:W2:Y:S04]  /*ed810*/  LDL.LU.64 R8, [R1+0xd498] ;  /* 0x00d4980001087983 */ /* 0x000ea80000300a00 */
[----:B------:R-:W3:Y:S04]  /*ed820*/  LDL.LU.64 R50, [R1+0xd490] ;  /* 0x00d4900001327983 */ /* 0x000ee80000300a00 */
[----:B------:R-:W2:Y:S04]  /*ed830*/  LDL.LU.64 R48, [R1+0xd488] ;  /* 0x00d4880001307983 */ /* 0x000ea80000300a00 */
[----:B------:R0:W-:Y:S04]  /*ed840*/  STL.64 [R1+0x1920], R52 ;  /* 0x0019203401007387 */ /* 0x0001e80000100a00 */
[----:B------:R1:W-:Y:S04]  /*ed850*/  STL.64 [R1+0x1928], R54 ;  /* 0x0019283601007387 */ /* 0x0003e80000100a00 */
[----:B0-----:R-:W2:Y:S04]  /*ed860*/  LDL.LU R52, [R1+0x1d30] ;  /* 0x001d300001347983 */ /* 0x001ea80000300800 */
[----:B------:R-:W2:Y:S04]  /*ed870*/  LDL.LU R53, [R1+0x1d34] ;  /* 0x001d340001357983 */ /* 0x000ea80000300800 */
[----:B-1----:R-:W2:Y:S01]  /*ed880*/  LDL.LU R54, [R1+0x1d38] ;  /* 0x001d380001367983 */ /* 0x002ea20000300800 */
[----:B----4-:R-:W-:-:S03]  /*ed890*/  IMAD.MOV.U32 R55, RZ, RZ, R0 ;  /* 0x000000ffff377224 */ /* 0x010fc600078e0000 */
[----:B------:R-:W4:Y:S01]  /*ed8a0*/  LDL.LU R0, [R1+0xd480] ;  /* 0x00d4800001007983 */ /* 0x000f220000300800 */
[C---:B---3--:R-:W-:Y:S08]  /*ed8b0*/  HMMA.16816.F32 R4, R28.reuse, R50, R4 ;  /* 0x000000321c04723c */ /* 0x048ff00000001804 */
[C---:B--2---:R-:W-:Y:S11]  /*ed8c0*/  HMMA.16816.F32 R48, R28.reuse, R48, R44 ;  /* 0x000000301c30723c */ /* 0x044ff6000000182c */
        /* <DEDUP_REMOVED lines=8> */
[----:B0-----:R-:W4:Y:S04]  /*ed950*/  LDL.LU R48, [R1+0x1d40] ;  /* 0x001d400001307983 */ /* 0x001f280000300800 */
[----:B------:R-:W4:Y:S04]  /*ed960*/  LDL.LU R49, [R1+0x1d44] ;  /* 0x001d440001317983 */ /* 0x000f280000300800 */
[----:B-1----:R-:W4:Y:S04]  /*ed970*/  LDL.LU R50, [R1+0x1d48] ;  /* 0x001d480001327983 */ /* 0x002f280000300800 */
[----:B------:R-:W4:Y:S01]  /*ed980*/  LDL.LU R51, [R1+0x1d4c] ;  /* 0x001d4c0001337983 */ /* 0x000f220000300800 */
[C---:B---3--:R-:W-:Y:S08]  /*ed990*/  HMMA.16816.F32 R12, R28.reuse, R46, R12 ;  /* 0x0000002e1c0c723c */ /* 0x048ff0000000180c */
[----:B--2---:R-:W-:Y:S11]  /*ed9a0*/  HMMA.16816.F32 R44, R28, R44, R40 ;  /* 0x0000002c1c2c723c */ /* 0x004ff60000001828 */
[----:B------:R-:W-:Y:S04]  /*ed9b0*/  STL.64 [R1+0x18f0], R12 ;  /* 0x0018f00c01007387 */ /* 0x000fe80000100a00 */
[----:B------:R0:W-:Y:S04]  /*ed9c0*/  STL.64 [R1+0x18f8], R14 ;  /* 0x0018f80e01007387 */ /* 0x0001e80000100a00 */
[----:B0-----:R-:W2:Y:S04]  /*ed9d0*/  LDL.LU.64 R14, [R1+0xd458] ;  /* 0x00d45800010e7983 */ /* 0x001ea80000300a00 */
[----:B------:R-:W3:Y:S04]  /*ed9e0*/  LDL.LU.64 R12, [R1+0xd450] ;  /* 0x00d45000010c7983 */ /* 0x000ee80000300a00 */
[----:B------:R-:W2:Y:S04]  /*ed9f0*/  LDL.LU.64 R42, [R1+0xd448] ;  /* 0x00d44800012a7983 */ /* 0x000ea80000300a00 */
[----:B------:R-:W3:Y:S04]  /*eda00*/  LDL.LU.64 R40, [R1+0xd440] ;  /* 0x00d4400001287983 */ /* 0x000ee80000300a00 */
[----:B------:R0:W-:Y:S04]  /*eda10*/  STL.64 [R1+0x18e0], R44 ;  /* 0x0018e02c01007387 */ /* 0x0001e80000100a00 */
[----:B------:R1:W-:Y:S04]  /*eda20*/  STL.64 [R1+0x18e8], R46 ;  /* 0x0018e82e01007387 */ /* 0x0003e80000100a00 */
[----:B0-----:R-:W3:Y:S04]  /*eda30*/  LDL.LU R44, [R1+0x1d50] ;  /* 0x001d5000012c7983 */ /* 0x001ee80000300800 */
[----:B------:R-:W3:Y:S04]  /*eda40*/  LDL.LU R45, [R1+0x1d54] ;  /* 0x001d5400012d7983 */ /* 0x000ee80000300800 */
[----:B-1----:R-:W3:Y:S01]  /*eda50*/  LDL.LU R46, [R1+0x1d58] ;  /* 0x001d5800012e7983 */ /* 0x002ee20000300800 */
[----:B----4-:R-:W-:-:S03]  /*eda60*/  IMAD.MOV.U32 R47, RZ, RZ, R0 ;  /* 0x000000ffff2f7224 */ /* 0x010fc600078e0000 */
[----:B------:R-:W4:Y:S01]  /*eda70*/  LDL.LU R0, [R1+0xd438] ;  /* 0x00d4380001007983 */ /* 0x000f220000300800 */
[C---:B--2---:R-:W-:Y:S08]  /*eda80*/  HMMA.16816.F32 R16, R28.reuse, R42, R16 ;  /* 0x0000002a1c10723c */ /* 0x044ff00000001810 */
[C---:B---3--:R-:W-:Y:S11]  /*eda90*/  HMMA.16816.F32 R40, R28.reuse, R40, R36 ;  /* 0x000000281c28723c */ /* 0x048ff60000001824 */
        /* <DEDUP_REMOVED lines=8> */
[----:B0-----:R-:W4:Y:S04]  /*edb20*/  LDL.LU R40, [R1+0x1d60] ;  /* 0x001d600001287983 */ /* 0x001f280000300800 */
[----:B------:R-:W4:Y:S04]  /*edb30*/  LDL.LU R41, [R1+0x1d64] ;  /* 0x001d640001297983 */ /* 0x000f280000300800 */
[----:B-1----:R-:W4:Y:S04]  /*edb40*/  LDL.LU R42, [R1+0x1d68] ;  /* 0x001d6800012a7983 */ /* 0x002f280000300800 */
        /* <DEDUP_REMOVED lines=14> */
[----:B--2---:R-:W-:-:S15]  /*edc30*/  HMMA.16816.F32 R24, R28, R34, R24 ;  /* 0x000000221c18723c */ /* 0x004fde0000001818 */
[----:B------:R-:W-:-:S04]  /*edc40*/  NOP ;  /* 0x0000000000007918 */ /* 0x000fc80000000000 */
[----:B------:R-:W-:Y:S04]  /*edc50*/  STL.64 [R1+0x1890], R24 ;  /* 0x0018901801007387 */ /* 0x000fe80000100a00 */
[----:B------:R0:W-:Y:S04]  /*edc60*/  STL.64 [R1+0x1898], R26 ;  /* 0x0018981a01007387 */ /* 0x0001e80000100a00 */
[----:B0-----:R-:W2:Y:S04]  /*edc70*/  LDL.LU.64 R26, [R1+0xd3f0] ;  /* 0x00d3f000011a7983 */ /* 0x001ea80000300a00 */
[----:B------:R-:W2:Y:S01]  /*edc80*/  LDL.LU.64 R24, [R1+0xd3e8] ;  /* 0x00d3e80001187983 */ /* 0x000ea20000300a00 */
[----:B----4-:R-:W-:-:S07]  /*edc90*/  IMAD.MOV.U32 R39, RZ, RZ, R0 ;  /* 0x000000ffff277224 */ /* 0x010fce00078e0000 */
[C---:B---3--:R-:W-:Y:S08]  /*edca0*/  HMMA.16816.F32 R32, R28.reuse, R32, R36 ;  /* 0x000000201c20723c */ /* 0x048ff00000001824 */
[C---:B--2---:R-:W-:Y:S08]  /*edcb0*/  HMMA.16816.F32 R36, R28.reuse, R26, R40 ;  /* 0x0000001a1c24723c */ /* 0x044ff00000001828 */
[C---:B------:R-:W-:Y:S11]  /*edcc0*/  HMMA.16816.F32 R24, R28.reuse, R24, R44 ;  /* 0x000000181c18723c */ /* 0x040ff6000000182c */
[----:B------:R-:W-:Y:S04]  /*edcd0*/  STL.64 [R1+0x1870], R36 ;  /* 0x0018702401007387 */ /* 0x000fe80000100a00 */
[----:B------:R-:W-:Y:S04]  /*edce0*/  STL.64 [R1+0x1880], R32 ;  /* 0x0018802001007387 */ /* 0x000fe80000100a00 */
[----:B------:R0:W-:Y:S02]  /*edcf0*/  STL.64 [R1+0x1888], R34 ;  /* 0x0018882201007387 */ /* 0x0001e40000100a00 */
[C---:B0-----:R-:W-:Y:S01]  /*edd00*/  HMMA.16816.F32 R32, R28.reuse, R22, R48 ;  /* 0x000000161c20723c */ /* 0x041fe20000001830 */
[----:B------:R-:W-:Y:S01]  /*edd10*/  IMAD.MOV.U32 R0, RZ, RZ, R39 ;  /* 0x000000ffff007224 */ /* 0x000fe200078e0027 */
[----:B------:R-:W-:Y:S04]  /*edd20*/  STL [R1+0x1878], R38 ;  /* 0x0018782601007387 */ /* 0x000fe80000100800 */
[----:B------:R-:W-:Y:S02]  /*edd30*/  STL [R1+0xc3e8], R0 ;  /* 0x00c3e80001007387 */ /* 0x000fe40000100800 */
[C---:B------:R-:W-:Y:S11]  /*edd40*/  HMMA.16816.F32 R20, R28.reuse, R20, R52 ;  /* 0x000000141c14723c */ /* 0x040ff60000001834 */
[----:B------:R-:W-:Y:S04]  /*edd50*/  STL.64 [R1+0x1850], R32 ;  /* 0x0018502001007387 */ /* 0x000fe80000100a00 */
[----:B------:R-:W-:Y:S04]  /*edd60*/  STL.64 [R1+0x1860], R24 ;  /* 0x0018601801007387 */ /* 0x000fe80000100a00 */
[----:B------:R0:W-:Y:S02]  /*edd70*/  STL.64 [R1+0x1868], R26 ;  /* 0x0018681a01007387 */ /* 0x0001e40000100a00 */
[C---:B0-----:R-:W-:Y:S08]  /*edd80*/  HMMA.16816.F32 R24, R28.reuse, R18, R56 ;  /* 0x000000121c18723c */ /* 0x041ff00000001838 */
[C---:B------:R-:W-:Y:S08]  /*edd90*/  HMMA.16816.F32 R16, R28.reuse, R16, R4 ;  /* 0x000000101c10723c */ /* 0x040ff00000001804 */
[----:B------:R-:W-:Y:S01]  /*edda0*/  HMMA.16816.F32 R4, R28, R14, R8 ;  /* 0x0000000e1c04723c */ /* 0x000fe20000001808 */
[----:B------:R-:W-:Y:S01]  /*eddb0*/  IMAD.MOV.U32 R0, RZ, RZ, R35 ;  /* 0x000000ffff007224 */ /* 0x000fe200078e0023 */
[----:B------:R-:W-:Y:S04]  /*eddc0*/  STL [R1+0x1858], R34 ;  /* 0x0018582201007387 */ /* 0x000fe80000100800 */
[----:B------:R0:W-:Y:S02]  /*eddd0*/  STL [R1+0xc430], R0 ;  /* 0x00c4300001007387 */ /* 0x0001e40000100800 */
[----:B0-----:R-:W-:-:S02]  /*edde0*/  IMAD.MOV.U32 R0, RZ, RZ, R27 ;  /* 0x000000ffff007224 */ /* 0x001fc400078e001b */
[----:B------:R-:W-:Y:S04]  /*eddf0*/  STL.64 [R1+0x1830], R24 ;  /* 0x0018301801007387 */ /* 0x000fe80000100a00 */
[----:B------:R0:W-:Y:S04]  /*ede00*/  STL.64 [R1+0x1840], R20 ;  /* 0x0018401401007387 */ /* 0x0001e80000100a00 */
[----:B------:R1:W-:Y:S04]  /*ede10*/  STL.64 [R1+0x1848], R22 ;  /* 0x0018481601007387 */ /* 0x0003e80000100a00 */
[----:B------:R-:W-:Y:S04]  /*ede20*/  STL [R1+0x1838], R26 ;  /* 0x0018381a01007387 */ /* 0x000fe80000100800 */
[----:B------:R-:W-:Y:S04]  /*ede30*/  STL [R1+0xc468], R0 ;  /* 0x00c4680001007387 */ /* 0x000fe80000100800 */
[----:B------:R-:W-:Y:S04]  /*ede40*/  STL.64 [R1+0x1810], R4 ;  /* 0x0018100401007387 */ /* 0x000fe80000100a00 */
[----:B------:R2:W-:Y:S04]  /*ede50*/  STL.64 [R1+0x1820], R16 ;  /* 0x0018201001007387 */ /* 0x0005e80000100a00 */
[----:B------:R3:W-:Y:S04]  /*ede60*/  STL.64 [R1+0x1828], R18 ;  /* 0x0018281201007387 */ /* 0x0007e80000100a00 */
[----:B------:R4:W-:Y:S04]  /*ede70*/  STL [R1+0x1818], R6 ;  /* 0x0018180601007387 */ /* 0x0009e80000100800 */
        /* <DEDUP_REMOVED lines=9> */
[----:B------:R-:W3:Y:S01]  /*edf10*/  LDL.LU R5, [R1+0x1ce4] ;  /* 0x001ce40001057983 */ /* 0x000ee20000300800 */
[----:B------:R-:W-:-:S03]  /*edf20*/  IMAD.MOV.U32 R0, RZ, RZ, R7 ;  /* 0x000000ffff007224 */ /* 0x000fc600078e0007 */
[----:B----4-:R-:W3:Y:S04]  /*edf30*/  LDL.LU R6, [R1+0x1ce8] ;  /* 0x001ce80001067983 */ /* 0x010ee80000300800 */
        /* <DEDUP_REMOVED lines=37> */
[----:B----4-:R-:W-:Y:S03]  /*ee190*/  HMMA.16816.F32 R12, R28, R12, R8 ;  /* 0x0000000c1c0c723c */ /* 0x010fe60000001808 */
[----:B------:R-:W3:Y:S04]  /*ee1a0*/  LDL.LU.64 R10, [R1+0xd3e0] ;  /* 0x00d3e000010a7983 */ /* 0x000ee80000300a00 */
[----:B------:R-:W4:-:S12]  /*ee1b0*/  LDL.LU.64 R8, [R1+0xd3d8] ;  /* 0x00d3d80001087983 */ /* 0x000f180000300a00 */
[----:B------:R0:W-:Y:S04]  /*ee1c0*/  STL.64 [R1+0x1800], R12 ;  /* 0x0018000c01007387 */ /* 0x0001e80000100a00 */
[----:B------:R1:W-:Y:S04]  /*ee1d0*/  STL.64 [R1+0x1808], R14 ;  /* 0x0018080e01007387 */ /* 0x0003e80000100a00 */
[----:B0-----:R-:W4:Y:S04]  /*ee1e0*/  LDL.LU R12, [R1+0x1cd0] ;  /* 0x001cd000010c7983 */ /* 0x001f280000300800 */
[----:B------:R-:W4:Y:S04]  /*ee1f0*/  LDL.LU R13, [R1+0x1cd4] ;  /* 0x001cd400010d7983 */ /* 0x000f280000300800 */
[----:B-1----:R-:W4:Y:S04]  /*ee200*/  LDL.LU R14, [R1+0x1cd8] ;  /* 0x001cd800010e7983 */ /* 0x002f280000300800 */
[----:B------:R-:W4:Y:S01]  /*ee210*/  LDL.LU R15, [R1+0x1cdc] ;  /* 0x001cdc00010f7983 */ /* 0x000f220000300800 */
[----:B---3--:R-:W-:-:S15]  /*ee220*/  HMMA.16816.F32 R4, R28, R10, R4 ;  /* 0x0000000a1c04723c */ /* 0x008fde0000001804 */
[----:B------:R-:W-:-:S04]  /*ee230*/  NOP ;  /* 0x0000000000007918 */ /* 0x000fc80000000000 */
[----:B------:R-:W-:Y:S04]  /*ee240*/  STL.64 [R1+0x17f0], R4 ;  /* 0x0017f00401007387 */ /* 0x000fe80000100a00 */
[----:B------:R0:W-:Y:S04]  /*ee250*/  STL.64 [R1+0x17f8], R6 ;  /* 0x0017f80601007387 */ /* 0x0001e80000100a00 */
[----:B0-----:R-:W2:Y:S04]  /*ee260*/  LDL.LU.64 R6, [R1+0xd3d0] ;  /* 0x00d3d00001067983 */ /* 0x001ea80000300a00 */
[----:B------:R-:W3:Y:S04]  /*ee270*/  LDL.LU.64 R4, [R1+0xd3c8] ;  /* 0x00d3c80001047983 */ /* 0x000ee80000300a00 */
[----:B------:R-:W3:Y:S01]  /*ee280*/  LDL.LU R61, [R1+0x27cc] ;  /* 0x0027cc00013d7983 */ /* 0x000ee20000300800 */
[----:B----4-:R-:W-:-:S15]  /*ee290*/  HMMA.16816.F32 R8, R28, R8, R12 ;  /* 0x000000081c08723c */ /* 0x010fde000000180c */
[----:B------:R-:W-:-:S04]  /*ee2a0*/  NOP ;  /* 0x0000000000007918 */ /* 0x000fc80000000000 */
[----:B------:R-:W-:Y:S04]  /*ee2b0*/  STL.64 [R1+0x17e0], R8 ;  /* 0x0017e00801007387 */ /* 0x000fe80000100a00 */
[----:B------:R3:W-:Y:S01]  /*ee2c0*/  STL.64 [R1+0x17e8], R10 ;  /* 0x0017e80a01007387 */ /* 0x0007e20000100a00 */
[C---:B--2---:R-:W-:Y:S08]  /*ee2d0*/  HMMA.16816.F32 R12, R28.reuse, R6, R16 ;  /* 0x000000061c0c723c */ /* 0x044ff00000001810 */
[----:B---3--:R-:W-:Y:S01]  /*ee2e0*/  HMMA.16816.F32 R8, R28, R4, R20 ;  /* 0x000000041c08723c */ /* 0x008fe20000001814 */
[----:B------:R-:W-:-:S02]  /*ee2f0*/  IMAD R4, R27, 0x100, R26 ;  /* 0x000001001b047824 */ /* 0x000fc400078e021a */
[----:B------:R-:W-:Y:S02]  /*ee300*/  IMAD R5, R33, 0x100, R32 ;  /* 0x0000010021057824 */ /* 0x000fe400078e0220 */
[----:B------:R-:W-:Y:S02]  /*ee310*/  IMAD R6, R35, 0x100, R34 ;  /* 0x0000010023067824 */ /* 0x000fe400078e0222 */
[----:B------:R-:W-:-:S04]  /*ee320*/  IMAD R7, R41, 0x100, R40 ;  /* 0x0000010029077824 */ /* 0x000fc800078e0228 */
[----:B------:R-:W-:Y:S04]  /*ee330*/  STL.64 [R1+0x17d0], R12 ;  /* 0x0017d00c01007387 */ /* 0x000fe80000100a00 */
[----:B------:R0:W-:Y:S04]  /*ee340*/  STL.64 [R1+0x17d8], R14 ;  /* 0x0017d80e01007387 */ /* 0x0001e80000100a00 */
[----:B------:R1:W-:Y:S01]  /*ee350*/  STL.64 [R1+0x17c0], R8 ;  /* 0x0017c00801007387 */ /* 0x0003e20000100a00 */
[----:B0-----:R-:W-:Y:S01]  /*ee360*/  HMMA.16816.F32 R12, R28, R2, R36 ;  /* 0x000000021c0c723c */ /* 0x001fe20000001824 */
[----:B-1----:R-:W-:-:S02]  /*ee370*/  F2FP.F16.E4M3.UNPACK_B R8, R42.H1 ;  /* 0x0000002aff08723e */ /* 0x002fc400030006ff */
[----:B------:R-:W-:Y:S02]  /*ee380*/  F2FP.F16.E4M3.UNPACK_B R9, R43.H1 ;  /* 0x0000002bff09723e */ /* 0x000fe400030006ff */
[----:B------:R-:W-:Y:S02]  /*ee390*/  F2FP.F16.E4M3.UNPACK_B R28, R4 ;  /* 0x00000004ff1c723e */ /* 0x000fe400020006ff */
[----:B------:R-:W-:Y:S02]  /*ee3a0*/  F2FP.F16.E4M3.UNPACK_B R29, R5 ;  /* 0x00000005ff1d723e */ /* 0x000fe400020006ff */
[----:B------:R-:W-:Y:S02]  /*ee3b0*/  F2FP.F16.E4M3.UNPACK_B R30, R6 ;  /* 0x00000006ff1e723e */ /* 0x000fe400020006ff */
[----:B------:R-:W-:Y:S01]  /*ee3c0*/  F2FP.F16.E4M3.UNPACK_B R31, R7 ;  /* 0x00000007ff1f723e */ /* 0x000fe200020006ff */
[----:B------:R0:W-:Y:S06]  /*ee3d0*/  STL.64 [R1+0x17c8], R10 ;  /* 0x0017c80a01007387 */ /* 0x0001ec0000100a00 */
[----:B------:R-:W-:Y:S01]  /*ee3e0*/  HMMA.16816.F32 R4, R28, R8, R44 ;  /* 0x000000081c04723c */ /* 0x000fe2000000182c */
[----:B0-----:R-:W-:-:S02]  /*ee3f0*/  F2FP.F16.E4M3.UNPACK_B R10, R52.H1 ;  /* 0x00000034ff0a723e */ /* 0x001fc400030006ff */
[----:B------:R-:W-:Y:S01]  /*ee400*/  F2FP.F16.E4M3.UNPACK_B R11, R53.H1 ;  /* 0x00000035ff0b723e */ /* 0x000fe200030006ff */
[----:B------:R-:W-:Y:S04]  /*ee410*/  STL.64 [R1+0x1790], R12 ;  /* 0x0017900c01007387 */ /* 0x000fe80000100a00 */
[----:B------:R0:W-:Y:S02]  /*ee420*/  STL.64 [R1+0x1798], R14 ;  /* 0x0017980e01007387 */ /* 0x0001e40000100a00 */
[----:B0-----:R-:W-:Y:S02]  /*ee430*/  HMMA.16816.F32 R12, R28, R10, R48 ;  /* 0x0000000a1c0c723c */ /* 0x001fe40000001830 */
[----:B------:R0:W-:Y:S04]  /*ee440*/  STL [R1+0x18], R8 ;  /* 0x0000180801007387 */ /* 0x0001e80000100800 */
[----:B------:R1:W-:Y:S01]  /*ee450*/  STL [R1+0x1c], R9 ;  /* 0x00001c0901007387 */ /* 0x0003e20000100800 */
[----:B------:R-:W-:-:S02]  /*ee460*/  IMAD.MOV.U32 R2, RZ, RZ, R8 ;  /* 0x000000ffff027224 */ /* 0x000fc400078e0008 */
[----:B------:R-:W-:Y:S01]  /*ee470*/  IMAD.MOV.U32 R0, RZ, RZ, R9 ;  /* 0x000000ffff007224 */ /* 0x000fe200078e0009 */
[----:B------:R-:W-:Y:S04]  /*ee480*/  STL.64 [R1+0x1a40], R4 ;  /* 0x001a400401007387 */ /* 0x000fe80000100a00 */
[----:B------:R-:W-:Y:S04]  /*ee490*/  STL.64 [R1+0x1a48], R6 ;  /* 0x001a480601007387 */ /* 0x000fe80000100a00 */
[----:B------:R-:W-:Y:S01]  /*ee4a0*/  STL [R1+0x10], R10 ;  /* 0x0000100a01007387 */ /* 0x000fe20000100800 */
[----:B0-----:R-:W-:-:S02]  /*ee4b0*/  F2FP.F16.E4M3.UNPACK_B R8, R54.H1 ;  /* 0x00000036ff08723e */ /* 0x001fc400030006ff */
[----:B-1----:R-:W-:Y:S01]  /*ee4c0*/  F2FP.F16.E4M3.UNPACK_B R9, R55.H1 ;  /* 0x00000037ff09723e */ /* 0x002fe200030006ff */
[----:B------:R-:W-:Y:S04]  /*ee4d0*/  STL [R1+0x14], R11 ;  /* 0x0000140b01007387 */ /* 0x000fe80000100800 */
[----:B------:R-:W-:Y:S04]  /*ee4e0*/  STL.64 [R1+0x1a90], R12 ;  /* 0x001a900c01007387 */ /* 0x000fe80000100a00 */
[----:B------:R0:W-:Y:S02]  /*ee4f0*/  STL.64 [R1+0x1a98], R14 ;  /* 0x001a980e01007387 */ /* 0x0001e40000100a00 */
[----:B0-----:R-:W-:Y:S01]  /*ee500*/  HMMA.16816.F32 R12, R28, R8, R56 ;  /* 0x000000081c0c723c */ /* 0x001fe20000001838 */
[----:B------:R-:W-:-:S02]  /*ee510*/  IMAD.MOV.U32 R6, RZ, RZ, R8 ;  /* 0x000000ffff067224 */ /* 0x000fc400078e0008 */
[----:B------:R-:W-:Y:S01]  /*ee520*/  IMAD.MOV.U32 R4, RZ, RZ, R10 ;  /* 0x000000ffff047224 */ /* 0x000fe200078e000a */
[----:B------:R-:W-:Y:S01]  /*ee530*/  STL [R1+0x8], R8 ;  /* 0x0000080801007387 */ /* 0x000fe20000100800 */
[----:B------:R-:W-:Y:S01]  /*ee540*/  IMAD.MOV.U32 R5, RZ, RZ, R9 ;  /* 0x000000ffff057224 */ /* 0x000fe200078e0009 */
[----:B------:R-:W-:Y:S02]  /*ee550*/  F2FP.F16.E4M3.UNPACK_B R10, R60.H1 ;  /* 0x0000003cff0a723e */ /* 0x000fe400030006ff */
[----:B------:R-:W-:Y:S01]  /*ee560*/  STL [R1+0xc], R9 ;  /* 0x00000c0901007387 */ /* 0x000fe20000100800 */
[----:B------:R-:W-:Y:S01]  /*ee570*/  IMAD.MOV.U32 R3, RZ, RZ, R11 ;  /* 0x000000ffff037224 */ /* 0x000fe200078e000b */
[----:B------:R-:W-:-:S09]  /*ee580*/  F2FP.F16.E4M3.UNPACK_B R11, R61.H1 ;  /* 0x0000003dff0b723e */ /* 0x000fd200030006ff */
[----:B------:R-:W-:Y:S04]  /*ee590*/  STL.64 [R1+0x1af0], R12 ;  /* 0x001af00c01007387 */ /* 0x000fe80000100a00 */
[----:B------:R-:W-:Y:S04]  /*ee5a0*/  STL.64 [R1+0x1af8], R14 ;  /* 0x001af80e01007387 */ /* 0x000fe80000100a00 */
[----:B------:R-:W-:Y:S04]  /*ee5b0*/  STL [R1+0xd3c0], R6 ;  /* 0x00d3c00601007387 */ /* 0x000fe80000100800 */
[----:B------:R0:W-:Y:S04]  /*ee5c0*/  STL.64 [R1+0xd3b8], R4 ;  /* 0x00d3b80401007387 */ /* 0x0001e80000100a00 */
[----:B------:R-:W-:Y:S04]  /*ee5d0*/  STL [R1], R10 ;  /* 0x0000000a01007387 */ /* 0x000fe80000100800 */
[----:B------:R-:W2:Y:S04]  /*ee5e0*/  LDL.LU R40, [R1+0x22b0] ;  /* 0x0022b00001287983 */ /* 0x000ea80000300800 */
[----:B------:R-:W2:Y:S04]  /*ee5f0*/  LDL.LU R41, [R1+0x22b4] ;  /* 0x0022b40001297983 */ /* 0x000ea80000300800 */
[----:B------:R-:W2:Y:S04]  /*ee600*/  LDL.LU R42, [R1+0x22b8] ;  /* 0x0022b800012a7983 */ /* 0x000ea80000300800 */
[----:B------:R-:W-:Y:S04]  /*ee610*/  STL [R1+0x4], R11 ;  /* 0x0000040b01007387 */ /* 0x000fe80000100800 */
        /* <DEDUP_REMOVED lines=44> */
[----:B--2---:R-:W-:-:S15]  /*ee8e0*/  HMMA.16816.F32 R4, R28, R10, R4 ;  /* 0x0000000a1c04723c */ /* 0x004fde0000001804 */
[----:B------:R-:W-:-:S04]  /*ee8f0*/  NOP ;  /* 0x0000000000007918 */ /* 0x000fc80000000000 */
[----:B------:R-:W-:Y:S04]  /*ee900*/  STL.64 [R1+0x1b70], R4 ;  /* 0x001b700401007387 */ /* 0x000fe80000100a00 */
[----:B------:R0:W-:Y:S04]  /*ee910*/  STL.64 [R1+0x1b78], R6 ;  /* 0x001b780601007387 */ /* 0x0001e80000100a00 */
[----:B0-----:R-:W2:Y:S04]  /*ee920*/  LDL.LU R6, [R1+0xd3c0] ;  /* 0x00d3c00001067983 */ /* 0x001ea80000300800 */
[----:B------:R-:W2:Y:S01]  /*ee930*/  LDL.LU.64 R4, [R1+0xd3b8] ;  /* 0x00d3b80001047983 */ /* 0x000ea20000300a00 */
[----:B------:R-:W-:Y:S01]  /*ee940*/  IMAD.MOV.U32 R8, RZ, RZ, R10 ;  /* 0x000000ffff087224 */ /* 0x000fe200078e000a */
[----:B---3--:R-:W-:Y:S01]  /*ee950*/  F2FP.F16.E4M3.UNPACK_B R60, R60.H1 ;  /* 0x0000003cff3c723e */ /* 0x008fe200030006ff */
[----:B------:R-:W-:Y:S01]  /*ee960*/  IMAD.MOV.U32 R7, RZ, RZ, R11 ;  /* 0x000000ffff077224 */ /* 0x000fe200078e000b */
[----:B------:R-:W-:-:S02]  /*ee970*/  F2FP.F16.E4M3.UNPACK_B R61, R61.H1 ;  /* 0x0000003dff3d723e */ /* 0x000fc400030006ff */
[----:B------:R-:W-:Y:S01]  /*ee980*/  STL [R1+0xd3b0], R8 ;  /* 0x00d3b00801007387 */ /* 0x000fe20000100800 */
[----:B------:R-:W-:Y:S02]  /*ee990*/  F2FP.F16.E4M3.UNPACK_B R58, R58.H1 ;  /* 0x0000003aff3a723e */ /* 0x000fe400030006ff */
[----:B------:R-:W-:Y:S02]  /*ee9a0*/  F2FP.F16.E4M3.UNPACK_B R59, R59.H1 ;  /* 0x0000003bff3b723e */ /* 0x000fe400030006ff */
[----:B------:R-:W-:Y:S02]  /*ee9b0*/  F2FP.F16.E4M3.UNPACK_B R56, R56.H1 ;  /* 0x00000038ff38723e */ /* 0x000fe400030006ff */
[----:B----4-:R-:W-:Y:S02]  /*ee9c0*/  F2FP.F16.E4M3.UNPACK_B R57, R57.H1 ;  /* 0x00000039ff39723e */ /* 0x010fe400030006ff */
[----:B------:R-:W-:Y:S02]  /*ee9d0*/  F2FP.F16.E4M3.UNPACK_B R54, R54.H1 ;  /* 0x00000036ff36723e */ /* 0x000fe400030006ff */
[----:B------:R-:W-:-:S02]  /*ee9e0*/  F2FP.F16.E4M3.UNPACK_B R55, R55.H1 ;  /* 0x00000037ff37723e */ /* 0x000fc400030006ff */
[----:B------:R-:W-:Y:S02]  /*ee9f0*/  F2FP.F16.E4M3.UNPACK_B R52, R52.H1 ;  /* 0x00000034ff34723e */ /* 0x000fe400030006ff */
[----:B------:R-:W-:Y:S02]  /*eea00*/  F2FP.F16.E4M3.UNPACK_B R53, R53.H1 ;  /* 0x00000035ff35723e */ /* 0x000fe400030006ff */
[----:B------:R-:W-:Y:S02]  /*eea10*/  F2FP.F16.E4M3.UNPACK_B R50, R50.H1 ;  /* 0x00000032ff32723e */ /* 0x000fe400030006ff */
[----:B------:R-:W-:Y:S02]  /*eea20*/  F2FP.F16.E4M3.UNPACK_B R51, R51.H1 ;  /* 0x00000033ff33723e */ /* 0x000fe400030006ff */
[----:B------:R-:W-:Y:S02]  /*eea30*/  F2FP.F16.E4M3.UNPACK_B R48, R48.H1 ;  /* 0x00000030ff30723e */ /* 0x000fe400030006ff */
[----:B------:R-:W-:-:S02]  /*eea40*/  F2FP.F16.E4M3.UNPACK_B R49, R49.H1 ;  /* 0x00000031ff31723e */ /* 0x000fc400030006ff */
[----:B------:R-:W-:Y:S01]  /*eea50*/  F2FP.F16.E4M3.UNPACK_B R46, R47.H1 ;  /* 0x0000002fff2e723e */ /* 0x000fe200030006ff */
[----:B--2---:R-:W-:Y:S04]  /*eea60*/  STL.64 [R1+0xd3a8], R6 ;  /* 0x00d3a80601007387 */ /* 0x004fe80000100a00 */
[----:B------:R0:W-:Y:S02]  /*eea70*/  STL.64 [R1+0xd3a0], R4 ;  /* 0x00d3a00401007387 */ /* 0x0001e40000100a00 */
[----:B0-----:R-:W-:-:S15]  /*eea80*/  HMMA.16816.F32 R4, R28, R60, R12 ;  /* 0x0000003c1c04723c */ /* 0x001fde000000180c */
[----:B------:R-:W-:-:S04]  /*eea90*/  NOP ;  /* 0x0000000000007918 */ /* 0x000fc80000000000 */
[----:B------:R-:W-:Y:S04]  /*eeaa0*/  STL.64 [R1+0x1bb0], R4 ;  /* 0x001bb00401007387 */ /* 0x000fe80000100a00 */
[----:B------:R0:W-:Y:S02]  /*eeab0*/  STL.64 [R1+0x1bb8], R6 ;  /* 0x001bb80601007387 */ /* 0x0001e40000100a00 */
[----:B0-----:R-:W-:-:S15]  /*eeac0*/  HMMA.16816.F32 R4, R28, R58, R16 ;  /* 0x0000003a1c04723c */ /* 0x001fde0000001810 */
[----:B------:R-:W-:-:S04]  /*eead0*/  NOP ;  /* 0x0000000000007918 */ /* 0x000fc80000000000 */
[----:B------:R-:W-:Y:S04]  /*eeae0*/  STL.64 [R1+0x1be0], R4 ;  /* 0x001be00401007387 */ /* 0x000fe80000100a00 */
[----:B------:R0:W-:Y:S02]  /*eeaf0*/  STL.64 [R1+0x1be8], R6 ;  /* 0x001be80601007387 */ /* 0x0001e40000100a00 */
[----:B0-----:R-:W-:Y:S02]  /*eeb00*/  HMMA.16816.F32 R4, R28, R56, R20 ;  /* 0x000000381c04723c */ /* 0x001fe40000001814 */
[----:B------:R-:W-:Y:S04]  /*eeb10*/  STL.64 [R1+0xd378], R58 ;  /* 0x00d3783a01007387 */ /* 0x000fe80000100a00 */
[----:B------:R-:W-:-:S13]  /*eeb20*/  STL.64 [R1+0xd370], R56 ;  /* 0x00d3703801007387 */ /* 0x000fda0000100a00 */
        /* <DEDUP_REMOVED lines=69> */
[----:B--2---:R-:W-:-:S07]  /*eef80*/  F2FP.F16.E4M3.UNPACK_B R47, R47.H1 ;  /* 0x0000002fff2f723e */ /* 0x004fce00030006ff */
[----:B------:R-:W-:Y:S01]  /*eef90*/  HMMA.16816.F32 R8, R28, R46, R8 ;  /* 0x0000002e1c08723c */ /* 0x000fe20000001808 */
[----:B---3--:R-:W-:Y:S02]  /*eefa0*/  F2FP.F16.E4M3.UNPACK_B R44, R44.H1 ;  /* 0x0000002cff2c723e */ /* 0x008fe400030006ff */
[----:B------:R-:W-:Y:S02]  /*eefb0*/  F2FP.F16.E4M3.UNPACK_B R45, R45.H1 ;  /* 0x0000002dff2d723e */ /* 0x000fe400030006ff */
[----:B----4-:R-:W-:Y:S02]  /*eefc0*/  F2FP.F16.E4M3.UNPACK_B R42, R42.H1 ;  /* 0x0000002aff2a723e */ /* 0x010fe400030006ff */
[----:B------:R-:W-:-:S12]  /*eefd0*/  F2FP.F16.E4M3.UNPACK_B R43, R43.H1 ;  /* 0x0000002bff2b723e */ /* 0x000fd800030006ff */
[----:B------:R0:W-:Y:S04]  /*eefe0*/  STL.64 [R1+0x1e00], R8 ;  /* 0x001e000801007387 */ /* 0x0001e80000100a00 */
[----:B------:R-:W-:Y:S04]  /*eeff0*/  STL.64 [R1+0x1e08], R10 ;  /* 0x001e080a01007387 */ /* 0x000fe80000100a00 */
[----:B0-----:R-:W2:Y:S04]  /*ef000*/  LDL.LU R8, [R1+0xd3b0] ;  /* 0x00d3b00001087983 */ /* 0x001ea80000300800 */
[----:B------:R-:W-:Y:S04]  /*ef010*/  STL.64 [R1+0xd318], R46 ;  /* 0x00d3182e01007387 */ /* 0x000fe80000100a00 */
[----:B------:R0:W-:Y:S01]  /*ef020*/  STL.64 [R1+0xd310], R44 ;  /* 0x00d3102c01007387 */ /* 0x0001e20000100a00 */
[C---:B------:R-:W-:Y:S08]  /*ef030*/  HMMA.16816.F32 R48, R28.reuse, R44, R48 ;  /* 0x0000002c1c30723c */ /* 0x040ff00000001830 */
[----:B0-----:R-:W-:Y:S01]  /*ef040*/  HMMA.16816.F32 R44, R28, R42, R52 ;  /* 0x0000002a1c2c723c */ /* 0x001fe20000001834 */
[----:B------:R-:W-:-:S02]  /*ef050*/  F2FP.F16.E4M3.UNPACK_B R40, R40.H1 ;  /* 0x00000028ff28723e */ /* 0x000fc400030006ff */
[----:B------:R-:W-:Y:S02]  /*ef060*/  F2FP.F16.E4M3.UNPACK_B R41, R41.H1 ;  /* 0x00000029ff29723e */ /* 0x000fe400030006ff */
[----:B------:R-:W-:Y:S02]  /*ef070*/  F2FP.F16.E4M3.UNPACK_B R38, R38.H1 ;  /* 0x00000026ff26723e */ /* 0x000fe400030006ff */
[----:B------:R-:W-:-:S04]  /*ef080*/  F2FP.F16.E4M3.UNPACK_B R39, R39.H1 ;  /* 0x00000027ff27723e */ /* 0x000fc800030006ff */
[----:B------:R-:W-:Y:S04]  /*ef090*/  STL.64 [R1+0x1e30], R48 ;  /* 0x001e303001007387 */ /* 0x000fe80000100a00 */
[----:B------:R-:W-:Y:S01]  /*ef0a0*/  STL.64 [R1+0x1e38], R50 ;  /* 0x001e383201007387 */ /* 0x000fe20000100a00 */
[C---:B------:R-:W-:Y:S03]  /*ef0b0*/  HMMA.16816.F32 R4, R28.reuse, R38, R4 ;  /* 0x000000261c04723c */ /* 0x040fe60000001804 */
[----:B------:R-:W-:Y:S04]  /*ef0c0*/  STL.64 [R1+0x1e60], R44 ;  /* 0x001e602c01007387 */ /* 0x000fe80000100a00 */
[----:B------:R0:W-:Y:S02]  /*ef0d0*/  STL.64 [R1+0x1e68], R46 ;  /* 0x001e682e01007387 */ /* 0x0001e40000100a00 */
[----:B0-----:R-:W-:Y:S01]  /*ef0e0*/  HMMA.16816.F32 R44, R28, R40, R56 ;  /* 0x000000281c2c723c */ /* 0x001fe20000001838 */
[----:B------:R-:W-:-:S02]  /*ef0f0*/  F2FP.F16.E4M3.UNPACK_B R36, R36.H1 ;  /* 0x00000024ff24723e */ /* 0x000fc400030006ff */
[----:B------:R-:W-:Y:S01]  /*ef100*/  F2FP.F16.E4M3.UNPACK_B R37, R37.H1 ;  /* 0x00000025ff25723e */ /* 0x000fe200030006ff */
[----:B------:R-:W-:Y:S04]  /*ef110*/  STL.64 [R1+0xd2f8], R42 ;  /* 0x00d2f82a01007387 */ /* 0x000fe80000100a00 */
[----:B------:R-:W-:Y:S11]  /*ef120*/  STL.64 [R1+0xd2f0], R40 ;  /* 0x00d2f02801007387 */ /* 0x000ff60000100a00 */
[----:B------:R-:W-:Y:S04]  /*ef130*/  STL.64 [R1+0x1e80], R44 ;  /* 0x001e802c01007387 */ /* 0x000fe80000100a00 */
[----:B------:R-:W-:Y:S04]  /*ef140*/  STL.64 [R1+0x1e88], R46 ;  /* 0x001e882e01007387 */ /* 0x000fe80000100a00 */
        /* <DEDUP_REMOVED lines=15> */
[----:B------:R-:W3:Y:S01]  /*ef240*/  LDL.LU R56, [R1+0x2620] ;  /* 0x0026200001387983 */ /* 0x000ee20000300800 */
[----:B0-----:R-:W-:Y:S01]  /*ef250*/  HMMA.16816.F32 R4, R28, R32, R20 ;  /* 0x000000201c04723c */ /* 0x001fe20000001814 */
[----:B------:R-:W-:-:S15]  /*ef260*/  F2FP.F16.E4M3.UNPACK_B R26, R27.H1 ;  /* 0x0000001bff1a723e */ /* 0x000fde00030006ff */
[----:B------:R-:W-:-:S03]  /*ef270*/  NOP ;  /* 0x0000000000007918 */ /* 0x000fc60000000000 */
[----:B------:R0:W-:Y:S04]  /*ef280*/  STL.64 [R1+0x1f40], R4 ;  /* 0x001f400401007387 */ /* 0x0001e80000100a00 */
[----:B------:R1:W-:Y:S04]  /*ef290*/  STL.64 [R1+0x1f48], R6 ;  /* 0x001f480601007387 */ /* 0x0003e80000100a00 */
        /* <DEDUP_REMOVED lines=55> */
[----:B------:R-:W-:Y:S04]  /*ef610*/  STL.64 [R1+0x1f70], R4 ;  /* 0x001f700401007387 */ /* 0x000fe80000100a00 */
[----:B------:R0:W-:Y:S04]  /*ef620*/  STL.64 [R1+0x1f78], R6 ;  /* 0x001f780601007387 */ /* 0x0001e80000100a00 */
[----:B0-----:R-:W2:Y:S04]  /*ef630*/  LDL.LU.64 R6, [R1+0xd3a8] ;  /* 0x00d3a80001067983 */ /* 0x001ea80000300a00 */
[----:B------:R-:W3:Y:S04]  /*ef640*/  LDL.LU.64 R4, [R1+0xd3a0] ;  /* 0x00d3a00001047983 */ /* 0x000ee80000300a00 */
        /* <DEDUP_REMOVED lines=34> */
[----:B0-----:R-:W-:-:S15]  /*ef870*/  HMMA.16816.F32 R16, R28, R12, R56 ;  /* 0x0000000c1c10723c */ /* 0x001fde0000001838 */
[----:B------:R-:W-:-:S04]  /*ef880*/  NOP ;  /* 0x0000000000007918 */ /* 0x000fc80000000000 */
[----:B------:R0:W-:Y:S04]  /*ef890*/  STL.64 [R1+0x2460], R16 ;  /* 0x0024601001007387 */ /* 0x0001e80000100a00 */
[----:B------:R1:W-:Y:S04]  /*ef8a0*/  STL.64 [R1+0x2468], R18 ;  /* 0x0024681201007387 */ /* 0x0003e80000100a00 */
[----:B------:R-:W4:Y:S04]  /*ef8b0*/  LDL.LU R52, [R1+0x2730] ;  /* 0x0027300001347983 */ /* 0x000f280000300800 */
[----:B------:R-:W4:Y:S04]  /*ef8c0*/  LDL.LU R53, [R1+0x2734] ;  /* 0x0027340001357983 */ /* 0x000f280000300800 */
[----:B------:R-:W4:Y:S04]  /*ef8d0*/  LDL.LU R54, [R1+0x2738] ;  /* 0x0027380001367983 */ /* 0x000f280000300800 */
[----:B------:R-:W4:Y:S01]  /*ef8e0*/  LDL.LU R55, [R1+0x273c] ;  /* 0x00273c0001377983 */ /* 0x000f220000300800 */
[----:B------:R-:W-:Y:S01]  /*ef8f0*/  IMAD.MOV.U32 R58, RZ, RZ, R8 ;  /* 0x000000ffff3a7224 */ /* 0x000fe200078e0008 */
[----:B------:R-:W-:Y:S01]  /*ef900*/  F2FP.F16.E4M3.UNPACK_B R10, R11.H1 ;  /* 0x0000000bff0a723e */ /* 0x000fe200030006ff */
[----:B--2---:R-:W-:-:S02]  /*ef910*/  IMAD.MOV.U32 R59, RZ, RZ, R7 ;  /* 0x000000ffff3b7224 */ /* 0x004fc400078e0007 */
[----:B------:R-:W-:Y:S02]  /*ef920*/  IMAD.MOV.U32 R56, RZ, RZ, R6 ;  /* 0x000000ffff387224 */ /* 0x000fe400078e0006 */
[----:B---3--:R-:W-:Y:S01]  /*ef930*/  IMAD.MOV.U32 R57, RZ, RZ, R5 ;  /* 0x000000ffff397224 */ /* 0x008fe200078e0005 */
[----:B----4-:R-:W-:Y:S04]  /*ef940*/  STL.64 [R1+0xd388], R54 ;  /* 0x00d3883601007387 */ /* 0x010fe80000100a00 */
[----:B------:R2:W-:Y:S04]  /*ef950*/  STL.64 [R1+0xd380], R52 ;  /* 0x00d3803401007387 */ /* 0x0005e80000100a00 */
[----:B------:R-:W-:Y:S04]  /*ef960*/  STL.64 [R1+0xd398], R58 ;  /* 0x00d3983a01007387 */ /* 0x000fe80000100a00 */
        /* <DEDUP_REMOVED lines=16> */
[----:B------:R-:W2:Y:S04]  /*efa70*/  LDL.LU R55, [R1+0x26cc] ;  /* 0x0026cc0001377983 */ /* 0x000ea80000300800 */
[----:B---3--:R-:W3:Y:S04]  /*efa80*/  LDL.LU R56, [R1+0x2680] ;  /* 0x0026800001387983 */ /* 0x008ee80000300800 */
[----:B------:R-:W3:Y:S04]  /*efa90*/  LDL.LU R57, [R1+0x2684] ;  /* 0x0026840001397983 */ /* 0x000ee80000300800 */
[----:B------:R-:W3:Y:S04]  /*efaa0*/  LDL.LU R58, [R1+0x2688] ;  /* 0x00268800013a7983 */ /* 0x000ee80000300800 */
[----:B------:R-:W3:Y:S04]  /*efab0*/  LDL.LU R59, [R1+0x268c] ;  /* 0x00268c00013b7983 */ /* 0x000ee80000300800 */
[----:B------:R-:W2:Y:S04]  /*efac0*/  LDL.LU R11, [R1+0x294c] ;  /* 0x00294c00010b7983 */ /* 0x000ea80000300800 */
[----:B------:R-:W3:Y:S04]  /*efad0*/  LDL.LU R8, [R1+0x2958] ;  /* 0x0029580001087983 */ /* 0x000ee80000300800 */
[----:B------:R-:W4:Y:S04]  /*efae0*/  LDL.LU R9, [R1+0x295c] ;  /* 0x00295c0001097983 */ /* 0x000f280000300800 */
[----:B------:R-:W4:Y:S01]  /*efaf0*/  LDL.LU R6, [R1+0x2968] ;  /* 0x0029680001067983 */ /* 0x000f220000300800 */
[----:B------:R-:W-:-:S03]  /*efb00*/  IMAD.MOV.U32 R46, RZ, RZ, R4 ;  /* 0x000000ffff2e7224 */ /* 0x000fc600078e0004 */
        /* <DEDUP_REMOVED lines=30> */
[----:B--2---:R-:W-:-:S02]  /*efcf0*/  F2FP.F16.E4M3.UNPACK_B R11, R11.H1 ;  /* 0x0000000bff0b723e */ /* 0x004fc400030006ff */
[----:B---3--:R-:W-:Y:S02]  /*efd00*/  F2FP.F16.E4M3.UNPACK_B R8, R8.H1 ;  /* 0x00000008ff08723e */ /* 0x008fe400030006ff */
[----:B----4-:R-:W-:-:S03]  /*efd10*/  F2FP.F16.E4M3.UNPACK_B R9, R9.H1 ;  /* 0x00000009ff09723e */ /* 0x010fc600030006ff */
[C---:B------:R-:W-:Y:S08]  /*efd20*/  HMMA.16816.F32 R56, R28.reuse, R10, R56 ;  /* 0x0000000a1c38723c */ /* 0x040ff00000001838 */
[----:B------:R-:W-:Y:S11]  /*efd30*/  HMMA.16816.F32 R52, R28, R8, R52 ;  /* 0x000000081c34723c */ /* 0x000ff60000001834 */
[----:B------:R-:W-:Y:S04]  /*efd40*/  STL.64 [R1+0x24d0], R56 ;  /* 0x0024d03801007387 */ /* 0x000fe80000100a00 */
[----:B------:R0:W-:Y:S04]  /*efd50*/  STL.64 [R1+0x24d8], R58 ;  /* 0x0024d83a01007387 */ /* 0x0001e80000100a00 */
[----:B0-----:R-:W2:Y:S04]  /*efd60*/  LDL.LU.64 R58, [R1+0xd398] ;  /* 0x00d39800013a7983 */ /* 0x001ea80000300a00 */
[----:B------:R-:W3:Y:S04]  /*efd70*/  LDL.LU.64 R56, [R1+0xd390] ;  /* 0x00d3900001387983 */ /* 0x000ee80000300a00 */
[----:B------:R-:W-:Y:S04]  /*efd80*/  STL.64 [R1+0x25c0], R52 ;  /* 0x0025c03401007387 */ /* 0x000fe80000100a00 */
[----:B------:R0:W-:Y:S04]  /*efd90*/  STL.64 [R1+0x25c8], R54 ;  /* 0x0025c83601007387 */ /* 0x0001e80000100a00 */
[----:B0-----:R-:W2:Y:S04]  /*efda0*/  LDL.LU.64 R54, [R1+0xd388] ;  /* 0x00d3880001367983 */ /* 0x001ea80000300a00 */
[----:B------:R-:W2:Y:S01]  /*efdb0*/  LDL.LU.64 R52, [R1+0xd380] ;  /* 0x00d3800001347983 */ /* 0x000ea20000300a00 */
[----:B------:R-:W-:-:S02]  /*efdc0*/  F2FP.F16.E4M3.UNPACK_B R6, R6.H1 ;  /* 0x00000006ff06723e */ /* 0x000fc400030006ff */
[----:B------:R-:W-:Y:S01]  /*efdd0*/  F2FP.F16.E4M3.UNPACK_B R7, R7.H1 ;  /* 0x00000007ff07723e */ /* 0x000fe200030006ff */
[----:B------:R-:W-:Y:S04]  /*efde0*/  STL.64 [R1+0xd2a8], R10 ;  /* 0x00d2a80a01007387 */ /* 0x000fe80000100a00 */
[----:B------:R0:W-:Y:S02]  /*efdf0*/  STL.64 [R1+0xd2a0], R8 ;  /* 0x00d2a00801007387 */ /* 0x0001e40000100a00 */
[----:B0-----:R-:W-:Y:S01]  /*efe00*/  HMMA.16816.F32 R8, R28, R6, R12 ;  /* 0x000000061c08723c */ /* 0x001fe2000000180c */
[----:B------:R-:W-:Y:S02]  /*efe10*/  F2FP.F16.E4M3.UNPACK_B R4, R4.H1 ;  /* 0x00000004ff04723e */ /* 0x000fe400030006ff */
[----:B------:R-:W-:-:S02]  /*efe20*/  F2FP.F16.E4M3.UNPACK_B R5, R5.H1 ;  /* 0x00000005ff05723e */ /* 0x000fc400030006ff */
[----:B------:R-:W-:-:S14]  /*efe30*/  F2FP.F16.E4M3.UNPACK_B R2, R2.H1 ;  /* 0x00000002ff02723e */ /* 0x000fdc00030006ff */
[----:B------:R-:W-:Y:S04]  /*efe40*/  STL.64 [R1+0x26d0], R8 ;  /* 0x0026d00801007387 */ /* 0x000fe80000100a00 */
[----:B------:R0:W-:Y:S02]  /*efe50*/  STL.64 [R1+0x26d8], R10 ;  /* 0x0026d80a01007387 */ /* 0x0001e40000100a00 */
[----:B0-----:R-:W-:Y:S01]  /*efe60*/  HMMA.16816.F32 R8, R28, R4, R16 ;  /* 0x000000041c08723c */ /* 0x001fe20000001810 */
[----:B------:R-:W-:Y:S01]  /*efe70*/  F2FP.F16.E4M3.UNPACK_B R3, R3.H1 ;  /* 0x00000003ff03723e */ /* 0x000fe200030006ff */
[----:B------:R0:W-:Y:S04]  /*efe80*/  STL.64 [R1+0xd2c8], R6 ;  /* 0x00d2c80601007387 */ /* 0x0001e80000100a00 */
[----:B------:R1:W-:Y:S01]  /*efe90*/  STL.64 [R1+0xd2c0], R4 ;  /* 0x00d2c00401007387 */ /* 0x0003e20000100a00 */
[----:B------:R-:W-:-:S02]  /*efea0*/  IMAD R0, R0, 0x100, R27 ;  /* 0x0000010000007824 */ /* 0x000fc400078e021b */
[----:B0-----:R-:W-:Y:S02]  /*efeb0*/  IMAD R6, R22, 0x100, R21 ;  /* 0x0000010016067824 */ /* 0x001fe400078e0215 */
[----:B-1----:R-:W-:Y:S02]  /*efec0*/  IMAD R5, R24, 0x100, R23 ;  /* 0x0000010018057824 */ /* 0x002fe400078e0217 */
[----:B------:R-:W-:-:S06]  /*efed0*/  IMAD R4, R26, 0x100, R25 ;  /* 0x000001001a047824 */ /* 0x000fcc00078e0219 */
[----:B------:R-:W-:Y:S04]  /*efee0*/  STL.64 [R1+0x2820], R8 ;  /* 0x0028200801007387 */ /* 0x000fe80000100a00 */
[----:B------:R0:W-:Y:S02]  /*efef0*/  STL.64 [R1+0x2828], R10 ;  /* 0x0028280a01007387 */ /* 0x0001e40000100a00 */
[----:B0-----:R-:W-:Y:S01]  /*eff00*/  HMMA.16816.F32 R8, R28, R2, R32 ;  /* 0x000000021c08723c */ /* 0x001fe20000001820 */
[----:B------:R-:W-:Y:S02]  /*eff10*/  F2FP.F16.E4M3.UNPACK_B R28, R6 ;  /* 0x00000006ff1c723e */ /* 0x000fe400020006ff */
[----:B------:R-:W-:Y:S02]  /*eff20*/  F2FP.F16.E4M3.UNPACK_B R29, R5 ;  /* 0x00000005ff1d723e */ /* 0x000fe400020006ff */
[----:B------:R-:W-:-:S02]  /*eff30*/  F2FP.F16.E4M3.UNPACK_B R30, R4 ;  /* 0x00000004ff1e723e */ /* 0x000fc400020006ff */
[----:B------:R-:W-:-:S07]  /*eff40*/  F2FP.F16.E4M3.UNPACK_B R31, R0 ;  /* 0x00000000ff1f723e */ /* 0x000fce00020006ff */
[C---:B------:R-:W-:Y:S08]  /*eff50*/  HMMA.16816.F32 R4, R28.reuse, R44, R36 ;  /* 0x0000002c1c04723c */ /* 0x040ff00000001824 */
[C---:B------:R-:W-:Y:S01]  /*eff60*/  HMMA.16816.F32 R12, R28.reuse, R46, R40 ;  /* 0x0000002e1c0c723c */ /* 0x040fe20000001828 */
[----:B------:R-:W-:Y:S04]  /*eff70*/  STL.64 [R1+0x2770], R8 ;  /* 0x0027700801007387 */ /* 0x000fe80000100a00 */
[----:B------:R-:W-:Y:S06]  /*eff80*/  STL.64 [R1+0x2778], R10 ;  /* 0x0027780a01007387 */ /* 0x000fec0000100a00 */
[----:B------:R-:W-:Y:S04]  /*eff90*/  STL.64 [R1+0x2810], R4 ;  /* 0x0028100401007387 */ /* 0x000fe80000100a00 */
[----:B------:R-:W-:Y:S04]  /*effa0*/  STL.64 [R1+0x2818], R6 ;  /* 0x0028180601007387 */ /* 0x000fe80000100a00 */
[----:B------:R0:W-:Y:S04]  /*effb0*/  STL.64 [R1+0x2800], R12 ;  /* 0x0028000c01007387 */ /* 0x0001e80000100a00 */
[----:B------:R1:W-:Y:S04]  /*effc0*/  STL.64 [R1+0x2808], R14 ;  /* 0x0028080e01007387 */ /* 0x0003e80000100a00 */
[----:B0-----:R-:W4:Y:S01]  /*effd0*/  LDL.LU R12, [R1+0x25f0] ;  /* 0x0025f000010c7983 */ /* 0x001f220000300800 */
[C---:B---3--:R-:W-:Y:S08]  /*effe0*/  HMMA.16816.F32 R8, R28.reuse, R56, R48 ;  /* 0x000000381c08723c */ /* 0x048ff00000001830 */
[C---:B--2---:R-:W-:Y:S11]  /*efff0*/  HMMA.16816.F32 R4, R28.reuse, R58, R52 ;  /* 0x0000003a1c04723c */ /* 0x044ff60000001834 */
[----:B------:R-:W-:Y:S04]  /*f0000*/  STL.64 [R1+0x27f0], R8 ;  /* 0x0027f00801007387 */ /* 0x000fe80000100a00 */
[----:B------:R-:W-:Y:S04]  /*f0010*/  STL.64 [R1+0x27f8], R10 ;  /* 0x0027f80a01007387 */ /* 0x000fe80000100a00 */
[----:B------:R0:W-:Y:S04]  /*f0020*/  STL.64 [R1+0x27e0], R4 ;  /* 0x0027e00401007387 */ /* 0x0001e80000100a00 */
[----:B------:R2:W-:Y:S04]  /*f0030*/  STL.64 [R1+0x27e8], R6 ;  /* 0x0027e80601007387 */ /* 0x0005e80000100a00 */
[----:B------:R-:W4:Y:S04]  /*f0040*/  LDL.LU R13, [R1+0x25f4] ;  /* 0x0025f400010d7983 */ /* 0x000f280000300800 */
[----:B-1----:R-:W4:Y:S04]  /*f0050*/  LDL.LU R14, [R1+0x25f8] ;  /* 0x0025f800010e7983 */ /* 0x002f280000300800 */
[----:B------:R-:W4:Y:S04]  /*f0060*/  LDL.LU R15, [R1+0x25fc] ;  /* 0x0025fc00010f7983 */ /* 0x000f280000300800 */
[----:B0-----:R-:W3:Y:S04]  /*f0070*/  LDL.LU R4, [R1+0x2610] ;  /* 0x0026100001047983 */ /* 0x001ee80000300800 */
[----:B------:R-:W3:Y:S04]  /*f0080*/  LDL.LU R5, [R1+0x2614] ;  /* 0x0026140001057983 */ /* 0x000ee80000300800 */
[----:B--2---:R-:W3:Y:S04]  /*f0090*/  LDL.LU R6, [R1+0x2618] ;  /* 0x0026180001067983 */ /* 0x004ee80000300800 */
        /* <DEDUP_REMOVED lines=924> */
[----:B----4-:R-:W-:Y:S04]  /*f3a60*/  STL.64 [R1+0xd020], R14 ;  /* 0x00d0200e01007387 */ /* 0x010fe80000100a00 */
[----:B---3--:R0:W-:Y:S04]  /*f3a70*/  STL.64 [R1+0xd018], R12 ;  /* 0x00d0180c01007387 */ /* 0x0081e80000100a00 */
        /* <DEDUP_REMOVED lines=16> */
[----:B------:R-:W4:Y:S04]  /*f3b80*/  LDL R34, [R1+0x8] ;  /* 0x0000080001227983 */ /* 0x000f280000100800 */
[----:B------:R-:W4:Y:S04]  /*f3b90*/  LDL R35, [R1+0xc] ;  /* 0x00000c0001237983 */ /* 0x000f280000100800 */
[----:B--2---:R-:W4:Y:S04]  /*f3ba0*/  LDL.LU R20, [R1+0x1f80] ;  /* 0x001f800001147983 */ /* 0x004f280000300800 */
[----:B------:R-:W4:Y:S04]  /*f3bb0*/  LDL.LU R21, [R1+0x1f84] ;  /* 0x001f840001157983 */ /* 0x000f280000300800 */
[----:B------:R-:W4:Y:S04]  /*f3bc0*/  LDL.LU R22, [R1+0x1f88] ;  /* 0x001f880001167983 */ /* 0x000f280000300800 */
[----:B------:R-:W4:Y:S04]  /*f3bd0*/  LDL.LU R23, [R1+0x1f8c] ;  /* 0x001f8c0001177983 */ /* 0x000f280000300800 */
[----:B------:R-:W2:Y:S04]  /*f3be0*/  LDL R32, [R1+0x10] ;  /* 0x0000100001207983 */ /* 0x000ea80000100800 */
[----:B------:R-:W2:Y:S04]  /*f3bf0*/  LDL R33, [R1+0x14] ;  /* 0x0000140001217983 */ /* 0x000ea80000100800 */
[----:B0-----:R-:W2:Y:S04]  /*f3c00*/  LDL.LU R12, [R1+0x1fa0] ;  /* 0x001fa000010c7983 */ /* 0x001ea80000300800 */
[----:B------:R-:W2:Y:S04]  /*f3c10*/  LDL.LU R13, [R1+0x1fa4] ;  /* 0x001fa400010d7983 */ /* 0x000ea80000300800 */
[----:B------:R-:W2:Y:S04]  /*f3c20*/  LDL.LU R14, [R1+0x1fa8] ;  /* 0x001fa800010e7983 */ /* 0x000ea80000300800 */
[----:B------:R-:W2:Y:S04]  /*f3c30*/  LDL.LU R15, [R1+0x1fac] ;  /* 0x001fac00010f7983 */ /* 0x000ea80000300800 */
[----:B-1----:R-:W4:Y:S04]  /*f3c40*/  LDL R54, [R1+0x18] ;  /* 0x0000180001367983 */ /* 0x002f280000100800 */
[----:B------:R-:W4:Y:S04]  /*f3c50*/  LDL R55, [R1+0x1c] ;  /* 0x00001c0001377983 */ /* 0x000f280000100800 */
[----:B---3--:R-:W4:Y:S04]  /*f3c60*/  LDL.LU R40, [R1+0x1fb0] ;  /* 0x001fb00001287983 */ /* 0x008f280000300800 */
[----:B------:R-:W4:Y:S04]  /*f3c70*/  LDL.LU R41, [R1+0x1fb4] ;  /* 0x001fb40001297983 */ /* 0x000f280000300800 */
[----:B------:R-:W4:Y:S04]  /*f3c80*/  LDL.LU R42, [R1+0x1fb8] ;  /* 0x001fb800012a7983 */ /* 0x000f280000300800 */
[----:B------:R-:W4:Y:S04]  /*f3c90*/  LDL.LU R43, [R1+0x1fbc] ;  /* 0x001fbc00012b7983 */ /* 0x000f280000300800 */
[----:B------:R-:W3:Y:S04]  /*f3ca0*/  LDL.64 R2, [R1] ;  /* 0x0000000001027983 */ /* 0x000ee80000100a00 */
[----:B------:R-:W3:Y:S04]  /*f3cb0*/  LDL.LU R56, [R1+0x1f50] ;  /* 0x001f500001387983 */ /* 0x000ee80000300800 */
[----:B------:R-:W3:Y:S04]  /*f3cc0*/  LDL.LU R57, [R1+0x1f54] ;  /* 0x001f540001397983 */ /* 0x000ee80000300800 */
[----:B------:R-:W3:Y:S04]  /*f3cd0*/  LDL.LU R58, [R1+0x1f58] ;  /* 0x001f5800013a7983 */ /* 0x000ee80000300800 */
[----:B------:R-:W3:Y:S01]  /*f3ce0*/  LDL.LU R59, [R1+0x1f5c] ;  /* 0x001f5c00013b7983 */ /* 0x000ee20000300800 */
[----:B------:R-:W-:Y:S01]  /*f3cf0*/  IMAD R8, R50, 0x100, R49 ;  /* 0x0000010032087824 */ /* 0x000fe200078e0231 */
[----:B------:R-:W-:-:S02]  /*f3d00*/  F2FP.F16.E4M3.UNPACK_B R29, R5 ;  /* 0x00000005ff1d723e */ /* 0x000fc400020006ff */
[----:B------:R-:W-:Y:S01]  /*f3d10*/  F2FP.F16.E4M3.UNPACK_B R30, R4 ;  /* 0x00000004ff1e723e */ /* 0x000fe200020006ff */
[----:B------:R-:W3:Y:S01]  /*f3d20*/  LDL.LU R48, [R1+0x1ef0] ;  /* 0x001ef00001307983 */ /* 0x000ee20000300800 */
[----:B------:R-:W-:Y:S02]  /*f3d30*/  F2FP.F16.E4M3.UNPACK_B R31, R0 ;  /* 0x00000000ff1f723e */ /* 0x000fe400020006ff */
[----:B------:R-:W-:Y:S01]  /*f3d40*/  F2FP.F16.E4M3.UNPACK_B R28, R8 ;  /* 0x00000008ff1c723e */ /* 0x000fe200020006ff */
        /* <DEDUP_REMOVED lines=25> */
[C---:B------:R-:W-:Y:S08]  /*f3ee0*/  HMMA.16816.F32 R32, R28.reuse, R34, R20 ;  /* 0x000000221c20723c */ /* 0x040ff00000001814 */
[C---:B---3--:R-:W-:Y:S01]  /*f3ef0*/  HMMA.16816.F32 R36, R28.reuse, R2, R36 ;  /* 0x000000021c24723c */ /* 0x048fe20000001824 */
[----:B------:R-:W2:Y:S04]  /*f3f00*/  LDL.LU.64 R42, [R1+0xd040] ;  /* 0x00d04000012a7983 */ /* 0x000ea80000300a00 */
[----:B------:R-:W2:Y:S03]  /*f3f10*/  LDL.LU.64 R40, [R1+0xd038] ;  /* 0x00d0380001287983 */ /* 0x000ea60000300a00 */
[C---:B------:R-:W-:Y:S01]  /*f3f20*/  HMMA.16816.F32 R56, R28.reuse, R60, R56 ;  /* 0x0000003c1c38723c */ /* 0x040fe20000001838 */
        /* <DEDUP_REMOVED lines=64> */
[C---:B------:R-:W-:Y:S08]  /*f4330*/  HMMA.16816.F32 R4, R28.reuse, R44, R8 ;  /* 0x0000002c1c04723c */ /* 0x040ff00000001808 */
        /* <DEDUP_REMOVED lines=18> */
[----:B0-----:R-:W-:Y:S06]  /*f4460*/  HMMA.16816.F32 R4, R28, R36, R24 ;  /* 0x000000241c04723c */ /* 0x001fec0000001818 */
        /* <DEDUP_REMOVED lines=171> */
[----:B------:R-:W2:Y:S01]  /*f4f20*/  LDL.LU R54, [R1+0x1aa8] ;  /* 0x001aa80001367983 */ /* 0x000ea20000300800 */
[----:B------:R-:W-:-:S03]  /*f4f30*/  IMAD R49, R61, 0x100, R60 ;  /* 0x000001003d317824 */ /* 0x000fc600078e023c */
[----:B------:R-:W2:Y:S04]  /*f4f40*/  LDL.LU R55, [R1+0x1aac] ;  /* 0x001aac0001377983 */ /* 0x000ea80000300800 */
[----:B------:R-:W2:Y:S04]  /*f4f50*/  LDL.64 R60, [R1+0x10] ;  /* 0x00001000013c7983 */ /* 0x000ea80000100a00 */
[----:B------:R-:W2:Y:S01]  /*f4f60*/  LDL R10, [R1] ;  /* 0x00000000010a7983 */ /* 0x000ea20000100800 */
[----:B------:R-:W-:-:S03]  /*f4f70*/  IMAD.MOV.U32 R11, RZ, RZ, R2 ;  /* 0x000000ffff0b7224 */ /* 0x000fc600078e0002 */
[----:B------:R-:W2:Y:S04]  /*f4f80*/  LDL.LU R2, [R1+0xcf34] ;  /* 0x00cf340001027983 */ /* 0x000ea80000300800 */
[----:B------:R-:W2:Y:S04]  /*f4f90*/  LDL.64 R8, [R1+0x8] ;  /* 0x0000080001087983 */ /* 0x000ea80000100a00 */
[----:B------:R-:W2:Y:S01]  /*f4fa0*/  LDL.LU R56, [R1+0x1a70] ;  /* 0x001a700001387983 */ /* 0x000ea20000300800 */
[----:B------:R-:W-:-:S03]  /*f4fb0*/  IMAD R48, R59, 0x100, R58 ;  /* 0x000001003b307824 */ /* 0x000fc600078e023a */
        /* <DEDUP_REMOVED lines=25> */
[----:B------:R-:W-:Y:S02]  /*f5150*/  F2FP.F16.E4M3.UNPACK_B R29, R49 ;  /* 0x00000031ff1d723e */ /* 0x000fe400020006ff */
[----:B-1----:R-:W-:Y:S01]  /*f5160*/  F2FP.F16.E4M3.UNPACK_B R31, R0 ;  /* 0x00000000ff1f723e */ /* 0x002fe200020006ff */
[----:B------:R-:W2:Y:S04]  /*f5170*/  LDL.LU R48, [R1+0xcf1c] ;  /* 0x00cf1c0001307983 */ /* 0x000ea80000300800 */
        /* <DEDUP_REMOVED lines=45> */
[----:B------:R-:W-:Y:S04]  /*f5450*/  STL.64 [R1+0x1ec0], R8 ;  /* 0x001ec00801007387 */ /* 0x000fe80000100a00 */
[----:B------:R1:W-:Y:S01]  /*f5460*/  STL.64 [R1+0x1ec8], R10 ;  /* 0x001ec80a01007387 */ /* 0x0003e20000100a00 */
[C---:B0-----:R-:W-:Y:S08]  /*f5470*/  HMMA.16816.F32 R12, R28.reuse, R54, R24 ;  /* 0x000000361c0c723c */ /* 0x041ff00000001818 */
[C---:B-1----:R-:W-:Y:S01]  /*f5480*/  HMMA.16816.F32 R8, R28.reuse, R52, R32 ;  /* 0x000000341c08723c */ /* 0x042fe20000001820 */
[----:B------:R-:W-:Y:S10]  /*f5490*/  STL.64 [R1+0xcde8], R54 ;  /* 0x00cde83601007387 */ /* 0x000ff40000100a00 */
[----:B------:R-:W-:Y:S04]  /*f54a0*/  STL.64 [R1+0x1ea0], R12 ;  /* 0x001ea00c01007387 */ /* 0x000fe80000100a00 */
[----:B------:R0:W-:Y:S04]  /*f54b0*/  STL.64 [R1+0x1ea8], R14 ;  /* 0x001ea80e01007387 */ /* 0x0001e80000100a00 */
[----:B------:R-:W-:Y:S04]  /*f54c0*/  STL.64 [R1+0xcde0], R52 ;  /* 0x00cde03401007387 */ /* 0x000fe80000100a00 */
[----:B------:R-:W-:Y:S04]  /*f54d0*/  STL.64 [R1+0x1e90], R8 ;  /* 0x001e900801007387 */ /* 0x000fe80000100a00 */
[----:B------:R1:W-:Y:S04]  /*f54e0*/  STL.64 [R1+0x1e98], R10 ;  /* 0x001e980a01007387 */ /* 0x0003e80000100a00 */
[----:B------:R-:W2:Y:S01]  /*f54f0*/  LDL.LU R56, [R1+0xfe0] ;  /* 0x000fe00001387983 */ /* 0x000ea20000300800 */
[C---:B0-----:R-:W-:Y:S08]  /*f5500*/  HMMA.16816.F32 R12, R28.reuse, R50, R36 ;  /* 0x000000321c0c723c */ /* 0x041ff00000001824 */
[C---:B-1----:R-:W-:Y:S11]  /*f5510*/  HMMA.16816.F32 R8, R28.reuse, R48, R40 ;  /* 0x000000301c08723c */ /* 0x042ff60000001828 */
        /* <DEDUP_REMOVED lines=143> */
[----:B------:R1:W-:Y:S04]  /*f5e10*/  STL.64 [R1+0x1d38], R22 ;  /* 0x001d381601007387 */ /* 0x0003e80000100a00 */
[----:B------:R-:W2:Y:S01]  /*f5e20*/  LDL.LU R44, [R1+0xe10] ;  /* 0x000e1000012c7983 */ /* 0x000ea20000300800 */
[C---:B0-----:R-:W-:Y:S08]  /*f5e30*/  HMMA.16816.F32 R16, R28.reuse, R12, R56 ;  /* 0x0000000c1c10723c */ /* 0x041ff00000001838 */
        /* <DEDUP_REMOVED lines=147> */
[C---:B--2---:R-:W-:Y:S08]  /*f6770*/  HMMA.16816.F32 R16, R28.reuse, R54, R40 ;  /* 0x000000361c10723c */ /* 0x044ff00000001828 */
[C---:B---3--:R-:W-:Y:S08]  /*f6780*/  HMMA.16816.F32 R12, R28.reuse, R58, R32 ;  /* 0x0000003a1c0c723c */ /* 0x048ff00000001820 */
[C---:B------:R-:W-:Y:S01]  /*f6790*/  HMMA.16816.F32 R8, R28.reuse, R56, R36 ;  /* 0x000000381c08723c */ /* 0x040fe20000001824 */
[----:B------:R-:W-:Y:S10]  /*f67a0*/  STL.64 [R1+0xcd08], R58 ;  /* 0x00cd083a01007387 */ /* 0x000ff40000100a00 */
        /* <DEDUP_REMOVED lines=2182> */
[----:B------:R-:W2:Y:S04]  /*ff010*/  LDL.LU R58, [R1+0xf08] ;  /* 0x000f0800013a7983 */ /* 0x000ea80000300800 */
[----:B------:R-:W2:Y:S01]  /*ff020*/  LDL.LU R59, [R1+0xf0c] ;  /* 0x000f0c00013b7983 */ /* 0x000ea20000300800 */
[----:B0-----:R-:W-:-:S03]  /*ff030*/  IMAD.MOV.U32 R17, RZ, RZ, R0 ;  /* 0x000000ffff117224 */ /* 0x001fc600078e0000 */
[----:B--2---:R-:W-:Y:S04]  /*ff040*/  STL.64 [R1+0xc6e0], R58 ;  /* 0x00c6e03a01007387 */ /* 0x004fe80000100a00 */
[----:B----4-:R0:W-:Y:S04]  /*ff050*/  STL.64 [R1+0xc6d8], R56 ;  /* 0x00c6d83801007387 */ /* 0x0101e80000100a00 */
[----:B------:R-:W2:Y:S04]  /*ff060*/  LDL R18, [R1] ;  /* 0x0000000001127983 */ /* 0x000ea80000100800 */
[----:B------:R-:W2:Y:S04]  /*ff070*/  LDL R19, [R1+0x4] ;  /* 0x0000040001137983 */ /* 0x000ea80000100800 */
[----:B-1----:R-:W2:Y:S04]  /*ff080*/  LDL.LU R8, [R1+0xef0] ;  /* 0x000ef00001087983 */ /* 0x002ea80000300800 */
[----:B------:R-:W2:Y:S04]  /*ff090*/  LDL.LU R9, [R1+0xef4] ;  /* 0x000ef40001097983 */ /* 0x000ea80000300800 */
[----:B------:R-:W2:Y:S04]  /*ff0a0*/  LDL.LU R10, [R1+0xef8] ;  /* 0x000ef800010a7983 */ /* 0x000ea80000300800 */
[----:B------:R-:W2:Y:S04]  /*ff0b0*/  LDL.LU R11, [R1+0xefc] ;  /* 0x000efc00010b7983 */ /* 0x000ea80000300800 */
[----:B------:R-:W4:Y:S04]  /*ff0c0*/  LDL R16, [R1+0x8] ;  /* 0x0000080001107983 */ /* 0x000f280000100800 */
[----:B------:R-:W2:Y:S04]  /*ff0d0*/  LDL.LU R0, [R1+0xc6e8] ;  /* 0x00c6e80001007983 */ /* 0x000ea80000300800 */
[----:B---3--:R-:W3:Y:S04]  /*ff0e0*/  LDL R42, [R1+0x10] ;  /* 0x00001000012a7983 */ /* 0x008ee80000100800 */
[----:B------:R-:W3:Y:S04]  /*ff0f0*/  LDL R43, [R1+0x14] ;  /* 0x00001400012b7983 */ /* 0x000ee80000100800 */
[----:B------:R-:W3:Y:S04]  /*ff100*/  LDL.LU R52, [R1+0xec0] ;  /* 0x000ec00001347983 */ /* 0x000ee80000300800 */
[----:B------:R-:W3:Y:S04]  /*ff110*/  LDL.LU R53, [R1+0xec4] ;  /* 0x000ec40001357983 */ /* 0x000ee80000300800 */
[----:B------:R-:W3:Y:S04]  /*ff120*/  LDL.LU R54, [R1+0xec8] ;  /* 0x000ec80001367983 */ /* 0x000ee80000300800 */
[----:B------:R-:W3:Y:S04]  /*ff130*/  LDL.LU R55, [R1+0xecc] ;  /* 0x000ecc0001377983 */ /* 0x000ee80000300800 */
[----:B------:R-:W3:Y:S04]  /*ff140*/  LDL R40, [R1+0x18] ;  /* 0x0000180001287983 */ /* 0x000ee80000100800 */
        /* <DEDUP_REMOVED lines=36> */
[----:B--2---:R-:W-:-:S07]  /*ff390*/  IMAD.MOV.U32 R41, RZ, RZ, R0 ;  /* 0x000000ffff297224 */ /* 0x004fce00078e0000 */
[----:B---3--:R-:W-:-:S15]  /*ff3a0*/  HMMA.16816.F32 R56, R28, R40, R56 ;  /* 0x000000281c38723c */ /* 0x008fde0000001838 */
[----:B------:R-:W-:-:S04]  /*ff3b0*/  NOP ;  /* 0x0000000000007918 */ /* 0x000fc80000000000 */
[----:B------:R-:W-:Y:S04]  /*ff3c0*/  STL.64 [R1+0x1c0], R56 ;  /* 0x0001c03801007387 */ /* 0x000fe80000100a00 */
[----:B------:R0:W-:Y:S04]  /*ff3d0*/  STL.64 [R1+0x1c8], R58 ;  /* 0x0001c83a01007387 */ /* 0x0001e80000100a00 */
[----:B0-----:R-:W2:Y:S04]  /*ff3e0*/  LDL.LU.64 R58, [R1+0xc6e0] ;  /* 0x00c6e000013a7983 */ /* 0x001ea80000300a00 */
[----:B------:R-:W2:Y:S01]  /*ff3f0*/  LDL.LU.64 R56, [R1+0xc6d8] ;  /* 0x00c6d80001387983 */ /* 0x000ea20000300a00 */
[C---:B------:R-:W-:Y:S08]  /*ff400*/  HMMA.16816.F32 R40, R28.reuse, R42, R52 ;  /* 0x0000002a1c28723c */ /* 0x040ff00000001834 */
[C---:B----4-:R-:W-:Y:S08]  /*ff410*/  HMMA.16816.F32 R4, R28.reuse, R16, R4 ;  /* 0x000000101c04723c */ /* 0x050ff00000001804 */
        /* <DEDUP_REMOVED lines=72> */
[----:B------:R-:W3:Y:S01]  /*ff8a0*/  LDL.LU.64 R40, [R1+0xc608] ;  /* 0x00c6080001287983 */ /* 0x000ee20000300a00 */
[C---:B--2---:R-:W-:Y:S03]  /*ff8b0*/  HMMA.16816.F32 R52, R28.reuse, R44, R52 ;  /* 0x0000002c1c34723c */ /* 0x044fe60000001834 */
[----:B------:R-:W-:Y:S04]  /*ff8c0*/  STL.64 [R1+0xc580], R46 ;  /* 0x00c5802e01007387 */ /* 0x000fe80000100a00 */
[----:B------:R4:W-:Y:S01]  /*ff8d0*/  STL.64 [R1+0xc578], R44 ;  /* 0x00c5782c01007387 */ /* 0x0009e20000100a00 */
[C---:B------:R-:W-:Y:S11]  /*ff8e0*/  HMMA.16816.F32 R8, R28.reuse, R38, R8 ;  /* 0x000000261c08723c */ /* 0x040ff60000001808 */
[----:B------:R-:W-:Y:S04]  /*ff8f0*/  STL.64 [R1+0x100], R52 ;  /* 0x0001003401007387 */ /* 0x000fe80000100a00 */
[----:B------:R-:W-:Y:S01]  /*ff900*/  STL.64 [R1+0x108], R54 ;  /* 0x0001083601007387 */ /* 0x000fe20000100a00 */
        /* <DEDUP_REMOVED lines=135> */
[----:B------:R0:W-:Y:S02]  /*100180*/  STL.64 [R1+0xc518], R8 ;  /* 0x00c5180801007387 */ /* 0x0001e40000100a00 */
[C---:B0-----:R-:W-:Y:S02]  /*100190*/  HMMA.16816.F32 R8, R28.reuse, R6, R40 ;  /* 0x000000061c08723c */ /* 0x041fe40000001828 */
[----:B------:R-:W-:Y:S04]  /*1001a0*/  STL.64 [R1+0x8e0], R12 ;  /* 0x0008e00c01007387 */ /* 0x000fe80000100a00 */
[----:B------:R-:W-:Y:S04]  /*1001b0*/  STL.64 [R1+0x8e8], R14 ;  /* 0x0008e80e01007387 */ /* 0x000fe80000100a00 */
[----:B------:R-:W-:Y:S04]  /*1001c0*/  STL [R1+0xc4b4], R6 ;  /* 0x00c4b40601007387 */ /* 0x000fe80000100800 */
[----:B------:R-:W-:Y:S05]  /*1001d0*/  STL [R1+0xc4b0], R7 ;  /* 0x00c4b00701007387 */ /* 0x000fea0000100800 */
[----:B------:R-:W-:Y:S04]  /*1001e0*/  STL.64 [R1+0x920], R8 ;  /* 0x0009200801007387 */ /* 0x000fe80000100a00 */
[----:B------:R0:W-:Y:S02]  /*1001f0*/  STL.64 [R1+0x928], R10 ;  /* 0x0009280a01007387 */ /* 0x0001e40000100a00 */
[----:B0-----:R-:W-:Y:S02]  /*100200*/  HMMA.16816.F32 R8, R28, R4, R44 ;  /* 0x000000041c08723c */ /* 0x001fe4000000182c */
[----:B------:R-:W-:Y:S04]  /*100210*/  STL [R1+0xc4bc], R4 ;  /* 0x00c4bc0401007387 */ /* 0x000fe80000100800 */
[----:B------:R-:W-:-:S13]  /*100220*/  STL [R1+0xc4b8], R5 ;  /* 0x00c4b80501007387 */ /* 0x000fda0000100800 */
        /* <DEDUP_REMOVED lines=10> */
[----:B------:R-:W3:Y:S01]  /*1002d0*/  LDL.LU R35, [R1+0x15fc] ;  /* 0x0015fc0001237983 */ /* 0x000ee20000300800 */
[----:B------:R-:W-:-:S02]  /*1002e0*/  IMAD R5, R54, 0x100, R53 ;  /* 0x0000010036057824 */ /* 0x000fc400078e0235 */
[----:B------:R-:W-:Y:S02]  /*1002f0*/  IMAD R4, R60, 0x100, R55 ;  /* 0x000001003c047824 */ /* 0x000fe400078e0237 */
[----:B------:R-:W-:Y:S01]  /*100300*/  IMAD R6, R52, 0x100, R51 ;  /* 0x0000010034067824 */ /* 0x000fe200078e0233 */
[----:B------:R-:W-:Y:S02]  /*100310*/  F2FP.F16.E4M3.UNPACK_B R29, R5 ;  /* 0x00000005ff1d723e */ /* 0x000fe400020006ff */
[----:B------:R-:W-:Y:S02]  /*100320*/  F2FP.F16.E4M3.UNPACK_B R30, R4 ;  /* 0x00000004ff1e723e */ /* 0x000fe400020006ff */
[----:B------:R-:W-:Y:S01]  /*100330*/  F2FP.F16.E4M3.UNPACK_B R28, R6 ;  /* 0x00000006ff1c723e */ /* 0x000fe200020006ff */
        /* <DEDUP_REMOVED lines=24> */
[----:B------:R-:W3:Y:S04]  /*1004c0*/  LDL.LU.64 R6, [R1+0x10] ;  /* 0x0000100001067983 */ /* 0x000ee80000300a00 */
[----:B------:R-:W4:Y:S04]  /*1004d0*/  LDL.LU.64 R50, [R1+0x8] ;  /* 0x0000080001327983 */ /* 0x000f280000300a00 */
[----:B------:R-:W4:Y:S04]  /*1004e0*/  LDL.LU R52, [R1+0x1500] ;  /* 0x0015000001347983 */ /* 0x000f280000300800 */
[----:B------:R-:W4:Y:S04]  /*1004f0*/  LDL.LU R53, [R1+0x1504] ;  /* 0x0015040001357983 */ /* 0x000f280000300800 */
[----:B------:R-:W4:Y:S04]  /*100500*/  LDL.LU R54, [R1+0x1508] ;  /* 0x0015080001367983 */ /* 0x000f280000300800 */
[----:B------:R-:W4:Y:S04]  /*100510*/  LDL.LU R55, [R1+0x150c] ;  /* 0x00150c0001377983 */ /* 0x000f280000300800 */
[----:B------:R-:W4:Y:S01]  /*100520*/  LDL.LU.64 R60, [R1] ;  /* 0x00000000013c7983 */ /* 0x000f220000300a00 */
[----:B------:R-:W-:-:S03]  /*100530*/  F2FP.F16.E4M3.UNPACK_B R31, R0 ;  /* 0x00000000ff1f723e */ /* 0x000fc600020006ff */
        /* <DEDUP_REMOVED lines=20> */
[C---:B--2---:R-:W-:Y:S08]  /*100680*/  HMMA.16816.F32 R32, R28.reuse, R4, R32 ;  /* 0x000000041c20723c */ /* 0x044ff00000001820 */
[C---:B---3--:R-:W-:Y:S08]  /*100690*/  HMMA.16816.F32 R40, R28.reuse, R6, R40 ;  /* 0x000000061c28723c */ /* 0x048ff00000001828 */
[----:B----4-:R-:W-:Y:S01]  /*1006a0*/  HMMA.16816.F32 R44, R28, R50, R44 ;  /* 0x000000321c2c723c */ /* 0x010fe2000000182c */
[----:B------:R-:W-:-:S07]  /*1006b0*/  IMAD.MOV.U32 R2, RZ, RZ, R4 ;  /* 0x000000ffff027224 */ /* 0x000fce00078e0004 */
[----:B------:R-:W-:Y:S01]  /*1006c0*/  HMMA.16816.F32 R52, R28, R60, R52 ;  /* 0x0000003c1c34723c */ /* 0x000fe20000001834 */
[----:B------:R-:W-:Y:S04]  /*1006d0*/  STL.64 [R1+0x9e0], R32 ;  /* 0x0009e02001007387 */ /* 0x000fe80000100a00 */
[----:B------:R0:W-:Y:S01]  /*1006e0*/  STL.64 [R1+0x9e8], R34 ;  /* 0x0009e82201007387 */ /* 0x0001e20000100a00 */
[----:B------:R-:W-:Y:S02]  /*1006f0*/  IMAD.MOV.U32 R0, RZ, RZ, R5 ;  /* 0x000000ffff007224 */ /* 0x000fe400078e0005 */
[----:B------:R-:W-:Y:S02]  /*100700*/  IMAD.MOV.U32 R5, RZ, RZ, R6 ;  /* 0x000000ffff057224 */ /* 0x000fe400078e0006 */
[----:B------:R-:W-:Y:S01]  /*100710*/  IMAD.MOV.U32 R3, RZ, RZ, R7 ;  /* 0x000000ffff037224 */ /* 0x000fe200078e0007 */
[----:B0-----:R-:W2:Y:S04]  /*100720*/  LDL.LU.64 R34, [R1+0xc5a0] ;  /* 0x00c5a00001227983 */ /* 0x001ea80000300a00 */
[----:B------:R-:W2:Y:S04]  /*100730*/  LDL.LU.64 R32, [R1+0xc598] ;  /* 0x00c5980001207983 */ /* 0x000ea80000300a00 */
[----:B------:R-:W-:Y:S04]  /*100740*/  STL [R1+0xc4c0], R2 ;  /* 0x00c4c00201007387 */ /* 0x000fe80000100800 */
[----:B------:R-:W-:Y:S04]  /*100750*/  STL.64 [R1+0xa00], R40 ;  /* 0x000a002801007387 */ /* 0x000fe80000100a00 */
[----:B------:R0:W-:Y:S01]  /*100760*/  STL.64 [R1+0xa08], R42 ;  /* 0x000a082a01007387 */ /* 0x0001e20000100a00 */
[----:B------:R-:W-:-:S02]  /*100770*/  IMAD.MOV.U32 R6, RZ, RZ, R50 ;  /* 0x000000ffff067224 */ /* 0x000fc400078e0032 */
[----:B------:R-:W-:Y:S01]  /*100780*/  IMAD.MOV.U32 R7, RZ, RZ, R51 ;  /* 0x000000ffff077224 */ /* 0x000fe200078e0033 */
[----:B0-----:R-:W3:Y:S04]  /*100790*/  LDL.LU.64 R42, [R1+0xc590] ;  /* 0x00c59000012a7983 */ /* 0x001ee80000300a00 */
[----:B------:R-:W4:Y:S04]  /*1007a0*/  LDL.LU.64 R40, [R1+0xc588] ;  /* 0x00c5880001287983 */ /* 0x000f280000300a00 */
[----:B------:R-:W-:Y:S04]  /*1007b0*/  STL.64 [R1+0xa30], R44 ;  /* 0x000a302c01007387 */ /* 0x000fe80000100a00 */
[----:B------:R0:W-:Y:S01]  /*1007c0*/  STL.64 [R1+0xa38], R46 ;  /* 0x000a382e01007387 */ /* 0x0001e20000100a00 */
[----:B------:R-:W-:-:S02]  /*1007d0*/  IMAD.MOV.U32 R2, RZ, RZ, R60 ;  /* 0x000000ffff027224 */ /* 0x000fc400078e003c */
[----:B------:R-:W-:Y:S01]  /*1007e0*/  IMAD.MOV.U32 R4, RZ, RZ, R61 ;  /* 0x000000ffff047224 */ /* 0x000fe200078e003d */
[----:B0-----:R-:W2:Y:S04]  /*1007f0*/  LDL.LU.64 R46, [R1+0xc580] ;  /* 0x00c58000012e7983 */ /* 0x001ea80000300a00 */
[----:B------:R-:W2:Y:S04]  /*100800*/  LDL.LU.64 R44, [R1+0xc578] ;  /* 0x00c57800012c7983 */ /* 0x000ea80000300a00 */
[----:B------:R-:W2:Y:S04]  /*100810*/  LDL.LU.64 R50, [R1+0xc570] ;  /* 0x00c5700001327983 */ /* 0x000ea80000300a00 */
[----:B------:R-:W-:Y:S04]  /*100820*/  STL.64 [R1+0xa50], R52 ;  /* 0x000a503401007387 */ /* 0x000fe80000100a00 */
[----:B------:R0:W-:Y:S04]  /*100830*/  STL.64 [R1+0xa58], R54 ;  /* 0x000a583601007387 */ /* 0x0001e80000100a00 */
[----:B0-----:R-:W2:Y:S04]  /*100840*/  LDL.LU.64 R54, [R1+0xc568] ;  /* 0x00c5680001367983 */ /* 0x001ea80000300a00 */
[----:B------:R-:W2:Y:S04]  /*100850*/  LDL.LU.64 R52, [R1+0xc560] ;  /* 0x00c5600001347983 */ /* 0x000ea80000300a00 */
[----:B------:R-:W2:Y:S04]  /*100860*/  LDL.LU.64 R60, [R1+0xc558] ;  /* 0x00c55800013c7983 */ /* 0x000ea80000300a00 */
        /* <DEDUP_REMOVED lines=12> */
[----:B------:R-:W-:Y:S01]  /*100930*/  STL [R1+0xc48c], R61 ;  /* 0x00c48c3d01007387 */ /* 0x000fe20000100800 */
[----:B---3--:R-:W-:-:S15]  /*100940*/  HMMA.16816.F32 R4, R28, R58, R4 ;  /* 0x0000003a1c04723c */ /* 0x008fde0000001804 */
[----:B------:R-:W-:-:S04]  /*100950*/  NOP ;  /* 0x0000000000007918 */ /* 0x000fc80000000000 */
[----:B------:R-:W-:Y:S04]  /*100960*/  STL.64 [R1+0xa90], R4 ;  /* 0x000a900401007387 */ /* 0x000fe80000100a00 */
[----:B------:R2:W-:Y:S02]  /*100970*/  STL.64 [R1+0xa98], R6 ;  /* 0x000a980601007387 */ /* 0x0005e40000100a00 */
[C---:B--2---:R-:W-:Y:S02]  /*100980*/  HMMA.16816.F32 R4, R28.reuse, R56, R8 ;  /* 0x000000381c04723c */ /* 0x044fe40000001808 */
        /* <DEDUP_REMOVED lines=171> */
[----:B------:R-:W-:Y:S04]  /*101440*/  STL.64 [R1+0xd50], R16 ;  /* 0x000d501001007387 */ /* 0x000fe80000100a00 */
[----:B------:R0:W-:Y:S04]  /*101450*/  STL.64 [R1+0xd58], R18 ;  /* 0x000d581201007387 */ /* 0x0001e80000100a00 */
[----:B------:R-:W-:Y:S04]  /*101460*/  STL.64 [R1+0xd70], R12 ;  /* 0x000d700c01007387 */ /* 0x000fe80000100a00 */
[----:B------:R-:W-:Y:S04]  /*101470*/  STL.64 [R1+0xd78], R14 ;  /* 0x000d780e01007387 */ /* 0x000fe80000100a00 */
[----:B------:R-:W2:Y:S04]  /*101480*/  LDL.LU R45, [R1+0x1944] ;  /* 0x00194400012d7983 */ /* 0x000ea80000300800 */
[----:B------:R-:W3:Y:S04]  /*101490*/  LDL.LU R46, [R1+0x1948] ;  /* 0x00194800012e7983 */ /* 0x000ee80000300800 */
[----:B------:R-:W3:Y:S01]  /*1014a0*/  LDL.LU R47, [R1+0x194c] ;  /* 0x00194c00012f7983 */ /* 0x000ee20000300800 */
[----:B------:R-:W-:-:S02]  /*1014b0*/  IMAD.MOV.U32 R34, RZ, RZ, R2 ;  /* 0x000000ffff227224 */ /* 0x000fc400078e0002 */
[----:B------:R-:W-:Y:S02]  /*1014c0*/  IMAD.MOV.U32 R35, RZ, RZ, R4 ;  /* 0x000000ffff237224 */ /* 0x000fe400078e0004 */
[----:B0-----:R-:W-:Y:S01]  /*1014d0*/  IMAD.MOV.U32 R18, RZ, RZ, R5 ;  /* 0x000000ffff127224 */ /* 0x001fe200078e0005 */
[----:B---3--:R-:W-:Y:S04]  /*1014e0*/  STL.64 [R1+0xc4a8], R46 ;  /* 0x00c4a82e01007387 */ /* 0x008fe80000100a00 */
[----:B--2---:R0:W-:Y:S04]  /*1014f0*/  STL.64 [R1+0xc4a0], R44 ;  /* 0x00c4a02c01007387 */ /* 0x0041e80000100a00 */
[----:B------:R-:W2:Y:S04]  /*101500*/  LDL.LU R36, [R1+0x1960] ;  /* 0x0019600001247983 */ /* 0x000ea80000300800 */
[----:B------:R-:W2:Y:S04]  /*101510*/  LDL.LU R37, [R1+0x1964] ;  /* 0x0019640001257983 */ /* 0x000ea80000300800 */
[----:B------:R-:W2:Y:S04]  /*101520*/  LDL.LU R38, [R1+0x1968] ;  /* 0x0019680001267983 */ /* 0x000ea80000300800 */
[----:B------:R-:W2:Y:S04]  /*101530*/  LDL.LU R39, [R1+0x196c] ;  /* 0x00196c0001277983 */ /* 0x000ea80000300800 */
[----:B------:R-:W3:Y:S04]  /*101540*/  LDL.LU R2, [R1+0xc4c0] ;  /* 0x00c4c00001027983 */ /* 0x000ee80000300800 */
[----:B------:R-:W4:Y:S04]  /*101550*/  LDL.LU R4, [R1+0xc4bc] ;  /* 0x00c4bc0001047983 */ /* 0x000f280000300800 */
        /* <DEDUP_REMOVED lines=19> */
[----:B------:R-:W-:Y:S02]  /*101690*/  IMAD.MOV.U32 R17, RZ, RZ, R0 ;  /* 0x000000ffff117224 */ /* 0x000fe400078e0000 */
[----:B------:R-:W-:Y:S02]  /*1016a0*/  IMAD.MOV.U32 R32, RZ, RZ, R6 ;  /* 0x000000ffff207224 */ /* 0x000fe400078e0006 */
[----:B------:R-:W-:Y:S02]  /*1016b0*/  IMAD.MOV.U32 R33, RZ, RZ, R7 ;  /* 0x000000ffff217224 */ /* 0x000fe400078e0007 */
[----:B---3--:R-:W-:Y:S02]  /*1016c0*/  IMAD.MOV.U32 R16, RZ, RZ, R2 ;  /* 0x000000ffff107224 */ /* 0x008fe400078e0002 */
        /* <DEDUP_REMOVED lines=12> */
[----:B------:R-:W3:Y:S01]  /*101790*/  LDL.LU R23, [R1+0x198c] ;  /* 0x00198c0001177983 */ /* 0x000ee20000300800 */
[C---:B----4-:R-:W-:Y:S03]  /*1017a0*/  HMMA.16816.F32 R52, R28.reuse, R4, R52 ;  /* 0x000000041c34723c */ /* 0x050fe60000001834 */
        /* <DEDUP_REMOVED lines=24> */
[----:B------:R0:W-:Y:S04]  /*101930*/  STL.64 [R1+0xc390], R6 ;  /* 0x00c3900601007387 */ /* 0x0001e80000100a00 */
[----:B0-----:R-:W2:Y:S04]  /*101940*/  LDL.LU R7, [R1+0x3b8c] ;  /* 0x003b8c0001077983 */ /* 0x001ea80000300800 */
[----:B------:R-:W3:Y:S04]  /*101950*/  LDL.LU R6, [R1+0x3b94] ;  /* 0x003b940001067983 */ /* 0x000ee80000300800 */
[----:B------:R0:W-:Y:S04]  /*101960*/  STL.64 [R1+0xc388], R4 ;  /* 0x00c3880401007387 */ /* 0x0001e80000100a00 */
[----:B0-----:R-:W4:Y:S04]  /*101970*/  LDL.LU R5, [R1+0x3b9c] ;  /* 0x003b9c0001057983 */ /* 0x001f280000300800 */
[----:B------:R-:W4:Y:S01]  /*101980*/  LDL.LU R4, [R1+0x3ba4] ;  /* 0x003ba40001047983 */ /* 0x000f220000300800 */
[----:B--2---:R-:W-:-:S02]  /*101990*/  IMAD R7, R7, 0x100, R61 ;  /* 0x0000010007077824 */ /* 0x004fc400078e023d */
[----:B---3--:R-:W-:Y:S01]  /*1019a0*/  IMAD R6, R6, 0x100, R2 ;  /* 0x0000010006067824 */ /* 0x008fe200078e0202 */
[----:B------:R-:W2:Y:S04]  /*1019b0*/  LDL.LU R61, [R1+0xc48c] ;  /* 0x00c48c00013d7983 */ /* 0x000ea80000300800 */
[----:B------:R-:W3:Y:S01]  /*1019c0*/  LDL.LU R2, [R1+0xc488] ;  /* 0x00c4880001027983 */ /* 0x000ee20000300800 */
[----:B----4-:R-:W-:-:S03]  /*1019d0*/  IMAD R5, R5, 0x100, R3 ;  /* 0x0000010005057824 */ /* 0x010fc600078e0203 */
[----:B------:R-:W3:Y:S01]  /*1019e0*/  LDL.LU R3, [R1+0xc484] ;  /* 0x00c4840001037983 */ /* 0x000ee20000300800 */
[----:B------:R-:W-:-:S03]  /*1019f0*/  IMAD R4, R4, 0x100, R0 ;  /* 0x0000010004047824 */ /* 0x000fc600078e0200 */
[----:B------:R-:W4:Y:S01]  /*101a00*/  LDL.LU R0, [R1+0xc480] ;  /* 0x00c4800001007983 */ /* 0x000f220000300800 */
[----:B---3--:R-:W-:Y:S03]  /*101a10*/  HMMA.16816.F32 R28, R28, R2, R56 ;  /* 0x000000021c1c723c */ /* 0x008fe60000001838 */
[----:B------:R-:W3:Y:S04]  /*101a20*/  LDL.LU.64 R58, [R1+0xc478] ;  /* 0x00c47800013a7983 */ /* 0x000ee80000300a00 */
[----:B------:R-:W3:-:S12]  /*101a30*/  LDL.LU.64 R56, [R1+0xc470] ;  /* 0x00c4700001387983 */ /* 0x000ed80000300a00 */
[----:B------:R0:W-:Y:S04]  /*101a40*/  STL.64 [R1+0xdc0], R28 ;  /* 0x000dc01c01007387 */ /* 0x0001e80000100a00 */
[----:B------:R1:W-:Y:S01]  /*101a50*/  STL.64 [R1+0xdc8], R30 ;  /* 0x000dc81e01007387 */ /* 0x0003e20000100a00 */
[----:B0-----:R-:W-:Y:S02]  /*101a60*/  F2FP.F16.E4M3.UNPACK_B R28, R7 ;  /* 0x00000007ff1c723e */ /* 0x001fe400020006ff */
[----:B------:R-:W-:Y:S02]  /*101a70*/  F2FP.F16.E4M3.UNPACK_B R29, R6 ;  /* 0x00000006ff1d723e */ /* 0x000fe400020006ff */
[----:B-1----:R-:W-:Y:S02]  /*101a80*/  F2FP.F16.E4M3.UNPACK_B R30, R5 ;  /* 0x00000005ff1e723e */ /* 0x002fe400020006ff */
[----:B------:R-:W-:-:S07]  /*101a90*/  F2FP.F16.E4M3.UNPACK_B R31, R4 ;  /* 0x00000004ff1f723e */ /* 0x000fce00020006ff */
[C---:B------:R-:W-:Y:S08]  /*101aa0*/  HMMA.16816.F32 R4, R28.reuse, R16, R8 ;  /* 0x000000101c04723c */ /* 0x040ff00000001808 */
[C---:B------:R-:W-:Y:S11]  /*101ab0*/  HMMA.16816.F32 R8, R28.reuse, R18, R12 ;  /* 0x000000121c08723c */ /* 0x040ff6000000180c */
[----:B------:R0:W-:Y:S04]  /*101ac0*/  STL.64 [R1+0xfd0], R4 ;  /* 0x000fd00401007387 */ /* 0x0001e80000100a00 */
[----:B------:R1:W-:Y:S04]  /*101ad0*/  STL.64 [R1+0xfd8], R6 ;  /* 0x000fd80601007387 */ /* 0x0003e80000100a00 */
[----:B0-----:R-:W3:Y:S04]  /*101ae0*/  LDL.LU R4, [R1+0x1800] ;  /* 0x0018000001047983 */ /* 0x001ee80000300800 */
[----:B------:R-:W-:Y:S04]  /*101af0*/  STL.64 [R1+0xfc0], R8 ;  /* 0x000fc00801007387 */ /* 0x000fe80000100a00 */
[----:B------:R0:W-:Y:S04]  /*101b00*/  STL.64 [R1+0xfc8], R10 ;  /* 0x000fc80a01007387 */ /* 0x0001e80000100a00 */
[----:B------:R-:W3:Y:S04]  /*101b10*/  LDL.LU R5, [R1+0x1804] ;  /* 0x0018040001057983 */ /* 0x000ee80000300800 */
[----:B-1----:R-:W3:Y:S04]  /*101b20*/  LDL.LU R6, [R1+0x1808] ;  /* 0x0018080001067983 */ /* 0x002ee80000300800 */
[----:B------:R-:W3:Y:S01]  /*101b30*/  LDL.LU R7, [R1+0x180c] ;  /* 0x00180c0001077983 */ /* 0x000ee20000300800 */
[C---:B0-----:R-:W-:Y:S08]  /*101b40*/  HMMA.16816.F32 R8, R28.reuse, R32, R20 ;  /* 0x000000201c08723c */ /* 0x041ff00000001814 */
        /* <DEDUP_REMOVED lines=15> */
[----:B------:R-:W-:Y:S04]  /*101c40*/  STL.64 [R1+0xf70], R4 ;  /* 0x000f700401007387 */ /* 0x000fe80000100a00 */
[----:B------:R0:W-:Y:S04]  /*101c50*/  STL.64 [R1+0xf78], R6 ;  /* 0x000f780601007387 */ /* 0x0001e80000100a00 */
[----:B------:R-:W2:Y:S04]  /*101c60*/  LDL.LU R57, [R1+0x1814] ;  /* 0x0018140001397983 */ /* 0x000ea80000300800 */
[----:B------:R-:W2:Y:S01]  /*101c70*/  LDL.LU R58, [R1+0x1818] ;  /* 0x00181800013a7983 */ /* 0x000ea20000300800 */
[----:B0-----:R-:W-:Y:S01]  /*101c80*/  HMMA.16816.F32 R4, R28, R54, R48 ;  /* 0x000000361c04723c */ /* 0x001fe20000001830 */
[----:B----4-:R-:W-:-:S02]  /*101c90*/  IMAD.MOV.U32 R59, RZ, RZ, R0 ;  /* 0x000000ffff3b7224 */ /* 0x010fc400078e0000 */
[----:B------:R-:W3:Y:S04]  /*101ca0*/  LDL.LU R0, [R1+0xc468] ;  /* 0x00c4680001007983 */ /* 0x000ee80000300800 */
[----:B------:R-:W4:-:S12]  /*101cb0*/  LDL.LU R32, [R1+0x18a0] ;  /* 0x0018a00001207983 */ /* 0x000f180000300800 */
[----:B------:R0:W-:Y:S04]  /*101cc0*/  STL.64 [R1+0xf60], R4 ;  /* 0x000f600401007387 */ /* 0x0001e80000100a00 */
[----:B------:R1:W-:Y:S04]  /*101cd0*/  STL.64 [R1+0xf68], R6 ;  /* 0x000f680601007387 */ /* 0x0003e80000100a00 */
        /* <DEDUP_REMOVED lines=64> */
[----:B-1----:R-:W4:Y:S01]  /*1020e0*/  LDL.LU R50, [R1+0x1838] ;  /* 0x0018380001327983 */ /* 0x002f220000300800 */
[----:B------:R-:W-:-:S03]  /*1020f0*/  IMAD.MOV.U32 R51, RZ, RZ, R0 ;  /* 0x000000ffff337224 */ /* 0x000fc600078e0000 */
[----:B------:R-:W4:Y:S01]  /*102100*/  LDL.LU R0, [R1+0xc430] ;  /* 0x00c4300001007983 */ /* 0x000f220000300800 */
[C---:B---3--:R-:W-:Y:S08]  /*102110*/  HMMA.16816.F32 R8, R28.reuse, R46, R8 ;  /* 0x0000002e1c08723c */ /* 0x048ff00000001808 */
[C---:B--2---:R-:W-:Y:S11]  /*102120*/  HMMA.16816.F32 R44, R28.reuse, R44, R40 ;  /* 0x0000002c1c2c723c */ /* 0x044ff60000001828 */
        /* <DEDUP_REMOVED lines=13> */
[----:B---3--:R-:W-:Y:S11]  /*102200*/  HMMA.16816.F32 R40, R28, R40, R36 ;  /* 0x000000281c28723c */ /* 0x008ff60000001824 */
        /* <DEDUP_REMOVED lines=37> */
[----:B0-----:R-:W2:Y:S04]  /*102460*/  LDL.LU R32, [R1+0x1870] ;  /* 0x0018700001207983 */ /* 0x001ea80000300800 */
[----:B------:R-:W2:Y:S04]  /*102470*/  LDL.LU R33, [R1+0x1874] ;  /* 0x0018740001217983 */ /* 0x000ea80000300800 */
[----:B-1----:R-:W2:Y:S01]  /*102480*/  LDL.LU R34, [R1+0x1878] ;  /* 0x0018780001227983 */ /* 0x002ea20000300800 */
[----:B----4-:R-:W-:Y:S01]  /*102490*/  IMAD.MOV.U32 R35, RZ, RZ, R0 ;  /* 0x000000ffff237224 */ /* 0x010fe200078e0000 */
[C---:B------:R-:W-:Y:S08]  /*1024a0*/  HMMA.16816.F32 R4, R28.reuse, R12, R4 ;  /* 0x0000000c1c04723c */ /* 0x040ff00000001804 */
[----:B--2---:R-:W-:-:S15]  /*1024b0*/  HMMA.16816.F32 R32, R28, R26, R32 ;  /* 0x0000001a1c20723c */ /* 0x004fde0000001820 */
[----:B------:R-:W-:-:S04]  /*1024c0*/  NOP ;  /* 0x0000000000007918 */ /* 0x000fc80000000000 */
[----:B------:R-:W-:Y:S04]  /*1024d0*/  STL.64 [R1+0xea0], R32 ;  /* 0x000ea02001007387 */ /* 0x000fe80000100a00 */
[----:B------:R0:W-:Y:S02]  /*1024e0*/  STL.64 [R1+0xea8], R34 ;  /* 0x000ea82201007387 */ /* 0x0001e40000100a00 */
[C---:B0-----:R-:W-:Y:S08]  /*1024f0*/  HMMA.16816.F32 R32, R28.reuse, R24, R36 ;  /* 0x000000181c20723c */ /* 0x041ff00000001824 */
[----:B---3--:R-:W-:Y:S11]  /*102500*/  HMMA.16816.F32 R24, R28, R20, R44 ;  /* 0x000000141c18723c */ /* 0x008ff6000000182c */
[----:B------:R-:W-:Y:S04]  /*102510*/  STL.64 [R1+0xe90], R32 ;  /* 0x000e902001007387 */ /* 0x000fe80000100a00 */
[----:B------:R0:W-:Y:S01]  /*102520*/  STL [R1+0xe98], R34 ;  /* 0x000e982201007387 */ /* 0x0001e20000100800 */
[----:B------:R-:W-:-:S02]  /*102530*/  IMAD.MOV.U32 R0, RZ, RZ, R35 ;  /* 0x000000ffff007224 */ /* 0x000fc400078e0023 */
[C---:B0-----:R-:W-:Y:S03]  /*102540*/  HMMA.16816.F32 R32, R28.reuse, R22, R40 ;  /* 0x000000161c20723c */ /* 0x041fe60000001828 */
[----:B------:R0:W-:Y:S04]  /*102550*/  STL [R1+0xb418], R0 ;  /* 0x00b4180001007387 */ /* 0x0001e80000100800 */
[----:B------:R-:W-:Y:S01]  /*102560*/  STL.64 [R1+0xe70], R24 ;  /* 0x000e701801007387 */ /* 0x000fe20000100a00 */
[----:B------:R-:W-:Y:S01]  /*102570*/  HMMA.16816.F32 R20, R28, R16, R52 ;  /* 0x000000101c14723c */ /* 0x000fe20000001834 */
[----:B0-----:R-:W-:-:S10]  /*102580*/  IMAD.MOV.U32 R0, RZ, RZ, R27 ;  /* 0x000000ffff007224 */ /* 0x001fd400078e001b */
[----:B------:R-:W-:Y:S04]  /*102590*/  STL.64 [R1+0xe80], R32 ;  /* 0x000e802001007387 */ /* 0x000fe80000100a00 */
[----:B------:R-:W-:Y:S04]  /*1025a0*/  STL.64 [R1+0xe88], R34 ;  /* 0x000e882201007387 */ /* 0x000fe80000100a00 */
[----:B------:R0:W-:Y:S02]  /*1025b0*/  STL [R1+0xe78], R26 ;  /* 0x000e781a01007387 */ /* 0x0001e40000100800 */
[C---:B0-----:R-:W-:Y:S08]  /*1025c0*/  HMMA.16816.F32 R24, R28.reuse, R18, R48 ;  /* 0x000000121c18723c */ /* 0x041ff00000001830 */
[----:B------:R-:W-:Y:S01]  /*1025d0*/  HMMA.16816.F32 R16, R28, R14, R56 ;  /* 0x0000000e1c10723c */ /* 0x000fe20000001838 */
[----:B------:R0:W-:Y:S04]  /*1025e0*/  STL [R1+0xb460], R0 ;  /* 0x00b4600001007387 */ /* 0x0001e80000100800 */
[----:B------:R-:W-:Y:S01]  /*1025f0*/  STL.64 [R1+0xe50], R20 ;  /* 0x000e501401007387 */ /* 0x000fe20000100a00 */
[----:B0-----:R-:W-:-:S05]  /*102600*/  IMAD.MOV.U32 R0, RZ, RZ, R23 ;  /* 0x000000ffff007224 */ /* 0x001fca00078e0017 */
[----:B------:R-:W-:Y:S04]  /*102610*/  STL.64 [R1+0xe60], R24 ;  /* 0x000e601801007387 */ /* 0x000fe80000100a00 */
[----:B------:R-:W-:Y:S04]  /*102620*/  STL.64 [R1+0xe68], R26 ;  /* 0x000e681a01007387 */ /* 0x000fe80000100a00 */
[----:B------:R-:W-:Y:S04]  /*102630*/  STL [R1+0xe58], R22 ;  /* 0x000e581601007387 */ /* 0x000fe80000100800 */
[----:B------:R0:W-:Y:S04]  /*102640*/  STL [R1+0xb488], R0 ;  /* 0x00b4880001007387 */ /* 0x0001e80000100800 */
[----:B------:R-:W-:Y:S04]  /*102650*/  STL.64 [R1+0xe30], R4 ;  /* 0x000e300401007387 */ /* 0x000fe80000100a00 */
[----:B------:R-:W-:Y:S04]  /*102660*/  STL.64 [R1+0xe40], R16 ;  /* 0x000e401001007387 */ /* 0x000fe80000100a00 */
[----:B------:R-:W-:Y:S04]  /*102670*/  STL.64 [R1+0xe48], R18 ;  /* 0x000e481201007387 */ /* 0x000fe80000100a00 */
[----:B------:R-:W-:Y:S04]  /*102680*/  STL [R1+0xe38], R6 ;  /* 0x000e380601007387 */ /* 0x000fe80000100800 */
        /* <DEDUP_REMOVED lines=10> */
[----:B0-----:R-:W-:-:S03]  /*102730*/  IMAD.MOV.U32 R0, RZ, RZ, R7 ;  /* 0x000000ffff007224 */ /* 0x001fc600078e0007 */
[----:B---3--:R-:W-:Y:S04]  /*102740*/  STL.64 [R1+0xc3a0], R46 ;  /* 0x00c3a02e01007387 */ /* 0x008fe80000100a00 */
[----:B--2---:R0:W-:Y:S04]  /*102750*/  STL.64 [R1+0xc398], R44 ;  /* 0x00c3982c01007387 */ /* 0x0041e80000100a00 */
[----:B------:R-:W2:Y:S04]  /*102760*/  LDL.LU R20, [R1+0x1790] ;  /* 0x0017900001147983 */ /* 0x000ea80000300800 */
[----:B------:R-:W2:Y:S04]  /*102770*/  LDL.LU R21, [R1+0x1794] ;  /* 0x0017940001157983 */ /* 0x000ea80000300800 */
[----:B------:R-:W2:Y:S04]  /*102780*/  LDL.LU R22, [R1+0x1798] ;  /* 0x0017980001167983 */ /* 0x000ea80000300800 */
[----:B------:R-:W2:Y:S04]  /*102790*/  LDL.LU R23, [R1+0x179c] ;  /* 0x00179c0001177983 */ /* 0x000ea80000300800 */
        /* <DEDUP_REMOVED lines=24> */
[----:B------:R-:W3:Y:S04]  /*102920*/  LDL R27, [R1+0x3760] ;  /* 0x00376000011b7983 */ /* 0x000ee80000100800 */
[----:B------:R-:W3:Y:S04]  /*102930*/  LDL R36, [R1+0x3764] ;  /* 0x0037640001247983 */ /* 0x000ee80000100800 */
[----:B------:R-:W3:Y:S04]  /*102940*/  LDL R37, [R1+0x3770] ;  /* 0x0037700001257983 */ /* 0x000ee80000100800 */
[----:B------:R-:W3:Y:S04]  /*102950*/  LDL R38, [R1+0x3774] ;  /* 0x0037740001267983 */ /* 0x000ee80000100800 */
[----:B------:R-:W3:Y:S04]  /*102960*/  LDL R39, [R1+0x3780] ;  /* 0x0037800001277983 */ /* 0x000ee80000100800 */
[----:B------:R-:W3:Y:S04]  /*102970*/  LDL.LU R40, [R1+0x1a90] ;  /* 0x001a900001287983 */ /* 0x000ee80000300800 */
        /* <DEDUP_REMOVED lines=13> */
[----:B------:R-:W-:Y:S01]  /*102a50*/  STL [R1+0xb4b0], R0 ;  /* 0x00b4b00001007387 */ /* 0x000fe20000100800 */
[C---:B--2---:R-:W-:Y:S08]  /*102a60*/  HMMA.16816.F32 R44, R28.reuse, R10, R44 ;  /* 0x0000000a1c2c723c */ /* 0x044ff0000000182c */
[C---:B----4-:R-:W-:Y:S11]  /*102a70*/  HMMA.16816.F32 R8, R28.reuse, R8, R4 ;  /* 0x000000081c08723c */ /* 0x050ff60000001804 */
        /* <DEDUP_REMOVED lines=16> */
[----:B0-----:R-:W3:Y:S04]  /*102b80*/  LDL.LU.64 R54, [R1+0xc380] ;  /* 0x00c3800001367983 */ /* 0x001ee80000300a00 */
[----:B------:R-:W3:Y:S01]  /*102b90*/  LDL.LU.64 R52, [R1+0xc378] ;  /* 0x00c3780001347983 */ /* 0x000ee20000300a00 */
[----:B----4-:R-:W-:Y:S01]  /*102ba0*/  HMMA.16816.F32 R8, R28, R4, R8 ;  /* 0x000000041c08723c */ /* 0x010fe20000001808 */
[----:B------:R-:W-:-:S02]  /*102bb0*/  IMAD R4, R16, 0x100, R15 ;  /* 0x0000010010047824 */ /* 0x000fc400078e020f */
[----:B------:R-:W-:-:S15]  /*102bc0*/  IMAD R5, R18, 0x100, R17 ;  /* 0x0000010012057824 */ /* 0x000fde00078e0211 */
[----:B------:R-:W-:Y:S01]  /*102bd0*/  NOP ;  /* 0x0000000000007918 */ /* 0x000fe20000000000 */
[----:B------:R-:W-:Y:S04]  /*102be0*/  STL.64 [R1+0xdf0], R8 ;  /* 0x000df00801007387 */ /* 0x000fe80000100a00 */
[----:B------:R0:W-:Y:S02]  /*102bf0*/  STL.64 [R1+0xdf8], R10 ;  /* 0x000df80a01007387 */ /* 0x0001e40000100a00 */
[----:B0-----:R-:W-:Y:S01]  /*102c00*/  HMMA.16816.F32 R8, R28, R2, R20 ;  /* 0x000000021c08723c */ /* 0x001fe20000001814 */
[----:B------:R-:W-:Y:S02]  /*102c10*/  IMAD R6, R24, 0x100, R19 ;  /* 0x0000010018067824 */ /* 0x000fe400078e0213 */
[----:B------:R-:W-:Y:S01]  /*102c20*/  IMAD R7, R26, 0x100, R25 ;  /* 0x000001001a077824 */ /* 0x000fe200078e0219 */
[----:B------:R-:W-:-:S02]  /*102c30*/  F2FP.F16.E4M3.UNPACK_B R28, R4 ;  /* 0x00000004ff1c723e */ /* 0x000fc400020006ff */
[----:B------:R-:W-:Y:S02]  /*102c40*/  F2FP.F16.E4M3.UNPACK_B R29, R5 ;  /* 0x00000005ff1d723e */ /* 0x000fe400020006ff */
[----:B------:R-:W-:Y:S02]  /*102c50*/  F2FP.F16.E4M3.UNPACK_B R30, R6 ;  /* 0x00000006ff1e723e */ /* 0x000fe400020006ff */
[----:B------:R-:W-:-:S09]  /*102c60*/  F2FP.F16.E4M3.UNPACK_B R31, R7 ;  /* 0x00000007ff1f723e */ /* 0x000fd200020006ff */
[----:B------:R0:W-:Y:S04]  /*102c70*/  STL.64 [R1+0xdb0], R8 ;  /* 0x000db00801007387 */ /* 0x0001e80000100a00 */
[----:B------:R-:W-:Y:S01]  /*102c80*/  STL.64 [R1+0xdb8], R10 ;  /* 0x000db80a01007387 */ /* 0x000fe20000100a00 */
[----:B0-----:R-:W-:Y:S02]  /*102c90*/  F2FP.F16.E4M3.UNPACK_B R8, R27 ;  /* 0x0000001bff08723e */ /* 0x001fe400020006ff */
[----:B------:R-:W-:-:S05]  /*102ca0*/  F2FP.F16.E4M3.UNPACK_B R9, R36 ;  /* 0x00000024ff09723e */ /* 0x000fca00020006ff */
[----:B------:R0:W-:Y:S02]  /*102cb0*/  STL.64 [R1+0x18], R8 ;  /* 0x0000180801007387 */ /* 0x0001e40000100a00 */
[----:B0-----:R-:W-:Y:S01]  /*102cc0*/  HMMA.16816.F32 R8, R28, R8, R32 ;  /* 0x000000081c08723c */ /* 0x001fe20000001820 */
[----:B------:R-:W-:Y:S02]  /*102cd0*/  F2FP.F16.E4M3.UNPACK_B R2, R37 ;  /* 0x00000025ff02723e */ /* 0x000fe400020006ff */
[----:B------:R-:W-:Y:S02]  /*102ce0*/  F2FP.F16.E4M3.UNPACK_B R3, R38 ;  /* 0x00000026ff03723e */ /* 0x000fe400020006ff */
[----:B------:R-:W-:-:S14]  /*102cf0*/  F2FP.F16.E4M3.UNPACK_B R6, R39 ;  /* 0x00000027ff06723e */ /* 0x000fdc00020006ff */
[----:B------:R-:W-:Y:S04]  /*102d00*/  STL.64 [R1+0x1130], R8 ;  /* 0x0011300801007387 */ /* 0x000fe80000100a00 */
[----:B------:R0:W-:Y:S02]  /*102d10*/  STL.64 [R1+0x1138], R10 ;  /* 0x0011380a01007387 */ /* 0x0001e40000100a00 */
[----:B0-----:R-:W-:Y:S01]  /*102d20*/  HMMA.16816.F32 R8, R28, R2, R40 ;  /* 0x000000021c08723c */ /* 0x001fe20000001828 */
[----:B------:R-:W-:Y:S01]  /*102d30*/  F2FP.F16.E4M3.UNPACK_B R7, R56 ;  /* 0x00000038ff07723e */ /* 0x000fe200020006ff */
[----:B------:R-:W-:-:S15]  /*102d40*/  STL.64 [R1+0x10], R2 ;  /* 0x0000100201007387 */ /* 0x000fde0000100a00 */
[----:B------:R-:W-:Y:S02]  /*102d50*/  NOP ;  /* 0x0000000000007918 */ /* 0x000fe40000000000 */
[----:B------:R-:W-:Y:S04]  /*102d60*/  STL.64 [R1+0x11c0], R8 ;  /* 0x0011c00801007387 */ /* 0x000fe80000100a00 */
[----:B------:R2:W-:Y:S02]  /*102d70*/  STL.64 [R1+0x11c8], R10 ;  /* 0x0011c80a01007387 */ /* 0x0005e40000100a00 */
[----:B--2---:R-:W-:Y:S01]  /*102d80*/  HMMA.16816.F32 R8, R28, R6, R44 ;  /* 0x000000061c08723c */ /* 0x004fe2000000182c */
[----:B------:R-:W-:Y:S02]  /*102d90*/  F2FP.F16.E4M3.UNPACK_B R4, R57 ;  /* 0x00000039ff04723e */ /* 0x000fe400020006ff */
[----:B------:R-:W-:Y:S01]  /*102da0*/  F2FP.F16.E4M3.UNPACK_B R5, R58 ;  /* 0x0000003aff05723e */ /* 0x000fe200020006ff */
        /* <DEDUP_REMOVED lines=8> */
[----:B------:R-:W-:-:S02]  /*102e30*/  F2FP.F16.E4M3.UNPACK_B R60, R60 ;  /* 0x0000003cff3c723e */ /* 0x000fc400020006ff */
[----:B------:R-:W-:-:S15]  /*102e40*/  F2FP.F16.E4M3.UNPACK_B R61, R61 ;  /* 0x0000003dff3d723e */ /* 0x000fde00020006ff */
[----:B------:R-:W-:Y:S01]  /*102e50*/  NOP ;  /* 0x0000000000007918 */ /* 0x000fe20000000000 */
[----:B------:R-:W-:Y:S04]  /*102e60*/  STL.64 [R1+0x1320], R4 ;  /* 0x0013200401007387 */ /* 0x000fe80000100a00 */
[----:B------:R3:W-:Y:S04]  /*102e70*/  STL.64 [R1+0x1328], R6 ;  /* 0x0013280601007387 */ /* 0x0007e80000100a00 */
[----:B------:R-:W2:Y:S01]  /*102e80*/  LDL.LU R36, [R1+0x1e30] ;  /* 0x001e300001247983 */ /* 0x000ea20000300800 */
[----:B------:R-:W-:Y:S01]  /*102e90*/  F2FP.F16.E4M3.UNPACK_B R58, R59 ;  /* 0x0000003bff3a723e */ /* 0x000fe200020006ff */
        /* <DEDUP_REMOVED lines=21> */
[----:B0-----:R-:W3:Y:S04]  /*102ff0*/  LDL.LU R4, [R1+0x1be0] ;  /* 0x001be00001047983 */ /* 0x001ee80000300800 */
[----:B------:R-:W3:Y:S04]  /*103000*/  LDL.LU R5, [R1+0x1be4] ;  /* 0x001be40001057983 */ /* 0x000ee80000300800 */
[----:B-1----:R-:W3:Y:S04]  /*103010*/  LDL.LU R6, [R1+0x1be8] ;  /* 0x001be80001067983 */ /* 0x002ee80000300800 */
[----:B------:R-:W3:Y:S04]  /*103020*/  LDL.LU R7, [R1+0x1bec] ;  /* 0x001bec0001077983 */ /* 0x000ee80000300800 */
        /* <DEDUP_REMOVED lines=26> */
[----:B------:R-:W-:Y:S04]  /*1031d0*/  STL [R1+0xc34c], R60 ;  /* 0x00c34c3c01007387 */ /* 0x000fe80000100800 */
[----:B------:R-:W-:Y:S01]  /*1031e0*/  STL [R1+0xc348], R61 ;  /* 0x00c3483d01007387 */ /* 0x000fe20000100800 */
[----:B--2---:R-:W-:-:S07]  /*1031f0*/  F2FP.F16.E4M3.UNPACK_B R59, R59 ;  /* 0x0000003bff3b723e */ /* 0x004fce00020006ff */
[----:B---3--:R-:W-:Y:S01]  /*103200*/  HMMA.16816.F32 R4, R28, R58, R4 ;  /* 0x0000003a1c04723c */ /* 0x008fe20000001804 */
[----:B------:R-:W-:Y:S02]  /*103210*/  F2FP.F16.E4M3.UNPACK_B R56, R56 ;  /* 0x00000038ff38723e */ /* 0x000fe400020006ff */
[----:B----4-:R-:W-:Y:S02]  /*103220*/  F2FP.F16.E4M3.UNPACK_B R57, R57 ;  /* 0x00000039ff39723e */ /* 0x010fe400020006ff */
[----:B------:R-:W-:-:S14]  /*103230*/  F2FP.F16.E4M3.UNPACK_B R54, R54 ;  /* 0x00000036ff36723e */ /* 0x000fdc00020006ff */
        /* <DEDUP_REMOVED lines=98> */
[----:B------:R-:W-:Y:S01]  /*103860*/  F2FP.F16.E4M3.UNPACK_B R36, R36 ;  /* 0x00000024ff24723e */ /* 0x000fe200020006ff */
[----:B------:R-:W-:Y:S01]  /*103870*/  HMMA.16816.F32 R44, R28, R42, R44 ;  /* 0x0000002a1c2c723c */ /* 0x000fe2000000182c */
[----:B------:R-:W-:-:S15]  /*103880*/  F2FP.F16.E4M3.UNPACK_B R37, R37 ;  /* 0x00000025ff25723e */ /* 0x000fde00020006ff */
[----:B------:R-:W-:-:S03]  /*103890*/  NOP ;  /* 0x0000000000007918 */ /* 0x000fc60000000000 */
[----:B------:R-:W-:Y:S04]  /*1038a0*/  STL.64 [R1+0x16e0], R44 ;  /* 0x0016e02c01007387 */ /* 0x000fe80000100a00 */
[----:B------:R0:W-:Y:S04]  /*1038b0*/  STL.64 [R1+0x16e8], R46 ;  /* 0x0016e82e01007387 */ /* 0x0001e80000100a00 */
[----:B------:R-:W-:Y:S04]  /*1038c0*/  STL.64 [R1+0xc2f0], R42 ;  /* 0x00c2f02a01007387 */ /* 0x000fe80000100a00 */
[----:B------:R1:W-:Y:S01]  /*1038d0*/  STL.64 [R1+0xc2e8], R40 ;  /* 0x00c2e82801007387 */ /* 0x0003e20000100a00 */
[C---:B0-----:R-:W-:Y:S08]  /*1038e0*/  HMMA.16816.F32 R44, R28.reuse, R40, R48 ;  /* 0x000000281c2c723c */ /* 0x041ff00000001830 */
[----:B-1----:R-:W-:Y:S01]  /*1038f0*/  HMMA.16816.F32 R40, R28, R38, R52 ;  /* 0x000000261c28723c */ /* 0x002fe20000001834 */
[----:B------:R-:W-:-:S02]  /*103900*/  F2FP.F16.E4M3.UNPACK_B R34, R34 ;  /* 0x00000022ff22723e */ /* 0x000fc400020006ff */
[----:B------:R-:W-:-:S07]  /*103910*/  F2FP.F16.E4M3.UNPACK_B R35, R35 ;  /* 0x00000023ff23723e */ /* 0x000fce00020006ff */
[C---:B------:R-:W-:Y:S01]  /*103920*/  HMMA.16816.F32 R4, R28.reuse, R34, R4 ;  /* 0x000000221c04723c */ /* 0x040fe20000001804 */
        /* <DEDUP_REMOVED lines=20> */
[----:B0-----:R-:W-:Y:S01]  /*103a70*/  HMMA.16816.F32 R4, R28, R26, R12 ;  /* 0x0000001a1c04723c */ /* 0x001fe2000000180c */
[----:B------:R-:W-:-:S02]  /*103a80*/  F2FP.F16.E4M3.UNPACK_B R24, R24 ;  /* 0x00000018ff18723e */ /* 0x000fc400020006ff */
        /* <DEDUP_REMOVED lines=27> */
[----:B------:R-:W3:Y:S04]  /*103c40*/  LDL.LU R32, [R1+0x1fc0] ;  /* 0x001fc00001207983 */ /* 0x000ee80000300800 */
[----:B------:R-:W3:Y:S04]  /*103c50*/  LDL.LU R33, [R1+0x1fc4] ;  /* 0x001fc40001217983 */ /* 0x000ee80000300800 */
[----:B------:R-:W3:Y:S04]  /*103c60*/  LDL.LU R34, [R1+0x1fc8] ;  /* 0x001fc80001227983 */ /* 0x000ee80000300800 */
        /* <DEDUP_REMOVED lines=28> */
[----:B------:R3:W-:Y:S01]  /*103e30*/  STL.64 [R1+0xc298], R24 ;  /* 0x00c2981801007387 */ /* 0x0007e20000100a00 */
[----:B--2---:R-:W-:-:S07]  /*103e40*/  F2FP.F16.E4M3.UNPACK_B R23, R23 ;  /* 0x00000017ff17723e */ /* 0x004fce00020006ff */
[----:B---3--:R-:W-:Y:S01]  /*103e50*/  HMMA.16816.F32 R24, R28, R22, R32 ;  /* 0x000000161c18723c */ /* 0x008fe20000001820 */
[----:B------:R-:W-:Y:S02]  /*103e60*/  F2FP.F16.E4M3.UNPACK_B R20, R20 ;  /* 0x00000014ff14723e */ /* 0x000fe400020006ff */
[----:B----4-:R-:W-:Y:S02]  /*103e70*/  F2FP.F16.E4M3.UNPACK_B R21, R21 ;  /* 0x00000015ff15723e */ /* 0x010fe400020006ff */
[----:B------:R-:W-:Y:S02]  /*103e80*/  F2FP.F16.E4M3.UNPACK_B R18, R18 ;  /* 0x00000012ff12723e */ /* 0x000fe400020006ff */
[----:B------:R-:W-:-:S12]  /*103e90*/  F2FP.F16.E4M3.UNPACK_B R19, R19 ;  /* 0x00000013ff13723e */ /* 0x000fd800020006ff */
[----:B------:R-:W-:Y:S04]  /*103ea0*/  STL.64 [R1+0x1880], R24 ;  /* 0x0018801801007387 */ /* 0x000fe80000100a00 */
        /* <DEDUP_REMOVED lines=31> */
[----:B------:R-:W-:Y:S04]  /*1040a0*/  STL.64 [R1+0x1db0], R12 ;  /* 0x001db00c01007387 */ /* 0x000fe80000100a00 */
[----:B------:R0:W-:Y:S04]  /*1040b0*/  STL.64 [R1+0x1db8], R14 ;  /* 0x001db80e01007387 */ /* 0x0001e80000100a00 */
[----:B------:R-:W2:Y:S01]  /*1040c0*/  LDL.LU R44, [R1+0x2790] ;  /* 0x00279000012c7983 */ /* 0x000ea20000300800 */
[----:B------:R-:W-:-:S02]  /*1040d0*/  F2FP.F16.E4M3.UNPACK_B R8, R8 ;  /* 0x00000008ff08723e */ /* 0x000fc400020006ff */
[----:B------:R-:W-:-:S07]  /*1040e0*/  F2FP.F16.E4M3.UNPACK_B R9, R9 ;  /* 0x00000009ff09723e */ /* 0x000fce00020006ff */
[----:B0-----:R-:W-:-:S15]  /*1040f0*/  HMMA.16816.F32 R12, R28, R8, R56 ;  /* 0x000000081c0c723c */ /* 0x001fde0000001838 */
[----:B------:R-:W-:-:S04]  /*104100*/  NOP ;  /* 0x0000000000007918 */ /* 0x000fc80000000000 */
[----:B------:R0:W-:Y:S04]  /*104110*/  STL.64 [R1+0x1eb0], R12 ;  /* 0x001eb00c01007387 */ /* 0x0001e80000100a00 */
[----:B------:R1:W-:Y:S04]  /*104120*/  STL.64 [R1+0x1eb8], R14 ;  /* 0x001eb80e01007387 */ /* 0x0003e80000100a00 */
[----:B--2---:R-:W-:Y:S04]  /*104130*/  STL [R1+0xc350], R44 ;  /* 0x00c3502c01007387 */ /* 0x004fe80000100800 */
        /* <DEDUP_REMOVED lines=11> */
[----:B------:R-:W2:Y:S04]  /*1041f0*/  LDL.LU R34, [R1+0x27c8] ;  /* 0x0027c80001227983 */ /* 0x000ea80000300800 */
[----:B------:R-:W2:Y:S01]  /*104200*/  LDL.LU R35, [R1+0x27cc] ;  /* 0x0027cc0001237983 */ /* 0x000ea20000300800 */
[----:B------:R-:W-:Y:S01]  /*104210*/  IMAD.MOV.U32 R20, RZ, RZ, R2 ;  /* 0x000000ffff147224 */ /* 0x000fe200078e0002 */
[----:B------:R-:W-:Y:S01]  /*104220*/  F2FP.F16.E4M3.UNPACK_B R6, R3 ;  /* 0x00000003ff06723e */ /* 0x000fe200020006ff */
[----:B------:R-:W-:Y:S01]  /*104230*/  IMAD.MOV.U32 R21, RZ, RZ, R0 ;  /* 0x000000ffff157224 */ /* 0x000fe200078e0000 */
[----:B--2---:R-:W-:Y:S04]  /*104240*/  STL.64 [R1+0xc370], R34 ;  /* 0x00c3702201007387 */ /* 0x004fe80000100a00 */
[----:B----4-:R2:W-:Y:S04]  /*104250*/  STL.64 [R1+0xc368], R32 ;  /* 0x00c3682001007387 */ /* 0x0105e80000100a00 */
        /* <DEDUP_REMOVED lines=8> */
[----:B------:R-:W4:Y:S04]  /*1042e0*/  LDL.64 R22, [R1] ;  /* 0x0000000001167983 */ /* 0x000f280000100a00 */
        /* <DEDUP_REMOVED lines=8> */
[----:B--2---:R-:W2:Y:S04]  /*104370*/  LDL.LU R32, [R1+0x26d0] ;  /* 0x0026d00001207983 */ /* 0x004ea80000300800 */
[----:B------:R-:W2:Y:S04]  /*104380*/  LDL.LU R33, [R1+0x26d4] ;  /* 0x0026d40001217983 */ /* 0x000ea80000300800 */
[----:B------:R-:W2:Y:S04]  /*104390*/  LDL.LU R34, [R1+0x26d8] ;  /* 0x0026d80001227983 */ /* 0x000ea80000300800 */
[----:B------:R-:W2:Y:S04]  /*1043a0*/  LDL.LU R35, [R1+0x26dc] ;  /* 0x0026dc0001237983 */ /* 0x000ea80000300800 */
[----:B------:R-:W2:Y:S04]  /*1043b0*/  LDL R7, [R1+0x3934] ;  /* 0x0039340001077983 */ /* 0x000ea80000100800 */
[----:B------:R-:W3:Y:S04]  /*1043c0*/  LDL R4, [R1+0x3940] ;  /* 0x0039400001047983 */ /* 0x000ee80000100800 */
[----:B------:R-:W4:Y:S04]  /*1043d0*/  LDL R5, [R1+0x3944] ;  /* 0x0039440001057983 */ /* 0x000f280000100800 */
[----:B------:R-:W4:Y:S04]  /*1043e0*/  LDL R2, [R1+0x3950] ;  /* 0x0039500001027983 */ /* 0x000f280000100800 */
[----:B------:R-:W4:Y:S04]  /*1043f0*/  LDL.LU R48, [R1+0x2770] ;  /* 0x0027700001307983 */ /* 0x000f280000300800 */
[----:B------:R-:W4:Y:S04]  /*104400*/  LDL.LU R49, [R1+0x2774] ;  /* 0x0027740001317983 */ /* 0x000f280000300800 */
[----:B------:R-:W4:Y:S04]  /*104410*/  LDL.LU R50, [R1+0x2778] ;  /* 0x0027780001327983 */ /* 0x000f280000300800 */
[----:B------:R-:W4:Y:S04]  /*104420*/  LDL.LU R51, [R1+0x277c] ;  /* 0x00277c0001337983 */ /* 0x000f280000300800 */
[----:B------:R-:W4:Y:S04]  /*104430*/  LDL R3, [R1+0x3954] ;  /* 0x0039540001037983 */ /* 0x000f280000100800 */
        /* <DEDUP_REMOVED lines=17> */
[----:B0-----:R-:W4:Y:S04]  /*104550*/  LDL R10, [R1+0x10] ;  /* 0x00001000010a7983 */ /* 0x001f280000100800 */
[----:B------:R-:W4:Y:S04]  /*104560*/  LDL R11, [R1+0x14] ;  /* 0x00001400010b7983 */ /* 0x000f280000100800 */
[----:B------:R0:W-:Y:S04]  /*104570*/  STL.64 [R1+0xc278], R8 ;  /* 0x00c2780801007387 */ /* 0x0001e80000100a00 */
[----:B0-----:R-:W4:Y:S04]  /*104580*/  LDL.LU R9, [R1+0x3bd4] ;  /* 0x003bd40001097983 */ /* 0x001f280000300800 */
[----:B------:R-:W4:Y:S01]  /*104590*/  LDL.LU R8, [R1+0x3bdc] ;  /* 0x003bdc0001087983 */ /* 0x000f220000300800 */
[----:B--2---:R-:W-:-:S02]  /*1045a0*/  F2FP.F16.E4M3.UNPACK_B R7, R7 ;  /* 0x00000007ff07723e */ /* 0x004fc400020006ff */
[----:B---3--:R-:W-:Y:S02]  /*1045b0*/  F2FP.F16.E4M3.UNPACK_B R4, R4 ;  /* 0x00000004ff04723e */ /* 0x008fe400020006ff */
[----:B----4-:R-:W-:-:S03]  /*1045c0*/  F2FP.F16.E4M3.UNPACK_B R5, R5 ;  /* 0x00000005ff05723e */ /* 0x010fc600020006ff */
[C---:B------:R-:W-:Y:S08]  /*1045d0*/  HMMA.16816.F32 R32, R28.reuse, R6, R32 ;  /* 0x000000061c20723c */ /* 0x040ff00000001820 */
[----:B------:R-:W-:Y:S01]  /*1045e0*/  HMMA.16816.F32 R36, R28, R4, R36 ;  /* 0x000000041c24723c */ /* 0x000fe20000001824 */
[----:B------:R-:W-:Y:S02]  /*1045f0*/  F2FP.F16.E4M3.UNPACK_B R2, R2 ;  /* 0x00000002ff02723e */ /* 0x000fe400020006ff */
[----:B------:R-:W-:-:S07]  /*104600*/  F2FP.F16.E4M3.UNPACK_B R3, R3 ;  /* 0x00000003ff03723e */ /* 0x000fce00020006ff */
[----:B------:R-:W-:Y:S01]  /*104610*/  HMMA.16816.F32 R28, R28, R2, R48 ;  /* 0x000000021c1c723c */ /* 0x000fe20000001830 */
[----:B------:R-:W-:Y:S04]  /*104620*/  STL.64 [R1+0x23d0], R32 ;  /* 0x0023d02001007387 */ /* 0x000fe80000100a00 */
[----:B------:R0:W-:Y:S01]  /*104630*/  STL.64 [R1+0x23d8], R34 ;  /* 0x0023d82201007387 */ /* 0x0001e20000100a00 */
[----:B------:R-:W-:-:S03]  /*104640*/  IMAD R56, R56, 0x100, R44 ;  /* 0x0000010038387824 */ /* 0x000fc600078e022c */
[----:B0-----:R-:W2:Y:S04]  /*104650*/  LDL.LU.64 R34, [R1+0xc370] ;  /* 0x00c3700001227983 */ /* 0x001ea80000300a00 */
[----:B------:R-:W2:Y:S04]  /*104660*/  LDL.LU.64 R32, [R1+0xc368] ;  /* 0x00c3680001207983 */ /* 0x000ea80000300a00 */
        /* <DEDUP_REMOVED lines=12> */
[----:B------:R-:W4:Y:S04]  /*104730*/  LDL.LU R7, [R1+0x280c] ;  /* 0x00280c0001077983 */ /* 0x000f280000300800 */
[----:B------:R-:W2:Y:S04]  /*104740*/  LDL.LU R44, [R1+0xc350] ;  /* 0x00c35000012c7983 */ /* 0x000ea80000300800 */
[----:B------:R-:W2:Y:S04]  /*104750*/  LDL.LU R60, [R1+0xc34c] ;  /* 0x00c34c00013c7983 */ /* 0x000ea80000300800 */
[----:B------:R-:W2:Y:S04]  /*104760*/  LDL.LU R61, [R1+0xc348] ;  /* 0x00c34800013d7983 */ /* 0x000ea80000300800 */
[----:B------:R-:W2:Y:S04]  /*104770*/  LDL.LU.64 R50, [R1+0xc340] ;  /* 0x00c3400001327983 */ /* 0x000ea80000300a00 */
[----:B------:R-:W3:Y:S04]  /*104780*/  LDL.LU.64 R48, [R1+0xc338] ;  /* 0x00c3380001307983 */ /* 0x000ee80000300a00 */
        /* <DEDUP_REMOVED lines=13> */
[C---:B------:R-:W-:Y:S08]  /*104860*/  HMMA.16816.F32 R12, R28.reuse, R20, R12 ;  /* 0x000000141c0c723c */ /* 0x040ff0000000180c */
[C---:B----4-:R-:W-:Y:S08]  /*104870*/  HMMA.16816.F32 R4, R28.reuse, R10, R4 ;  /* 0x0000000a1c04723c */ /* 0x050ff00000001804 */
[C---:B------:R-:W-:Y:S08]  /*104880*/  HMMA.16816.F32 R8, R28.reuse, R22, R16 ;  /* 0x000000161c08723c */ /* 0x040ff00000001810 */
[C---:B--2---:R-:W-:Y:S03]  /*104890*/  HMMA.16816.F32 R16, R28.reuse, R60, R24 ;  /* 0x0000003c1c10723c */ /* 0x044fe60000001818 */
        /* <DEDUP_REMOVED lines=8> */
[C---:B---3--:R-:W-:Y:S08]  /*104920*/  HMMA.16816.F32 R16, R28.reuse, R54, R40 ;  /* 0x000000361c10723c */ /* 0x048ff00000001828 */
[C---:B------:R-:W-:Y:S08]  /*104930*/  HMMA.16816.F32 R12, R28.reuse, R58, R32 ;  /* 0x0000003a1c0c723c */ /* 0x040ff00000001820 */
        /* <DEDUP_REMOVED lines=3799> */
[----:B------:R-:W4:Y:S04]  /*1136b0*/  LDL.LU R11, [R1+0xdc] ;  /* 0x0000dc00010b7983 */ /* 0x000f280000300800 */
        /* <DEDUP_REMOVED lines=11> */
[----:B------:R-:W3:Y:S04]  /*113770*/  LDL R27, [R1+0x4] ;  /* 0x00000400011b7983 */ /* 0x000ee80000100800 */
[----:B--2---:R-:W3:Y:S04]  /*113780*/  LDL.LU R16, [R1+0x190] ;  /* 0x0001900001107983 */ /* 0x004ee80000300800 */
[----:B------:R-:W3:Y:S04]  /*113790*/  LDL.LU R17, [R1+0x194] ;  /* 0x0001940001117983 */ /* 0x000ee80000300800 */
[----:B------:R-:W3:Y:S04]  /*1137a0*/  LDL.LU R18, [R1+0x198] ;  /* 0x0001980001127983 */ /* 0x000ee80000300800 */
[----:B------:R-:W3:Y:S04]  /*1137b0*/  LDL.LU R19, [R1+0x19c] ;  /* 0x00019c0001137983 */ /* 0x000ee80000300800 */
[----:B------:R-:W2:Y:S04]  /*1137c0*/  LDL R24, [R1+0x8] ;  /* 0x0000080001187983 */ /* 0x000ea80000100800 */
[----:B0-----:R-:W2:Y:S04]  /*1137d0*/  LDL.LU R8, [R1+0x1a0] ;  /* 0x0001a00001087983 */ /* 0x001ea80000300800 */
        /* <DEDUP_REMOVED lines=38> */
[C---:B----4-:R-:W-:Y:S03]  /*113a40*/  HMMA.16816.F32 R56, R28.reuse, R60, R56 ;  /* 0x0000003c1c38723c */ /* 0x050fe60000001838 */
        /* <DEDUP_REMOVED lines=78> */
[----:B------:R-:W-:Y:S04]  /*113f30*/  STL [R1+0xb5d4], R40 ;  /* 0x00b5d42801007387 */ /* 0x000fe80000100800 */
[----:B------:R-:W-:Y:S04]  /*113f40*/  STL [R1+0xb5d0], R41 ;  /* 0x00b5d02901007387 */ /* 0x000fe80000100800 */
        /* <DEDUP_REMOVED lines=139> */
[----:B------:R-:W-:Y:S01]  /*114800*/  STL.64 [R1+0x698], R10 ;  /* 0x0006980a01007387 */ /* 0x000fe20000100a00 */
[----:B0-----:R-:W-:-:S05]  /*114810*/  IMAD R4, R52, 0x100, R51 ;  /* 0x0000010034047824 */ /* 0x001fca00078e0233 */
[----:B------:R0:W-:Y:S04]  /*114820*/  STL [R1+0x24], R4 ;  /* 0x0000240401007387 */ /* 0x0001e80000100800 */
[----:B------:R-:W2:Y:S01]  /*114830*/  LDL.LU R32, [R1+0xbb0] ;  /* 0x000bb00001207983 */ /* 0x000ea20000300800 */
[----:B0-----:R-:W-:-:S15]  /*114840*/  HMMA.16816.F32 R4, R28, R2, R56 ;  /* 0x000000021c04723c */ /* 0x001fde0000001838 */
[----:B------:R-:W-:-:S04]  /*114850*/  NOP ;  /* 0x0000000000007918 */ /* 0x000fc80000000000 */
[----:B------:R-:W-:Y:S04]  /*114860*/  STL.64 [R1+0x490], R4 ;  /* 0x0004900401007387 */ /* 0x000fe80000100a00 */
[----:B------:R-:W-:Y:S04]  /*114870*/  STL.64 [R1+0x498], R6 ;  /* 0x0004980601007387 */ /* 0x000fe80000100a00 */
        /* <DEDUP_REMOVED lines=32> */
[----:B0-----:R-:W3:Y:S04]  /*114a80*/  LDL R34, [R1+0x10] ;  /* 0x0000100001227983 */ /* 0x001ee80000100800 */
[----:B------:R-:W3:Y:S04]  /*114a90*/  LDL R35, [R1+0x14] ;  /* 0x0000140001237983 */ /* 0x000ee80000100800 */
[----:B-1----:R-:W3:Y:S04]  /*114aa0*/  LDL.LU R20, [R1+0xa00] ;  /* 0x000a000001147983 */ /* 0x002ee80000300800 */
[----:B------:R-:W3:Y:S04]  /*114ab0*/  LDL.LU R21, [R1+0xa04] ;  /* 0x000a040001157983 */ /* 0x000ee80000300800 */
[----:B------:R-:W3:Y:S04]  /*114ac0*/  LDL.LU R22, [R1+0xa08] ;  /* 0x000a080001167983 */ /* 0x000ee80000300800 */
[----:B------:R-:W3:Y:S04]  /*114ad0*/  LDL.LU R23, [R1+0xa0c] ;  /* 0x000a0c0001177983 */ /* 0x000ee80000300800 */
[----:B------:R-:W3:Y:S04]  /*114ae0*/  LDL R32, [R1+0x18] ;  /* 0x0000180001207983 */ /* 0x000ee80000100800 */
[----:B------:R-:W3:Y:S04]  /*114af0*/  LDL R33, [R1+0x1c] ;  /* 0x00001c0001217983 */ /* 0x000ee80000100800 */
[----:B------:R-:W3:Y:S04]  /*114b00*/  LDL.LU R31, [R1+0x24] ;  /* 0x00002400011f7983 */ /* 0x000ee80000300800 */
[----:B--2---:R-:W2:Y:S04]  /*114b10*/  LDL.LU R12, [R1+0x9e0] ;  /* 0x0009e000010c7983 */ /* 0x004ea80000300800 */
[----:B------:R-:W2:Y:S04]  /*114b20*/  LDL.LU R13, [R1+0x9e4] ;  /* 0x0009e400010d7983 */ /* 0x000ea80000300800 */
[----:B------:R-:W2:Y:S04]  /*114b30*/  LDL.LU R14, [R1+0x9e8] ;  /* 0x0009e800010e7983 */ /* 0x000ea80000300800 */
[----:B------:R-:W2:Y:S04]  /*114b40*/  LDL.LU R15, [R1+0x9ec] ;  /* 0x0009ec00010f7983 */ /* 0x000ea80000300800 */
[----:B------:R-:W4:Y:S04]  /*114b50*/  LDL.LU.64 R42, [R1+0x8] ;  /* 0x00000800012a7983 */ /* 0x000f280000300a00 */
[----:B------:R-:W4:Y:S04]  /*114b60*/  LDL.LU R44, [R1+0xa50] ;  /* 0x000a5000012c7983 */ /* 0x000f280000300800 */
[----:B------:R-:W4:Y:S04]  /*114b70*/  LDL.LU R45, [R1+0xa54] ;  /* 0x000a5400012d7983 */ /* 0x000f280000300800 */
[----:B------:R-:W4:Y:S04]  /*114b80*/  LDL.LU R46, [R1+0xa58] ;  /* 0x000a5800012e7983 */ /* 0x000f280000300800 */
[----:B------:R-:W4:Y:S04]  /*114b90*/  LDL.LU R47, [R1+0xa5c] ;  /* 0x000a5c00012f7983 */ /* 0x000f280000300800 */
[----:B------:R-:W4:Y:S01]  /*114ba0*/  LDL.64 R60, [R1] ;  /* 0x00000000013c7983 */ /* 0x000f220000100a00 */
[----:B------:R-:W-:-:S02]  /*114bb0*/  F2FP.F16.E4M3.UNPACK_B R29, R40 ;  /* 0x00000028ff1d723e */ /* 0x000fc400020006ff */
[----:B------:R-:W-:Y:S01]  /*114bc0*/  F2FP.F16.E4M3.UNPACK_B R30, R41 ;  /* 0x00000029ff1e723e */ /* 0x000fe200020006ff */
        /* <DEDUP_REMOVED lines=20> */
[----:B------:R0:W-:Y:S04]  /*114d10*/  STL [R1+0xb4b8], R2 ;  /* 0x00b4b80201007387 */ /* 0x0001e80000100800 */
[----:B------:R-:W-:Y:S04]  /*114d20*/  STL [R1+0xb4b4], R3 ;  /* 0x00b4b40301007387 */ /* 0x000fe80000100800 */
[----:B------:R-:W4:Y:S04]  /*114d30*/  LDL.LU R40, [R1+0xb5d4] ;  /* 0x00b5d40001287983 */ /* 0x000f280000300800 */
[----:B------:R-:W4:Y:S01]  /*114d40*/  LDL.LU R41, [R1+0xb5d0] ;  /* 0x00b5d00001297983 */ /* 0x000f220000300800 */
[----:B---3--:R-:W-:-:S02]  /*114d50*/  F2FP.F16.E4M3.UNPACK_B R28, R31 ;  /* 0x0000001fff1c723e */ /* 0x008fc400020006ff */
[----:B------:R-:W-:-:S07]  /*114d60*/  F2FP.F16.E4M3.UNPACK_B R31, R0 ;  /* 0x00000000ff1f723e */ /* 0x000fce00020006ff */
[C---:B--2---:R-:W-:Y:S08]  /*114d70*/  HMMA.16816.F32 R12, R28.reuse, R32, R12 ;  /* 0x000000201c0c723c */ /* 0x044ff0000000180c */
[C---:B------:R-:W-:Y:S08]  /*114d80*/  HMMA.16816.F32 R32, R28.reuse, R34, R20 ;  /* 0x000000221c20723c */ /* 0x040ff00000001814 */
[C---:B----4-:R-:W-:Y:S08]  /*114d90*/  HMMA.16816.F32 R36, R28.reuse, R42, R36 ;  /* 0x0000002a1c24723c */ /* 0x050ff00000001824 */
[----:B------:R-:W-:Y:S01]  /*114da0*/  HMMA.16816.F32 R44, R28, R60, R44 ;  /* 0x0000003c1c2c723c */ /* 0x000fe2000000182c */
[----:B0-----:R-:W-:-:S02]  /*114db0*/  IMAD.MOV.U32 R2, RZ, RZ, R42 ;  /* 0x000000ffff027224 */ /* 0x001fc400078e002a */
[----:B------:R-:W-:Y:S01]  /*114dc0*/  IMAD.MOV.U32 R0, RZ, RZ, R43 ;  /* 0x000000ffff007224 */ /* 0x000fe200078e002b */
[----:B------:R-:W-:Y:S04]  /*114dd0*/  STL.64 [R1+0x680], R12 ;  /* 0x0006800c01007387 */ /* 0x000fe80000100a00 */
[----:B------:R0:W-:Y:S04]  /*114de0*/  STL.64 [R1+0x688], R14 ;  /* 0x0006880e01007387 */ /* 0x0001e80000100a00 */
[----:B0-----:R-:W2:Y:S04]  /*114df0*/  LDL.LU.64 R14, [R1+0xb5c8] ;  /* 0x00b5c800010e7983 */ /* 0x001ea80000300a00 */
[----:B------:R-:W2:Y:S04]  /*114e00*/  LDL.LU.64 R12, [R1+0xb5c0] ;  /* 0x00b5c000010c7983 */ /* 0x000ea80000300a00 */
[----:B------:R-:W3:Y:S04]  /*114e10*/  LDL.LU.64 R22, [R1+0xb5b8] ;  /* 0x00b5b80001167983 */ /* 0x000ee80000300a00 */
[----:B------:R-:W3:Y:S04]  /*114e20*/  LDL.LU.64 R20, [R1+0xb5b0] ;  /* 0x00b5b00001147983 */ /* 0x000ee80000300a00 */
[----:B------:R-:W-:Y:S04]  /*114e30*/  STL.64 [R1+0x670], R32 ;  /* 0x0006702001007387 */ /* 0x000fe80000100a00 */
[----:B------:R0:W-:Y:S01]  /*114e40*/  STL.64 [R1+0x678], R34 ;  /* 0x0006782201007387 */ /* 0x0001e20000100a00 */
[----:B------:R-:W-:-:S03]  /*114e50*/  IMAD.MOV.U32 R3, RZ, RZ, R61 ;  /* 0x000000ffff037224 */ /* 0x000fc600078e003d */
[----:B0-----:R-:W4:Y:S04]  /*114e60*/  LDL.LU.64 R34, [R1+0xb5a8] ;  /* 0x00b5a80001227983 */ /* 0x001f280000300a00 */
[----:B------:R-:W4:Y:S04]  /*114e70*/  LDL.LU.64 R32, [R1+0xb5a0] ;  /* 0x00b5a00001207983 */ /* 0x000f280000300a00 */
[----:B------:R-:W-:Y:S04]  /*114e80*/  STL.64 [R1+0x660], R36 ;  /* 0x0006602401007387 */ /* 0x000fe80000100a00 */
[----:B------:R0:W-:Y:S04]  /*114e90*/  STL.64 [R1+0x668], R38 ;  /* 0x0006682601007387 */ /* 0x0001e80000100a00 */
[----:B0-----:R-:W2:Y:S04]  /*114ea0*/  LDL.LU.64 R38, [R1+0xb598] ;  /* 0x00b5980001267983 */ /* 0x001ea80000300a00 */
[----:B------:R-:W2:Y:S04]  /*114eb0*/  LDL.LU.64 R36, [R1+0xb590] ;  /* 0x00b5900001247983 */ /* 0x000ea80000300a00 */
[----:B------:R-:W2:Y:S04]  /*114ec0*/  LDL.LU.64 R42, [R1+0xb588] ;  /* 0x00b58800012a7983 */ /* 0x000ea80000300a00 */
[----:B------:R-:W-:Y:S04]  /*114ed0*/  STL.64 [R1+0x650], R44 ;  /* 0x0006502c01007387 */ /* 0x000fe80000100a00 */
[----:B------:R0:W-:Y:S04]  /*114ee0*/  STL.64 [R1+0x658], R46 ;  /* 0x0006582e01007387 */ /* 0x0001e80000100a00 */
[----:B0-----:R-:W2:Y:S04]  /*114ef0*/  LDL.LU.64 R46, [R1+0xb580] ;  /* 0x00b58000012e7983 */ /* 0x001ea80000300a00 */
[----:B------:R-:W3:Y:S04]  /*114f00*/  LDL.LU.64 R44, [R1+0xb578] ;  /* 0x00b57800012c7983 */ /* 0x000ee80000300a00 */
[----:B------:R-:W2:Y:S02]  /*114f10*/  LDL.LU.64 R60, [R1+0xb570] ;  /* 0x00b57000013c7983 */ /* 0x000ea40000300a00 */
[----:B--2---:R-:W-:-:S15]  /*114f20*/  HMMA.16816.F32 R56, R28, R60, R56 ;  /* 0x0000003c1c38723c */ /* 0x004fde0000001838 */
[----:B------:R-:W-:-:S04]  /*114f30*/  NOP ;  /* 0x0000000000007918 */ /* 0x000fc80000000000 */
        /* <DEDUP_REMOVED lines=47> */
[C---:B----4-:R-:W-:Y:S07]  /*115230*/  HMMA.16816.F32 R4, R28.reuse, R40, R32 ;  /* 0x000000281c04723c */ /* 0x050fee0000001820 */
        /* <DEDUP_REMOVED lines=146> */
[----:B-1----:R-:W-:Y:S01]  /*115b60*/  HMMA.16816.F32 R12, R28, R6, R52 ;  /* 0x000000061c0c723c */ /* 0x002fe20000001834 */
[----:B------:R-:W-:-:S15]  /*115b70*/  IMAD.MOV.U32 R20, RZ, RZ, R2 ;  /* 0x000000ffff147224 */ /* 0x000fde00078e0002 */
[----:B------:R-:W-:-:S03]  /*115b80*/  NOP ;  /* 0x0000000000007918 */ /* 0x000fc60000000000 */
        /* <DEDUP_REMOVED lines=11> */
[----:B------:R-:W4:Y:S04]  /*115c40*/  LDL.LU R22, [R1] ;  /* 0x0000000001167983 */ /* 0x000f280000300800 */
[----:B------:R-:W4:Y:S04]  /*115c50*/  LDL.LU R16, [R1+0xfa0] ;  /* 0x000fa00001107983 */ /* 0x000f280000300800 */
[----:B------:R-:W4:Y:S04]  /*115c60*/  LDL.LU R17, [R1+0xfa4] ;  /* 0x000fa40001117983 */ /* 0x000f280000300800 */
[----:B------:R-:W4:Y:S04]  /*115c70*/  LDL.LU R18, [R1+0xfa8] ;  /* 0x000fa80001127983 */ /* 0x000f280000300800 */
[----:B------:R-:W4:Y:S04]  /*115c80*/  LDL.LU R19, [R1+0xfac] ;  /* 0x000fac0001137983 */ /* 0x000f280000300800 */
[----:B------:R-:W2:Y:S04]  /*115c90*/  LDL.LU R61, [R1+0x7d50] ;  /* 0x007d5000013d7983 */ /* 0x000ea80000300800 */
[----:B------:R-:W2:Y:S04]  /*115ca0*/  LDL.LU R57, [R1+0x7d4c] ;  /* 0x007d4c0001397983 */ /* 0x000ea80000300800 */
[----:B------:R-:W3:Y:S01]  /*115cb0*/  LDL.LU R2, [R1+0x7d58] ;  /* 0x007d580001027983 */ /* 0x000ee20000300800 */
[----:B------:R-:W-:-:S03]  /*115cc0*/  IMAD.MOV.U32 R23, RZ, RZ, R3 ;  /* 0x000000ffff177224 */ /* 0x000fc600078e0003 */
[----:B------:R-:W3:Y:S04]  /*115cd0*/  LDL.LU R56, [R1+0x7d54] ;  /* 0x007d540001387983 */ /* 0x000ee80000300800 */
[----:B------:R-:W4:Y:S04]  /*115ce0*/  LDL.LU R3, [R1+0x7d60] ;  /* 0x007d600001037983 */ /* 0x000f280000300800 */
[----:B0-----:R-:W4:Y:S01]  /*115cf0*/  LDL.LU R9, [R1+0x7d5c] ;  /* 0x007d5c0001097983 */ /* 0x001f220000300800 */
[----:B------:R-:W-:-:S03]  /*115d00*/  IMAD.MOV.U32 R21, RZ, RZ, R0 ;  /* 0x000000ffff157224 */ /* 0x000fc600078e0000 */
[----:B------:R-:W4:Y:S04]  /*115d10*/  LDL.LU R0, [R1+0x7d68] ;  /* 0x007d680001007983 */ /* 0x000f280000300800 */
[----:B------:R-:W4:Y:S04]  /*115d20*/  LDL.LU R8, [R1+0x7d64] ;  /* 0x007d640001087983 */ /* 0x000f280000300800 */
[----:B------:R-:W4:Y:S04]  /*115d30*/  LDL.LU R12, [R1+0xfb0] ;  /* 0x000fb000010c7983 */ /* 0x000f280000300800 */
[----:B------:R-:W4:Y:S04]  /*115d40*/  LDL.LU R13, [R1+0xfb4] ;  /* 0x000fb400010d7983 */ /* 0x000f280000300800 */
[----:B------:R-:W4:Y:S04]  /*115d50*/  LDL.LU R14, [R1+0xfb8] ;  /* 0x000fb800010e7983 */ /* 0x000f280000300800 */
        /* <DEDUP_REMOVED lines=27> */
[----:B--2---:R-:W-:-:S03]  /*115f10*/  IMAD R57, R57, 0x100, R61 ;  /* 0x0000010039397824 */ /* 0x004fc600078e023d */
[----:B------:R-:W2:Y:S01]  /*115f20*/  LDL.LU R61, [R1+0xb4bc] ;  /* 0x00b4bc00013d7983 */ /* 0x000ea20000300800 */
[----:B---3--:R-:W-:-:S03]  /*115f30*/  IMAD R56, R56, 0x100, R2 ;  /* 0x0000010038387824 */ /* 0x008fc600078e0202 */
[----:B------:R-:W3:Y:S01]  /*115f40*/  LDL.LU R2, [R1+0xb4b8] ;  /* 0x00b4b80001027983 */ /* 0x000ee20000300800 */
[----:B----4-:R-:W-:-:S03]  /*115f50*/  IMAD R9, R9, 0x100, R3 ;  /* 0x0000010009097824 */ /* 0x010fc600078e0203 */
[----:B------:R-:W3:Y:S01]  /*115f60*/  LDL.LU R3, [R1+0xb4b4] ;  /* 0x00b4b40001037983 */ /* 0x000ee20000300800 */
[----:B------:R-:W-:-:S03]  /*115f70*/  IMAD R8, R8, 0x100, R0 ;  /* 0x0000010008087824 */ /* 0x000fc600078e0200 */
[----:B------:R-:W4:Y:S01]  /*115f80*/  LDL.LU R0, [R1+0xb4b0] ;  /* 0x00b4b00001007983 */ /* 0x000f220000300800 */
[----:B---3--:R-:W-:-:S15]  /*115f90*/  HMMA.16816.F32 R4, R28, R2, R4 ;  /* 0x000000021c04723c */ /* 0x008fde0000001804 */
[----:B------:R-:W-:-:S04]  /*115fa0*/  NOP ;  /* 0x0000000000007918 */ /* 0x000fc80000000000 */
[----:B------:R0:W-:Y:S04]  /*115fb0*/  STL.64 [R1+0x480], R4 ;  /* 0x0004800401007387 */ /* 0x0001e80000100a00 */
[----:B------:R1:W-:Y:S04]  /*115fc0*/  STL.64 [R1+0x488], R6 ;  /* 0x0004880601007387 */ /* 0x0003e80000100a00 */
[----:B0-----:R-:W3:Y:S04]  /*115fd0*/  LDL.LU R4, [R1+0xe20] ;  /* 0x000e200001047983 */ /* 0x001ee80000300800 */
[----:B------:R-:W3:Y:S04]  /*115fe0*/  LDL.LU R5, [R1+0xe24] ;  /* 0x000e240001057983 */ /* 0x000ee80000300800 */
[----:B-1----:R-:W2:Y:S04]  /*115ff0*/  LDL.LU R6, [R1+0xe28] ;  /* 0x000e280001067983 */ /* 0x002ea80000300800 */
[----:B------:R-:W2:Y:S01]  /*116000*/  LDL.LU R7, [R1+0xe2c] ;  /* 0x000e2c0001077983 */ /* 0x000ea20000300800 */
[----:B------:R-:W-:-:S02]  /*116010*/  F2FP.F16.E4M3.UNPACK_B R28, R57 ;  /* 0x00000039ff1c723e */ /* 0x000fc400020006ff */
[----:B------:R-:W-:Y:S02]  /*116020*/  F2FP.F16.E4M3.UNPACK_B R29, R56 ;  /* 0x00000038ff1d723e */ /* 0x000fe400020006ff */
[----:B------:R-:W-:Y:S02]  /*116030*/  F2FP.F16.E4M3.UNPACK_B R30, R9 ;  /* 0x00000009ff1e723e */ /* 0x000fe400020006ff */
[----:B------:R-:W-:-:S07]  /*116040*/  F2FP.F16.E4M3.UNPACK_B R31, R8 ;  /* 0x00000008ff1f723e */ /* 0x000fce00020006ff */
[C---:B------:R-:W-:Y:S01]  /*116050*/  HMMA.16816.F32 R56, R28.reuse, R58, R52 ;  /* 0x0000003a1c38723c */ /* 0x040fe20000001834 */
[----:B--2---:R-:W-:Y:S04]  /*116060*/  STL.64 [R1+0xb458], R6 ;  /* 0x00b4580601007387 */ /* 0x004fe80000100a00 */
[----:B---3--:R0:W-:Y:S04]  /*116070*/  STL.64 [R1+0xb450], R4 ;  /* 0x00b4500401007387 */ /* 0x0081e80000100a00 */
[----:B0-----:R-:W2:Y:S04]  /*116080*/  LDL.LU R4, [R1+0xfc0] ;  /* 0x000fc00001047983 */ /* 0x001ea80000300800 */
[----:B------:R-:W2:Y:S04]  /*116090*/  LDL.LU R5, [R1+0xfc4] ;  /* 0x000fc40001057983 */ /* 0x000ea80000300800 */
[----:B------:R-:W2:Y:S04]  /*1160a0*/  LDL.LU R6, [R1+0xfc8] ;  /* 0x000fc80001067983 */ /* 0x000ea80000300800 */
[----:B------:R-:W2:Y:S04]  /*1160b0*/  LDL.LU R7, [R1+0xfcc] ;  /* 0x000fcc0001077983 */ /* 0x000ea80000300800 */
[----:B------:R-:W3:Y:S04]  /*1160c0*/  LDL.LU.64 R54, [R1+0xb4a8] ;  /* 0x00b4a80001367983 */ /* 0x000ee80000300a00 */
[----:B------:R-:W3:Y:S04]  /*1160d0*/  LDL.LU.64 R52, [R1+0xb4a0] ;  /* 0x00b4a00001347983 */ /* 0x000ee80000300a00 */
[----:B------:R-:W-:Y:S04]  /*1160e0*/  STL.64 [R1+0x470], R56 ;  /* 0x0004703801007387 */ /* 0x000fe80000100a00 */
[----:B------:R0:W-:Y:S04]  /*1160f0*/  STL.64 [R1+0x478], R58 ;  /* 0x0004783a01007387 */ /* 0x0001e80000100a00 */
[----:B0-----:R-:W3:Y:S04]  /*116100*/  LDL.LU.64 R58, [R1+0xb498] ;  /* 0x00b49800013a7983 */ /* 0x001ee80000300a00 */
[----:B------:R-:W3:Y:S01]  /*116110*/  LDL.LU.64 R56, [R1+0xb490] ;  /* 0x00b4900001387983 */ /* 0x000ee20000300a00 */
[C---:B--2---:R-:W-:Y:S08]  /*116120*/  HMMA.16816.F32 R4, R28.reuse, R10, R4 ;  /* 0x0000000a1c04723c */ /* 0x044ff00000001804 */
[C---:B------:R-:W-:Y:S11]  /*116130*/  HMMA.16816.F32 R8, R28.reuse, R20, R12 ;  /* 0x000000141c08723c */ /* 0x040ff6000000180c */
[----:B------:R-:W-:Y:S04]  /*116140*/  STL.64 [R1+0x3e0], R4 ;  /* 0x0003e00401007387 */ /* 0x000fe80000100a00 */
[----:B------:R0:W-:Y:S02]  /*116150*/  STL.64 [R1+0x3e8], R6 ;  /* 0x0003e80601007387 */ /* 0x0001e40000100a00 */
[C---:B0-----:R-:W-:Y:S08]  /*116160*/  HMMA.16816.F32 R4, R28.reuse, R22, R16 ;  /* 0x000000161c04723c */ /* 0x041ff00000001810 */
[C---:B------:R-:W-:Y:S01]  /*116170*/  HMMA.16816.F32 R12, R28.reuse, R60, R24 ;  /* 0x0000003c1c0c723c */ /* 0x040fe20000001818 */
[----:B------:R-:W-:Y:S04]  /*116180*/  STL.64 [R1+0x3c0], R8 ;  /* 0x0003c00801007387 */ /* 0x000fe80000100a00 */
[----:B------:R3:W-:Y:S03]  /*116190*/  STL.64 [R1+0x3c8], R10 ;  /* 0x0003c80a01007387 */ /* 0x0007e60000100a00 */
[C---:B---3--:R-:W-:Y:S03]  /*1161a0*/  HMMA.16816.F32 R8, R28.reuse, R58, R32 ;  /* 0x0000003a1c08723c */ /* 0x048fe60000001820 */
        /* <DEDUP_REMOVED lines=11> */
[----:B------:R-:W3:Y:S01]  /*116260*/  LDL.LU R58, [R1+0xe38] ;  /* 0x000e3800013a7983 */ /* 0x000ee20000300800 */
[C---:B0-----:R-:W-:Y:S08]  /*116270*/  HMMA.16816.F32 R8, R28.reuse, R54, R40 ;  /* 0x000000361c08723c */ /* 0x041ff00000001828 */
[----:B-1----:R-:W-:Y:S01]  /*116280*/  HMMA.16816.F32 R4, R28, R52, R44 ;  /* 0x000000341c04723c */ /* 0x002fe2000000182c */
[----:B----4-:R-:W-:-:S02]  /*116290*/  IMAD.MOV.U32 R59, RZ, RZ, R0 ;  /* 0x000000ffff3b7224 */ /* 0x010fc400078e0000 */
[----:B------:R-:W4:Y:S04]  /*1162a0*/  LDL.LU R0, [R1+0xb488] ;  /* 0x00b4880001007983 */ /* 0x000f280000300800 */
[----:B---3--:R-:W-:Y:S04]  /*1162b0*/  STL.64 [R1+0xb480], R58 ;  /* 0x00b4803a01007387 */ /* 0x008fe80000100a00 */
[----:B--2---:R0:W-:Y:S04]  /*1162c0*/  STL.64 [R1+0xb478], R56 ;  /* 0x00b4783801007387 */ /* 0x0041e80000100a00 */
        /* <DEDUP_REMOVED lines=20> */
[----:B------:R-:W4:Y:S04]  /*116410*/  LDL.LU R40, [R1+0xf10] ;  /* 0x000f100001287983 */ /* 0x000f280000300800 */
[----:B------:R-:W4:Y:S04]  /*116420*/  LDL.LU R41, [R1+0xf14] ;  /* 0x000f140001297983 */ /* 0x000f280000300800 */
[----:B------:R-:W4:Y:S04]  /*116430*/  LDL.LU R42, [R1+0xf18] ;  /* 0x000f1800012a7983 */ /* 0x000f280000300800 */
[----:B------:R-:W4:Y:S04]  /*116440*/  LDL.LU R43, [R1+0xf1c] ;  /* 0x000f1c00012b7983 */ /* 0x000f280000300800 */
[----:B-1----:R-:W4:Y:S04]  /*116450*/  LDL.LU R4, [R1+0xf20] ;  /* 0x000f200001047983 */ /* 0x002f280000300800 */
        /* <DEDUP_REMOVED lines=106> */
[C---:B------:R-:W-:Y:S11]  /*116b00*/  HMMA.16816.F32 R4, R28.reuse, R10, R4 ;  /* 0x0000000a1c04723c */ /* 0x040ff60000001804 */
[----:B------:R-:W-:Y:S04]  /*116b10*/  STL.64 [R1+0x180], R24 ;  /* 0x0001801801007387 */ /* 0x000fe80000100a00 */
[----:B------:R0:W-:Y:S02]  /*116b20*/  STL.64 [R1+0x188], R26 ;  /* 0x0001881a01007387 */ /* 0x0001e40000100a00 */
[C---:B0-----:R-:W-:Y:S08]  /*116b30*/  HMMA.16816.F32 R24, R28.reuse, R18, R44 ;  /* 0x000000121c18723c */ /* 0x041ff0000000182c */
[C---:B--2---:R-:W-:Y:S08]  /*116b40*/  HMMA.16816.F32 R36, R28.reuse, R22, R36 ;  /* 0x000000161c24723c */ /* 0x044ff00000001824 */
[C---:B------:R-:W-:Y:S08]  /*116b50*/  HMMA.16816.F32 R32, R28.reuse, R20, R40 ;  /* 0x000000141c20723c */ /* 0x040ff00000001828 */
[C---:B------:R-:W-:Y:S08]  /*116b60*/  HMMA.16816.F32 R20, R28.reuse, R16, R48 ;  /* 0x000000101c14723c */ /* 0x040ff00000001830 */
[C---:B------:R-:W-:Y:S08]  /*116b70*/  HMMA.16816.F32 R16, R28.reuse, R14, R52 ;  /* 0x0000000e1c10723c */ /* 0x040ff00000001834 */
[----:B------:R-:W-:Y:S01]  /*116b80*/  HMMA.16816.F32 R12, R28, R12, R56 ;  /* 0x0000000c1c0c723c */ /* 0x000fe20000001838 */
        /* <DEDUP_REMOVED lines=12> */
[----:B------:R-:W-:Y:S04]  /*116c50*/  STL.64 [R1+0xc8], R14 ;  /* 0x0000c80e01007387 */ /* 0x000fe80000100a00 */
[----:B------:R-:W-:Y:S04]  /*116c60*/  STL [R1+0xa8], R6 ;  /* 0x0000a80601007387 */ /* 0x000fe80000100800 */
        /* <DEDUP_REMOVED lines=54> */
[----:B------:R-:W-:Y:S01]  /*116fd0*/  STL [R1+0xa4e0], R0 ;  /* 0x00a4e00001007387 */ /* 0x000fe20000100800 */
[----:B--2---:R-:W-:Y:S03]  /*116fe0*/  HMMA.16816.F32 R8, R28, R8, R4 ;  /* 0x000000081c08723c */ /* 0x004fe60000001804 */
[----:B------:R-:W2:Y:S04]  /*116ff0*/  LDL.LU.64 R6, [R1+0xb3c0] ;  /* 0x00b3c00001067983 */ /* 0x000ea80000300a00 */
[----:B------:R-:W3:-:S12]  /*117000*/  LDL.LU.64 R4, [R1+0xb3b8] ;  /* 0x00b3b80001047983 */ /* 0x000ed80000300a00 */
[----:B------:R0:W-:Y:S04]  /*117010*/  STL.64 [R1+0x80], R8 ;  /* 0x0000800801007387 */ /* 0x0001e80000100a00 */
[----:B------:R1:W-:Y:S04]  /*117020*/  STL.64 [R1+0x88], R10 ;  /* 0x0000880a01007387 */ /* 0x0003e80000100a00 */
[----:B0-----:R-:W3:Y:S04]  /*117030*/  LDL.LU R8, [R1+0xdf0] ;  /* 0x000df00001087983 */ /* 0x001ee80000300800 */
[----:B------:R-:W3:Y:S04]  /*117040*/  LDL.LU R9, [R1+0xdf4] ;  /* 0x000df40001097983 */ /* 0x000ee80000300800 */
[----:B-1----:R-:W3:Y:S04]  /*117050*/  LDL.LU R10, [R1+0xdf8] ;  /* 0x000df800010a7983 */ /* 0x002ee80000300800 */
[----:B------:R-:W3:Y:S01]  /*117060*/  LDL.LU R11, [R1+0xdfc] ;  /* 0x000dfc00010b7983 */ /* 0x000ee20000300800 */
[----:B--2---:R-:W-:-:S15]  /*117070*/  HMMA.16816.F32 R48, R28, R6, R48 ;  /* 0x000000061c30723c */ /* 0x004fde0000001830 */
[----:B------:R-:W-:-:S04]  /*117080*/  NOP ;  /* 0x0000000000007918 */ /* 0x000fc80000000000 */
[----:B------:R-:W-:Y:S04]  /*117090*/  STL.64 [R1+0x60], R48 ;  /* 0x0000603001007387 */ /* 0x000fe80000100a00 */
[----:B------:R0:W-:Y:S04]  /*1170a0*/  STL.64 [R1+0x68], R50 ;  /* 0x0000683201007387 */ /* 0x0001e80000100a00 */
[----:B0-----:R-:W2:Y:S04]  /*1170b0*/  LDL.LU.64 R50, [R1+0xb3b0] ;  /* 0x00b3b00001327983 */ /* 0x001ea80000300a00 */
[----:B------:R-:W2:Y:S01]  /*1170c0*/  LDL.LU.64 R48, [R1+0xb3a8] ;  /* 0x00b3a80001307983 */ /* 0x000ea20000300a00 */
[----:B---3--:R-:W-:Y:S01]  /*1170d0*/  HMMA.16816.F32 R8, R28, R4, R8 ;  /* 0x000000041c08723c */ /* 0x008fe20000001808 */
[----:B------:R-:W-:-:S02]  /*1170e0*/  IMAD R4, R16, 0x100, R15 ;  /* 0x0000010010047824 */ /* 0x000fc400078e020f */
[----:B------:R-:W-:-:S15]  /*1170f0*/  IMAD R5, R18, 0x100, R17 ;  /* 0x0000010012057824 */ /* 0x000fde00078e0211 */
[----:B------:R-:W-:Y:S01]  /*117100*/  NOP ;  /* 0x0000000000007918 */ /* 0x000fe20000000000 */
[----:B------:R-:W-:Y:S04]  /*117110*/  STL.64 [R1+0x40], R8 ;  /* 0x0000400801007387 */ /* 0x000fe80000100a00 */
[----:B------:R4:W-:Y:S02]  /*117120*/  STL.64 [R1+0x48], R10 ;  /* 0x0000480a01007387 */ /* 0x0009e40000100a00 */
[----:B----4-:R-:W-:Y:S01]  /*117130*/  HMMA.16816.F32 R8, R28, R2, R20 ;  /* 0x000000021c08723c */ /* 0x010fe20000001814 */
        /* <DEDUP_REMOVED lines=8> */
[----:B0-----:R-:W-:Y:S02]  /*1171c0*/  F2FP.F16.E4M3.UNPACK_B R8, R27.H1 ;  /* 0x0000001bff08723e */ /* 0x001fe400030006ff */
[----:B------:R-:W-:-:S05]  /*1171d0*/  F2FP.F16.E4M3.UNPACK_B R9, R36.H1 ;  /* 0x00000024ff09723e */ /* 0x000fca00030006ff */
[----:B------:R0:W-:Y:S02]  /*1171e0*/  STL.64 [R1+0x18], R8 ;  /* 0x0000180801007387 */ /* 0x0001e40000100a00 */
[----:B0-----:R-:W-:Y:S01]  /*1171f0*/  HMMA.16816.F32 R8, R28, R8, R32 ;  /* 0x000000081c08723c */ /* 0x001fe20000001820 */
[----:B------:R-:W-:Y:S02]  /*117200*/  F2FP.F16.E4M3.UNPACK_B R2, R37.H1 ;  /* 0x00000025ff02723e */ /* 0x000fe400030006ff */
[----:B------:R-:W-:Y:S02]  /*117210*/  F2FP.F16.E4M3.UNPACK_B R3, R38.H1 ;  /* 0x00000026ff03723e */ /* 0x000fe400030006ff */
[----:B------:R-:W-:-:S14]  /*117220*/  F2FP.F16.E4M3.UNPACK_B R6, R39.H1 ;  /* 0x00000027ff06723e */ /* 0x000fdc00030006ff */
[----:B------:R-:W-:Y:S04]  /*117230*/  STL.64 [R1+0x50], R8 ;  /* 0x0000500801007387 */ /* 0x000fe80000100a00 */
[----:B------:R0:W-:Y:S02]  /*117240*/  STL.64 [R1+0x58], R10 ;  /* 0x0000580a01007387 */ /* 0x0001e40000100a00 */
[----:B0-----:R-:W-:Y:S01]  /*117250*/  HMMA.16816.F32 R8, R28, R2, R40 ;  /* 0x000000021c08723c */ /* 0x001fe20000001828 */
[----:B------:R-:W-:Y:S01]  /*117260*/  F2FP.F16.E4M3.UNPACK_B R7, R56.H1 ;  /* 0x00000038ff07723e */ /* 0x000fe200030006ff */
[----:B------:R-:W-:-:S15]  /*117270*/  STL.64 [R1+0x10], R2 ;  /* 0x0000100201007387 */ /* 0x000fde0000100a00 */
[----:B------:R-:W-:Y:S02]  /*117280*/  NOP ;  /* 0x0000000000007918 */ /* 0x000fe40000000000 */
        /* <DEDUP_REMOVED lines=11> */
[----:B------:R2:W-:Y:S01]  /*117340*/  STL [R1+0x4], R5 ;  /* 0x0000040501007387 */ /* 0x0005e20000100800 */
[----:B------:R-:W-:-:S02]  /*117350*/  F2FP.F16.E4M3.UNPACK_B R60, R60.H1 ;  /* 0x0000003cff3c723e */ /* 0x000fc400030006ff */
[----:B------:R-:W-:Y:S02]  /*117360*/  F2FP.F16.E4M3.UNPACK_B R61, R61.H1 ;  /* 0x0000003dff3d723e */ /* 0x000fe400030006ff */
[----:B------:R-:W-:Y:S01]  /*117370*/  F2FP.F16.E4M3.UNPACK_B R58, R59.H1 ;  /* 0x0000003bff3a723e */ /* 0x000fe200030006ff */
[----:B--2---:R-:W-:-:S15]  /*117380*/  HMMA.16816.F32 R4, R28, R4, R48 ;  /* 0x000000041c04723c */ /* 0x004fde0000001830 */
        /* <DEDUP_REMOVED lines=57> */
[----:B--2---:R-:W-:-:S07]  /*117720*/  F2FP.F16.E4M3.UNPACK_B R59, R59.H1 ;  /* 0x0000003bff3b723e */ /* 0x004fce00030006ff */
[----:B---3--:R-:W-:Y:S01]  /*117730*/  HMMA.16816.F32 R4, R28, R58, R4 ;  /* 0x0000003a1c04723c */ /* 0x008fe20000001804 */
[----:B------:R-:W-:Y:S02]  /*117740*/  F2FP.F16.E4M3.UNPACK_B R56, R56.H1 ;  /* 0x00000038ff38723e */ /* 0x000fe400030006ff */
[----:B----4-:R-:W-:Y:S02]  /*117750*/  F2FP.F16.E4M3.UNPACK_B R57, R57.H1 ;  /* 0x00000039ff39723e */ /* 0x010fe400030006ff */
[----:B------:R-:W-:-:S14]  /*117760*/  F2FP.F16.E4M3.UNPACK_B R54, R54.H1 ;  /* 0x00000036ff36723e */ /* 0x000fdc00030006ff */
[----:B------:R-:W-:Y:S04]  /*117770*/  STL.64 [R1+0xf0], R4 ;  /* 0x0000f00401007387 */ /* 0x000fe80000100a00 */
[----:B------:R0:W-:Y:S02]  /*117780*/  STL.64 [R1+0xf8], R6 ;  /* 0x0000f80601007387 */ /* 0x0001e40000100a00 */
[----:B0-----:R-:W-:Y:S01]  /*117790*/  HMMA.16816.F32 R4, R28, R56, R8 ;  /* 0x000000381c04723c */ /* 0x001fe20000001808 */
[----:B------:R-:W-:Y:S01]  /*1177a0*/  F2FP.F16.E4M3.UNPACK_B R55, R55.H1 ;  /* 0x00000037ff37723e */ /* 0x000fe200030006ff */
[----:B------:R-:W-:Y:S04]  /*1177b0*/  STL.64 [R1+0xb350], R58 ;  /* 0x00b3503a01007387 */ /* 0x000fe80000100a00 */
[----:B------:R-:W-:-:S13]  /*1177c0*/  STL.64 [R1+0xb348], R56 ;  /* 0x00b3483801007387 */ /* 0x000fda0000100a00 */
[----:B------:R-:W-:Y:S04]  /*1177d0*/  STL.64 [R1+0x110], R4 ;  /* 0x0001100401007387 */ /* 0x000fe80000100a00 */
        /* <DEDUP_REMOVED lines=27> */
[----:B------:R-:W-:-:S15]  /*117990*/  F2FP.F16.E4M3.UNPACK_B R45, R45.H1 ;  /* 0x0000002dff2d723e */ /* 0x000fde00030006ff */
[----:B------:R-:W-:Y:S01]  /*1179a0*/  NOP ;  /* 0x0000000000007918 */ /* 0x000fe20000000000 */
[----:B------:R-:W-:Y:S04]  /*1179b0*/  STL.64 [R1+0x1b0], R4 ;  /* 0x0001b00401007387 */ /* 0x000fe80000100a00 */
[----:B------:R0:W-:Y:S04]  /*1179c0*/  STL.64 [R1+0x1b8], R6 ;  /* 0x0001b80601007387 */ /* 0x0001e80000100a00 */
[----:B------:R-:W2:Y:S01]  /*1179d0*/  LDL.LU R16, [R1+0x1840] ;  /* 0x0018400001107983 */ /* 0x000ea20000300800 */
[----:B0-----:R-:W-:Y:S01]  /*1179e0*/  HMMA.16816.F32 R4, R28, R44, R36 ;  /* 0x0000002c1c04723c */ /* 0x001fe20000001824 */
[----:B------:R-:W-:-:S15]  /*1179f0*/  F2FP.F16.E4M3.UNPACK_B R42, R43.H1 ;  /* 0x0000002bff2a723e */ /* 0x000fde00030006ff */
        /* <DEDUP_REMOVED lines=54> */
[----:B----4-:R-:W-:Y:S02]  /*117d60*/  F2FP.F16.E4M3.UNPACK_B R41, R41.H1 ;  /* 0x00000029ff29723e */ /* 0x010fe400030006ff */
[----:B------:R-:W-:Y:S02]  /*117d70*/  F2FP.F16.E4M3.UNPACK_B R38, R38.H1 ;  /* 0x00000026ff26723e */ /* 0x000fe400030006ff */
[----:B------:R-:W-:Y:S02]  /*117d80*/  F2FP.F16.E4M3.UNPACK_B R39, R39.H1 ;  /* 0x00000027ff27723e */ /* 0x000fe400030006ff */
[----:B------:R-:W-:Y:S01]  /*117d90*/  F2FP.F16.E4M3.UNPACK_B R36, R36.H1 ;  /* 0x00000024ff24723e */ /* 0x000fe200030006ff */
[----:B------:R-:W-:Y:S01]  /*117da0*/  HMMA.16816.F32 R44, R28, R42, R44 ;  /* 0x0000002a1c2c723c */ /* 0x000fe2000000182c */
[----:B------:R-:W-:-:S15]  /*117db0*/  F2FP.F16.E4M3.UNPACK_B R37, R37.H1 ;  /* 0x00000025ff25723e */ /* 0x000fde00030006ff */
[----:B------:R-:W-:-:S03]  /*117dc0*/  NOP ;  /* 0x0000000000007918 */ /* 0x000fc60000000000 */
[----:B------:R-:W-:Y:S04]  /*117dd0*/  STL.64 [R1+0x1f0], R44 ;  /* 0x0001f02c01007387 */ /* 0x000fe80000100a00 */
[----:B------:R0:W-:Y:S04]  /*117de0*/  STL.64 [R1+0x1f8], R46 ;  /* 0x0001f82e01007387 */ /* 0x0001e80000100a00 */
[----:B------:R-:W-:Y:S04]  /*117df0*/  STL.64 [R1+0xb320], R42 ;  /* 0x00b3202a01007387 */ /* 0x000fe80000100a00 */
[----:B------:R1:W-:Y:S01]  /*117e00*/  STL.64 [R1+0xb318], R40 ;  /* 0x00b3182801007387 */ /* 0x0003e20000100a00 */
[C---:B0-----:R-:W-:Y:S08]  /*117e10*/  HMMA.16816.F32 R44, R28.reuse, R40, R48 ;  /* 0x000000281c2c723c */ /* 0x041ff00000001830 */
[----:B-1----:R-:W-:Y:S01]  /*117e20*/  HMMA.16816.F32 R40, R28, R38, R52 ;  /* 0x000000261c28723c */ /* 0x002fe20000001834 */
[----:B------:R-:W-:-:S02]  /*117e30*/  F2FP.F16.E4M3.UNPACK_B R34, R34.H1 ;  /* 0x00000022ff22723e */ /* 0x000fc400030006ff */
[----:B------:R-:W-:-:S07]  /*117e40*/  F2FP.F16.E4M3.UNPACK_B R35, R35.H1 ;  /* 0x00000023ff23723e */ /* 0x000fce00030006ff */
[C---:B------:R-:W-:Y:S01]  /*117e50*/  HMMA.16816.F32 R4, R28.reuse, R34, R4 ;  /* 0x000000221c04723c */ /* 0x040fe20000001804 */
        /* <DEDUP_REMOVED lines=79> */
[----:B------:R-:W-:Y:S04]  /*118350*/  STL.64 [R1+0xb2d0], R26 ;  /* 0x00b2d01a01007387 */ /* 0x000fe80000100a00 */
[----:B------:R3:W-:Y:S01]  /*118360*/  STL.64 [R1+0xb2c8], R24 ;  /* 0x00b2c81801007387 */ /* 0x0007e20000100a00 */
[----:B--2---:R-:W-:-:S07]  /*118370*/  F2FP.F16.E4M3.UNPACK_B R23, R23.H1 ;  /* 0x00000017ff17723e */ /* 0x004fce00030006ff */
[----:B---3--:R-:W-:Y:S01]  /*118380*/  HMMA.16816.F32 R24, R28, R22, R32 ;  /* 0x000000161c18723c */ /* 0x008fe20000001820 */
[----:B------:R-:W-:Y:S02]  /*118390*/  F2FP.F16.E4M3.UNPACK_B R20, R20.H1 ;  /* 0x00000014ff14723e */ /* 0x000fe400030006ff */
[----:B----4-:R-:W-:Y:S02]  /*1183a0*/  F2FP.F16.E4M3.UNPACK_B R21, R21.H1 ;  /* 0x00000015ff15723e */ /* 0x010fe400030006ff */
[----:B------:R-:W-:Y:S02]  /*1183b0*/  F2FP.F16.E4M3.UNPACK_B R18, R18.H1 ;  /* 0x00000012ff12723e */ /* 0x000fe400030006ff */
[----:B------:R-:W-:-:S12]  /*1183c0*/  F2FP.F16.E4M3.UNPACK_B R19, R19.H1 ;  /* 0x00000013ff13723e */ /* 0x000fd800030006ff */
        /* <DEDUP_REMOVED lines=35> */
[----:B------:R-:W-:-:S02]  /*118600*/  F2FP.F16.E4M3.UNPACK_B R8, R8.H1 ;  /* 0x00000008ff08723e */ /* 0x000fc400030006ff */
[----:B------:R-:W-:-:S07]  /*118610*/  F2FP.F16.E4M3.UNPACK_B R9, R9.H1 ;  /* 0x00000009ff09723e */ /* 0x000fce00030006ff */
        /* <DEDUP_REMOVED lines=19> */
[----:B------:R-:W-:Y:S01]  /*118750*/  F2FP.F16.E4M3.UNPACK_B R6, R3.H1 ;  /* 0x00000003ff06723e */ /* 0x000fe200030006ff */
        /* <DEDUP_REMOVED lines=55> */
[----:B--2---:R-:W-:-:S02]  /*118ad0*/  F2FP.F16.E4M3.UNPACK_B R7, R7.H1 ;  /* 0x00000007ff07723e */ /* 0x004fc400030006ff */
[----:B---3--:R-:W-:Y:S02]  /*118ae0*/  F2FP.F16.E4M3.UNPACK_B R4, R4.H1 ;  /* 0x00000004ff04723e */ /* 0x008fe400030006ff */
[----:B----4-:R-:W-:-:S03]  /*118af0*/  F2FP.F16.E4M3.UNPACK_B R5, R5.H1 ;  /* 0x00000005ff05723e */ /* 0x010fc600030006ff */
[C---:B------:R-:W-:Y:S08]  /*118b00*/  HMMA.16816.F32 R32, R28.reuse, R6, R32 ;  /* 0x000000061c20723c */ /* 0x040ff00000001820 */
[----:B------:R-:W-:Y:S01]  /*118b10*/  HMMA.16816.F32 R36, R28, R4, R36 ;  /* 0x000000041c24723c */ /* 0x000fe20000001824 */
[----:B------:R-:W-:Y:S02]  /*118b20*/  F2FP.F16.E4M3.UNPACK_B R2, R2.H1 ;  /* 0x00000002ff02723e */ /* 0x000fe400030006ff */
[----:B------:R-:W-:-:S07]  /*118b30*/  F2FP.F16.E4M3.UNPACK_B R3, R3.H1 ;  /* 0x00000003ff03723e */ /* 0x000fce00030006ff */
        /* <DEDUP_REMOVED lines=2554> */
[----:B------:R-:W4:Y:S04]  /*122ae0*/  LDL R38, [R1] ;  /* 0x0000000001267983 */ /* 0x000f280000100800 */
[----:B------:R-:W4:Y:S04]  /*122af0*/  LDL R39, [R1+0x4] ;  /* 0x0000040001277983 */ /* 0x000f280000100800 */
        /* <DEDUP_REMOVED lines=20> */
[----:B------:R-:W3:Y:S04]  /*122c40*/  LDL.64 R36, [R1+0x8] ;  /* 0x0000080001247983 */ /* 0x000ee80000100a00 */
[----:B------:R-:W3:Y:S04]  /*122c50*/  LDL.LU R56, [R1+0x1570] ;  /* 0x0015700001387983 */ /* 0x000ee80000300800 */
[----:B------:R-:W3:Y:S04]  /*122c60*/  LDL.LU R57, [R1+0x1574] ;  /* 0x0015740001397983 */ /* 0x000ee80000300800 */
[----:B------:R-:W3:Y:S04]  /*122c70*/  LDL.LU R58, [R1+0x1578] ;  /* 0x00157800013a7983 */ /* 0x000ee80000300800 */
[----:B------:R-:W3:Y:S01]  /*122c80*/  LDL.LU R59, [R1+0x157c] ;  /* 0x00157c00013b7983 */ /* 0x000ee20000300800 */
[----:B------:R-:W-:-:S02]  /*122c90*/  IMAD R8, R50, 0x100, R49 ;  /* 0x0000010032087824 */ /* 0x000fc400078e0231 */
[----:B------:R-:W-:Y:S01]  /*122ca0*/  IMAD R0, R0, 0x100, R55 ;  /* 0x0000010000007824 */ /* 0x000fe200078e0237 */
[----:B------:R-:W3:Y:S04]  /*122cb0*/  LDL.LU R52, [R1+0x1540] ;  /* 0x0015400001347983 */ /* 0x000ee80000300800 */
[----:B------:R-:W3:Y:S04]  /*122cc0*/  LDL.LU R53, [R1+0x1544] ;  /* 0x0015440001357983 */ /* 0x000ee80000300800 */
[----:B------:R-:W3:Y:S01]  /*122cd0*/  LDL.LU R54, [R1+0x1548] ;  /* 0x0015480001367983 */ /* 0x000ee20000300800 */
[----:B------:R-:W-:-:S02]  /*122ce0*/  F2FP.F16.E4M3.UNPACK_B R28, R8 ;  /* 0x00000008ff1c723e */ /* 0x000fc400020006ff */
        /* <DEDUP_REMOVED lines=24> */
[----:B---3--:R-:W-:Y:S01]  /*122e70*/  HMMA.16816.F32 R20, R28, R36, R20 ;  /* 0x000000241c14723c */ /* 0x008fe20000001814 */
[----:B------:R-:W2:Y:S01]  /*122e80*/  LDL.LU.64 R42, [R1+0xab28] ;  /* 0x00ab2800012a7983 */ /* 0x000ea20000300a00 */
[----:B------:R-:W-:-:S06]  /*122e90*/  IMAD.MOV.U32 R2, RZ, RZ, R37 ;  /* 0x000000ffff027224 */ /* 0x000fcc00078e0025 */
[C---:B------:R-:W-:Y:S01]  /*122ea0*/  HMMA.16816.F32 R36, R28.reuse, R38, R32 ;  /* 0x000000261c24723c */ /* 0x040fe20000001820 */
[----:B------:R-:W2:Y:S07]  /*122eb0*/  LDL.LU.64 R40, [R1+0xab20] ;  /* 0x00ab200001287983 */ /* 0x000eae0000300a00 */
        /* <DEDUP_REMOVED lines=220> */
[----:B------:R-:W-:Y:S04]  /*123c80*/  STL.64 [R1+0xc90], R12 ;  /* 0x000c900c01007387 */ /* 0x000fe80000100a00 */
[----:B------:R-:W-:Y:S04]  /*123c90*/  STL.64 [R1+0xc98], R14 ;  /* 0x000c980e01007387 */ /* 0x000fe80000100a00 */
[----:B------:R-:W-:Y:S04]  /*123ca0*/  STL.64 [R1+0x2a60], R8 ;  /* 0x002a600801007387 */ /* 0x000fe80000100a00 */
[----:B------:R-:W-:Y:S04]  /*123cb0*/  STL.64 [R1+0x2a68], R10 ;  /* 0x002a680a01007387 */ /* 0x000fe80000100a00 */
[----:B------:R-:W-:Y:S04]  /*123cc0*/  STL.64 [R1+0xaa10], R6 ;  /* 0x00aa100601007387 */ /* 0x000fe80000100a00 */
[----:B------:R0:W-:Y:S04]  /*123cd0*/  STL.64 [R1+0xaa08], R4 ;  /* 0x00aa080401007387 */ /* 0x0001e80000100a00 */
        /* <DEDUP_REMOVED lines=27> */
[----:B------:R-:W3:Y:S04]  /*123e90*/  LDL.64 R56, [R1+0x10] ;  /* 0x0000100001387983 */ /* 0x000ee80000100a00 */
[----:B------:R-:W3:Y:S04]  /*123ea0*/  LDL.64 R10, [R1] ;  /* 0x00000000010a7983 */ /* 0x000ee80000100a00 */
[----:B------:R-:W3:Y:S04]  /*123eb0*/  LDL.LU R12, [R1+0x1300] ;  /* 0x00130000010c7983 */ /* 0x000ee80000300800 */
[----:B------:R-:W3:Y:S04]  /*123ec0*/  LDL.LU R13, [R1+0x1304] ;  /* 0x00130400010d7983 */ /* 0x000ee80000300800 */
[----:B------:R-:W3:Y:S01]  /*123ed0*/  LDL.LU R14, [R1+0x1308] ;  /* 0x00130800010e7983 */ /* 0x000ee20000300800 */
[----:B------:R-:W-:-:S02]  /*123ee0*/  IMAD R60, R60, 0x100, R58 ;  /* 0x000001003c3c7824 */ /* 0x000fc400078e023a */
[----:B------:R-:W-:Y:S01]  /*123ef0*/  IMAD R61, R61, 0x100, R59 ;  /* 0x000001003d3d7824 */ /* 0x000fe200078e023b */
[----:B------:R-:W3:Y:S04]  /*123f00*/  LDL.LU R15, [R1+0x130c] ;  /* 0x00130c00010f7983 */ /* 0x000ee80000300800 */
[----:B------:R-:W3:Y:S01]  /*123f10*/  LDL R58, [R1+0x8] ;  /* 0x00000800013a7983 */ /* 0x000ee20000100800 */
        /* <DEDUP_REMOVED lines=19> */
[----:B------:R-:W3:Y:S02]  /*124050*/  LDL.LU R3, [R1+0xaa18] ;  /* 0x00aa180001037983 */ /* 0x000ee40000300800 */
[----:B---3--:R-:W-:Y:S02]  /*124060*/  HMMA.16816.F32 R28, R28, R2, R4 ;  /* 0x000000021c1c723c */ /* 0x008fe40000001804 */
        /* <DEDUP_REMOVED lines=19> */
[----:B------:R-:W-:Y:S04]  /*1241a0*/  STL.64 [R1+0xc60], R48 ;  /* 0x000c603001007387 */ /* 0x000fe80000100a00 */
[----:B------:R0:W-:Y:S04]  /*1241b0*/  STL.64 [R1+0xc68], R50 ;  /* 0x000c683201007387 */ /* 0x0001e80000100a00 */
[----:B0-----:R-:W3:Y:S04]  /*1241c0*/  LDL.LU.64 R50, [R1+0xa9e8] ;  /* 0x00a9e80001327983 */ /* 0x001ee80000300a00 */
[----:B------:R-:W3:Y:S04]  /*1241d0*/  LDL.LU.64 R48, [R1+0xa9e0] ;  /* 0x00a9e00001307983 */ /* 0x000ee80000300a00 */
[----:B--2---:R-:W-:Y:S04]  /*1241e0*/  STL.64 [R1+0xa928], R6 ;  /* 0x00a9280601007387 */ /* 0x004fe80000100a00 */
[----:B------:R0:W-:Y:S04]  /*1241f0*/  STL.64 [R1+0xa920], R4 ;  /* 0x00a9200401007387 */ /* 0x0001e80000100a00 */
[----:B0-----:R-:W2:Y:S04]  /*124200*/  LDL.LU R4, [R1+0x1310] ;  /* 0x0013100001047983 */ /* 0x001ea80000300800 */
[----:B------:R-:W2:Y:S04]  /*124210*/  LDL.LU R5, [R1+0x1314] ;  /* 0x0013140001057983 */ /* 0x000ea80000300800 */
[----:B------:R-:W2:Y:S04]  /*124220*/  LDL.LU R6, [R1+0x1318] ;  /* 0x0013180001067983 */ /* 0x000ea80000300800 */
[----:B------:R-:W2:Y:S01]  /*124230*/  LDL.LU R7, [R1+0x131c] ;  /* 0x00131c0001077983 */ /* 0x000ea20000300800 */
[----:B------:R-:W-:Y:S03]  /*124240*/  HMMA.16816.F32 R56, R28, R58, R52 ;  /* 0x0000003a1c38723c */ /* 0x000fe60000001834 */
[----:B------:R-:W3:Y:S04]  /*124250*/  LDL.LU.64 R54, [R1+0xa9d8] ;  /* 0x00a9d80001367983 */ /* 0x000ee80000300a00 */
[----:B------:R-:W3:-:S12]  /*124260*/  LDL.LU.64 R52, [R1+0xa9d0] ;  /* 0x00a9d00001347983 */ /* 0x000ed80000300a00 */
[----:B------:R-:W-:Y:S04]  /*124270*/  STL.64 [R1+0x2a50], R56 ;  /* 0x002a503801007387 */ /* 0x000fe80000100a00 */
[----:B------:R0:W-:Y:S04]  /*124280*/  STL.64 [R1+0x2a58], R58 ;  /* 0x002a583a01007387 */ /* 0x0001e80000100a00 */
[----:B0-----:R-:W4:Y:S04]  /*124290*/  LDL.LU.64 R58, [R1+0xa9c8] ;  /* 0x00a9c800013a7983 */ /* 0x001f280000300a00 */
[----:B------:R-:W3:Y:S01]  /*1242a0*/  LDL.LU.64 R56, [R1+0xa9c0] ;  /* 0x00a9c00001387983 */ /* 0x000ee20000300a00 */
[----:B------:R-:W-:-:S02]  /*1242b0*/  IMAD.MOV.U32 R2, RZ, RZ, R8 ;  /* 0x000000ffff027224 */ /* 0x000fc400078e0008 */
[----:B------:R-:W-:Y:S02]  /*1242c0*/  IMAD.MOV.U32 R0, RZ, RZ, R9 ;  /* 0x000000ffff007224 */ /* 0x000fe400078e0009 */
[----:B------:R-:W-:Y:S01]  /*1242d0*/  IMAD.MOV.U32 R3, RZ, RZ, R11 ;  /* 0x000000ffff037224 */ /* 0x000fe200078e000b */
[----:B--2---:R-:W-:-:S15]  /*1242e0*/  HMMA.16816.F32 R4, R28, R10, R4 ;  /* 0x0000000a1c04723c */ /* 0x004fde0000001804 */
[----:B------:R-:W-:-:S04]  /*1242f0*/  NOP ;  /* 0x0000000000007918 */ /* 0x000fc80000000000 */
[----:B------:R0:W-:Y:S02]  /*124300*/  STL.64 [R1+0x2a40], R4 ;  /* 0x002a400401007387 */ /* 0x0001e40000100a00 */
[----:B0-----:R-:W-:Y:S02]  /*124310*/  IMAD.MOV.U32 R4, RZ, RZ, R10 ;  /* 0x000000ffff047224 */ /* 0x001fe400078e000a */
[C---:B------:R-:W-:Y:S01]  /*124320*/  HMMA.16816.F32 R8, R28.reuse, R60, R12 ;  /* 0x0000003c1c08723c */ /* 0x040fe2000000180c */
[----:B------:R-:W-:Y:S04]  /*124330*/  STL.64 [R1+0x2a48], R6 ;  /* 0x002a480601007387 */ /* 0x000fe80000100a00 */
[----:B------:R-:W-:Y:S03]  /*124340*/  STL [R1+0xa8f0], R61 ;  /* 0x00a8f03d01007387 */ /* 0x000fe60000100800 */
[C---:B----4-:R-:W-:Y:S11]  /*124350*/  HMMA.16816.F32 R12, R28.reuse, R58, R16 ;  /* 0x0000003a1c0c723c */ /* 0x050ff60000001810 */
[----:B------:R-:W-:Y:S04]  /*124360*/  STL.64 [R1+0xc30], R8 ;  /* 0x000c300801007387 */ /* 0x000fe80000100a00 */
[----:B------:R3:W-:Y:S02]  /*124370*/  STL.64 [R1+0xc38], R10 ;  /* 0x000c380a01007387 */ /* 0x0007e40000100a00 */
[C---:B---3--:R-:W-:Y:S02]  /*124380*/  HMMA.16816.F32 R8, R28.reuse, R56, R20 ;  /* 0x000000381c08723c */ /* 0x048fe40000001814 */
        /* <DEDUP_REMOVED lines=187> */
[----:B------:R-:W2:Y:S04]  /*124f40*/  LDL.64 R20, [R1+0x8] ;  /* 0x0000080001147983 */ /* 0x000ea80000100a00 */
        /* <DEDUP_REMOVED lines=62> */
[----:B------:R3:W-:Y:S02]  /*125330*/  STL.64 [R1+0xa820], R10 ;  /* 0x00a8200a01007387 */ /* 0x0007e40000100a00 */
[----:B---3--:R-:W-:-:S02]  /*125340*/  IMAD.MOV.U32 R10, RZ, RZ, R5 ;  /* 0x000000ffff0a7224 */ /* 0x008fc400078e0005 */
[----:B------:R-:W3:Y:S04]  /*125350*/  LDL.LU R5, [R1+0xa918] ;  /* 0x00a9180001057983 */ /* 0x000ee80000300800 */
[----:B------:R-:W2:Y:S04]  /*125360*/  LDL R11, [R1+0x14] ;  /* 0x00001400010b7983 */ /* 0x000ea80000100800 */
[----:B------:R0:W-:Y:S04]  /*125370*/  STL.64 [R1+0xa818], R8 ;  /* 0x00a8180801007387 */ /* 0x0001e80000100a00 */
[----:B0-----:R-:W2:Y:S04]  /*125380*/  LDL.LU R9, [R1+0x7ed4] ;  /* 0x007ed40001097983 */ /* 0x001ea80000300800 */
[----:B------:R-:W2:Y:S01]  /*125390*/  LDL.LU R8, [R1+0x7edc] ;  /* 0x007edc0001087983 */ /* 0x000ea20000300800 */
[----:B----4-:R-:W-:Y:S01]  /*1253a0*/  HMMA.16816.F32 R36, R28, R6, R36 ;  /* 0x000000061c24723c */ /* 0x010fe20000001824 */
[----:B------:R-:W-:-:S15]  /*1253b0*/  IMAD R56, R56, 0x100, R61 ;  /* 0x0000010038387824 */ /* 0x000fde00078e023d */
[----:B------:R-:W-:-:S03]  /*1253c0*/  NOP ;  /* 0x0000000000007918 */ /* 0x000fc60000000000 */
[----:B------:R-:W-:Y:S04]  /*1253d0*/  STL.64 [R1+0x2970], R36 ;  /* 0x0029702401007387 */ /* 0x000fe80000100a00 */
[----:B------:R0:W-:Y:S04]  /*1253e0*/  STL.64 [R1+0x2978], R38 ;  /* 0x0029782601007387 */ /* 0x0001e80000100a00 */
[----:B0-----:R-:W4:Y:S04]  /*1253f0*/  LDL.LU.64 R38, [R1+0xa910] ;  /* 0x00a9100001267983 */ /* 0x001f280000300a00 */
[----:B------:R-:W4:Y:S01]  /*125400*/  LDL.LU.64 R36, [R1+0xa908] ;  /* 0x00a9080001247983 */ /* 0x000f220000300a00 */
[----:B---3--:R-:W-:-:S15]  /*125410*/  HMMA.16816.F32 R44, R28, R4, R44 ;  /* 0x000000041c2c723c */ /* 0x008fde000000182c */
        /* <DEDUP_REMOVED lines=9> */
[----:B0-----:R-:W3:Y:S04]  /*1254b0*/  LDL.LU R4, [R1+0x1100] ;  /* 0x0011000001047983 */ /* 0x001ee80000300800 */
[----:B------:R-:W3:Y:S04]  /*1254c0*/  LDL.LU R5, [R1+0x1104] ;  /* 0x0011040001057983 */ /* 0x000ee80000300800 */
[----:B------:R-:W3:Y:S04]  /*1254d0*/  LDL.LU R6, [R1+0x1108] ;  /* 0x0011080001067983 */ /* 0x000ee80000300800 */
[----:B------:R-:W3:Y:S04]  /*1254e0*/  LDL.LU R7, [R1+0x110c] ;  /* 0x00110c0001077983 */ /* 0x000ee80000300800 */
        /* <DEDUP_REMOVED lines=15> */
[----:B------:R-:W4:-:S14]  /*1255e0*/  LDL.LU.64 R52, [R1+0xa8c8] ;  /* 0x00a8c80001347983 */ /* 0x000f1c0000300a00 */
[----:B------:R-:W-:Y:S04]  /*1255f0*/  STL.64 [R1+0x2960], R56 ;  /* 0x0029603801007387 */ /* 0x000fe80000100a00 */
[----:B------:R0:W-:Y:S04]  /*125600*/  STL.64 [R1+0x2968], R58 ;  /* 0x0029683a01007387 */ /* 0x0001e80000100a00 */
[----:B0-----:R-:W4:Y:S04]  /*125610*/  LDL.LU.64 R58, [R1+0xa8c0] ;  /* 0x00a8c000013a7983 */ /* 0x001f280000300a00 */
[----:B------:R-:W4:Y:S01]  /*125620*/  LDL.LU.64 R56, [R1+0xa8b8] ;  /* 0x00a8b80001387983 */ /* 0x000f220000300a00 */
[C---:B---3--:R-:W-:Y:S08]  /*125630*/  HMMA.16816.F32 R4, R28.reuse, R10, R4 ;  /* 0x0000000a1c04723c */ /* 0x048ff00000001804 */
[C---:B------:R-:W-:Y:S11]  /*125640*/  HMMA.16816.F32 R8, R28.reuse, R20, R12 ;  /* 0x000000141c08723c */ /* 0x040ff6000000180c */
[----:B------:R-:W-:Y:S04]  /*125650*/  STL.64 [R1+0xa70], R4 ;  /* 0x000a700401007387 */ /* 0x000fe80000100a00 */
[----:B------:R-:W-:Y:S04]  /*125660*/  STL.64 [R1+0xa78], R6 ;  /* 0x000a780601007387 */ /* 0x000fe80000100a00 */
[----:B------:R-:W-:Y:S04]  /*125670*/  STL.64 [R1+0x2950], R8 ;  /* 0x0029500801007387 */ /* 0x000fe80000100a00 */
[----:B------:R0:W-:Y:S02]  /*125680*/  STL.64 [R1+0x2958], R10 ;  /* 0x0029580a01007387 */ /* 0x0001e40000100a00 */
[C---:B0-----:R-:W-:Y:S08]  /*125690*/  HMMA.16816.F32 R8, R28.reuse, R22, R16 ;  /* 0x000000161c08723c */ /* 0x041ff00000001810 */
[C---:B------:R-:W-:Y:S11]  /*1256a0*/  HMMA.16816.F32 R16, R28.reuse, R60, R24 ;  /* 0x0000003c1c10723c */ /* 0x040ff60000001818 */
[----:B------:R-:W-:Y:S04]  /*1256b0*/  STL.64 [R1+0xa50], R8 ;  /* 0x000a500801007387 */ /* 0x000fe80000100a00 */
[----:B------:R-:W-:Y:S04]  /*1256c0*/  STL.64 [R1+0xa58], R10 ;  /* 0x000a580a01007387 */ /* 0x000fe80000100a00 */
[----:B------:R-:W-:Y:S04]  /*1256d0*/  STL.64 [R1+0x2940], R16 ;  /* 0x0029401001007387 */ /* 0x000fe80000100a00 */
[----:B------:R2:W-:Y:S02]  /*1256e0*/  STL.64 [R1+0x2948], R18 ;  /* 0x0029481201007387 */ /* 0x0005e40000100a00 */
[C---:B--2---:R-:W-:Y:S08]  /*1256f0*/  HMMA.16816.F32 R16, R28.reuse, R54, R40 ;  /* 0x000000361c10723c */ /* 0x044ff00000001828 */
[C---:B----4-:R-:W-:Y:S08]  /*125700*/  HMMA.16816.F32 R12, R28.reuse, R58, R32 ;  /* 0x0000003a1c0c723c */ /* 0x050ff00000001820 */
        /* <DEDUP_REMOVED lines=213> */
[----:B------:R-:W3:Y:S04]  /*126460*/  LDL.64 R58, [R1] ;  /* 0x00000000013a7983 */ /* 0x000ee80000100a00 */
        /* <DEDUP_REMOVED lines=51> */
[----:B0-----:R-:W-:Y:S05]  /*1267a0*/  HMMA.16816.F32 R8, R28, R44, R36 ;  /* 0x0000002c1c08723c */ /* 0x001fea0000001824 */
[----:B------:R-:W-:Y:S04]  /*1267b0*/  STL.64 [R1+0x730], R12 ;  /* 0x0007300c01007387 */ /* 0x000fe80000100a00 */
[----:B------:R-:W-:Y:S01]  /*1267c0*/  STL.64 [R1+0x738], R14 ;  /* 0x0007380e01007387 */ /* 0x000fe20000100a00 */
[----:B------:R-:W-:-:S09]  /*1267d0*/  IMAD.MOV.U32 R0, RZ, RZ, R47 ;  /* 0x000000ffff007224 */ /* 0x000fd200078e002f */
[----:B------:R-:W-:Y:S04]  /*1267e0*/  STL.64 [R1+0x2800], R8 ;  /* 0x0028000801007387 */ /* 0x000fe80000100a00 */
[----:B------:R0:W-:Y:S02]  /*1267f0*/  STL.64 [R1+0x2808], R10 ;  /* 0x0028080a01007387 */ /* 0x0001e40000100a00 */
[C---:B0-----:R-:W-:Y:S02]  /*126800*/  HMMA.16816.F32 R8, R28.reuse, R46, R40 ;  /* 0x0000002e1c08723c */ /* 0x041fe40000001828 */
[----:B------:R-:W-:Y:S06]  /*126810*/  STL [R1+0xa710], R0 ;  /* 0x00a7100001007387 */ /* 0x000fec0000100800 */
[C---:B------:R-:W-:Y:S11]  /*126820*/  HMMA.16816.F32 R12, R28.reuse, R56, R48 ;  /* 0x000000381c0c723c */ /* 0x040ff60000001830 */
[----:B------:R-:W-:Y:S04]  /*126830*/  STL.64 [R1+0x27f0], R8 ;  /* 0x0027f00801007387 */ /* 0x000fe80000100a00 */
[----:B------:R3:W-:Y:S02]  /*126840*/  STL.64 [R1+0x27f8], R10 ;  /* 0x0027f80a01007387 */ /* 0x0007e40000100a00 */
[----:B---3--:R-:W-:Y:S02]  /*126850*/  HMMA.16816.F32 R8, R28, R58, R52 ;  /* 0x0000003a1c08723c */ /* 0x008fe40000001834 */
        /* <DEDUP_REMOVED lines=17> */
[----:B------:R-:W2:Y:S01]  /*126970*/  LDL.LU R57, [R1+0xbc4] ;  /* 0x000bc40001397983 */ /* 0x000ea20000300800 */
[----:B------:R-:W-:-:S03]  /*126980*/  IMAD.MOV.U32 R0, RZ, RZ, R59 ;  /* 0x000000ffff007224 */ /* 0x000fc600078e003b */
        /* <DEDUP_REMOVED lines=301> */
[----:B------:R-:W3:Y:S04]  /*127c60*/  LDL.LU R0, [R1+0xa710] ;  /* 0x00a7100001007983 */ /* 0x000ee80000300800 */
[----:B------:R-:W4:Y:S04]  /*127c70*/  LDL R32, [R1+0x8] ;  /* 0x0000080001207983 */ /* 0x000f280000100800 */
[----:B------:R-:W4:Y:S04]  /*127c80*/  LDL R33, [R1+0xc] ;  /* 0x00000c0001217983 */ /* 0x000f280000100800 */
[----:B0-----:R-:W4:Y:S04]  /*127c90*/  LDL.LU R12, [R1+0x8a0] ;  /* 0x0008a000010c7983 */ /* 0x001f280000300800 */
[----:B------:R-:W4:Y:S04]  /*127ca0*/  LDL.LU R13, [R1+0x8a4] ;  /* 0x0008a400010d7983 */ /* 0x000f280000300800 */
[----:B------:R-:W4:Y:S04]  /*127cb0*/  LDL.LU R14, [R1+0x8a8] ;  /* 0x0008a800010e7983 */ /* 0x000f280000300800 */
[----:B------:R-:W4:Y:S04]  /*127cc0*/  LDL.LU R15, [R1+0x8ac] ;  /* 0x0008ac00010f7983 */ /* 0x000f280000300800 */
[----:B-1----:R-:W4:Y:S04]  /*127cd0*/  LDL R6, [R1+0x10] ;  /* 0x0000100001067983 */ /* 0x002f280000100800 */
        /* <DEDUP_REMOVED lines=36> */
[----:B---3--:R-:W-:Y:S01]  /*127f20*/  IMAD.MOV.U32 R7, RZ, RZ, R0 ;  /* 0x000000ffff077224 */ /* 0x008fe200078e0000 */
[C---:B----4-:R-:W-:Y:S08]  /*127f30*/  HMMA.16816.F32 R12, R28.reuse, R32, R12 ;  /* 0x000000201c0c723c */ /* 0x050ff0000000180c */
[C---:B--2---:R-:W-:Y:S08]  /*127f40*/  HMMA.16816.F32 R4, R28.reuse, R6, R36 ;  /* 0x000000061c04723c */ /* 0x044ff00000001824 */
[C---:B------:R-:W-:Y:S08]  /*127f50*/  HMMA.16816.F32 R56, R28.reuse, R60, R56 ;  /* 0x0000003c1c38723c */ /* 0x040ff00000001838 */
        /* <DEDUP_REMOVED lines=59> */
[----:B------:R-:W2:Y:S04]  /*128310*/  LDL.LU.64 R44, [R1+0xa660] ;  /* 0x00a66000012c7983 */ /* 0x000ea80000300a00 */
[----:B------:R-:W-:Y:S01]  /*128320*/  STL.64 [R1+0xa5d0], R50 ;  /* 0x00a5d03201007387 */ /* 0x000fe20000100a00 */
[C---:B---3--:R-:W-:Y:S03]  /*128330*/  HMMA.16816.F32 R52, R28.reuse, R48, R52 ;  /* 0x000000301c34723c */ /* 0x048fe60000001834 */
[----:B------:R-:W-:Y:S04]  /*128340*/  STL [R1+0xa5ec], R48 ;  /* 0x00a5ec3001007387 */ /* 0x000fe80000100800 */
[----:B------:R4:W-:Y:S01]  /*128350*/  STL [R1+0xa5e8], R49 ;  /* 0x00a5e83101007387 */ /* 0x0009e20000100800 */
        /* <DEDUP_REMOVED lines=124> */
[----:B0-----:R-:W3:Y:S04]  /*128b20*/  LDL.LU R20, [R1+0x6e0] ;  /* 0x0006e00001147983 */ /* 0x001ee80000300800 */
[----:B------:R-:W3:Y:S04]  /*128b30*/  LDL.LU R21, [R1+0x6e4] ;  /* 0x0006e40001157983 */ /* 0x000ee80000300800 */
[----:B------:R-:W3:Y:S04]  /*128b40*/  LDL.LU R22, [R1+0x6e8] ;  /* 0x0006e80001167983 */ /* 0x000ee80000300800 */
[----:B------:R-:W3:Y:S01]  /*128b50*/  LDL.LU R23, [R1+0x6ec] ;  /* 0x0006ec0001177983 */ /* 0x000ee20000300800 */
[C---:B--2---:R-:W-:Y:S08]  /*128b60*/  HMMA.16816.F32 R8, R28.reuse, R18, R8 ;  /* 0x000000121c08723c */ /* 0x044ff00000001808 */
[----:B----4-:R-:W-:Y:S11]  /*128b70*/  HMMA.16816.F32 R12, R28, R16, R12 ;  /* 0x000000101c0c723c */ /* 0x010ff6000000180c */
        /* <DEDUP_REMOVED lines=10> */
[----:B------:R-:W-:-:S02]  /*128c20*/  IMAD R48, R52, 0x100, R51 ;  /* 0x0000010034307824 */ /* 0x000fc400078e0233 */
[----:B------:R-:W-:Y:S02]  /*128c30*/  IMAD R49, R54, 0x100, R53 ;  /* 0x0000010036317824 */ /* 0x000fe400078e0235 */
[----:B------:R-:W-:Y:S01]  /*128c40*/  IMAD R0, R0, 0x100, R61 ;  /* 0x0000010000007824 */ /* 0x000fe200078e023d */
        /* <DEDUP_REMOVED lines=9> */
[C---:B----4-:R-:W-:Y:S01]  /*128ce0*/  HMMA.16816.F32 R12, R28.reuse, R8, R36 ;  /* 0x000000081c0c723c */ /* 0x050fe20000001824 */
        /* <DEDUP_REMOVED lines=34> */
[----:B------:R-:W2:Y:S04]  /*128f10*/  LDL.LU.64 R50, [R1+0x18] ;  /* 0x0000180001327983 */ /* 0x000ea80000300a00 */
[----:B------:R-:W3:Y:S04]  /*128f20*/  LDL.LU R52, [R1+0x670] ;  /* 0x0006700001347983 */ /* 0x000ee80000300800 */
[----:B------:R-:W3:Y:S01]  /*128f30*/  LDL.LU R53, [R1+0x674] ;  /* 0x0006740001357983 */ /* 0x000ee20000300800 */
[----:B------:R-:W-:-:S03]  /*128f40*/  IMAD R5, R60, 0x100, R55 ;  /* 0x000001003c057824 */ /* 0x000fc600078e0237 */
[----:B------:R-:W3:Y:S04]  /*128f50*/  LDL.LU R54, [R1+0x678] ;  /* 0x0006780001367983 */ /* 0x000ee80000300800 */
[----:B------:R-:W3:Y:S04]  /*128f60*/  LDL.LU R55, [R1+0x67c] ;  /* 0x00067c0001377983 */ /* 0x000ee80000300800 */
[----:B------:R-:W3:Y:S04]  /*128f70*/  LDL.64 R60, [R1+0x10] ;  /* 0x00001000013c7983 */ /* 0x000ee80000100a00 */
[----:B------:R-:W4:Y:S01]  /*128f80*/  LDL.LU R56, [R1+0x650] ;  /* 0x0006500001387983 */ /* 0x000f220000300800 */
[----:B------:R-:W-:-:S02]  /*128f90*/  F2FP.F16.E4M3.UNPACK_B R28, R48 ;  /* 0x00000030ff1c723e */ /* 0x000fc400020006ff */
[----:B------:R-:W-:Y:S02]  /*128fa0*/  F2FP.F16.E4M3.UNPACK_B R29, R49 ;  /* 0x00000031ff1d723e */ /* 0x000fe400020006ff */
[----:B------:R-:W-:Y:S02]  /*128fb0*/  F2FP.F16.E4M3.UNPACK_B R30, R5 ;  /* 0x00000005ff1e723e */ /* 0x000fe400020006ff */
[----:B------:R-:W-:Y:S01]  /*128fc0*/  F2FP.F16.E4M3.UNPACK_B R31, R0 ;  /* 0x00000000ff1f723e */ /* 0x000fe200020006ff */
[----:B------:R-:W4:Y:S04]  /*128fd0*/  LDL.LU R57, [R1+0x654] ;  /* 0x0006540001397983 */ /* 0x000f280000300800 */
[----:B------:R-:W4:Y:S04]  /*128fe0*/  LDL.LU R58, [R1+0x658] ;  /* 0x00065800013a7983 */ /* 0x000f280000300800 */
[----:B------:R-:W4:Y:S04]  /*128ff0*/  LDL.LU R59, [R1+0x65c] ;  /* 0x00065c00013b7983 */ /* 0x000f280000300800 */
[----:B0-----:R-:W4:Y:S04]  /*129000*/  LDL.LU.64 R8, [R1+0x8] ;  /* 0x0000080001087983 */ /* 0x001f280000300a00 */
[----:B-1----:R-:W4:Y:S04]  /*129010*/  LDL.LU.64 R10, [R1] ;  /* 0x00000000010a7983 */ /* 0x002f280000300a00 */
        /* <DEDUP_REMOVED lines=20> */
[C---:B--2---:R-:W-:Y:S08]  /*129160*/  HMMA.16816.F32 R44, R28.reuse, R50, R44 ;  /* 0x000000321c2c723c */ /* 0x044ff0000000182c */
[----:B---3--:R-:W-:Y:S01]  /*129170*/  HMMA.16816.F32 R52, R28, R60, R52 ;  /* 0x0000003c1c34723c */ /* 0x008fe20000001834 */
[----:B0-----:R-:W-:-:S02]  /*129180*/  IMAD.MOV.U32 R2, RZ, RZ, R50 ;  /* 0x000000ffff027224 */ /* 0x001fc400078e0032 */
[----:B------:R-:W-:Y:S02]  /*129190*/  IMAD.MOV.U32 R0, RZ, RZ, R51 ;  /* 0x000000ffff007224 */ /* 0x000fe400078e0033 */
[----:B------:R-:W-:-:S06]  /*1291a0*/  IMAD.MOV.U32 R5, RZ, RZ, R60 ;  /* 0x000000ffff057224 */ /* 0x000fcc00078e003c */
[----:B------:R-:W-:Y:S04]  /*1291b0*/  STL.64 [R1+0x2420], R44 ;  /* 0x0024202c01007387 */ /* 0x000fe80000100a00 */
[----:B------:R0:W-:Y:S04]  /*1291c0*/  STL.64 [R1+0x2428], R46 ;  /* 0x0024282e01007387 */ /* 0x0001e80000100a00 */
[----:B0-----:R-:W2:Y:S04]  /*1291d0*/  LDL.LU.64 R46, [R1+0xa5e0] ;  /* 0x00a5e000012e7983 */ /* 0x001ea80000300a00 */
[----:B------:R-:W3:Y:S04]  /*1291e0*/  LDL.LU.64 R44, [R1+0xa5d8] ;  /* 0x00a5d800012c7983 */ /* 0x000ee80000300a00 */
        /* <DEDUP_REMOVED lines=8> */
[----:B0-----:R-:W2:Y:S04]  /*129270*/  LDL.LU R4, [R1+0x660] ;  /* 0x0006600001047983 */ /* 0x001ea80000300800 */
[----:B------:R-:W2:Y:S04]  /*129280*/  LDL.LU R5, [R1+0x664] ;  /* 0x0006640001057983 */ /* 0x000ea80000300800 */
[----:B------:R-:W2:Y:S04]  /*129290*/  LDL.LU R6, [R1+0x668] ;  /* 0x0006680001067983 */ /* 0x000ea80000300800 */
[----:B------:R-:W2:Y:S01]  /*1292a0*/  LDL.LU R7, [R1+0x66c] ;  /* 0x00066c0001077983 */ /* 0x000ea20000300800 */
[C---:B----4-:R-:W-:Y:S08]  /*1292b0*/  HMMA.16816.F32 R56, R28.reuse, R10, R56 ;  /* 0x0000000a1c38723c */ /* 0x050ff00000001838 */
[----:B--2---:R-:W-:-:S15]  /*1292c0*/  HMMA.16816.F32 R4, R28, R8, R4 ;  /* 0x000000081c04723c */ /* 0x004fde0000001804 */
[----:B------:R-:W-:-:S04]  /*1292d0*/  NOP ;  /* 0x0000000000007918 */ /* 0x000fc80000000000 */
[----:B------:R-:W-:Y:S04]  /*1292e0*/  STL.64 [R1+0x2400], R4 ;  /* 0x0024000401007387 */ /* 0x000fe80000100a00 */
[----:B------:R-:W-:Y:S04]  /*1292f0*/  STL.64 [R1+0x2408], R6 ;  /* 0x0024080601007387 */ /* 0x000fe80000100a00 */
[----:B------:R-:W-:Y:S04]  /*129300*/  STL.64 [R1+0x23f0], R56 ;  /* 0x0023f03801007387 */ /* 0x000fe80000100a00 */
[----:B------:R0:W-:Y:S04]  /*129310*/  STL.64 [R1+0x23f8], R58 ;  /* 0x0023f83a01007387 */ /* 0x0001e80000100a00 */
[----:B0-----:R-:W2:Y:S04]  /*129320*/  LDL.LU.64 R58, [R1+0xa5b0] ;  /* 0x00a5b000013a7983 */ /* 0x001ea80000300a00 */
[----:B------:R-:W4:Y:S01]  /*129330*/  LDL.LU.64 R56, [R1+0xa5a8] ;  /* 0x00a5a80001387983 */ /* 0x000f220000300a00 */
[----:B------:R-:W-:-:S02]  /*129340*/  IMAD.MOV.U32 R4, RZ, RZ, R8 ;  /* 0x000000ffff047224 */ /* 0x000fc400078e0008 */
[----:B------:R-:W-:Y:S02]  /*129350*/  IMAD.MOV.U32 R3, RZ, RZ, R9 ;  /* 0x000000ffff037224 */ /* 0x000fe400078e0009 */
[----:B------:R-:W-:Y:S02]  /*129360*/  IMAD.MOV.U32 R6, RZ, RZ, R10 ;  /* 0x000000ffff067224 */ /* 0x000fe400078e000a */
[----:B------:R-:W-:Y:S02]  /*129370*/  IMAD.MOV.U32 R5, RZ, RZ, R11 ;  /* 0x000000ffff057224 */ /* 0x000fe400078e000b */
[----:B------:R-:W-:Y:S01]  /*129380*/  HMMA.16816.F32 R8, R28, R60, R12 ;  /* 0x0000003c1c08723c */ /* 0x000fe2000000180c */
[----:B------:R-:W-:-:S15]  /*129390*/  STL [R1+0xa4ec], R61 ;  /* 0x00a4ec3d01007387 */ /* 0x000fde0000100800 */
[----:B------:R-:W-:-:S03]  /*1293a0*/  NOP ;  /* 0x0000000000007918 */ /* 0x000fc60000000000 */
        /* <DEDUP_REMOVED lines=182> */
[----:B0-----:R-:W-:-:S02]  /*129f10*/  IMAD.MOV.U32 R20, RZ, RZ, R4 ;  /* 0x000000ffff147224 */ /* 0x001fc400078e0004 */
[----:B-1----:R-:W-:Y:S02]  /*129f20*/  IMAD.MOV.U32 R23, RZ, RZ, R5 ;  /* 0x000000ffff177224 */ /* 0x002fe400078e0005 */
[----:B------:R-:W-:Y:S01]  /*129f30*/  IMAD.MOV.U32 R22, RZ, RZ, R6 ;  /* 0x000000ffff167224 */ /* 0x000fe200078e0006 */
        /* <DEDUP_REMOVED lines=54> */
[----:B---3--:R-:W-:Y:S11]  /*12a2a0*/  HMMA.16816.F32 R4, R28, R8, R4 ;  /* 0x000000081c04723c */ /* 0x008ff60000001804 */
        /* <DEDUP_REMOVED lines=8> */
[----:B0-----:R-:W4:Y:S04]  /*12a330*/  LDL.LU.64 R6, [R1+0xa520] ;  /* 0x00a5200001067983 */ /* 0x001f280000300a00 */
[----:B------:R-:W3:Y:S04]  /*12a340*/  LDL.LU.64 R4, [R1+0xa518] ;  /* 0x00a5180001047983 */ /* 0x000ee80000300a00 */
[----:B------:R3:W-:Y:S02]  /*12a350*/  STL.64 [R1+0xa468], R10 ;  /* 0x00a4680a01007387 */ /* 0x0007e40000100a00 */
[----:B---3--:R-:W-:-:S02]  /*12a360*/  IMAD.MOV.U32 R10, RZ, RZ, R5 ;  /* 0x000000ffff0a7224 */ /* 0x008fc400078e0005 */
[----:B------:R-:W3:Y:S04]  /*12a370*/  LDL.LU R5, [R1+0xa510] ;  /* 0x00a5100001057983 */ /* 0x000ee80000300800 */
[----:B------:R-:W2:Y:S04]  /*12a380*/  LDL.LU R11, [R1+0x14] ;  /* 0x00001400010b7983 */ /* 0x000ea80000300800 */
[----:B------:R0:W-:Y:S04]  /*12a390*/  STL.64 [R1+0xa460], R8 ;  /* 0x00a4600801007387 */ /* 0x0001e80000100a00 */
[----:B0-----:R-:W2:Y:S01]  /*12a3a0*/  LDL.LU R9, [R1+0x7f5c] ;  /* 0x007f5c0001097983 */ /* 0x001ea20000300800 */
[----:B----4-:R-:W-:Y:S03]  /*12a3b0*/  HMMA.16816.F32 R32, R28, R6, R32 ;  /* 0x000000061c20723c */ /* 0x010fe60000001820 */
[----:B------:R-:W4:Y:S01]  /*12a3c0*/  LDL.LU R8, [R1+0x7f64] ;  /* 0x007f640001087983 */ /* 0x000f220000300800 */
[----:B------:R-:W-:-:S02]  /*12a3d0*/  IMAD R57, R57, 0x100, R61 ;  /* 0x0000010039397824 */ /* 0x000fc400078e023d */
[----:B------:R-:W-:-:S13]  /*12a3e0*/  IMAD R56, R56, 0x100, R2 ;  /* 0x0000010038387824 */ /* 0x000fda00078e0202 */
        /* <DEDUP_REMOVED lines=8> */
[----:B--2---:R-:W-:-:S03]  /*12a470*/  IMAD R9, R9, 0x100, R3 ;  /* 0x0000010009097824 */ /* 0x004fc600078e0203 */
        /* <DEDUP_REMOVED lines=11> */
[----:B----4-:R-:W-:-:S03]  /*12a530*/  IMAD R8, R8, 0x100, R0 ;  /* 0x0000010008087824 */ /* 0x010fc600078e0200 */
[----:B------:R-:W4:Y:S01]  /*12a540*/  LDL.LU R0, [R1+0xa4e0] ;  /* 0x00a4e00001007983 */ /* 0x000f220000300800 */
[----:B--2---:R-:W-:Y:S03]  /*12a550*/  HMMA.16816.F32 R28, R28, R2, R48 ;  /* 0x000000021c1c723c */ /* 0x004fe60000001830 */
[----:B------:R-:W2:Y:S04]  /*12a560*/  LDL.LU.64 R50, [R1+0xa4d8] ;  /* 0x00a4d80001327983 */ /* 0x000ea80000300a00 */
[----:B------:R-:W2:-:S12]  /*12a570*/  LDL.LU.64 R48, [R1+0xa4d0] ;  /* 0x00a4d00001307983 */ /* 0x000e980000300a00 */
        /* <DEDUP_REMOVED lines=14> */
[C---:B------:R-:W-:Y:S08]  /*12a660*/  HMMA.16816.F32 R12, R28.reuse, R20, R12 ;  /* 0x000000141c0c723c */ /* 0x040ff0000000180c */
[C---:B------:R-:W-:Y:S03]  /*12a670*/  HMMA.16816.F32 R8, R28.reuse, R22, R16 ;  /* 0x000000161c08723c */ /* 0x040fe60000001810 */
        /* <DEDUP_REMOVED lines=9> */
[C---:B--2---:R-:W-:Y:S08]  /*12a710*/  HMMA.16816.F32 R4, R28.reuse, R54, R40 ;  /* 0x000000361c04723c */ /* 0x044ff00000001828 */
[C---:B----4-:R-:W-:Y:S08]  /*12a720*/  HMMA.16816.F32 R12, R28.reuse, R58, R32 ;  /* 0x0000003a1c0c723c */ /* 0x050ff00000001820 */
[C---:B------:R-:W-:Y:S11]  /*12a730*/  HMMA.16816.F32 R8, R28.reuse, R56, R36 ;  /* 0x000000381c08723c */ /* 0x040ff60000001824 */
        /* <DEDUP_REMOVED lines=8> */
[----:B------:R-:W3:Y:S04]  /*12a7c0*/  LDL.LU R58, [R1+0x148] ;  /* 0x00014800013a7983 */ /* 0x000ee80000300800 */
[----:B------:R-:W3:Y:S01]  /*12a7d0*/  LDL.LU R59, [R1+0x14c] ;  /* 0x00014c00013b7983 */ /* 0x000ee20000300800 */
[C---:B0-----:R-:W-:Y:S03]  /*12a7e0*/  HMMA.16816.F32 R4, R28.reuse, R52, R44 ;  /* 0x000000341c04723c */ /* 0x041fe6000000182c */
[----:B---3--:R-:W-:Y:S04]  /*12a7f0*/  STL.64 [R1+0xa4a8], R58 ;  /* 0x00a4a83a01007387 */ /* 0x008fe80000100a00 */
[----:B--2---:R0:W-:Y:S04]  /*12a800*/  STL.64 [R1+0xa4a0], R56 ;  /* 0x00a4a03801007387 */ /* 0x0041e80000100a00 */
[----:B------:R-:W2:Y:S08]  /*12a810*/  LDL.LU R24, [R1+0x1c0] ;  /* 0x0001c00001187983 */ /* 0x000eb00000300800 */
        /* <DEDUP_REMOVED lines=50> */
[C---:B------:R-:W-:Y:S11]  /*12ab40*/  HMMA.16816.F32 R48, R28.reuse, R48, R44 ;  /* 0x000000301c30723c */ /* 0x040ff6000000182c */
[----:B------:R-:W-:Y:S04]  /*12ab50*/  STL.64 [R1+0x2180], R56 ;  /* 0x0021803801007387 */ /* 0x000fe80000100a00 */
[----:B------:R0:W-:Y:S04]  /*12ab60*/  STL.64 [R1+0x2188], R58 ;  /* 0x0021883a01007387 */ /* 0x0001e80000100a00 */
[----:B0-----:R-:W2:Y:S04]  /*12ab70*/  LDL.LU.64 R58, [R1+0xa4a8] ;  /* 0x00a4a800013a7983 */ /* 0x001ea80000300a00 */
[----:B------:R-:W2:Y:S04]  /*12ab80*/  LDL.LU.64 R56, [R1+0xa4a0] ;  /* 0x00a4a00001387983 */ /* 0x000ea80000300a00 */
[----:B------:R-:W4:Y:S04]  /*12ab90*/  LDL.LU.64 R46, [R1+0xa498] ;  /* 0x00a49800012e7983 */ /* 0x000f280000300a00 */
[----:B------:R-:W2:Y:S04]  /*12aba0*/  LDL.LU.64 R44, [R1+0xa490] ;  /* 0x00a49000012c7983 */ /* 0x000ea80000300a00 */
[----:B------:R0:W-:Y:S04]  /*12abb0*/  STL.64 [R1+0x2170], R48 ;  /* 0x0021703001007387 */ /* 0x0001e80000100a00 */
[----:B------:R1:W-:Y:S04]  /*12abc0*/  STL.64 [R1+0x2178], R50 ;  /* 0x0021783201007387 */ /* 0x0003e80000100a00 */
[----:B0-----:R-:W3:Y:S04]  /*12abd0*/  LDL.LU R48, [R1+0xe0] ;  /* 0x0000e00001307983 */ /* 0x001ee80000300800 */
[----:B------:R-:W3:Y:S04]  /*12abe0*/  LDL.LU R49, [R1+0xe4] ;  /* 0x0000e40001317983 */ /* 0x000ee80000300800 */
[----:B-1----:R-:W3:Y:S04]  /*12abf0*/  LDL.LU R50, [R1+0xe8] ;  /* 0x0000e80001327983 */ /* 0x002ee80000300800 */
[----:B------:R-:W3:Y:S01]  /*12ac00*/  LDL.LU R51, [R1+0xec] ;  /* 0x0000ec0001337983 */ /* 0x000ee20000300800 */
[C---:B----4-:R-:W-:Y:S08]  /*12ac10*/  HMMA.16816.F32 R4, R28.reuse, R46, R4 ;  /* 0x0000002e1c04723c */ /* 0x050ff00000001804 */
[C---:B--2---:R-:W-:Y:S11]  /*12ac20*/  HMMA.16816.F32 R44, R28.reuse, R44, R40 ;  /* 0x0000002c1c2c723c */ /* 0x044ff60000001828 */
[----:B------:R-:W-:Y:S04]  /*12ac30*/  STL.64 [R1+0x2160], R4 ;  /* 0x0021600401007387 */ /* 0x000fe80000100a00 */
[----:B------:R0:W-:Y:S04]  /*12ac40*/  STL.64 [R1+0x2168], R6 ;  /* 0x0021680601007387 */ /* 0x0001e80000100a00 */
[----:B0-----:R-:W2:Y:S04]  /*12ac50*/  LDL.LU.64 R6, [R1+0xa488] ;  /* 0x00a4880001067983 */ /* 0x001ea80000300a00 */
[----:B------:R-:W4:Y:S04]  /*12ac60*/  LDL.LU.64 R4, [R1+0xa480] ;  /* 0x00a4800001047983 */ /* 0x000f280000300a00 */
        /* <DEDUP_REMOVED lines=58> */
[----:B------:R-:W-:Y:S04]  /*12b010*/  STL.64 [R1+0x20d0], R32 ;  /* 0x0020d02001007387 */ /* 0x000fe80000100a00 */
[----:B------:R-:W-:Y:S01]  /*12b020*/  STL.64 [R1+0x20d8], R34 ;  /* 0x0020d82201007387 */ /* 0x000fe20000100a00 */
[C---:B----4-:R-:W-:Y:S08]  /*12b030*/  HMMA.16816.F32 R24, R28.reuse, R22, R36 ;  /* 0x000000161c18723c */ /* 0x050ff00000001824 */
[C---:B--2---:R-:W-:Y:S01]  /*12b040*/  HMMA.16816.F32 R20, R28.reuse, R20, R56 ;  /* 0x000000141c14723c */ /* 0x044fe20000001838 */
[----:B------:R-:W2:Y:S10]  /*12b050*/  LDL.LU R56, [R1+0xa0] ;  /* 0x0000a00001387983 */ /* 0x000eb40000300800 */
[----:B------:R-:W-:Y:S04]  /*12b060*/  STL.64 [R1+0x20c0], R24 ;  /* 0x0020c01801007387 */ /* 0x000fe80000100a00 */
[----:B------:R0:W-:Y:S04]  /*12b070*/  STL.64 [R1+0x20c8], R26 ;  /* 0x0020c81a01007387 */ /* 0x0001e80000100a00 */
[----:B------:R-:W-:Y:S04]  /*12b080*/  STL.64 [R1+0x20b0], R20 ;  /* 0x0020b01401007387 */ /* 0x000fe80000100a00 */
[----:B------:R1:W-:Y:S04]  /*12b090*/  STL.64 [R1+0x20b8], R22 ;  /* 0x0020b81601007387 */ /* 0x0003e80000100a00 */
[----:B------:R-:W2:Y:S04]  /*12b0a0*/  LDL.LU R57, [R1+0xa4] ;  /* 0x0000a40001397983 */ /* 0x000ea80000300800 */
[----:B------:R-:W2:Y:S01]  /*12b0b0*/  LDL.LU R58, [R1+0xa8] ;  /* 0x0000a800013a7983 */ /* 0x000ea20000300800 */
[C---:B0-----:R-:W-:Y:S08]  /*12b0c0*/  HMMA.16816.F32 R24, R28.reuse, R18, R40 ;  /* 0x000000121c18723c */ /* 0x041ff00000001828 */
[C---:B-1----:R-:W-:Y:S08]  /*12b0d0*/  HMMA.16816.F32 R20, R28.reuse, R14, R48 ;  /* 0x0000000e1c14723c */ /* 0x042ff00000001830 */
[C---:B------:R-:W-:Y:S08]  /*12b0e0*/  HMMA.16816.F32 R16, R28.reuse, R16, R44 ;  /* 0x000000101c10723c */ /* 0x040ff0000000182c */
[----:B------:R-:W-:Y:S01]  /*12b0f0*/  HMMA.16816.F32 R12, R28, R12, R52 ;  /* 0x0000000c1c0c723c */ /* 0x000fe20000001834 */
[----:B------:R-:W-:Y:S01]  /*12b100*/  IMAD.MOV.U32 R59, RZ, RZ, R0 ;  /* 0x000000ffff3b7224 */ /* 0x000fe200078e0000 */
[----:B------:R-:W-:Y:S04]  /*12b110*/  STL.64 [R1+0x20a0], R24 ;  /* 0x0020a01801007387 */ /* 0x000fe80000100a00 */
[----:B------:R-:W-:Y:S01]  /*12b120*/  STL.64 [R1+0x20a8], R26 ;  /* 0x0020a81a01007387 */ /* 0x000fe20000100a00 */
[----:B------:R-:W-:-:S03]  /*12b130*/  IMAD.MOV.U32 R0, RZ, RZ, R23 ;  /* 0x000000ffff007224 */ /* 0x000fc600078e0017 */
[----:B------:R0:W-:Y:S04]  /*12b140*/  STL.64 [R1+0x2080], R20 ;  /* 0x0020801401007387 */ /* 0x0001e80000100a00 */
[----:B------:R-:W-:Y:S04]  /*12b150*/  STL.64 [R1+0x2090], R16 ;  /* 0x0020901001007387 */ /* 0x000fe80000100a00 */
[----:B------:R-:W-:Y:S04]  /*12b160*/  STL.64 [R1+0x2098], R18 ;  /* 0x0020981201007387 */ /* 0x000fe80000100a00 */
[----:B------:R1:W-:Y:S04]  /*12b170*/  STL [R1+0x2088], R22 ;  /* 0x0020881601007387 */ /* 0x0003e80000100800 */
[----:B------:R-:W-:Y:S04]  /*12b180*/  STL [R1+0x93b8], R0 ;  /* 0x0093b80001007387 */ /* 0x000fe80000100800 */
[----:B0-----:R-:W3:Y:S04]  /*12b190*/  LDL.LU R20, [R1+0x40] ;  /* 0x0000400001147983 */ /* 0x001ee80000300800 */
[----:B------:R0:W-:Y:S04]  /*12b1a0*/  STL.64 [R1+0x2070], R12 ;  /* 0x0020700c01007387 */ /* 0x0001e80000100a00 */
[----:B------:R4:W-:Y:S04]  /*12b1b0*/  STL.64 [R1+0x2078], R14 ;  /* 0x0020780e01007387 */ /* 0x0009e80000100a00 */
[----:B------:R-:W3:Y:S04]  /*12b1c0*/  LDL.LU R21, [R1+0x44] ;  /* 0x0000440001157983 */ /* 0x000ee80000300800 */
[----:B-1----:R-:W3:Y:S04]  /*12b1d0*/  LDL.LU R22, [R1+0x48] ;  /* 0x0000480001167983 */ /* 0x002ee80000300800 */
[----:B------:R-:W3:Y:S04]  /*12b1e0*/  LDL.LU R23, [R1+0x4c] ;  /* 0x00004c0001177983 */ /* 0x000ee80000300800 */
[----:B------:R-:W3:Y:S04]  /*12b1f0*/  LDL.LU R16, [R1+0x60] ;  /* 0x0000600001107983 */ /* 0x000ee80000300800 */
[----:B------:R-:W3:Y:S04]  /*12b200*/  LDL.LU R17, [R1+0x64] ;  /* 0x0000640001117983 */ /* 0x000ee80000300800 */
[----:B------:R-:W3:Y:S04]  /*12b210*/  LDL.LU R18, [R1+0x68] ;  /* 0x0000680001127983 */ /* 0x000ee80000300800 */
[----:B------:R-:W3:Y:S04]  /*12b220*/  LDL.LU R19, [R1+0x6c] ;  /* 0x00006c0001137983 */ /* 0x000ee80000300800 */
[----:B0-----:R-:W3:Y:S04]  /*12b230*/  LDL.LU R12, [R1+0x80] ;  /* 0x00008000010c7983 */ /* 0x001ee80000300800 */
[----:B------:R-:W3:Y:S04]  /*12b240*/  LDL.LU R13, [R1+0x84] ;  /* 0x00008400010d7983 */ /* 0x000ee80000300800 */
[----:B----4-:R-:W3:Y:S04]  /*12b250*/  LDL.LU R14, [R1+0x88] ;  /* 0x00008800010e7983 */ /* 0x010ee80000300800 */
        /* <DEDUP_REMOVED lines=15> */
[----:B------:R0:W-:Y:S04]  /*12b350*/  STL.64 [R1+0x2060], R44 ;  /* 0x0020602c01007387 */ /* 0x0001e80000100a00 */
[----:B------:R1:W-:Y:S01]  /*12b360*/  STL [R1+0x2068], R46 ;  /* 0x0020682e01007387 */ /* 0x0003e20000100800 */
[----:B------:R-:W-:-:S03]  /*12b370*/  IMAD.MOV.U32 R0, RZ, RZ, R47 ;  /* 0x000000ffff007224 */ /* 0x000fc600078e002f */
[----:B0-----:R-:W2:Y:S04]  /*12b380*/  LDL.LU R44, [R1+0x50] ;  /* 0x00005000012c7983 */ /* 0x001ea80000300800 */
[----:B------:R-:W2:Y:S04]  /*12b390*/  LDL.LU R45, [R1+0x54] ;  /* 0x00005400012d7983 */ /* 0x000ea80000300800 */
[----:B-1----:R-:W2:Y:S04]  /*12b3a0*/  LDL.LU R46, [R1+0x58] ;  /* 0x00005800012e7983 */ /* 0x002ea80000300800 */
[----:B------:R-:W2:Y:S04]  /*12b3b0*/  LDL.LU R47, [R1+0x5c] ;  /* 0x00005c00012f7983 */ /* 0x000ea80000300800 */
[----:B------:R-:W2:Y:S04]  /*12b3c0*/  LDL R42, [R1+0x3768] ;  /* 0x00376800012a7983 */ /* 0x000ea80000100800 */
[----:B------:R-:W2:Y:S04]  /*12b3d0*/  LDL R43, [R1+0x376c] ;  /* 0x00376c00012b7983 */ /* 0x000ea80000100800 */
[----:B------:R-:W2:Y:S04]  /*12b3e0*/  LDL R52, [R1+0x3778] ;  /* 0x0037780001347983 */ /* 0x000ea80000100800 */
[----:B------:R-:W2:Y:S04]  /*12b3f0*/  LDL.LU R48, [R1+0x70] ;  /* 0x0000700001307983 */ /* 0x000ea80000300800 */
[----:B------:R-:W2:Y:S04]  /*12b400*/  LDL.LU R49, [R1+0x74] ;  /* 0x0000740001317983 */ /* 0x000ea80000300800 */
[----:B------:R-:W2:Y:S04]  /*12b410*/  LDL.LU R50, [R1+0x78] ;  /* 0x0000780001327983 */ /* 0x000ea80000300800 */
[----:B------:R-:W2:Y:S04]  /*12b420*/  LDL.LU R51, [R1+0x7c] ;  /* 0x00007c0001337983 */ /* 0x000ea80000300800 */
[----:B------:R-:W2:Y:S04]  /*12b430*/  LDL R53, [R1+0x377c] ;  /* 0x00377c0001357983 */ /* 0x000ea80000100800 */
[----:B------:R-:W2:Y:S04]  /*12b440*/  LDL R54, [R1+0x3788] ;  /* 0x0037880001367983 */ /* 0x000ea80000100800 */
[----:B------:R-:W2:Y:S04]  /*12b450*/  LDL R55, [R1+0x378c] ;  /* 0x00378c0001377983 */ /* 0x000ea80000100800 */
[----:B------:R-:W2:Y:S04]  /*12b460*/  LDL R60, [R1+0x3798] ;  /* 0x00379800013c7983 */ /* 0x000ea80000100800 */
[----:B------:R-:W2:Y:S04]  /*12b470*/  LDL.LU R56, [R1+0x90] ;  /* 0x0000900001387983 */ /* 0x000ea80000300800 */
[----:B------:R-:W2:Y:S04]  /*12b480*/  LDL.LU R57, [R1+0x94] ;  /* 0x0000940001397983 */ /* 0x000ea80000300800 */
[----:B------:R-:W2:Y:S04]  /*12b490*/  LDL.LU R58, [R1+0x98] ;  /* 0x00009800013a7983 */ /* 0x000ea80000300800 */
[----:B------:R-:W2:Y:S01]  /*12b4a0*/  LDL.LU R59, [R1+0x9c] ;  /* 0x00009c00013b7983 */ /* 0x000ea20000300800 */
[----:B---3--:R-:W-:Y:S03]  /*12b4b0*/  HMMA.16816.F32 R8, R28, R8, R12 ;  /* 0x000000081c08723c */ /* 0x008fe6000000180c */
[----:B------:R-:W-:-:S15]  /*12b4c0*/  STL [R1+0x9400], R0 ;  /* 0x0094000001007387 */ /* 0x000fde0000100800 */
[----:B------:R-:W-:Y:S01]  /*12b4d0*/  NOP ;  /* 0x0000000000007918 */ /* 0x000fe20000000000 */
[----:B------:R-:W-:Y:S04]  /*12b4e0*/  STL.64 [R1+0x2050], R8 ;  /* 0x0020500801007387 */ /* 0x000fe80000100a00 */
[----:B------:R0:W-:Y:S04]  /*12b4f0*/  STL.64 [R1+0x2058], R10 ;  /* 0x0020580a01007387 */ /* 0x0001e80000100a00 */
[----:B------:R-:W3:Y:S01]  /*12b500*/  LDL R61, [R1+0x379c] ;  /* 0x00379c00013d7983 */ /* 0x000ee20000100800 */
[C---:B------:R-:W-:Y:S08]  /*12b510*/  HMMA.16816.F32 R12, R28.reuse, R6, R16 ;  /* 0x000000061c0c723c */ /* 0x040ff00000001810 */
[C---:B0-----:R-:W-:Y:S11]  /*12b520*/  HMMA.16816.F32 R8, R28.reuse, R4, R20 ;  /* 0x000000041c08723c */ /* 0x041ff60000001814 */
[----:B------:R-:W-:Y:S04]  /*12b530*/  STL.64 [R1+0x2030], R12 ;  /* 0x0020300c01007387 */ /* 0x000fe80000100a00 */
[----:B------:R-:W-:Y:S04]  /*12b540*/  STL.64 [R1+0x2038], R14 ;  /* 0x0020380e01007387 */ /* 0x000fe80000100a00 */
[----:B------:R-:W-:Y:S04]  /*12b550*/  STL.64 [R1+0x40], R8 ;  /* 0x0000400801007387 */ /* 0x000fe80000100a00 */
[----:B------:R4:W-:Y:S02]  /*12b560*/  STL.64 [R1+0x48], R10 ;  /* 0x0000480a01007387 */ /* 0x0009e40000100a00 */
[----:B----4-:R-:W-:Y:S01]  /*12b570*/  HMMA.16816.F32 R8, R28, R2, R36 ;  /* 0x000000021c08723c */ /* 0x010fe20000001824 */
[----:B------:R-:W-:-:S02]  /*12b580*/  IMAD R4, R27, 0x100, R26 ;  /* 0x000001001b047824 */ /* 0x000fc400078e021a */
[----:B------:R-:W-:Y:S02]  /*12b590*/  IMAD R5, R33, 0x100, R32 ;  /* 0x0000010021057824 */ /* 0x000fe400078e0220 */
[----:B------:R-:W-:Y:S02]  /*12b5a0*/  IMAD R6, R35, 0x100, R34 ;  /* 0x0000010023067824 */ /* 0x000fe400078e0222 */
[----:B------:R-:W-:Y:S01]  /*12b5b0*/  IMAD R7, R41, 0x100, R40 ;  /* 0x0000010029077824 */ /* 0x000fe200078e0228 */
[----:B------:R-:W-:Y:S02]  /*12b5c0*/  F2FP.F16.E4M3.UNPACK_B R28, R4 ;  /* 0x00000004ff1c723e */ /* 0x000fe400020006ff */
[----:B------:R-:W-:Y:S02]  /*12b5d0*/  F2FP.F16.E4M3.UNPACK_B R29, R5 ;  /* 0x00000005ff1d723e */ /* 0x000fe400020006ff */
[----:B------:R-:W-:Y:S02]  /*12b5e0*/  F2FP.F16.E4M3.UNPACK_B R30, R6 ;  /* 0x00000006ff1e723e */ /* 0x000fe400020006ff */
[----:B------:R-:W-:-:S05]  /*12b5f0*/  F2FP.F16.E4M3.UNPACK_B R31, R7 ;  /* 0x00000007ff1f723e */ /* 0x000fca00020006ff */
[----:B------:R2:W-:Y:S01]  /*12b600*/  STL.64 [R1+0x30], R8 ;  /* 0x0000300801007387 */ /* 0x0005e20000100a00 */
[----:B------:R-:W-:-:S03]  /*12b610*/  IMAD.MOV.U32 R0, RZ, RZ, R11 ;  /* 0x000000ffff007224 */ /* 0x000fc600078e000b */
[----:B------:R-:W-:Y:S04]  /*12b620*/  STL [R1+0x38], R10 ;  /* 0x0000380a01007387 */ /* 0x000fe80000100800 */
[----:B------:R-:W-:Y:S01]  /*12b630*/  STL [R1+0x9498], R0 ;  /* 0x0094980001007387 */ /* 0x000fe20000100800 */
[----:B--2---:R-:W-:Y:S02]  /*12b640*/  F2FP.F16.E4M3.UNPACK_B R8, R42 ;  /* 0x0000002aff08723e */ /* 0x004fe400020006ff */
[----:B------:R-:W-:-:S07]  /*12b650*/  F2FP.F16.E4M3.UNPACK_B R9, R43 ;  /* 0x0000002bff09723e */ /* 0x000fce00020006ff */
[----:B------:R-:W-:Y:S01]  /*12b660*/  HMMA.16816.F32 R12, R28, R8, R44 ;  /* 0x000000081c0c723c */ /* 0x000fe2000000182c */
[----:B------:R-:W-:Y:S02]  /*12b670*/  F2FP.F16.E4M3.UNPACK_B R6, R52 ;  /* 0x00000034ff06723e */ /* 0x000fe400020006ff */
[----:B------:R-:W-:Y:S01]  /*12b680*/  F2FP.F16.E4M3.UNPACK_B R7, R53 ;  /* 0x00000035ff07723e */ /* 0x000fe200020006ff */
[----:B------:R-:W-:Y:S01]  /*12b690*/  STL.64 [R1+0x18], R8 ;  /* 0x0000180801007387 */ /* 0x000fe20000100a00 */
[----:B------:R-:W-:-:S14]  /*12b6a0*/  IMAD.MOV.U32 R2, RZ, RZ, R8 ;  /* 0x000000ffff027224 */ /* 0x000fdc00078e0008 */
[----:B------:R-:W-:Y:S04]  /*12b6b0*/  STL.64 [R1+0x2020], R12 ;  /* 0x0020200c01007387 */ /* 0x000fe80000100a00 */
[----:B------:R0:W-:Y:S02]  /*12b6c0*/  STL.64 [R1+0x2028], R14 ;  /* 0x0020280e01007387 */ /* 0x0001e40000100a00 */
[C---:B0-----:R-:W-:Y:S01]  /*12b6d0*/  HMMA.16816.F32 R12, R28.reuse, R6, R48 ;  /* 0x000000061c0c723c */ /* 0x041fe20000001830 */
[----:B------:R-:W-:Y:S01]  /*12b6e0*/  IMAD.MOV.U32 R0, RZ, RZ, R9 ;  /* 0x000000ffff007224 */ /* 0x000fe200078e0009 */
[----:B------:R-:W-:Y:S02]  /*12b6f0*/  F2FP.F16.E4M3.UNPACK_B R8, R54 ;  /* 0x00000036ff08723e */ /* 0x000fe400020006ff */
[----:B------:R-:W-:Y:S01]  /*12b700*/  F2FP.F16.E4M3.UNPACK_B R9, R55 ;  /* 0x00000037ff09723e */ /* 0x000fe200020006ff */
[----:B------:R-:W-:Y:S04]  /*12b710*/  STL [R1+0x10], R6 ;  /* 0x0000100601007387 */ /* 0x000fe80000100800 */
[----:B------:R-:W-:Y:S10]  /*12b720*/  STL [R1+0x14], R7 ;  /* 0x0000140701007387 */ /* 0x000ff40000100800 */
[----:B------:R-:W-:Y:S04]  /*12b730*/  STL.64 [R1+0x2010], R12 ;  /* 0x0020100c01007387 */ /* 0x000fe80000100a00 */
[----:B------:R0:W-:Y:S02]  /*12b740*/  STL.64 [R1+0x2018], R14 ;  /* 0x0020180e01007387 */ /* 0x0001e40000100a00 */
[----:B0-----:R-:W-:Y:S01]  /*12b750*/  HMMA.16816.F32 R12, R28, R8, R56 ;  /* 0x000000081c0c723c */ /* 0x001fe20000001838 */
[----:B------:R-:W-:-:S02]  /*12b760*/  IMAD.MOV.U32 R4, RZ, RZ, R6 ;  /* 0x000000ffff047224 */ /* 0x000fc400078e0006 */
[----:B------:R-:W-:Y:S01]  /*12b770*/  IMAD.MOV.U32 R6, RZ, RZ, R8 ;  /* 0x000000ffff067224 */ /* 0x000fe200078e0008 */
[----:B------:R-:W-:Y:S01]  /*12b780*/  STL [R1+0x8], R8 ;  /* 0x0000080801007387 */ /* 0x000fe20000100800 */
[----:B------:R-:W-:Y:S01]  /*12b790*/  IMAD.MOV.U32 R5, RZ, RZ, R9 ;  /* 0x000000ffff057224 */ /* 0x000fe200078e0009 */
[----:B------:R-:W-:Y:S02]  /*12b7a0*/  F2FP.F16.E4M3.UNPACK_B R10, R60 ;  /* 0x0000003cff0a723e */ /* 0x000fe400020006ff */
[----:B------:R-:W-:Y:S01]  /*12b7b0*/  STL [R1+0xc], R9 ;  /* 0x00000c0901007387 */ /* 0x000fe20000100800 */
[----:B---3--:R-:W-:-:S10]  /*12b7c0*/  F2FP.F16.E4M3.UNPACK_B R11, R61 ;  /* 0x0000003dff0b723e */ /* 0x008fd400020006ff */
        /* <DEDUP_REMOVED lines=19> */
[----:B------:R-:W2:Y:S01]  /*12b900*/  LDL.LU R5, [R1+0xb4] ;  /* 0x0000b40001057983 */ /* 0x000ea20000300800 */
[----:B------:R-:W-:-:S03]  /*12b910*/  IMAD.MOV.U32 R3, RZ, RZ, R7 ;  /* 0x000000ffff037224 */ /* 0x000fc600078e0007 */
[----:B------:R-:W2:Y:S04]  /*12b920*/  LDL.LU R6, [R1+0xb8] ;  /* 0x0000b80001067983 */ /* 0x000ea80000300800 */
[----:B------:R-:W2:Y:S04]  /*12b930*/  LDL.LU R7, [R1+0xbc] ;  /* 0x0000bc0001077983 */ /* 0x000ea80000300800 */
        /* <DEDUP_REMOVED lines=9> */
[----:B------:R-:W3:Y:S04]  /*12b9d0*/  LDL.LU R16, [R1+0xf0] ;  /* 0x0000f00001107983 */ /* 0x000ee80000300800 */
        /* <DEDUP_REMOVED lines=20> */
[----:B------:R-:W4:Y:S01]  /*12bb20*/  LDL R47, [R1+0x3818] ;  /* 0x00381800012f7983 */ /* 0x000f220000100800 */
[----:B--2---:R-:W-:-:S15]  /*12bb30*/  HMMA.16816.F32 R4, R28, R10, R4 ;  /* 0x0000000a1c04723c */ /* 0x004fde0000001804 */
[----:B------:R-:W-:-:S04]  /*12bb40*/  NOP ;  /* 0x0000000000007918 */ /* 0x000fc80000000000 */
[----:B------:R-:W-:Y:S04]  /*12bb50*/  STL.64 [R1+0x1ff0], R4 ;  /* 0x001ff00401007387 */ /* 0x000fe80000100a00 */
[----:B------:R0:W-:Y:S04]  /*12bb60*/  STL.64 [R1+0x1ff8], R6 ;  /* 0x001ff80601007387 */ /* 0x0001e80000100a00 */
[----:B0-----:R-:W2:Y:S04]  /*12bb70*/  LDL.LU R6, [R1+0xa3f8] ;  /* 0x00a3f80001067983 */ /* 0x001ea80000300800 */
[----:B------:R-:W2:Y:S01]  /*12bb80*/  LDL.LU.64 R4, [R1+0xa3f0] ;  /* 0x00a3f00001047983 */ /* 0x000ea20000300a00 */
[----:B------:R-:W-:Y:S01]  /*12bb90*/  IMAD.MOV.U32 R8, RZ, RZ, R10 ;  /* 0x000000ffff087224 */ /* 0x000fe200078e000a */
[----:B---3--:R-:W-:Y:S01]  /*12bba0*/  F2FP.F16.E4M3.UNPACK_B R60, R60 ;  /* 0x0000003cff3c723e */ /* 0x008fe200020006ff */
[----:B------:R-:W-:Y:S01]  /*12bbb0*/  IMAD.MOV.U32 R7, RZ, RZ, R11 ;  /* 0x000000ffff077224 */ /* 0x000fe200078e000b */
[----:B------:R-:W-:-:S02]  /*12bbc0*/  F2FP.F16.E4M3.UNPACK_B R61, R61 ;  /* 0x0000003dff3d723e */ /* 0x000fc400020006ff */
[----:B------:R-:W-:Y:S01]  /*12bbd0*/  STL [R1+0xa3e8], R8 ;  /* 0x00a3e80801007387 */ /* 0x000fe20000100800 */
[----:B------:R-:W-:Y:S02]  /*12bbe0*/  F2FP.F16.E4M3.UNPACK_B R58, R58 ;  /* 0x0000003aff3a723e */ /* 0x000fe400020006ff */
[----:B------:R-:W-:Y:S02]  /*12bbf0*/  F2FP.F16.E4M3.UNPACK_B R59, R59 ;  /* 0x0000003bff3b723e */ /* 0x000fe400020006ff */
[----:B------:R-:W-:Y:S02]  /*12bc00*/  F2FP.F16.E4M3.UNPACK_B R56, R56 ;  /* 0x00000038ff38723e */ /* 0x000fe400020006ff */
[----:B----4-:R-:W-:Y:S02]  /*12bc10*/  F2FP.F16.E4M3.UNPACK_B R57, R57 ;  /* 0x00000039ff39723e */ /* 0x010fe400020006ff */
[----:B------:R-:W-:Y:S02]  /*12bc20*/  F2FP.F16.E4M3.UNPACK_B R54, R54 ;  /* 0x00000036ff36723e */ /* 0x000fe400020006ff */
[----:B------:R-:W-:-:S02]  /*12bc30*/  F2FP.F16.E4M3.UNPACK_B R55, R55 ;  /* 0x00000037ff37723e */ /* 0x000fc400020006ff */
[----:B------:R-:W-:Y:S02]  /*12bc40*/  F2FP.F16.E4M3.UNPACK_B R52, R52 ;  /* 0x00000034ff34723e */ /* 0x000fe400020006ff */
[----:B------:R-:W-:Y:S02]  /*12bc50*/  F2FP.F16.E4M3.UNPACK_B R53, R53 ;  /* 0x00000035ff35723e */ /* 0x000fe400020006ff */
[----:B------:R-:W-:Y:S02]  /*12bc60*/  F2FP.F16.E4M3.UNPACK_B R50, R50 ;  /* 0x00000032ff32723e */ /* 0x000fe400020006ff */
[----:B------:R-:W-:Y:S02]  /*12bc70*/  F2FP.F16.E4M3.UNPACK_B R51, R51 ;  /* 0x00000033ff33723e */ /* 0x000fe400020006ff */
[----:B------:R-:W-:Y:S02]  /*12bc80*/  F2FP.F16.E4M3.UNPACK_B R48, R48 ;  /* 0x00000030ff30723e */ /* 0x000fe400020006ff */
[----:B------:R-:W-:-:S02]  /*12bc90*/  F2FP.F16.E4M3.UNPACK_B R49, R49 ;  /* 0x00000031ff31723e */ /* 0x000fc400020006ff */
[----:B------:R-:W-:Y:S01]  /*12bca0*/  F2FP.F16.E4M3.UNPACK_B R46, R47 ;  /* 0x0000002fff2e723e */ /* 0x000fe200020006ff */
        /* <DEDUP_REMOVED lines=82> */
[----:B--2---:R-:W-:-:S07]  /*12c1d0*/  F2FP.F16.E4M3.UNPACK_B R47, R47 ;  /* 0x0000002fff2f723e */ /* 0x004fce00020006ff */
[----:B------:R-:W-:Y:S01]  /*12c1e0*/  HMMA.16816.F32 R8, R28, R46, R8 ;  /* 0x0000002e1c08723c */ /* 0x000fe20000001808 */
[----:B---3--:R-:W-:Y:S02]  /*12c1f0*/  F2FP.F16.E4M3.UNPACK_B R44, R44 ;  /* 0x0000002cff2c723e */ /* 0x008fe400020006ff */
[----:B------:R-:W-:Y:S02]  /*12c200*/  F2FP.F16.E4M3.UNPACK_B R45, R45 ;  /* 0x0000002dff2d723e */ /* 0x000fe400020006ff */
[----:B----4-:R-:W-:Y:S02]  /*12c210*/  F2FP.F16.E4M3.UNPACK_B R42, R42 ;  /* 0x0000002aff2a723e */ /* 0x010fe400020006ff */
[----:B------:R-:W-:-:S12]  /*12c220*/  F2FP.F16.E4M3.UNPACK_B R43, R43 ;  /* 0x0000002bff2b723e */ /* 0x000fd800020006ff */
[----:B------:R0:W-:Y:S04]  /*12c230*/  STL.64 [R1+0x1f70], R8 ;  /* 0x001f700801007387 */ /* 0x0001e80000100a00 */
[----:B------:R-:W-:Y:S04]  /*12c240*/  STL.64 [R1+0x1f78], R10 ;  /* 0x001f780a01007387 */ /* 0x000fe80000100a00 */
[----:B0-----:R-:W2:Y:S04]  /*12c250*/  LDL.LU R8, [R1+0xa3e8] ;  /* 0x00a3e80001087983 */ /* 0x001ea80000300800 */
[----:B------:R-:W-:Y:S04]  /*12c260*/  STL.64 [R1+0xa350], R46 ;  /* 0x00a3502e01007387 */ /* 0x000fe80000100a00 */
[----:B------:R0:W-:Y:S01]  /*12c270*/  STL.64 [R1+0xa348], R44 ;  /* 0x00a3482c01007387 */ /* 0x0001e20000100a00 */
[C---:B------:R-:W-:Y:S08]  /*12c280*/  HMMA.16816.F32 R48, R28.reuse, R44, R48 ;  /* 0x0000002c1c30723c */ /* 0x040ff00000001830 */
[----:B0-----:R-:W-:Y:S01]  /*12c290*/  HMMA.16816.F32 R44, R28, R42, R52 ;  /* 0x0000002a1c2c723c */ /* 0x001fe20000001834 */
[----:B------:R-:W-:-:S02]  /*12c2a0*/  F2FP.F16.E4M3.UNPACK_B R40, R40 ;  /* 0x00000028ff28723e */ /* 0x000fc400020006ff */
[----:B------:R-:W-:Y:S02]  /*12c2b0*/  F2FP.F16.E4M3.UNPACK_B R41, R41 ;  /* 0x00000029ff29723e */ /* 0x000fe400020006ff */
[----:B------:R-:W-:Y:S02]  /*12c2c0*/  F2FP.F16.E4M3.UNPACK_B R38, R38 ;  /* 0x00000026ff26723e */ /* 0x000fe400020006ff */
[----:B------:R-:W-:-:S04]  /*12c2d0*/  F2FP.F16.E4M3.UNPACK_B R39, R39 ;  /* 0x00000027ff27723e */ /* 0x000fc800020006ff */
[----:B------:R-:W-:Y:S04]  /*12c2e0*/  STL.64 [R1+0x1f60], R48 ;  /* 0x001f603001007387 */ /* 0x000fe80000100a00 */
[----:B------:R-:W-:Y:S01]  /*12c2f0*/  STL.64 [R1+0x1f68], R50 ;  /* 0x001f683201007387 */ /* 0x000fe20000100a00 */
[C---:B------:R-:W-:Y:S03]  /*12c300*/  HMMA.16816.F32 R4, R28.reuse, R38, R4 ;  /* 0x000000261c04723c */ /* 0x040fe60000001804 */
        /* <DEDUP_REMOVED lines=24> */
[----:B------:R-:W3:Y:S01]  /*12c490*/  LDL.LU R56, [R1+0x390] ;  /* 0x0003900001387983 */ /* 0x000ee20000300800 */
[----:B0-----:R-:W-:Y:S01]  /*12c4a0*/  HMMA.16816.F32 R4, R28, R32, R20 ;  /* 0x000000201c04723c */ /* 0x001fe20000001814 */
[----:B------:R-:W-:-:S15]  /*12c4b0*/  F2FP.F16.E4M3.UNPACK_B R26, R27 ;  /* 0x0000001bff1a723e */ /* 0x000fde00020006ff */
        /* <DEDUP_REMOVED lines=105> */
[----:B------:R-:W-:Y:S01]  /*12cb50*/  F2FP.F16.E4M3.UNPACK_B R10, R11 ;  /* 0x0000000bff0a723e */ /* 0x000fe200020006ff */
        /* <DEDUP_REMOVED lines=27> */
[----:B------:R-:W2:Y:S04]  /*12cd10*/  LDL R11, [R1+0x391c] ;  /* 0x00391c00010b7983 */ /* 0x000ea80000100800 */
[----:B------:R-:W3:Y:S04]  /*12cd20*/  LDL R8, [R1+0x3928] ;  /* 0x0039280001087983 */ /* 0x000ee80000100800 */
[----:B------:R-:W4:Y:S01]  /*12cd30*/  LDL R9, [R1+0x392c] ;  /* 0x00392c0001097983 */ /* 0x000f220000100800 */
[----:B------:R-:W-:-:S02]  /*12cd40*/  IMAD.MOV.U32 R46, RZ, RZ, R4 ;  /* 0x000000ffff2e7224 */ /* 0x000fc400078e0004 */
[----:B------:R-:W-:Y:S02]  /*12cd50*/  IMAD.MOV.U32 R47, RZ, RZ, R3 ;  /* 0x000000ffff2f7224 */ /* 0x000fe400078e0003 */
[----:B------:R-:W-:Y:S01]  /*12cd60*/  IMAD.MOV.U32 R44, RZ, RZ, R2 ;  /* 0x000000ffff2c7224 */ /* 0x000fe200078e0002 */
[----:B------:R-:W4:Y:S04]  /*12cd70*/  LDL R6, [R1+0x3938] ;  /* 0x0039380001067983 */ /* 0x000f280000100800 */
        /* <DEDUP_REMOVED lines=30> */
[----:B----4-:R-:W-:-:S03]  /*12cf60*/  F2FP.F16.E4M3.UNPACK_B R9, R9 ;  /* 0x00000009ff09723e */ /* 0x010fc600020006ff */
        /* <DEDUP_REMOVED lines=10> */
[----:B------:R-:W-:-:S02]  /*12d010*/  F2FP.F16.E4M3.UNPACK_B R6, R6 ;  /* 0x00000006ff06723e */ /* 0x000fc400020006ff */
[----:B------:R-:W-:Y:S01]  /*12d020*/  F2FP.F16.E4M3.UNPACK_B R7, R7 ;  /* 0x00000007ff07723e */ /* 0x000fe200020006ff */
[----:B------:R-:W-:Y:S04]  /*12d030*/  STL.64 [R1+0xa2e0], R10 ;  /* 0x00a2e00a01007387 */ /* 0x000fe80000100a00 */
[----:B------:R0:W-:Y:S02]  /*12d040*/  STL.64 [R1+0xa2d8], R8 ;  /* 0x00a2d80801007387 */ /* 0x0001e40000100a00 */
[----:B0-----:R-:W-:Y:S01]  /*12d050*/  HMMA.16816.F32 R8, R28, R6, R12 ;  /* 0x000000061c08723c */ /* 0x001fe2000000180c */
[----:B------:R-:W-:Y:S02]  /*12d060*/  F2FP.F16.E4M3.UNPACK_B R4, R4 ;  /* 0x00000004ff04723e */ /* 0x000fe400020006ff */
[----:B------:R-:W-:-:S02]  /*12d070*/  F2FP.F16.E4M3.UNPACK_B R5, R5 ;  /* 0x00000005ff05723e */ /* 0x000fc400020006ff */
[----:B------:R-:W-:-:S14]  /*12d080*/  F2FP.F16.E4M3.UNPACK_B R2, R2 ;  /* 0x00000002ff02723e */ /* 0x000fdc00020006ff */
[----:B------:R-:W-:Y:S04]  /*12d090*/  STL.64 [R1+0x1e50], R8 ;  /* 0x001e500801007387 */ /* 0x000fe80000100a00 */
[----:B------:R0:W-:Y:S02]  /*12d0a0*/  STL.64 [R1+0x1e58], R10 ;  /* 0x001e580a01007387 */ /* 0x0001e40000100a00 */
[----:B0-----:R-:W-:Y:S01]  /*12d0b0*/  HMMA.16816.F32 R8, R28, R4, R16 ;  /* 0x000000041c08723c */ /* 0x001fe20000001810 */
[----:B------:R-:W-:Y:S01]  /*12d0c0*/  F2FP.F16.E4M3.UNPACK_B R3, R3 ;  /* 0x00000003ff03723e */ /* 0x000fe200020006ff */
        /* <DEDUP_REMOVED lines=4142> */
[----:B------:R-:W-:Y:S10]  /*13d3b0*/  STL [R1+0x94f8], R9 ;  /* 0x0094f80901007387 */ /* 0x000ff40000100800 */
[----:B------:R-:W-:Y:S04]  /*13d3c0*/  STL.64 [R1+0x4e0], R16 ;  /* 0x0004e01001007387 */ /* 0x000fe80000100a00 */
[----:B------:R-:W-:Y:S04]  /*13d3d0*/  STL.64 [R1+0x4e8], R18 ;  /* 0x0004e81201007387 */ /* 0x000fe80000100a00 */
[----:B------:R-:W-:Y:S04]  /*13d3e0*/  STL.64 [R1+0x95d8], R10 ;  /* 0x0095d80a01007387 */ /* 0x000fe80000100a00 */
[----:B------:R-:W-:Y:S04]  /*13d3f0*/  STL.64 [R1+0x4d0], R12 ;  /* 0x0004d00c01007387 */ /* 0x000fe80000100a00 */
[----:B------:R0:W-:Y:S02]  /*13d400*/  STL.64 [R1+0x4d8], R14 ;  /* 0x0004d80e01007387 */ /* 0x0001e40000100a00 */
[C---:B0-----:R-:W-:Y:S02]  /*13d410*/  HMMA.16816.F32 R12, R28.reuse, R6, R40 ;  /* 0x000000061c0c723c */ /* 0x041fe40000001828 */
[----:B------:R0:W-:Y:S04]  /*13d420*/  STL [R1+0x95d0], R8 ;  /* 0x0095d00801007387 */ /* 0x0001e80000100800 */
[----:B------:R-:W-:Y:S02]  /*13d430*/  STL.64 [R1+0x94f0], R6 ;  /* 0x0094f00601007387 */ /* 0x000fe40000100a00 */
[C---:B0-----:R-:W-:Y:S11]  /*13d440*/  HMMA.16816.F32 R8, R28.reuse, R4, R44 ;  /* 0x000000041c08723c */ /* 0x041ff6000000182c */
[----:B------:R-:W-:Y:S04]  /*13d450*/  STL.64 [R1+0x4c0], R12 ;  /* 0x0004c00c01007387 */ /* 0x000fe80000100a00 */
[----:B------:R0:W-:Y:S02]  /*13d460*/  STL.64 [R1+0x4c8], R14 ;  /* 0x0004c80e01007387 */ /* 0x0001e40000100a00 */
[----:B0-----:R-:W-:Y:S02]  /*13d470*/  HMMA.16816.F32 R12, R28, R2, R56 ;  /* 0x000000021c0c723c */ /* 0x001fe40000001838 */
[----:B------:R0:W-:Y:S04]  /*13d480*/  STL.64 [R1+0x94e8], R4 ;  /* 0x0094e80401007387 */ /* 0x0001e80000100a00 */
[----:B------:R1:W-:Y:S04]  /*13d490*/  STL.64 [R1+0x4b0], R8 ;  /* 0x0004b00801007387 */ /* 0x0003e80000100a00 */
[----:B------:R2:W-:Y:S04]  /*13d4a0*/  STL.64 [R1+0x4b8], R10 ;  /* 0x0004b80a01007387 */ /* 0x0005e80000100a00 */
[----:B------:R-:W-:Y:S04]  /*13d4b0*/  STL [R1+0x94bc], R2 ;  /* 0x0094bc0201007387 */ /* 0x000fe80000100800 */
[----:B------:R-:W-:Y:S01]  /*13d4c0*/  STL [R1+0x94b8], R3 ;  /* 0x0094b80301007387 */ /* 0x000fe20000100800 */
[----:B0-----:R-:W-:-:S02]  /*13d4d0*/  IMAD R5, R54, 0x100, R53 ;  /* 0x0000010036057824 */ /* 0x001fc400078e0235 */
[----:B-1----:R-:W-:Y:S01]  /*13d4e0*/  IMAD R8, R52, 0x100, R51 ;  /* 0x0000010034087824 */ /* 0x002fe200078e0233 */
[----:B------:R0:W-:Y:S04]  /*13d4f0*/  STL.64 [R1+0x240], R12 ;  /* 0x0002400c01007387 */ /* 0x0001e80000100a00 */
[----:B------:R1:W-:Y:S04]  /*13d500*/  STL.64 [R1+0x248], R14 ;  /* 0x0002480e01007387 */ /* 0x0003e80000100a00 */
[----:B------:R-:W3:Y:S04]  /*13d510*/  LDL.LU R36, [R1+0x2360] ;  /* 0x0023600001247983 */ /* 0x000ee80000300800 */
[----:B------:R-:W3:Y:S04]  /*13d520*/  LDL.LU R37, [R1+0x2364] ;  /* 0x0023640001257983 */ /* 0x000ee80000300800 */
[----:B------:R-:W3:Y:S04]  /*13d530*/  LDL.LU R38, [R1+0x2368] ;  /* 0x0023680001267983 */ /* 0x000ee80000300800 */
[----:B------:R-:W3:Y:S04]  /*13d540*/  LDL.LU R39, [R1+0x236c] ;  /* 0x00236c0001277983 */ /* 0x000ee80000300800 */
[----:B------:R-:W4:Y:S04]  /*13d550*/  LDL.LU R52, [R1+0x23f0] ;  /* 0x0023f00001347983 */ /* 0x000f280000300800 */
[----:B------:R-:W4:Y:S01]  /*13d560*/  LDL.LU R53, [R1+0x23f4] ;  /* 0x0023f40001357983 */ /* 0x000f220000300800 */
[----:B------:R-:W-:-:S03]  /*13d570*/  IMAD R4, R60, 0x100, R55 ;  /* 0x000001003c047824 */ /* 0x000fc600078e0237 */
[----:B------:R-:W4:Y:S04]  /*13d580*/  LDL.LU R54, [R1+0x23f8] ;  /* 0x0023f80001367983 */ /* 0x000f280000300800 */
[----:B------:R-:W4:Y:S04]  /*13d590*/  LDL.LU R55, [R1+0x23fc] ;  /* 0x0023fc0001377983 */ /* 0x000f280000300800 */
[----:B------:R-:W3:Y:S04]  /*13d5a0*/  LDL.LU R40, [R1+0x2410] ;  /* 0x0024100001287983 */ /* 0x000ee80000300800 */
[----:B------:R-:W3:Y:S04]  /*13d5b0*/  LDL.LU R41, [R1+0x2414] ;  /* 0x0024140001297983 */ /* 0x000ee80000300800 */
[----:B------:R-:W3:Y:S01]  /*13d5c0*/  LDL.LU R42, [R1+0x2418] ;  /* 0x00241800012a7983 */ /* 0x000ee20000300800 */
[----:B------:R-:W-:-:S03]  /*13d5d0*/  F2FP.F16.E4M3.UNPACK_B R28, R8 ;  /* 0x00000008ff1c723e */ /* 0x000fc600020006ff */
[----:B------:R-:W3:Y:S04]  /*13d5e0*/  LDL.LU R43, [R1+0x241c] ;  /* 0x00241c00012b7983 */ /* 0x000ee80000300800 */
[----:B------:R-:W3:Y:S04]  /*13d5f0*/  LDL.LU R8, [R1+0x2420] ;  /* 0x0024200001087983 */ /* 0x000ee80000300800 */
[----:B------:R-:W3:Y:S04]  /*13d600*/  LDL.LU R9, [R1+0x2424] ;  /* 0x0024240001097983 */ /* 0x000ee80000300800 */
[----:B--2---:R-:W3:Y:S01]  /*13d610*/  LDL.LU R10, [R1+0x2428] ;  /* 0x00242800010a7983 */ /* 0x004ee20000300800 */
[----:B------:R-:W-:-:S02]  /*13d620*/  F2FP.F16.E4M3.UNPACK_B R29, R5 ;  /* 0x00000005ff1d723e */ /* 0x000fc400020006ff */
[----:B------:R-:W-:Y:S01]  /*13d630*/  F2FP.F16.E4M3.UNPACK_B R30, R4 ;  /* 0x00000004ff1e723e */ /* 0x000fe200020006ff */
[----:B------:R-:W3:Y:S04]  /*13d640*/  LDL.LU R11, [R1+0x242c] ;  /* 0x00242c00010b7983 */ /* 0x000ee80000300800 */
[----:B------:R-:W3:Y:S04]  /*13d650*/  LDL.LU.64 R4, [R1+0x18] ;  /* 0x0000180001047983 */ /* 0x000ee80000300a00 */
[----:B------:R-:W2:Y:S04]  /*13d660*/  LDL.LU.64 R6, [R1+0x10] ;  /* 0x0000100001067983 */ /* 0x000ea80000300a00 */
[----:B------:R-:W2:Y:S04]  /*13d670*/  LDL.LU R44, [R1+0x2400] ;  /* 0x00240000012c7983 */ /* 0x000ea80000300800 */
[----:B------:R-:W4:Y:S04]  /*13d680*/  LDL.LU R45, [R1+0x2404] ;  /* 0x00240400012d7983 */ /* 0x000f280000300800 */
[----:B------:R-:W4:Y:S04]  /*13d690*/  LDL.LU R46, [R1+0x2408] ;  /* 0x00240800012e7983 */ /* 0x000f280000300800 */
[----:B------:R-:W4:Y:S04]  /*13d6a0*/  LDL.LU R47, [R1+0x240c] ;  /* 0x00240c00012f7983 */ /* 0x000f280000300800 */
[----:B------:R-:W4:Y:S04]  /*13d6b0*/  LDL.LU.64 R50, [R1+0x8] ;  /* 0x0000080001327983 */ /* 0x000f280000300a00 */
        /* <DEDUP_REMOVED lines=26> */
[C---:B---3--:R-:W-:Y:S08]  /*13d860*/  HMMA.16816.F32 R8, R28.reuse, R4, R8 ;  /* 0x000000041c08723c */ /* 0x048ff00000001808 */
[C---:B--2---:R-:W-:Y:S08]  /*13d870*/  HMMA.16816.F32 R40, R28.reuse, R6, R40 ;  /* 0x000000061c28723c */ /* 0x044ff00000001828 */
[C---:B----4-:R-:W-:Y:S08]  /*13d880*/  HMMA.16816.F32 R44, R28.reuse, R50, R44 ;  /* 0x000000321c2c723c */ /* 0x050ff0000000182c */
[----:B------:R-:W-:Y:S01]  /*13d890*/  HMMA.16816.F32 R52, R28, R60, R52 ;  /* 0x0000003c1c34723c */ /* 0x000fe20000001834 */
[----:B------:R-:W-:-:S02]  /*13d8a0*/  IMAD.MOV.U32 R2, RZ, RZ, R4 ;  /* 0x000000ffff027224 */ /* 0x000fc400078e0004 */
[----:B------:R-:W-:Y:S02]  /*13d8b0*/  IMAD.MOV.U32 R0, RZ, RZ, R5 ;  /* 0x000000ffff007224 */ /* 0x000fe400078e0005 */
[----:B------:R-:W-:Y:S02]  /*13d8c0*/  IMAD.MOV.U32 R4, RZ, RZ, R6 ;  /* 0x000000ffff047224 */ /* 0x000fe400078e0006 */
[----:B------:R-:W-:Y:S02]  /*13d8d0*/  IMAD.MOV.U32 R6, RZ, RZ, R50 ;  /* 0x000000ffff067224 */ /* 0x000fe400078e0032 */
[----:B------:R-:W-:Y:S01]  /*13d8e0*/  IMAD.MOV.U32 R5, RZ, RZ, R51 ;  /* 0x000000ffff057224 */ /* 0x000fe200078e0033 */
[----:B------:R-:W-:Y:S04]  /*13d8f0*/  STL.64 [R1+0x4a0], R8 ;  /* 0x0004a00801007387 */ /* 0x000fe80000100a00 */
[----:B------:R0:W-:Y:S04]  /*13d900*/  STL.64 [R1+0x4a8], R10 ;  /* 0x0004a80a01007387 */ /* 0x0001e80000100a00 */
[----:B0-----:R-:W2:Y:S04]  /*13d910*/  LDL.LU.64 R10, [R1+0x95d8] ;  /* 0x0095d800010a7983 */ /* 0x001ea80000300a00 */
[----:B------:R-:W3:Y:S04]  /*13d920*/  LDL.LU R8, [R1+0x95d0] ;  /* 0x0095d00001087983 */ /* 0x000ee80000300800 */
[----:B------:R-:W-:Y:S04]  /*13d930*/  STL.64 [R1+0x490], R40 ;  /* 0x0004902801007387 */ /* 0x000fe80000100a00 */
[----:B------:R0:W-:Y:S01]  /*13d940*/  STL.64 [R1+0x498], R42 ;  /* 0x0004982a01007387 */ /* 0x0001e20000100a00 */
[----:B------:R-:W-:-:S02]  /*13d950*/  IMAD.MOV.U32 R3, RZ, RZ, R7 ;  /* 0x000000ffff037224 */ /* 0x000fc400078e0007 */
[----:B------:R-:W-:Y:S01]  /*13d960*/  IMAD.MOV.U32 R9, RZ, RZ, R60 ;  /* 0x000000ffff097224 */ /* 0x000fe200078e003c */
[----:B0-----:R-:W4:Y:S04]  /*13d970*/  LDL.LU.64 R42, [R1+0x95c8] ;  /* 0x0095c800012a7983 */ /* 0x001f280000300a00 */
[----:B------:R-:W4:Y:S04]  /*13d980*/  LDL.LU.64 R40, [R1+0x95c0] ;  /* 0x0095c00001287983 */ /* 0x000f280000300a00 */
[----:B------:R-:W-:Y:S04]  /*13d990*/  STL.64 [R1+0x480], R44 ;  /* 0x0004802c01007387 */ /* 0x000fe80000100a00 */
[----:B------:R0:W-:Y:S01]  /*13d9a0*/  STL.64 [R1+0x488], R46 ;  /* 0x0004882e01007387 */ /* 0x0001e20000100a00 */
[----:B------:R-:W-:-:S03]  /*13d9b0*/  IMAD.MOV.U32 R7, RZ, RZ, R61 ;  /* 0x000000ffff077224 */ /* 0x000fc600078e003d */
[----:B0-----:R-:W4:Y:S04]  /*13d9c0*/  LDL.LU.64 R46, [R1+0x95b8] ;  /* 0x0095b800012e7983 */ /* 0x001f280000300a00 */
[----:B------:R-:W4:Y:S04]  /*13d9d0*/  LDL.LU.64 R44, [R1+0x95b0] ;  /* 0x0095b000012c7983 */ /* 0x000f280000300a00 */
[----:B------:R-:W4:Y:S04]  /*13d9e0*/  LDL.LU.64 R50, [R1+0x95a8] ;  /* 0x0095a80001327983 */ /* 0x000f280000300a00 */
[----:B------:R-:W-:Y:S04]  /*13d9f0*/  STL.64 [R1+0x470], R52 ;  /* 0x0004703401007387 */ /* 0x000fe80000100a00 */
[----:B------:R0:W-:Y:S04]  /*13da00*/  STL.64 [R1+0x478], R54 ;  /* 0x0004783601007387 */ /* 0x0001e80000100a00 */
[----:B0-----:R-:W4:Y:S04]  /*13da10*/  LDL.LU.64 R54, [R1+0x95a0] ;  /* 0x0095a00001367983 */ /* 0x001f280000300a00 */
[----:B------:R-:W4:Y:S04]  /*13da20*/  LDL.LU.64 R52, [R1+0x9598] ;  /* 0x0095980001347983 */ /* 0x000f280000300a00 */
[----:B------:R-:W4:Y:S04]  /*13da30*/  LDL.LU.64 R60, [R1+0x9590] ;  /* 0x00959000013c7983 */ /* 0x000f280000300a00 */
[----:B------:R-:W-:Y:S04]  /*13da40*/  STL.64 [R1+0x9578], R6 ;  /* 0x0095780601007387 */ /* 0x000fe80000100a00 */
[----:B------:R0:W-:Y:S04]  /*13da50*/  STL.64 [R1+0x9570], R4 ;  /* 0x0095700401007387 */ /* 0x0001e80000100a00 */
[----:B0-----:R-:W4:Y:S04]  /*13da60*/  LDL.LU R4, [R1+0x23c0] ;  /* 0x0023c00001047983 */ /* 0x001f280000300800 */
[----:B------:R-:W4:Y:S04]  /*13da70*/  LDL.LU R5, [R1+0x23c4] ;  /* 0x0023c40001057983 */ /* 0x000f280000300800 */
[----:B------:R-:W4:Y:S04]  /*13da80*/  LDL.LU R6, [R1+0x23c8] ;  /* 0x0023c80001067983 */ /* 0x000f280000300800 */
[----:B------:R-:W4:Y:S04]  /*13da90*/  LDL.LU R7, [R1+0x23cc] ;  /* 0x0023cc0001077983 */ /* 0x000f280000300800 */
[----:B--2---:R-:W-:Y:S04]  /*13daa0*/  STL.64 [R1+0x9558], R10 ;  /* 0x0095580a01007387 */ /* 0x004fe80000100a00 */
[----:B---3--:R0:W-:Y:S04]  /*13dab0*/  STL.64 [R1+0x9550], R8 ;  /* 0x0095500801007387 */ /* 0x0081e80000100a00 */
        /* <DEDUP_REMOVED lines=177> */
[----:B------:R1:W-:Y:S04]  /*13e5d0*/  STL.64 [R1+0x308], R18 ;  /* 0x0003081201007387 */ /* 0x0003e80000100a00 */
[----:B------:R-:W2:Y:S09]  /*13e5e0*/  LDL.LU R24, [R1+0x2140] ;  /* 0x0021400001187983 */ /* 0x000eb20000300800 */
[----:B------:R3:W-:Y:S04]  /*13e5f0*/  STL.64 [R1+0x2f0], R12 ;  /* 0x0002f00c01007387 */ /* 0x0007e80000100a00 */
[----:B------:R4:W-:Y:S04]  /*13e600*/  STL.64 [R1+0x2f8], R14 ;  /* 0x0002f80e01007387 */ /* 0x0009e80000100a00 */
[----:B------:R-:W2:Y:S04]  /*13e610*/  LDL.LU R25, [R1+0x2144] ;  /* 0x0021440001197983 */ /* 0x000ea80000300800 */
[----:B------:R-:W2:Y:S04]  /*13e620*/  LDL.LU R26, [R1+0x2148] ;  /* 0x00214800011a7983 */ /* 0x000ea80000300800 */
[----:B------:R-:W2:Y:S04]  /*13e630*/  LDL.LU R27, [R1+0x214c] ;  /* 0x00214c00011b7983 */ /* 0x000ea80000300800 */
[----:B--2---:R2:W-:Y:S04]  /*13e640*/  STL.64 [R1+0x9470], R26 ;  /* 0x0094701a01007387 */ /* 0x0045e80000100a00 */
[----:B------:R-:W-:Y:S04]  /*13e650*/  STL.64 [R1+0x9468], R24 ;  /* 0x0094681801007387 */ /* 0x000fe80000100a00 */
[----:B------:R-:W2:Y:S04]  /*13e660*/  LDL.LU R20, [R1+0x2150] ;  /* 0x0021500001147983 */ /* 0x000ea80000300800 */
        /* <DEDUP_REMOVED lines=12> */
[----:B--2---:R-:W-:Y:S04]  /*13e730*/  STL [R1+0x94a4], R12 ;  /* 0x0094a40c01007387 */ /* 0x004fe80000100800 */
[----:B------:R-:W2:Y:S04]  /*13e740*/  LDL.LU R13, [R1+0x2174] ;  /* 0x00217400010d7983 */ /* 0x000ea80000300800 */
[----:B--2---:R-:W-:Y:S04]  /*13e750*/  STL [R1+0x94c0], R13 ;  /* 0x0094c00d01007387 */ /* 0x004fe80000100800 */
[----:B----4-:R-:W2:Y:S04]  /*13e760*/  LDL.LU R14, [R1+0x2178] ;  /* 0x00217800010e7983 */ /* 0x010ea80000300800 */
[----:B--2---:R-:W-:Y:S04]  /*13e770*/  STL [R1+0x94c4], R14 ;  /* 0x0094c40e01007387 */ /* 0x004fe80000100800 */
[----:B------:R-:W2:Y:S04]  /*13e780*/  LDL.LU R15, [R1+0x217c] ;  /* 0x00217c00010f7983 */ /* 0x000ea80000300800 */
        /* <DEDUP_REMOVED lines=15> */
[----:B------:R-:W4:Y:S01]  /*13e880*/  LDL.LU R59, [R1+0x21dc] ;  /* 0x0021dc00013b7983 */ /* 0x000f220000300800 */
[----:B------:R-:W-:-:S02]  /*13e890*/  IMAD.MOV.U32 R46, RZ, RZ, R9 ;  /* 0x000000ffff2e7224 */ /* 0x000fc400078e0009 */
[----:B------:R-:W-:Y:S02]  /*13e8a0*/  IMAD.MOV.U32 R26, RZ, RZ, R4 ;  /* 0x000000ffff1a7224 */ /* 0x000fe400078e0004 */
[----:B------:R-:W-:Y:S02]  /*13e8b0*/  IMAD.MOV.U32 R45, RZ, RZ, R5 ;  /* 0x000000ffff2d7224 */ /* 0x000fe400078e0005 */
[----:B------:R-:W-:Y:S02]  /*13e8c0*/  IMAD.MOV.U32 R44, RZ, RZ, R6 ;  /* 0x000000ffff2c7224 */ /* 0x000fe400078e0006 */
[----:B------:R-:W-:Y:S01]  /*13e8d0*/  IMAD.MOV.U32 R47, RZ, RZ, R7 ;  /* 0x000000ffff2f7224 */ /* 0x000fe200078e0007 */
[----:B----4-:R-:W-:Y:S04]  /*13e8e0*/  STL.64 [R1+0x94e0], R58 ;  /* 0x0094e03a01007387 */ /* 0x010fe80000100a00 */
[----:B---3--:R1:W-:Y:S04]  /*13e8f0*/  STL.64 [R1+0x94d8], R56 ;  /* 0x0094d83801007387 */ /* 0x0083e80000100a00 */
        /* <DEDUP_REMOVED lines=30> */
[----:B------:R-:W2:Y:S01]  /*13eae0*/  LDL.LU R2, [R1+0x8160] ;  /* 0x0081600001027983 */ /* 0x000ea20000300800 */
[----:B------:R-:W-:-:S03]  /*13eaf0*/  IMAD.MOV.U32 R27, RZ, RZ, R3 ;  /* 0x000000ffff1b7224 */ /* 0x000fc600078e0003 */
        /* <DEDUP_REMOVED lines=16> */
[----:B---3--:R-:W-:-:S15]  /*13ec00*/  HMMA.16816.F32 R4, R28, R8, R4 ;  /* 0x000000081c04723c */ /* 0x008fde0000001804 */
[----:B------:R-:W-:-:S04]  /*13ec10*/  NOP ;  /* 0x0000000000007918 */ /* 0x000fc80000000000 */
        /* <DEDUP_REMOVED lines=10> */
[----:B--2---:R-:W-:-:S02]  /*13ecc0*/  IMAD R12, R12, 0x100, R14 ;  /* 0x000001000c0c7824 */ /* 0x004fc400078e020e */
[----:B------:R-:W-:Y:S02]  /*13ecd0*/  IMAD R60, R60, 0x100, R13 ;  /* 0x000001003c3c7824 */ /* 0x000fe400078e020d */
[----:B------:R-:W-:Y:S02]  /*13ece0*/  IMAD R61, R61, 0x100, R2 ;  /* 0x000001003d3d7824 */ /* 0x000fe400078e0202 */
[----:B----4-:R-:W-:Y:S01]  /*13ecf0*/  IMAD R0, R0, 0x100, R3 ;  /* 0x0000010000007824 */ /* 0x010fe200078e0203 */
[C---:B---3--:R-:W-:Y:S08]  /*13ed00*/  HMMA.16816.F32 R56, R28.reuse, R6, R56 ;  /* 0x000000061c38723c */ /* 0x048ff00000001838 */
        /* <DEDUP_REMOVED lines=17> */
[----:B------:R-:W2:Y:S04]  /*13ee20*/  LDL.LU R2, [R1+0x94bc] ;  /* 0x0094bc0001027983 */ /* 0x000ea80000300800 */
[----:B------:R-:W2:Y:S02]  /*13ee30*/  LDL.LU R3, [R1+0x94b8] ;  /* 0x0094b80001037983 */ /* 0x000ea40000300800 */
[----:B--2---:R-:W-:Y:S02]  /*13ee40*/  HMMA.16816.F32 R28, R28, R2, R32 ;  /* 0x000000021c1c723c */ /* 0x004fe40000001820 */
[----:B------:R-:W2:Y:S04]  /*13ee50*/  LDL.LU.64 R34, [R1+0x94b0] ;  /* 0x0094b00001227983 */ /* 0x000ea80000300a00 */
[----:B------:R-:W2:-:S13]  /*13ee60*/  LDL.LU.64 R32, [R1+0x94a8] ;  /* 0x0094a80001207983 */ /* 0x000e9a0000300a00 */
[----:B------:R0:W-:Y:S04]  /*13ee70*/  STL.64 [R1+0x230], R28 ;  /* 0x0002301c01007387 */ /* 0x0001e80000100a00 */
[----:B------:R1:W-:Y:S01]  /*13ee80*/  STL.64 [R1+0x238], R30 ;  /* 0x0002381e01007387 */ /* 0x0003e20000100a00 */
[----:B0-----:R-:W-:Y:S02]  /*13ee90*/  F2FP.F16.E4M3.UNPACK_B R28, R12 ;  /* 0x0000000cff1c723e */ /* 0x001fe400020006ff */
[----:B------:R-:W-:Y:S01]  /*13eea0*/  F2FP.F16.E4M3.UNPACK_B R29, R60 ;  /* 0x0000003cff1d723e */ /* 0x000fe200020006ff */
[----:B------:R-:W2:Y:S04]  /*13eeb0*/  LDL.LU R12, [R1+0x94a4] ;  /* 0x0094a400010c7983 */ /* 0x000ea80000300800 */
[----:B------:R-:W2:Y:S01]  /*13eec0*/  LDL.LU R60, [R1+0x94a0] ;  /* 0x0094a000013c7983 */ /* 0x000ea20000300800 */
[----:B-1----:R-:W-:-:S03]  /*13eed0*/  F2FP.F16.E4M3.UNPACK_B R30, R61 ;  /* 0x0000003dff1e723e */ /* 0x002fc600020006ff */
[----:B------:R-:W2:Y:S01]  /*13eee0*/  LDL.LU R61, [R1+0x949c] ;  /* 0x00949c00013d7983 */ /* 0x000ea20000300800 */
[----:B------:R-:W-:-:S03]  /*13eef0*/  F2FP.F16.E4M3.UNPACK_B R31, R0 ;  /* 0x00000000ff1f723e */ /* 0x000fc600020006ff */
[----:B------:R-:W3:Y:S04]  /*13ef00*/  LDL.LU R0, [R1+0x9498] ;  /* 0x0094980001007983 */ /* 0x000ee80000300800 */
[C---:B------:R-:W-:Y:S08]  /*13ef10*/  HMMA.16816.F32 R16, R28.reuse, R24, R16 ;  /* 0x000000181c10723c */ /* 0x040ff00000001810 */
[C---:B------:R-:W-:Y:S08]  /*13ef20*/  HMMA.16816.F32 R24, R28.reuse, R26, R20 ;  /* 0x0000001a1c18723c */ /* 0x040ff00000001814 */
[C---:B------:R-:W-:Y:S08]  /*13ef30*/  HMMA.16816.F32 R36, R28.reuse, R44, R36 ;  /* 0x0000002c1c24723c */ /* 0x040ff00000001824 */
[C---:B------:R-:W-:Y:S01]  /*13ef40*/  HMMA.16816.F32 R44, R28.reuse, R46, R40 ;  /* 0x0000002e1c2c723c */ /* 0x040fe20000001828 */
        /* <DEDUP_REMOVED lines=32> */
[----:B------:R-:W2:Y:S04]  /*13f150*/  LDL.LU.64 R54, [R1+0x9410] ;  /* 0x0094100001367983 */ /* 0x000ea80000300a00 */
[----:B------:R-:W4:Y:S04]  /*13f160*/  LDL.LU.64 R52, [R1+0x9408] ;  /* 0x0094080001347983 */ /* 0x000f280000300a00 */
[----:B------:R0:W-:Y:S04]  /*13f170*/  STL.64 [R1+0x1c0], R56 ;  /* 0x0001c03801007387 */ /* 0x0001e80000100a00 */
[----:B------:R1:W-:Y:S04]  /*13f180*/  STL.64 [R1+0x1c8], R58 ;  /* 0x0001c83a01007387 */ /* 0x0003e80000100a00 */
[----:B0-----:R-:W2:Y:S04]  /*13f190*/  LDL.LU R56, [R1+0x21a0] ;  /* 0x0021a00001387983 */ /* 0x001ea80000300800 */
[----:B------:R-:W2:Y:S04]  /*13f1a0*/  LDL.LU R57, [R1+0x21a4] ;  /* 0x0021a40001397983 */ /* 0x000ea80000300800 */
[----:B-1----:R-:W2:Y:S04]  /*13f1b0*/  LDL.LU R58, [R1+0x21a8] ;  /* 0x0021a800013a7983 */ /* 0x002ea80000300800 */
[----:B------:R-:W2:Y:S01]  /*13f1c0*/  LDL.LU R59, [R1+0x21ac] ;  /* 0x0021ac00013b7983 */ /* 0x000ea20000300800 */
[C---:B----4-:R-:W-:Y:S08]  /*13f1d0*/  HMMA.16816.F32 R4, R28.reuse, R52, R4 ;  /* 0x000000341c04723c */ /* 0x050ff00000001804 */
[C---:B--2---:R-:W-:Y:S08]  /*13f1e0*/  HMMA.16816.F32 R56, R28.reuse, R54, R56 ;  /* 0x000000361c38723c */ /* 0x044ff00000001838 */
[C---:B------:R-:W-:Y:S08]  /*13f1f0*/  HMMA.16816.F32 R52, R28.reuse, R50, R8 ;  /* 0x000000321c34723c */ /* 0x040ff00000001808 */
[C---:B---3--:R-:W-:Y:S03]  /*13f200*/  HMMA.16816.F32 R8, R28.reuse, R48, R12 ;  /* 0x000000301c08723c */ /* 0x048fe6000000180c */
[----:B------:R-:W-:Y:S04]  /*13f210*/  STL.64 [R1+0x1b0], R56 ;  /* 0x0001b03801007387 */ /* 0x000fe80000100a00 */
[----:B------:R-:W-:Y:S04]  /*13f220*/  STL.64 [R1+0x1b8], R58 ;  /* 0x0001b83a01007387 */ /* 0x000fe80000100a00 */
[----:B------:R-:W-:Y:S04]  /*13f230*/  STL.64 [R1+0x1a0], R4 ;  /* 0x0001a00401007387 */ /* 0x000fe80000100a00 */
[----:B------:R0:W-:Y:S02]  /*13f240*/  STL.64 [R1+0x1a8], R6 ;  /* 0x0001a80601007387 */ /* 0x0001e40000100a00 */
[C---:B0-----:R-:W-:Y:S02]  /*13f250*/  HMMA.16816.F32 R4, R28.reuse, R46, R16 ;  /* 0x0000002e1c04723c */ /* 0x041fe40000001810 */
[----:B------:R-:W-:Y:S04]  /*13f260*/  STL.64 [R1+0x190], R52 ;  /* 0x0001903401007387 */ /* 0x000fe80000100a00 */
[----:B------:R-:W-:Y:S02]  /*13f270*/  STL.64 [R1+0x198], R54 ;  /* 0x0001983601007387 */ /* 0x000fe40000100a00 */
[C---:B------:R-:W-:Y:S02]  /*13f280*/  HMMA.16816.F32 R12, R28.reuse, R44, R20 ;  /* 0x0000002c1c0c723c */ /* 0x040fe40000001814 */
[----:B------:R-:W-:Y:S04]  /*13f290*/  STL.64 [R1+0x180], R8 ;  /* 0x0001800801007387 */ /* 0x000fe80000100a00 */
[----:B------:R0:W-:Y:S02]  /*13f2a0*/  STL.64 [R1+0x188], R10 ;  /* 0x0001880a01007387 */ /* 0x0001e40000100a00 */
[C---:B0-----:R-:W-:Y:S03]  /*13f2b0*/  HMMA.16816.F32 R8, R28.reuse, R42, R24 ;  /* 0x0000002a1c08723c */ /* 0x041fe60000001818 */
[----:B------:R-:W-:Y:S04]  /*13f2c0*/  STL.64 [R1+0x170], R4 ;  /* 0x0001700401007387 */ /* 0x000fe80000100a00 */
[----:B------:R0:W-:Y:S02]  /*13f2d0*/  STL.64 [R1+0x178], R6 ;  /* 0x0001780601007387 */ /* 0x0001e40000100a00 */
[----:B0-----:R-:W-:Y:S02]  /*13f2e0*/  HMMA.16816.F32 R4, R28, R40, R32 ;  /* 0x000000281c04723c */ /* 0x001fe40000001820 */
[----:B------:R0:W-:Y:S04]  /*13f2f0*/  STL.64 [R1+0x160], R12 ;  /* 0x0001600c01007387 */ /* 0x0001e80000100a00 */
[----:B------:R1:W-:Y:S04]  /*13f300*/  STL.64 [R1+0x168], R14 ;  /* 0x0001680e01007387 */ /* 0x0003e80000100a00 */
[----:B------:R-:W2:Y:S04]  /*13f310*/  LDL.LU R44, [R1+0x40] ;  /* 0x00004000012c7983 */ /* 0x000ea80000300800 */
[----:B------:R3:W-:Y:S04]  /*13f320*/  STL.64 [R1+0x150], R8 ;  /* 0x0001500801007387 */ /* 0x0007e80000100a00 */
[----:B------:R4:W-:Y:S04]  /*13f330*/  STL.64 [R1+0x158], R10 ;  /* 0x0001580a01007387 */ /* 0x0009e80000100a00 */
[----:B------:R-:W-:Y:S04]  /*13f340*/  STL.64 [R1+0x140], R4 ;  /* 0x0001400401007387 */ /* 0x000fe80000100a00 */
[----:B------:R-:W-:Y:S04]  /*13f350*/  STL.64 [R1+0x148], R6 ;  /* 0x0001480601007387 */ /* 0x000fe80000100a00 */
        /* <DEDUP_REMOVED lines=76> */
[----:B0-----:R-:W2:Y:S04]  /*13f820*/  LDL.LU R36, [R1+0x2050] ;  /* 0x0020500001247983 */ /* 0x001ea80000300800 */
[----:B------:R-:W2:Y:S04]  /*13f830*/  LDL.LU R37, [R1+0x2054] ;  /* 0x0020540001257983 */ /* 0x000ea80000300800 */
[----:B-1----:R-:W2:Y:S04]  /*13f840*/  LDL.LU R38, [R1+0x2058] ;  /* 0x0020580001267983 */ /* 0x002ea80000300800 */
[----:B------:R-:W2:Y:S04]  /*13f850*/  LDL.LU R39, [R1+0x205c] ;  /* 0x00205c0001277983 */ /* 0x000ea80000300800 */
[----:B------:R-:W2:Y:S04]  /*13f860*/  LDL.LU R60, [R1+0x3768] ;  /* 0x00376800013c7983 */ /* 0x000ea80000300800 */
[----:B------:R-:W2:Y:S01]  /*13f870*/  LDL.LU R61, [R1+0x376c] ;  /* 0x00376c00013d7983 */ /* 0x000ea20000300800 */
[C---:B---3--:R-:W-:Y:S08]  /*13f880*/  HMMA.16816.F32 R40, R28.reuse, R34, R40 ;  /* 0x000000221c28723c */ /* 0x048ff00000001828 */
[----:B----4-:R-:W-:Y:S11]  /*13f890*/  HMMA.16816.F32 R32, R28, R32, R24 ;  /* 0x000000201c20723c */ /* 0x010ff60000001818 */
[----:B------:R-:W-:Y:S04]  /*13f8a0*/  STL.64 [R1+0x110], R40 ;  /* 0x0001102801007387 */ /* 0x000fe80000100a00 */
[----:B------:R0:W-:Y:S04]  /*13f8b0*/  STL.64 [R1+0x118], R42 ;  /* 0x0001182a01007387 */ /* 0x0001e80000100a00 */
[----:B0-----:R-:W3:Y:S04]  /*13f8c0*/  LDL.LU.64 R42, [R1+0x93d8] ;  /* 0x0093d800012a7983 */ /* 0x001ee80000300a00 */
[----:B------:R-:W3:Y:S04]  /*13f8d0*/  LDL.LU.64 R40, [R1+0x93d0] ;  /* 0x0093d00001287983 */ /* 0x000ee80000300a00 */
[----:B------:R-:W4:Y:S04]  /*13f8e0*/  LDL.LU.64 R26, [R1+0x93c8] ;  /* 0x0093c800011a7983 */ /* 0x000f280000300a00 */
[----:B------:R-:W2:Y:S04]  /*13f8f0*/  LDL.LU.64 R24, [R1+0x93c0] ;  /* 0x0093c00001187983 */ /* 0x000ea80000300a00 */
[----:B------:R0:W-:Y:S04]  /*13f900*/  STL.64 [R1+0x100], R32 ;  /* 0x0001002001007387 */ /* 0x0001e80000100a00 */
[----:B------:R1:W-:Y:S04]  /*13f910*/  STL.64 [R1+0x108], R34 ;  /* 0x0001082201007387 */ /* 0x0003e80000100a00 */
[----:B0-----:R-:W3:Y:S04]  /*13f920*/  LDL.LU R32, [R1+0x2060] ;  /* 0x0020600001207983 */ /* 0x001ee80000300800 */
[----:B------:R-:W3:Y:S04]  /*13f930*/  LDL.LU R33, [R1+0x2064] ;  /* 0x0020640001217983 */ /* 0x000ee80000300800 */
[----:B-1----:R-:W3:Y:S01]  /*13f940*/  LDL.LU R34, [R1+0x2068] ;  /* 0x0020680001227983 */ /* 0x002ee20000300800 */
[----:B------:R-:W-:-:S03]  /*13f950*/  IMAD.MOV.U32 R35, RZ, RZ, R0 ;  /* 0x000000ffff237224 */ /* 0x000fc600078e0000 */
[----:B------:R-:W3:Y:S01]  /*13f960*/  LDL.LU R0, [R1+0x93b8] ;  /* 0x0093b80001007983 */ /* 0x000ee20000300800 */
[C---:B----4-:R-:W-:Y:S08]  /*13f970*/  HMMA.16816.F32 R44, R28.reuse, R26, R44 ;  /* 0x0000001a1c2c723c */ /* 0x050ff0000000182c */
[C---:B--2---:R-:W-:Y:S11]  /*13f980*/  HMMA.16816.F32 R24, R28.reuse, R24, R20 ;  /* 0x000000181c18723c */ /* 0x044ff60000001814 */
        /* <DEDUP_REMOVED lines=13> */
[----:B--2---:R-:W-:Y:S11]  /*13fa60*/  HMMA.16816.F32 R20, R28, R20, R16 ;  /* 0x000000141c14723c */ /* 0x004ff60000001810 */
[----:B------:R-:W-:Y:S04]  /*13fa70*/  STL.64 [R1+0xd0], R4 ;  /* 0x0000d00401007387 */ /* 0x000fe80000100a00 */
[----:B------:R0:W-:Y:S04]  /*13fa80*/  STL.64 [R1+0xd8], R6 ;  /* 0x0000d80601007387 */ /* 0x0001e80000100a00 */
[----:B0-----:R-:W2:Y:S04]  /*13fa90*/  LDL.LU.64 R6, [R1+0x9390] ;  /* 0x0093900001067983 */ /* 0x001ea80000300a00 */
[----:B------:R-:W4:Y:S04]  /*13faa0*/  LDL.LU.64 R4, [R1+0x9388] ;  /* 0x0093880001047983 */ /* 0x000f280000300a00 */
[----:B------:R-:W2:Y:S04]  /*13fab0*/  LDL.LU.64 R18, [R1+0x9380] ;  /* 0x0093800001127983 */ /* 0x000ea80000300a00 */
[----:B------:R-:W4:Y:S04]  /*13fac0*/  LDL.LU.64 R16, [R1+0x9378] ;  /* 0x0093780001107983 */ /* 0x000f280000300a00 */
[----:B------:R0:W-:Y:S04]  /*13fad0*/  STL.64 [R1+0xc0], R20 ;  /* 0x0000c01401007387 */ /* 0x0001e80000100a00 */
[----:B------:R3:W-:Y:S04]  /*13fae0*/  STL.64 [R1+0xc8], R22 ;  /* 0x0000c81601007387 */ /* 0x0007e80000100a00 */
[----:B0-----:R-:W4:Y:S04]  /*13faf0*/  LDL.LU R20, [R1+0x2080] ;  /* 0x0020800001147983 */ /* 0x001f280000300800 */
[----:B------:R-:W4:Y:S01]  /*13fb00*/  LDL.LU R21, [R1+0x2084] ;  /* 0x0020840001157983 */ /* 0x000f220000300800 */
[----:B---3--:R-:W-:-:S03]  /*13fb10*/  IMAD.MOV.U32 R23, RZ, RZ, R0 ;  /* 0x000000ffff177224 */ /* 0x008fc600078e0000 */
[----:B------:R-:W3:Y:S01]  /*13fb20*/  LDL.LU R22, [R1+0x2088] ;  /* 0x0020880001167983 */ /* 0x000ee20000300800 */
[C---:B--2---:R-:W-:Y:S08]  /*13fb30*/  HMMA.16816.F32 R8, R28.reuse, R18, R8 ;  /* 0x000000121c08723c */ /* 0x044ff00000001808 */
[C---:B----4-:R-:W-:Y:S11]  /*13fb40*/  HMMA.16816.F32 R16, R28.reuse, R16, R12 ;  /* 0x000000101c10723c */ /* 0x050ff6000000180c */
[----:B------:R-:W-:Y:S01]  /*13fb50*/  IMAD.MOV.U32 R0, RZ, RZ, R11 ;  /* 0x000000ffff007224 */ /* 0x000fe200078e000b */
[----:B------:R-:W-:Y:S04]  /*13fb60*/  STL.64 [R1+0xb0], R8 ;  /* 0x0000b00801007387 */ /* 0x000fe80000100a00 */
[----:B------:R0:W-:Y:S04]  /*13fb70*/  STL [R1+0xb8], R10 ;  /* 0x0000b80a01007387 */ /* 0x0001e80000100800 */
[----:B0-----:R-:W2:Y:S04]  /*13fb80*/  LDL.LU.64 R10, [R1+0x9370] ;  /* 0x00937000010a7983 */ /* 0x001ea80000300a00 */
[----:B------:R-:W4:Y:S04]  /*13fb90*/  LDL.LU.64 R8, [R1+0x9368] ;  /* 0x0093680001087983 */ /* 0x000f280000300a00 */
[----:B------:R-:W-:Y:S04]  /*13fba0*/  STL [R1+0x83b8], R0 ;  /* 0x0083b80001007387 */ /* 0x000fe80000100800 */
[----:B------:R-:W3:Y:S04]  /*13fbb0*/  LDL.LU.64 R14, [R1+0x9360] ;  /* 0x00936000010e7983 */ /* 0x000ee80000300a00 */
[----:B------:R-:W2:Y:S01]  /*13fbc0*/  LDL.LU.64 R12, [R1+0x9358] ;  /* 0x00935800010c7983 */ /* 0x000ea20000300a00 */
[C---:B---3--:R-:W-:Y:S08]  /*13fbd0*/  HMMA.16816.F32 R20, R28.reuse, R14, R20 ;  /* 0x0000000e1c14723c */ /* 0x048ff00000001814 */
[C---:B--2---:R-:W-:Y:S11]  /*13fbe0*/  HMMA.16816.F32 R12, R28.reuse, R12, R24 ;  /* 0x0000000c1c0c723c */ /* 0x044ff60000001818 */
[----:B------:R-:W-:Y:S04]  /*13fbf0*/  STL.64 [R1+0x90], R20 ;  /* 0x0000901401007387 */ /* 0x000fe80000100a00 */
[----:B------:R-:W-:Y:S04]  /*13fc00*/  STL.64 [R1+0xa0], R16 ;  /* 0x0000a01001007387 */ /* 0x000fe80000100a00 */
[----:B------:R0:W-:Y:S02]  /*13fc10*/  STL.64 [R1+0xa8], R18 ;  /* 0x0000a81201007387 */ /* 0x0001e40000100a00 */
[C---:B0-----:R-:W-:Y:S01]  /*13fc20*/  HMMA.16816.F32 R16, R28.reuse, R10, R32 ;  /* 0x0000000a1c10723c */ /* 0x041fe20000001820 */
[----:B------:R-:W-:Y:S01]  /*13fc30*/  IMAD.MOV.U32 R0, RZ, RZ, R23 ;  /* 0x000000ffff007224 */ /* 0x000fe200078e0017 */
[----:B------:R-:W-:Y:S04]  /*13fc40*/  STL [R1+0x98], R22 ;  /* 0x0000981601007387 */ /* 0x000fe80000100800 */
[----:B------:R-:W-:Y:S02]  /*13fc50*/  STL [R1+0x8400], R0 ;  /* 0x0084000001007387 */ /* 0x000fe40000100800 */
[C---:B----4-:R-:W-:Y:S11]  /*13fc60*/  HMMA.16816.F32 R8, R28.reuse, R8, R36 ;  /* 0x000000081c08723c */ /* 0x050ff60000001824 */
[----:B------:R-:W-:Y:S04]  /*13fc70*/  STL.64 [R1+0x70], R16 ;  /* 0x0000701001007387 */ /* 0x000fe80000100a00 */
[----:B------:R-:W-:Y:S04]  /*13fc80*/  STL.64 [R1+0x80], R12 ;  /* 0x0000800c01007387 */ /* 0x000fe80000100a00 */
[----:B------:R0:W-:Y:S02]  /*13fc90*/  STL.64 [R1+0x88], R14 ;  /* 0x0000880e01007387 */ /* 0x0001e40000100a00 */
[----:B0-----:R-:W-:Y:S01]  /*13fca0*/  HMMA.16816.F32 R12, R28, R6, R40 ;  /* 0x000000061c0c723c */ /* 0x001fe20000001828 */
[----:B------:R-:W-:Y:S01]  /*13fcb0*/  IMAD.MOV.U32 R0, RZ, RZ, R19 ;  /* 0x000000ffff007224 */ /* 0x000fe200078e0013 */
[----:B------:R-:W-:Y:S04]  /*13fcc0*/  STL [R1+0x78], R18 ;  /* 0x0000781201007387 */ /* 0x000fe80000100800 */
[----:B------:R-:W-:-:S13]  /*13fcd0*/  STL [R1+0x8438], R0 ;  /* 0x0084380001007387 */ /* 0x000fda0000100800 */
        /* <DEDUP_REMOVED lines=8> */
[----:B------:R0:W-:Y:S02]  /*13fd60*/  STL.64 [R1+0x48], R10 ;  /* 0x0000480a01007387 */ /* 0x0001e40000100a00 */
[----:B0-----:R-:W-:-:S15]  /*13fd70*/  HMMA.16816.F32 R8, R28, R2, R56 ;  /* 0x000000021c08723c */ /* 0x001fde0000001838 */
[----:B------:R-:W-:-:S04]  /*13fd80*/  NOP ;  /* 0x0000000000007918 */ /* 0x000fc80000000000 */
[----:B------:R-:W-:Y:S01]  /*13fd90*/  IMAD.MOV.U32 R0, RZ, RZ, R11 ;  /* 0x000000ffff007224 */ /* 0x000fe200078e000b */
[----:B------:R0:W-:Y:S04]  /*13fda0*/  STL.64 [R1+0x30], R8 ;  /* 0x0000300801007387 */ /* 0x0001e80000100a00 */
[----:B------:R1:W-:Y:S04]  /*13fdb0*/  STL [R1+0x38], R10 ;  /* 0x0000380a01007387 */ /* 0x0003e80000100800 */
[----:B------:R-:W-:Y:S04]  /*13fdc0*/  STL [R1+0x8490], R0 ;  /* 0x0084900001007387 */ /* 0x000fe80000100800 */
[----:B------:R-:W2:Y:S04]  /*13fdd0*/  LDL.LU R44, [R1+0x1fa0] ;  /* 0x001fa000012c7983 */ /* 0x000ea80000300800 */
[----:B------:R-:W2:Y:S01]  /*13fde0*/  LDL.LU R45, [R1+0x1fa4] ;  /* 0x001fa400012d7983 */ /* 0x000ea20000300800 */
[----:B0-----:R-:W-:-:S02]  /*13fdf0*/  F2FP.F16.E4M3.UNPACK_B R8, R60.H1 ;  /* 0x0000003cff08723e */ /* 0x001fc400030006ff */
[----:B------:R-:W-:-:S03]  /*13fe00*/  F2FP.F16.E4M3.UNPACK_B R9, R61.H1 ;  /* 0x0000003dff09723e */ /* 0x000fc600030006ff */
[----:B------:R-:W-:Y:S04]  /*13fe10*/  STL [R1+0x18], R8 ;  /* 0x0000180801007387 */ /* 0x000fe80000100800 */
        /* <DEDUP_REMOVED lines=24> */
[----:B------:R-:W2:Y:S01]  /*13ffa0*/  LDL.LU R15, [R1+0x201c] ;  /* 0x00201c00010f7983 */ /* 0x000ea20000300800 */
[----:B------:R-:W-:-:S03]  /*13ffb0*/  IMAD R4, R49, 0x100, R48 ;  /* 0x0000010031047824 */ /* 0x000fc600078e0230 */
[----:B------:R-:W2:Y:S04]  /*13ffc0*/  LDL.LU R3, [R1+0x3778] ;  /* 0x0037780001037983 */ /* 0x000ea80000300800 */
        /* <DEDUP_REMOVED lines=13> */
[----:B------:R-:W-:-:S03]  /*1400a0*/  IMAD R7, R55, 0x100, R54 ;  /* 0x0000010037077824 */ /* 0x000fc600078e0236 */
        /* <DEDUP_REMOVED lines=10> */
[----:B------:R-:W3:Y:S01]  /*140150*/  LDL.LU R51, [R1+0x37f8] ;  /* 0x0037f80001337983 */ /* 0x000ee20000300800 */
[----:B------:R-:W-:-:S02]  /*140160*/  F2FP.F16.E4M3.UNPACK_B R28, R4 ;  /* 0x00000004ff1c723e */ /* 0x000fc400020006ff */
[----:B------:R-:W-:Y:S01]  /*140170*/  F2FP.F16.E4M3.UNPACK_B R29, R5 ;  /* 0x00000005ff1d723e */ /* 0x000fe200020006ff */
[----:B------:R-:W3:Y:S01]  /*140180*/  LDL.LU R4, [R1+0x2020] ;  /* 0x0020200001047983 */ /* 0x000ee20000300800 */
[----:B------:R-:W-:-:S03]  /*140190*/  F2FP.F16.E4M3.UNPACK_B R30, R6 ;  /* 0x00000006ff1e723e */ /* 0x000fc600020006ff */
[----:B------:R-:W3:Y:S01]  /*1401a0*/  LDL.LU R5, [R1+0x2024] ;  /* 0x0020240001057983 */ /* 0x000ee20000300800 */
[----:B------:R-:W-:-:S03]  /*1401b0*/  F2FP.F16.E4M3.UNPACK_B R31, R7 ;  /* 0x00000007ff1f723e */ /* 0x000fc600020006ff */
[----:B------:R-:W3:Y:S04]  /*1401c0*/  LDL.LU R6, [R1+0x2028] ;  /* 0x0020280001067983 */ /* 0x000ee80000300800 */
[----:B------:R-:W3:Y:S01]  /*1401d0*/  LDL.LU R7, [R1+0x202c] ;  /* 0x00202c0001077983 */ /* 0x000ee20000300800 */
[----:B--2---:R-:W-:Y:S02]  /*1401e0*/  F2FP.F16.E4M3.UNPACK_B R2, R3.H1 ;  /* 0x00000003ff02723e */ /* 0x004fe400030006ff */
[----:B------:R-:W-:Y:S01]  /*1401f0*/  F2FP.F16.E4M3.UNPACK_B R3, R10.H1 ;  /* 0x0000000aff03723e */ /* 0x000fe200030006ff */
[----:B---3--:R-:W-:-:S15]  /*140200*/  HMMA.16816.F32 R4, R28, R8, R4 ;  /* 0x000000081c04723c */ /* 0x008fde0000001804 */
[----:B------:R-:W-:-:S04]  /*140210*/  NOP ;  /* 0x0000000000007918 */ /* 0x000fc80000000000 */
[----:B------:R0:W-:Y:S02]  /*140220*/  STL.64 [R1+0x2020], R4 ;  /* 0x0020200401007387 */ /* 0x0001e40000100a00 */
[----:B0-----:R-:W-:Y:S02]  /*140230*/  F2FP.F16.E4M3.UNPACK_B R4, R11.H1 ;  /* 0x0000000bff04723e */ /* 0x001fe400030006ff */
[----:B------:R-:W-:Y:S01]  /*140240*/  HMMA.16816.F32 R8, R28, R2, R12 ;  /* 0x000000021c08723c */ /* 0x000fe2000000180c */
[----:B------:R-:W-:Y:S01]  /*140250*/  F2FP.F16.E4M3.UNPACK_B R5, R48.H1 ;  /* 0x00000030ff05723e */ /* 0x000fe200030006ff */
[----:B------:R-:W-:Y:S04]  /*140260*/  STL.64 [R1+0x2028], R6 ;  /* 0x0020280601007387 */ /* 0x000fe80000100a00 */
[----:B------:R-:W-:-:S13]  /*140270*/  STL.64 [R1+0x10], R2 ;  /* 0x0000100201007387 */ /* 0x000fda0000100a00 */
[----:B------:R-:W-:Y:S04]  /*140280*/  STL.64 [R1+0x2010], R8 ;  /* 0x0020100801007387 */ /* 0x000fe80000100a00 */
[----:B------:R-:W-:Y:S04]  /*140290*/  STL.64 [R1+0x2018], R10 ;  /* 0x0020180a01007387 */ /* 0x000fe80000100a00 */
[----:B------:R0:W-:Y:S02]  /*1402a0*/  STL.64 [R1+0x8], R4 ;  /* 0x0000080401007387 */ /* 0x0001e40000100a00 */
[----:B0-----:R-:W-:Y:S01]  /*1402b0*/  HMMA.16816.F32 R4, R28, R4, R16 ;  /* 0x000000041c04723c */ /* 0x001fe20000001810 */
[----:B------:R-:W-:-:S02]  /*1402c0*/  F2FP.F16.E4M3.UNPACK_B R2, R49.H1 ;  /* 0x00000031ff02723e */ /* 0x000fc400030006ff */
[----:B------:R-:W-:Y:S02]  /*1402d0*/  F2FP.F16.E4M3.UNPACK_B R3, R50.H1 ;  /* 0x00000032ff03723e */ /* 0x000fe400030006ff */
[----:B------:R-:W-:-:S14]  /*1402e0*/  F2FP.F16.E4M3.UNPACK_B R60, R60.H1 ;  /* 0x0000003cff3c723e */ /* 0x000fdc00030006ff */
[----:B------:R-:W-:Y:S04]  /*1402f0*/  STL.64 [R1+0x2000], R4 ;  /* 0x0020000401007387 */ /* 0x000fe80000100a00 */
[----:B------:R0:W-:Y:S02]  /*140300*/  STL.64 [R1+0x2008], R6 ;  /* 0x0020080601007387 */ /* 0x0001e40000100a00 */
[----:B0-----:R-:W-:Y:S01]  /*140310*/  HMMA.16816.F32 R4, R28, R2, R20 ;  /* 0x000000021c04723c */ /* 0x001fe20000001814 */
[----:B------:R-:W-:Y:S01]  /*140320*/  F2FP.F16.E4M3.UNPACK_B R61, R61.H1 ;  /* 0x0000003dff3d723e */ /* 0x000fe200030006ff */
[----:B------:R-:W-:Y:S01]  /*140330*/  STL.64 [R1], R2 ;  /* 0x0000000201007387 */ /* 0x000fe20000100a00 */
[----:B------:R-:W-:-:S15]  /*140340*/  F2FP.F16.E4M3.UNPACK_B R58, R58.H1 ;  /* 0x0000003aff3a723e */ /* 0x000fde00030006ff */
[----:B------:R-:W-:Y:S01]  /*140350*/  NOP ;  /* 0x0000000000007918 */ /* 0x000fe20000000000 */
[----:B------:R-:W-:Y:S04]  /*140360*/  STL.64 [R1+0x1ff0], R4 ;  /* 0x001ff00401007387 */ /* 0x000fe80000100a00 */
[----:B------:R4:W-:Y:S02]  /*140370*/  STL.64 [R1+0x1ff8], R6 ;  /* 0x001ff80601007387 */ /* 0x0009e40000100a00 */
[----:B----4-:R-:W-:Y:S01]  /*140380*/  HMMA.16816.F32 R4, R28, R60, R24 ;  /* 0x0000003c1c04723c */ /* 0x010fe20000001818 */
[----:B------:R-:W-:Y:S01]  /*140390*/  F2FP.F16.E4M3.UNPACK_B R59, R59.H1 ;  /* 0x0000003bff3b723e */ /* 0x000fe200030006ff */
[----:B------:R-:W-:Y:S01]  /*1403a0*/  STL.64 [R1+0x9308], R60 ;  /* 0x0093083c01007387 */ /* 0x000fe20000100a00 */
[----:B------:R-:W-:-:S15]  /*1403b0*/  F2FP.F16.E4M3.UNPACK_B R56, R56.H1 ;  /* 0x00000038ff38723e */ /* 0x000fde00030006ff */
[----:B------:R-:W-:Y:S01]  /*1403c0*/  NOP ;  /* 0x0000000000007918 */ /* 0x000fe20000000000 */
        /* <DEDUP_REMOVED lines=8> */
[----:B0-----:R-:W-:Y:S02]  /*140450*/  HMMA.16816.F32 R4, R28, R56, R36 ;  /* 0x000000381c04723c */ /* 0x001fe40000001824 */
[----:B------:R-:W-:Y:S04]  /*140460*/  STL.64 [R1+0x9300], R58 ;  /* 0x0093003a01007387 */ /* 0x000fe80000100a00 */
[----:B------:R-:W-:Y:S01]  /*140470*/  STL.64 [R1+0x92f8], R56 ;  /* 0x0092f83801007387 */ /* 0x000fe20000100a00 */
[----:B------:R-:W-:-:S12]  /*140480*/  F2FP.F16.E4M3.UNPACK_B R52, R52.H1 ;  /* 0x00000034ff34723e */ /* 0x000fd800030006ff */
[----:B------:R-:W-:Y:S04]  /*140490*/  STL.64 [R1+0x1fc0], R4 ;  /* 0x001fc00401007387 */ /* 0x000fe80000100a00 */
[----:B------:R0:W-:Y:S02]  /*1404a0*/  STL.64 [R1+0x1fc8], R6 ;  /* 0x001fc80601007387 */ /* 0x0001e40000100a00 */
[----:B0-----:R-:W-:Y:S01]  /*1404b0*/  HMMA.16816.F32 R4, R28, R54, R40 ;  /* 0x000000361c04723c */ /* 0x001fe20000001828 */
[----:B------:R-:W-:-:S15]  /*1404c0*/  F2FP.F16.E4M3.UNPACK_B R53, R53.H1 ;  /* 0x00000035ff35723e */ /* 0x000fde00030006ff */
[----:B------:R-:W-:-:S03]  /*1404d0*/  NOP ;  /* 0x0000000000007918 */ /* 0x000fc60000000000 */
        /* <DEDUP_REMOVED lines=51> */
[----:B------:R-:W-:Y:S01]  /*140810*/  STL.64 [R1+0x9310], R52 ;  /* 0x0093103401007387 */ /* 0x000fe20000100a00 */
[----:B--2---:R-:W-:-:S07]  /*140820*/  F2FP.F16.E4M3.UNPACK_B R51, R51.H1 ;  /* 0x00000033ff33723e */ /* 0x004fce00030006ff */
[----:B----4-:R-:W-:Y:S01]  /*140830*/  HMMA.16816.F32 R4, R28, R50, R4 ;  /* 0x000000321c04723c */ /* 0x010fe20000001804 */
[----:B---3--:R-:W-:Y:S02]  /*140840*/  F2FP.F16.E4M3.UNPACK_B R48, R48.H1 ;  /* 0x00000030ff30723e */ /* 0x008fe400030006ff */
[----:B------:R-:W-:Y:S01]  /*140850*/  F2FP.F16.E4M3.UNPACK_B R49, R49.H1 ;  /* 0x00000031ff31723e */ /* 0x000fe200030006ff */
[----:B------:R-:W-:-:S15]  /*140860*/  STL.64 [R1+0x9320], R50 ;  /* 0x0093203201007387 */ /* 0x000fde0000100a00 */
[----:B------:R-:W-:Y:S04]  /*140870*/  STL.64 [R1+0x1f90], R4 ;  /* 0x001f900401007387 */ /* 0x000fe80000100a00 */
[----:B------:R0:W-:Y:S02]  /*140880*/  STL.64 [R1+0x1f98], R6 ;  /* 0x001f980601007387 */ /* 0x0001e40000100a00 */
[C---:B0-----:R-:W-:Y:S01]  /*140890*/  HMMA.16816.F32 R4, R28.reuse, R48, R8 ;  /* 0x000000301c04723c */ /* 0x041fe20000001808 */
[----:B------:R-:W-:Y:S02]  /*1408a0*/  F2FP.F16.E4M3.UNPACK_B R46, R46.H1 ;  /* 0x0000002eff2e723e */ /* 0x000fe400030006ff */
[----:B------:R-:W-:Y:S01]  /*1408b0*/  F2FP.F16.E4M3.UNPACK_B R47, R47.H1 ;  /* 0x0000002fff2f723e */ /* 0x000fe200030006ff */
[----:B------:R-:W-:Y:S04]  /*1408c0*/  STL [R1+0x933c], R48 ;  /* 0x00933c3001007387 */ /* 0x000fe80000100800 */
[----:B------:R-:W-:Y:S11]  /*1408d0*/  STL [R1+0x9338], R49 ;  /* 0x0093383101007387 */ /* 0x000ff60000100800 */
        /* <DEDUP_REMOVED lines=76> */
[----:B------:R-:W-:-:S02]  /*140da0*/  F2FP.F16.E4M3.UNPACK_B R36, R36.H1 ;  /* 0x00000024ff24723e */ /* 0x000fc400030006ff */
[----:B------:R-:W-:Y:S01]  /*140db0*/  F2FP.F16.E4M3.UNPACK_B R37, R37.H1 ;  /* 0x00000025ff25723e */ /* 0x000fe200030006ff */
[----:B------:R-:W4:Y:S04]  /*140dc0*/  LDL.LU R16, [R1+0x38e8] ;  /* 0x0038e80001107983 */ /* 0x000f280000300800 */
[----:B------:R-:W4:Y:S04]  /*140dd0*/  LDL.LU R17, [R1+0x38ec] ;  /* 0x0038ec0001117983 */ /* 0x000f280000300800 */
[----:B------:R-:W-:Y:S04]  /*140de0*/  STL.64 [R1+0x92d0], R38 ;  /* 0x0092d02601007387 */ /* 0x000fe80000100a00 */
[----:B------:R0:W-:Y:S01]  /*140df0*/  STL.64 [R1+0x92c8], R36 ;  /* 0x0092c82401007387 */ /* 0x0001e20000100a00 */
[----:B--2---:R-:W-:-:S02]  /*140e00*/  F2FP.F16.E4M3.UNPACK_B R34, R34.H1 ;  /* 0x00000022ff22723e */ /* 0x004fc400030006ff */
[----:B---3--:R-:W-:Y:S01]  /*140e10*/  F2FP.F16.E4M3.UNPACK_B R35, R35.H1 ;  /* 0x00000023ff23723e */ /* 0x008fe200030006ff */
[C---:B------:R-:W-:Y:S08]  /*140e20*/  HMMA.16816.F32 R40, R28.reuse, R36, R40 ;  /* 0x000000241c28723c */ /* 0x040ff00000001828 */
[----:B0-----:R-:W-:Y:S01]  /*140e30*/  HMMA.16816.F32 R36, R28, R34, R44 ;  /* 0x000000221c24723c */ /* 0x001fe2000000182c */
[----:B----4-:R-:W-:-:S02]  /*140e40*/  F2FP.F16.E4M3.UNPACK_B R32, R32.H1 ;  /* 0x00000020ff20723e */ /* 0x010fc400030006ff */
        /* <DEDUP_REMOVED lines=90> */
[----:B------:R-:W-:Y:S04]  /*1413f0*/  STL.64 [R1+0x92a0], R18 ;  /* 0x0092a01201007387 */ /* 0x000fe80000100a00 */
[----:B------:R0:W-:Y:S01]  /*141400*/  STL.64 [R1+0x9298], R16 ;  /* 0x0092981001007387 */ /* 0x0001e20000100a00 */
[----:B--2---:R-:W-:Y:S02]  /*141410*/  F2FP.F16.E4M3.UNPACK_B R14, R14.H1 ;  /* 0x0000000eff0e723e */ /* 0x004fe400030006ff */
        /* <DEDUP_REMOVED lines=29> */
[----:B------:R-:W-:-:S06]  /*1415f0*/  F2FP.F16.E4M3.UNPACK_B R2, R2.H1 ;  /* 0x00000002ff02723e */ /* 0x000fcc00030006ff */
[----:B------:R-:W-:Y:S04]  /*141600*/  STL.64 [R1+0x1e70], R12 ;  /* 0x001e700c01007387 */ /* 0x000fe80000100a00 */
[----:B------:R-:W-:Y:S04]  /*141610*/  STL.64 [R1+0x1e78], R14 ;  /* 0x001e780e01007387 */ /* 0x000fe80000100a00 */
[----:B------:R-:W-:Y:S04]  /*141620*/  STL.64 [R1+0x1e60], R8 ;  /* 0x001e600801007387 */ /* 0x000fe80000100a00 */
[----:B------:R0:W-:Y:S02]  /*141630*/  STL.64 [R1+0x1e68], R10 ;  /* 0x001e680a01007387 */ /* 0x0001e40000100a00 */
[----:B0-----:R-:W-:Y:S02]  /*141640*/  HMMA.16816.F32 R8, R28, R4, R52 ;  /* 0x000000041c08723c */ /* 0x001fe40000001834 */
[----:B------:R-:W-:Y:S04]  /*141650*/  STL [R1+0x9350], R2 ;  /* 0x0093500201007387 */ /* 0x000fe80000100800 */
[----:B------:R0:W-:Y:S02]  /*141660*/  STL [R1+0x9250], R5 ;  /* 0x0092500501007387 */ /* 0x0001e40000100800 */
[----:B0-----:R-:W-:-:S11]  /*141670*/  IMAD R5, R0, 0x100, R61 ;  /* 0x0000010000057824 */ /* 0x001fd600078e023d */
        /* <DEDUP_REMOVED lines=33> */
[----:B------:R-:W3:Y:S01]  /*141890*/  LDL.LU R54, [R1+0x1e38] ;  /* 0x001e380001367983 */ /* 0x000ee20000300800 */
[----:B------:R-:W-:-:S03]  /*1418a0*/  IMAD R49, R60, 0x100, R59 ;  /* 0x000001003c317824 */ /* 0x000fc600078e023b */
[----:B------:R-:W3:Y:S04]  /*1418b0*/  LDL.LU R55, [R1+0x1e3c] ;  /* 0x001e3c0001377983 */ /* 0x000ee80000300800 */
[----:B------:R-:W3:Y:S04]  /*1418c0*/  LDL.64 R60, [R1+0x10] ;  /* 0x00001000013c7983 */ /* 0x000ee80000100a00 */
[----:B------:R-:W3:Y:S04]  /*1418d0*/  LDL R10, [R1] ;  /* 0x00000000010a7983 */ /* 0x000ee80000100800 */
[----:B------:R-:W3:Y:S04]  /*1418e0*/  LDL R11, [R1+0x4] ;  /* 0x00000400010b7983 */ /* 0x000ee80000100800 */
[----:B------:R-:W3:Y:S01]  /*1418f0*/  LDL.64 R8, [R1+0x8] ;  /* 0x0000080001087983 */ /* 0x000ee20000100a00 */
        /* <DEDUP_REMOVED lines=19> */
[----:B------:R-:W-:-:S07]  /*141a30*/  F2FP.F16.E4M3.UNPACK_B R3, R3.H1 ;  /* 0x00000003ff03723e */ /* 0x000fce00030006ff */
[----:B---3--:R-:W-:Y:S01]  /*141a40*/  HMMA.16816.F32 R28, R28, R2, R4 ;  /* 0x000000021c1c723c */ /* 0x008fe20000001804 */
[----:B------:R-:W2:Y:S04]  /*141a50*/  LDL.LU.64 R6, [R1+0x9348] ;  /* 0x0093480001067983 */ /* 0x000ea80000300a00 */
[----:B------:R-:W3:Y:S04]  /*141a60*/  LDL.LU.64 R4, [R1+0x9340] ;  /* 0x0093400001047983 */ /* 0x000ee80000300a00 */
[----:B------:R-:W-:Y:S04]  /*141a70*/  STL [R1+0x9224], R2 ;  /* 0x0092240201007387 */ /* 0x000fe80000100800 */
[----:B------:R-:W-:Y:S06]  /*141a80*/  STL [R1+0x9220], R3 ;  /* 0x0092200301007387 */ /* 0x000fec0000100800 */
        /* <DEDUP_REMOVED lines=20> */
[----:B0-----:R-:W3:Y:S04]  /*141bd0*/  LDL.LU.64 R54, [R1+0x9318] ;  /* 0x0093180001367983 */ /* 0x001ee80000300a00 */
        /* <DEDUP_REMOVED lines=15> */
[----:B------:R-:W4:Y:S04]  /*141cd0*/  LDL.LU.64 R58, [R1+0x9300] ;  /* 0x00930000013a7983 */ /* 0x000f280000300a00 */
[----:B------:R-:W2:-:S14]  /*141ce0*/  LDL.LU.64 R56, [R1+0x92f8] ;  /* 0x0092f80001387983 */ /* 0x000e9c0000300a00 */
[----:B------:R-:W-:Y:S04]  /*141cf0*/  STL.64 [R1+0x2a80], R8 ;  /* 0x002a800801007387 */ /* 0x000fe80000100a00 */
[----:B------:R3:W-:Y:S02]  /*141d00*/  STL.64 [R1+0x2a88], R10 ;  /* 0x002a880a01007387 */ /* 0x0007e40000100a00 */
[----:B---3--:R-:W-:Y:S02]  /*141d10*/  HMMA.16816.F32 R8, R28, R60, R12 ;  /* 0x0000003c1c08723c */ /* 0x008fe4000000180c */
[----:B------:R-:W-:-:S15]  /*141d20*/  STL [R1+0x9228], R61 ;  /* 0x0092283d01007387 */ /* 0x000fde0000100800 */
[----:B------:R-:W-:Y:S02]  /*141d30*/  NOP ;  /* 0x0000000000007918 */ /* 0x000fe40000000000 */
[----:B------:R-:W-:Y:S04]  /*141d40*/  STL.64 [R1+0x2a70], R8 ;  /* 0x002a700801007387 */ /* 0x000fe80000100a00 */
[----:B------:R2:W-:Y:S01]  /*141d50*/  STL.64 [R1+0x2a78], R10 ;  /* 0x002a780a01007387 */ /* 0x0005e20000100a00 */
[C---:B----4-:R-:W-:Y:S08]  /*141d60*/  HMMA.16816.F32 R12, R28.reuse, R58, R16 ;  /* 0x0000003a1c0c723c */ /* 0x050ff00000001810 */
[C---:B--2---:R-:W-:Y:S01]  /*141d70*/  HMMA.16816.F32 R8, R28.reuse, R56, R20 ;  /* 0x000000381c08723c */ /* 0x044fe20000001814 */
        /* <DEDUP_REMOVED lines=4084> */
[----:B------:R0:W-:Y:S04]  /*151cc0*/  STL.64 [R1+0x2f28], R10 ;  /* 0x002f280a01007387 */ /* 0x0001e80000100a00 */
[----:B------:R-:W-:Y:S04]  /*151cd0*/  STL.64 [R1+0x2ec0], R12 ;  /* 0x002ec00c01007387 */ /* 0x000fe80000100a00 */
[----:B------:R-:W-:Y:S04]  /*151ce0*/  STL.64 [R1+0x2ec8], R14 ;  /* 0x002ec80e01007387 */ /* 0x000fe80000100a00 */
[----:B------:R-:W2:Y:S06]  /*151cf0*/  LDL.LU R16, [R1+0x390] ;  /* 0x0003900001107983 */ /* 0x000eac0000300800 */
        /* <DEDUP_REMOVED lines=9> */
[----:B0-----:R-:W4:Y:S04]  /*151d90*/  LDL.LU R10, [R1+0x3b8] ;  /* 0x0003b800010a7983 */ /* 0x001f280000300800 */
[----:B------:R-:W4:Y:S04]  /*151da0*/  LDL.LU R11, [R1+0x3bc] ;  /* 0x0003bc00010b7983 */ /* 0x000f280000300800 */
[----:B----4-:R-:W-:Y:S04]  /*151db0*/  STL.64 [R1+0x8590], R10 ;  /* 0x0085900a01007387 */ /* 0x010fe80000100a00 */
[----:B--2---:R0:W-:Y:S04]  /*151dc0*/  STL.64 [R1+0x8588], R8 ;  /* 0x0085880801007387 */ /* 0x0041e80000100a00 */
[----:B-1----:R-:W2:Y:S04]  /*151dd0*/  LDL.LU R4, [R1+0x3c0] ;  /* 0x0003c00001047983 */ /* 0x002ea80000300800 */
[----:B------:R-:W2:Y:S04]  /*151de0*/  LDL.LU R5, [R1+0x3c4] ;  /* 0x0003c40001057983 */ /* 0x000ea80000300800 */
[----:B---3--:R-:W3:Y:S04]  /*151df0*/  LDL.LU R6, [R1+0x3c8] ;  /* 0x0003c80001067983 */ /* 0x008ee80000300800 */
        /* <DEDUP_REMOVED lines=134> */
[C---:B---3--:R-:W-:Y:S08]  /*152660*/  HMMA.16816.F32 R4, R28.reuse, R40, R4 ;  /* 0x000000281c04723c */ /* 0x048ff00000001804 */
[----:B--2---:R-:W-:-:S15]  /*152670*/  HMMA.16816.F32 R48, R28, R46, R48 ;  /* 0x0000002e1c30723c */ /* 0x004fde0000001830 */
        /* <DEDUP_REMOVED lines=155> */
[----:B------:R-:W-:Y:S04]  /*153030*/  STL.64 [R1+0x3160], R4 ;  /* 0x0031600401007387 */ /* 0x000fe80000100a00 */
[----:B------:R3:W-:Y:S04]  /*153040*/  STL.64 [R1+0x3168], R6 ;  /* 0x0031680601007387 */ /* 0x0007e80000100a00 */
[----:B------:R-:W2:Y:S04]  /*153050*/  LDL.LU R13, [R1+0x1d4] ;  /* 0x0001d400010d7983 */ /* 0x000ea80000300800 */
[----:B------:R-:W4:Y:S04]  /*153060*/  LDL.LU R14, [R1+0x1d8] ;  /* 0x0001d800010e7983 */ /* 0x000f280000300800 */
[----:B------:R-:W4:Y:S01]  /*153070*/  LDL.LU R15, [R1+0x1dc] ;  /* 0x0001dc00010f7983 */ /* 0x000f220000300800 */
[----:B0-----:R-:W-:-:S05]  /*153080*/  IMAD R8, R51, 0x100, R50 ;  /* 0x0000010033087824 */ /* 0x001fca00078e0232 */
[----:B------:R-:W-:Y:S01]  /*153090*/  F2FP.F16.E4M3.UNPACK_B R28, R8 ;  /* 0x00000008ff1c723e */ /* 0x000fe200020006ff */
[----:B------:R-:W-:Y:S02]  /*1530a0*/  IMAD R61, R61, 0x100, R54 ;  /* 0x000001003d3d7824 */ /* 0x000fe400078e0236 */
[----:B------:R-:W-:Y:S02]  /*1530b0*/  IMAD R0, R0, 0x100, R55 ;  /* 0x0000010000007824 */ /* 0x000fe400078e0237 */
[----:B------:R-:W-:Y:S01]  /*1530c0*/  IMAD R40, R53, 0x100, R52 ;  /* 0x0000010035287824 */ /* 0x000fe200078e0234 */
[----:B----4-:R-:W-:Y:S04]  /*1530d0*/  STL.64 [R1+0x8488], R14 ;  /* 0x0084880e01007387 */ /* 0x010fe80000100a00 */
[----:B--2---:R0:W-:Y:S04]  /*1530e0*/  STL.64 [R1+0x8480], R12 ;  /* 0x0084800c01007387 */ /* 0x0041e80000100a00 */
[----:B------:R-:W2:Y:S04]  /*1530f0*/  LDL.LU R8, [R1+0x1e0] ;  /* 0x0001e00001087983 */ /* 0x000ea80000300800 */
[----:B------:R-:W2:Y:S04]  /*153100*/  LDL.LU R9, [R1+0x1e4] ;  /* 0x0001e40001097983 */ /* 0x000ea80000300800 */
[----:B-1----:R-:W2:Y:S04]  /*153110*/  LDL.LU R10, [R1+0x1e8] ;  /* 0x0001e800010a7983 */ /* 0x002ea80000300800 */
[----:B------:R-:W2:Y:S04]  /*153120*/  LDL.LU R11, [R1+0x1ec] ;  /* 0x0001ec00010b7983 */ /* 0x000ea80000300800 */
[----:B---3--:R-:W3:Y:S04]  /*153130*/  LDL.LU R6, [R1] ;  /* 0x0000000001067983 */ /* 0x008ee80000300800 */
[----:B------:R-:W3:Y:S04]  /*153140*/  LDL.LU R7, [R1+0x4] ;  /* 0x0000040001077983 */ /* 0x000ee80000300800 */
[----:B------:R-:W4:Y:S04]  /*153150*/  LDL.LU R54, [R1+0x8] ;  /* 0x0000080001367983 */ /* 0x000f280000300800 */
[----:B------:R-:W4:Y:S04]  /*153160*/  LDL.LU R55, [R1+0xc] ;  /* 0x00000c0001377983 */ /* 0x000f280000300800 */
        /* <DEDUP_REMOVED lines=24> */
[----:B------:R-:W-:-:S02]  /*1532f0*/  F2FP.F16.E4M3.UNPACK_B R29, R40 ;  /* 0x00000028ff1d723e */ /* 0x000fc400020006ff */
[----:B------:R-:W-:Y:S02]  /*153300*/  F2FP.F16.E4M3.UNPACK_B R30, R61 ;  /* 0x0000003dff1e723e */ /* 0x000fe400020006ff */
        /* <DEDUP_REMOVED lines=25> */
[C---:B----4-:R-:W-:Y:S11]  /*1534a0*/  HMMA.16816.F32 R52, R28.reuse, R54, R48 ;  /* 0x000000361c34723c */ /* 0x050ff60000001830 */
[----:B------:R-:W-:Y:S04]  /*1534b0*/  STL.64 [R1+0x3150], R12 ;  /* 0x0031500c01007387 */ /* 0x000fe80000100a00 */
[----:B------:R0:W-:Y:S01]  /*1534c0*/  STL.64 [R1+0x3158], R14 ;  /* 0x0031580e01007387 */ /* 0x0001e20000100a00 */
[C---:B------:R-:W-:Y:S03]  /*1534d0*/  HMMA.16816.F32 R4, R28.reuse, R6, R56 ;  /* 0x000000061c04723c */ /* 0x040fe60000001838 */
[----:B0-----:R-:W2:Y:S04]  /*1534e0*/  LDL.LU.64 R14, [R1+0x8488] ;  /* 0x00848800010e7983 */ /* 0x001ea80000300a00 */
[----:B------:R-:W2:Y:S04]  /*1534f0*/  LDL.LU.64 R12, [R1+0x8480] ;  /* 0x00848000010c7983 */ /* 0x000ea80000300a00 */
[----:B------:R-:W-:Y:S04]  /*153500*/  STL.64 [R1+0x30c0], R44 ;  /* 0x0030c02c01007387 */ /* 0x000fe80000100a00 */
[----:B------:R0:W-:Y:S04]  /*153510*/  STL.64 [R1+0x30c8], R46 ;  /* 0x0030c82e01007387 */ /* 0x0001e80000100a00 */
[----:B0-----:R-:W3:Y:S04]  /*153520*/  LDL.LU.64 R46, [R1+0x8478] ;  /* 0x00847800012e7983 */ /* 0x001ee80000300a00 */
[----:B------:R-:W4:Y:S04]  /*153530*/  LDL.LU.64 R44, [R1+0x8470] ;  /* 0x00847000012c7983 */ /* 0x000f280000300a00 */
[----:B------:R-:W2:Y:S04]  /*153540*/  LDL.LU.64 R50, [R1+0x8468] ;  /* 0x0084680001327983 */ /* 0x000ea80000300a00 */
[----:B------:R-:W2:Y:S04]  /*153550*/  LDL.LU.64 R48, [R1+0x8460] ;  /* 0x0084600001307983 */ /* 0x000ea80000300a00 */
[----:B------:R-:W-:Y:S04]  /*153560*/  STL.64 [R1+0x30b0], R52 ;  /* 0x0030b03401007387 */ /* 0x000fe80000100a00 */
[----:B------:R0:W-:Y:S04]  /*153570*/  STL.64 [R1+0x30b8], R54 ;  /* 0x0030b83601007387 */ /* 0x0001e80000100a00 */
[----:B0-----:R-:W2:Y:S04]  /*153580*/  LDL.LU.64 R54, [R1+0x8458] ;  /* 0x0084580001367983 */ /* 0x001ea80000300a00 */
[----:B------:R-:W2:Y:S04]  /*153590*/  LDL.LU.64 R52, [R1+0x8450] ;  /* 0x0084500001347983 */ /* 0x000ea80000300a00 */
[----:B------:R-:W2:Y:S04]  /*1535a0*/  LDL.LU.64 R58, [R1+0x8448] ;  /* 0x00844800013a7983 */ /* 0x000ea80000300a00 */
[----:B------:R-:W3:Y:S04]  /*1535b0*/  LDL.LU.64 R56, [R1+0x8440] ;  /* 0x0084400001387983 */ /* 0x000ee80000300a00 */
[----:B------:R-:W-:Y:S04]  /*1535c0*/  STL.64 [R1+0x3010], R4 ;  /* 0x0030100401007387 */ /* 0x000fe80000100a00 */
[----:B------:R0:W-:Y:S02]  /*1535d0*/  STL.64 [R1+0x3018], R6 ;  /* 0x0030180601007387 */ /* 0x0001e40000100a00 */
[----:B0-----:R-:W-:Y:S02]  /*1535e0*/  HMMA.16816.F32 R4, R28, R60, R8 ;  /* 0x0000003c1c04723c */ /* 0x001fe40000001808 */
[----:B------:R-:W4:-:S15]  /*1535f0*/  LDL.LU R61, [R1+0x39b0] ;  /* 0x0039b000013d7983 */ /* 0x000f1e0000300800 */
[----:B------:R-:W-:Y:S02]  /*153600*/  NOP ;  /* 0x0000000000007918 */ /* 0x000fe40000000000 */
[----:B------:R-:W-:Y:S04]  /*153610*/  STL.64 [R1+0x30a0], R4 ;  /* 0x0030a00401007387 */ /* 0x000fe80000100a00 */
[----:B------:R3:W-:Y:S01]  /*153620*/  STL.64 [R1+0x30a8], R6 ;  /* 0x0030a80601007387 */ /* 0x0007e20000100a00 */
[C---:B--2---:R-:W-:Y:S08]  /*153630*/  HMMA.16816.F32 R8, R28.reuse, R58, R12 ;  /* 0x0000003a1c08723c */ /* 0x044ff0000000180c */
[C---:B---3--:R-:W-:Y:S01]  /*153640*/  HMMA.16816.F32 R4, R28.reuse, R56, R16 ;  /* 0x000000381c04723c */ /* 0x048fe20000001810 */
[----:B------:R-:W2:Y:S10]  /*153650*/  LDL.LU R56, [R1+0x30] ;  /* 0x0000300001387983 */ /* 0x000eb40000300800 */
        /* <DEDUP_REMOVED lines=8> */
[----:B------:R-:W-:-:S02]  /*1536e0*/  IMAD.MOV.U32 R59, RZ, RZ, R0 ;  /* 0x000000ffff3b7224 */ /* 0x000fc400078e0000 */
[----:B------:R-:W4:Y:S04]  /*1536f0*/  LDL.LU R0, [R1+0x843c] ;  /* 0x00843c0001007983 */ /* 0x000f280000300800 */
[----:B---3--:R-:W-:Y:S04]  /*153700*/  STL.64 [R1+0x83f8], R58 ;  /* 0x0083f83a01007387 */ /* 0x008fe80000100a00 */
[----:B--2---:R-:W-:Y:S04]  /*153710*/  STL.64 [R1+0x83f0], R56 ;  /* 0x0083f03801007387 */ /* 0x004fe80000100a00 */
[----:B------:R-:W2:Y:S04]  /*153720*/  LDL.LU R52, [R1+0x40] ;  /* 0x0000400001347983 */ /* 0x000ea80000300800 */
[----:B------:R-:W-:Y:S04]  /*153730*/  STL.64 [R1+0x2f60], R8 ;  /* 0x002f600801007387 */ /* 0x000fe80000100a00 */
[----:B------:R0:W-:Y:S04]  /*153740*/  STL.64 [R1+0x2f68], R10 ;  /* 0x002f680a01007387 */ /* 0x0001e80000100a00 */
[----:B------:R-:W-:Y:S04]  /*153750*/  STL.64 [R1+0x2f50], R4 ;  /* 0x002f500401007387 */ /* 0x000fe80000100a00 */
[----:B------:R1:W-:Y:S04]  /*153760*/  STL.64 [R1+0x2f58], R6 ;  /* 0x002f580601007387 */ /* 0x0003e80000100a00 */
[----:B------:R-:W2:Y:S04]  /*153770*/  LDL.LU R53, [R1+0x44] ;  /* 0x0000440001357983 */ /* 0x000ea80000300800 */
[----:B------:R-:W3:Y:S04]  /*153780*/  LDL.LU R54, [R1+0x48] ;  /* 0x0000480001367983 */ /* 0x000ee80000300800 */
[----:B------:R-:W3:Y:S01]  /*153790*/  LDL.LU R55, [R1+0x4c] ;  /* 0x00004c0001377983 */ /* 0x000ee20000300800 */
[C---:B0-----:R-:W-:Y:S08]  /*1537a0*/  HMMA.16816.F32 R8, R28.reuse, R50, R32 ;  /* 0x000000321c08723c */ /* 0x041ff00000001820 */
[C---:B-1----:R-:W-:Y:S01]  /*1537b0*/  HMMA.16816.F32 R4, R28.reuse, R48, R36 ;  /* 0x000000301c04723c */ /* 0x042fe20000001824 */
[----:B----4-:R-:W-:Y:S01]  /*1537c0*/  IMAD.MOV.U32 R51, RZ, RZ, R0 ;  /* 0x000000ffff337224 */ /* 0x010fe200078e0000 */
[----:B---3--:R-:W-:Y:S04]  /*1537d0*/  STL.64 [R1+0x8420], R54 ;  /* 0x0084203601007387 */ /* 0x008fe80000100a00 */
[----:B--2---:R-:W-:Y:S04]  /*1537e0*/  STL.64 [R1+0x8418], R52 ;  /* 0x0084183401007387 */ /* 0x004fe80000100a00 */
[----:B------:R-:W2:Y:S04]  /*1537f0*/  LDL.LU R48, [R1+0x50] ;  /* 0x0000500001307983 */ /* 0x000ea80000300800 */
[----:B------:R-:W-:Y:S04]  /*153800*/  STL.64 [R1+0x2ed0], R8 ;  /* 0x002ed00801007387 */ /* 0x000fe80000100a00 */
[----:B------:R-:W-:Y:S04]  /*153810*/  STL.64 [R1+0x2ed8], R10 ;  /* 0x002ed80a01007387 */ /* 0x000fe80000100a00 */
[----:B------:R-:W-:Y:S04]  /*153820*/  STL.64 [R1+0x2eb0], R4 ;  /* 0x002eb00401007387 */ /* 0x000fe80000100a00 */
[----:B------:R0:W-:Y:S04]  /*153830*/  STL.64 [R1+0x2eb8], R6 ;  /* 0x002eb80601007387 */ /* 0x0001e80000100a00 */
[----:B------:R-:W2:Y:S04]  /*153840*/  LDL.LU R49, [R1+0x54] ;  /* 0x0000540001317983 */ /* 0x000ea80000300800 */
[----:B------:R-:W2:Y:S04]  /*153850*/  LDL.LU R50, [R1+0x58] ;  /* 0x0000580001327983 */ /* 0x000ea80000300800 */
[----:B------:R-:W3:Y:S04]  /*153860*/  LDL.LU R0, [R1+0x8438] ;  /* 0x0084380001007983 */ /* 0x000ee80000300800 */
[----:B------:R-:W4:Y:S01]  /*153870*/  LDL.LU R20, [R1+0xe0] ;  /* 0x0000e00001147983 */ /* 0x000f220000300800 */
[----:B0-----:R-:W-:-:S15]  /*153880*/  HMMA.16816.F32 R4, R28, R46, R40 ;  /* 0x0000002e1c04723c */ /* 0x001fde0000001828 */
[----:B------:R-:W-:-:S04]  /*153890*/  NOP ;  /* 0x0000000000007918 */ /* 0x000fc80000000000 */
        /* <DEDUP_REMOVED lines=125> */
[----:B----4-:R-:W-:-:S03]  /*154070*/  IMAD.MOV.U32 R23, RZ, RZ, R0 ;  /* 0x000000ffff177224 */ /* 0x010fc600078e0000 */
[----:B------:R0:W5:Y:S01]  /*154080*/  LDL.LU R0, [R1+0x8370] ;  /* 0x0083700001007983 */ /* 0x0001620000300800 */
[----:B------:R-:W-:-:S03]  /*154090*/  IADD3 R61, P6, PT, R61, UR76, RZ ;  /* 0x0000004c3d3d7c10 */ /* 0x000fc6000ffde0ff */
[----:B--2---:R-:W-:-:S15]  /*1540a0*/  HMMA.16816.F32 R20, R28, R18, R20 ;  /* 0x000000121c14723c */ /* 0x004fde0000001814 */
[----:B------:R-:W-:-:S04]  /*1540b0*/  NOP ;  /* 0x0000000000007918 */ /* 0x000fc80000000000 */
[----:B------:R-:W-:Y:S04]  /*1540c0*/  STL.64 [R1+0x2d50], R20 ;  /* 0x002d501401007387 */ /* 0x000fe80000100a00 */
[----:B------:R1:W-:Y:S02]  /*1540d0*/  STL.64 [R1+0x2d58], R22 ;  /* 0x002d581601007387 */ /* 0x0003e40000100a00 */
[C---:B-1----:R-:W-:Y:S08]  /*1540e0*/  HMMA.16816.F32 R20, R28.reuse, R16, R24 ;  /* 0x000000101c14723c */ /* 0x042ff00000001818 */
[C---:B------:R-:W-:Y:S08]  /*1540f0*/  HMMA.16816.F32 R16, R28.reuse, R14, R32 ;  /* 0x0000000e1c10723c */ /* 0x040ff00000001820 */
[C---:B---3--:R-:W-:Y:S03]  /*154100*/  HMMA.16816.F32 R12, R28.reuse, R12, R36 ;  /* 0x0000000c1c0c723c */ /* 0x048fe60000001824 */
[----:B------:R-:W-:Y:S04]  /*154110*/  STL.64 [R1+0x2d40], R20 ;  /* 0x002d401401007387 */ /* 0x000fe80000100a00 */
[----:B------:R1:W-:Y:S04]  /*154120*/  STL.64 [R1+0x2d48], R22 ;  /* 0x002d481601007387 */ /* 0x0003e80000100a00 */
[----:B------:R-:W-:Y:S04]  /*154130*/  STL.64 [R1+0x2d30], R16 ;  /* 0x002d301001007387 */ /* 0x000fe80000100a00 */
[----:B------:R2:W-:Y:S04]  /*154140*/  STL.64 [R1+0x2d38], R18 ;  /* 0x002d381201007387 */ /* 0x0005e80000100a00 */
[----:B------:R-:W-:Y:S04]  /*154150*/  STL.64 [R1+0x2d20], R12 ;  /* 0x002d200c01007387 */ /* 0x000fe80000100a00 */
[----:B------:R3:W-:Y:S01]  /*154160*/  STL.64 [R1+0x2d28], R14 ;  /* 0x002d280e01007387 */ /* 0x0007e20000100a00 */
[C---:B-1----:R-:W-:Y:S08]  /*154170*/  HMMA.16816.F32 R20, R28.reuse, R10, R40 ;  /* 0x0000000a1c14723c */ /* 0x042ff00000001828 */
[C---:B--2---:R-:W-:Y:S08]  /*154180*/  HMMA.16816.F32 R16, R28.reuse, R8, R44 ;  /* 0x000000081c10723c */ /* 0x044ff0000000182c */
[C---:B---3--:R-:W-:Y:S08]  /*154190*/  HMMA.16816.F32 R12, R28.reuse, R6, R48 ;  /* 0x000000061c0c723c */ /* 0x048ff00000001830 */
        /* <DEDUP_REMOVED lines=10> */
[----:B------:R-:W2:Y:S04]  /*154240*/  LDL.LU R27, [R1+0x39b4] ;  /* 0x0039b400011b7983 */ /* 0x000ea80000300800 */
[----:B------:R-:W-:Y:S04]  /*154250*/  STL.64 [R1+0x2cc0], R4 ;  /* 0x002cc00401007387 */ /* 0x000fe80000100a00 */
[----:B------:R-:W-:Y:S04]  /*154260*/  STL.64 [R1+0x2cc8], R6 ;  /* 0x002cc80601007387 */ /* 0x000fe80000100a00 */
[----:B------:R-:W3:Y:S04]  /*154270*/  LDL.LU R32, [R1+0x39b8] ;  /* 0x0039b80001207983 */ /* 0x000ee80000300800 */
[----:B------:R-:W4:Y:S04]  /*154280*/  LDL.LU R33, [R1+0x39bc] ;  /* 0x0039bc0001217983 */ /* 0x000f280000300800 */
        /* <DEDUP_REMOVED lines=28> */
[----:B-1----:R-:W4:Y:S01]  /*154450*/  LDL.LU R61, [R1+0x4c1c] ;  /* 0x004c1c00013d7983 */ /* 0x002f220000300800 */
[----:B--2---:R-:W-:-:S02]  /*154460*/  IADD3 R27, P5, PT, R27, UR76, RZ ;  /* 0x0000004c1b1b7c10 */ /* 0x004fc4000ffbe0ff */
[----:B---3--:R-:W-:Y:S02]  /*154470*/  IADD3 R32, P2, PT, R32, UR76, RZ ;  /* 0x0000004c20207c10 */ /* 0x008fe4000ff5e0ff */
[----:B----4-:R-:W-:Y:S02]  /*154480*/  IADD3 R33, P1, PT, R33, UR76, RZ ;  /* 0x0000004c21217c10 */ /* 0x010fe4000ff3e0ff */
[----:B------:R-:W-:Y:S02]  /*154490*/  IADD3 R34, P0, PT, R34, UR76, RZ ;  /* 0x0000004c22227c10 */ /* 0x000fe4000ff1e0ff */
[----:B------:R-:W-:Y:S01]  /*1544a0*/  IADD3 R35, P4, PT, R35, UR76, RZ ;  /* 0x0000004c23237c10 */ /* 0x000fe2000ff9e0ff */
[----:B------:R1:W-:Y:S01]  /*1544b0*/  STL [R1+0x39b4], R27 ;  /* 0x0039b41b01007387 */ /* 0x0003e20000100800 */
[----:B------:R-:W-:-:S03]  /*1544c0*/  IADD3 R36, P3, PT, R36, UR76, RZ ;  /* 0x0000004c24247c10 */ /* 0x000fc6000ff7e0ff */
[----:B------:R2:W-:Y:S01]  /*1544d0*/  STL [R1+0x39b8], R32 ;  /* 0x0039b82001007387 */ /* 0x0005e20000100800 */
[----:B------:R-:W-:-:S03]  /*1544e0*/  IADD3.X R37, PT, PT, R37, UR72, RZ, P6, !PT ;  /* 0x0000004825257c10 */ /* 0x000fc6000b7fe4ff */
        /* <DEDUP_REMOVED lines=42> */
[----:B------:R0:W-:Y:S04]  /*154790*/  STL [R1+0x4c08], R54 ;  /* 0x004c083601007387 */ /* 0x0001e80000100800 */
[----:B------:R0:W-:Y:S01]  /*1547a0*/  STL [R1+0x4c34], R55 ;  /* 0x004c343701007387 */ /* 0x0001e20000100800 */
[----:B------:R-:W-:-:S03]  /*1547b0*/  IADD3.X R59, PT, PT, R59, UR72, RZ, P0, !PT ;  /* 0x000000483b3b7c10 */ /* 0x000fc600087fe4ff */
[----:B------:R0:W-:Y:S01]  /*1547c0*/  STL [R1+0x4c00], R56 ;  /* 0x004c003801007387 */ /* 0x0001e20000100800 */
[----:B------:R-:W-:-:S03]  /*1547d0*/  IADD3 R60, P0, PT, R60, UR76, RZ ;  /* 0x0000004c3c3c7c10 */ /* 0x000fc6000ff1e0ff */
[----:B------:R0:W-:Y:S04]  /*1547e0*/  STL [R1+0x4c2c], R57 ;  /* 0x004c2c3901007387 */ /* 0x0001e80000100800 */
[----:B------:R0:W-:Y:S01]  /*1547f0*/  STL [R1+0x4bf8], R58 ;  /* 0x004bf83a01007387 */ /* 0x0001e20000100800 */
[----:B------:R-:W-:-:S03]  /*154800*/  IADD3.X R61, PT, PT, R61, UR72, RZ, P4, !PT ;  /* 0x000000483d3d7c10 */ /* 0x000fc6000a7fe4ff */
[----:B-1----:R-:W4:Y:S04]  /*154810*/  LDL.LU R27, [R1+0x4be8] ;  /* 0x004be800011b7983 */ /* 0x002f280000300800 */
[----:B------:R1:W-:Y:S04]  /*154820*/  STL [R1+0x4c24], R59 ;  /* 0x004c243b01007387 */ /* 0x0003e80000100800 */
[----:B--2---:R-:W2:Y:S04]  /*154830*/  LDL.LU R32, [R1+0x4c14] ;  /* 0x004c140001207983 */ /* 0x004ea80000300800 */
[----:B------:R0:W-:Y:S04]  /*154840*/  STL [R1+0x4bf0], R60 ;  /* 0x004bf03c01007387 */ /* 0x0001e80000100800 */
[----:B---3--:R-:W3:Y:S04]  /*154850*/  LDL.LU R33, [R1+0x4be0] ;  /* 0x004be00001217983 */ /* 0x008ee80000300800 */
[----:B------:R1:W-:Y:S04]  /*154860*/  STL [R1+0x4c1c], R61 ;  /* 0x004c1c3d01007387 */ /* 0x0003e80000100800 */
[----:B----4-:R-:W4:Y:S04]  /*154870*/  LDL.LU R34, [R1+0x4c0c] ;  /* 0x004c0c0001227983 */ /* 0x010f280000300800 */
        /* <DEDUP_REMOVED lines=26> */
[----:B------:R-:W4:Y:S01]  /*154a20*/  LDL.LU R61, [R1+0x4b70] ;  /* 0x004b7000013d7983 */ /* 0x000f220000300800 */
[----:B------:R-:W-:-:S02]  /*154a30*/  IADD3 R27, P4, PT, R27, UR76, RZ ;  /* 0x0000004c1b1b7c10 */ /* 0x000fc4000ff9e0ff */
[----:B--2---:R-:W-:Y:S02]  /*154a40*/  IADD3.X R32, PT, PT, R32, UR72, RZ, P3, !PT ;  /* 0x0000004820207c10 */ /* 0x004fe40009ffe4ff */
[----:B---3--:R-:W-:Y:S02]  /*154a50*/  IADD3 R33, P3, PT, R33, UR76, RZ ;  /* 0x0000004c21217c10 */ /* 0x008fe4000ff7e0ff */
[----:B----4-:R-:W-:Y:S02]  /*154a60*/  IADD3.X R34, PT, PT, R34, UR72, RZ, P6, !PT ;  /* 0x0000004822227c10 */ /* 0x010fe4000b7fe4ff */
[----:B------:R-:W-:Y:S01]  /*154a70*/  IADD3 R35, P6, PT, R35, UR76, RZ ;  /* 0x0000004c23237c10 */ /* 0x000fe2000ffde0ff */
        /* <DEDUP_REMOVED lines=46> */
[----:B------:R0:W-:Y:S04]  /*154d60*/  STL [R1+0x4bbc], R54 ;  /* 0x004bbc3601007387 */ /* 0x0001e80000100800 */
[----:B------:R0:W-:Y:S01]  /*154d70*/  STL [R1+0x4b88], R55 ;  /* 0x004b883701007387 */ /* 0x0001e20000100800 */
[----:B------:R-:W-:-:S03]  /*154d80*/  IADD3 R59, P4, PT, R59, UR76, RZ ;  /* 0x0000004c3b3b7c10 */ /* 0x000fc6000ff9e0ff */
[----:B------:R0:W-:Y:S01]  /*154d90*/  STL [R1+0x4bb4], R56 ;  /* 0x004bb43801007387 */ /* 0x0001e20000100800 */
[----:B------:R-:W-:-:S03]  /*154da0*/  IADD3.X R60, PT, PT, R60, UR72, RZ, P3, !PT ;  /* 0x000000483c3c7c10 */ /* 0x000fc60009ffe4ff */
[----:B------:R1:W-:Y:S04]  /*154db0*/  STL [R1+0x4b80], R57 ;  /* 0x004b803901007387 */ /* 0x0003e80000100800 */
[----:B------:R1:W-:Y:S01]  /*154dc0*/  STL [R1+0x4bac], R58 ;  /* 0x004bac3a01007387 */ /* 0x0003e20000100800 */
[----:B------:R-:W-:-:S03]  /*154dd0*/  IADD3 R61, P3, PT, R61, UR76, RZ ;  /* 0x0000004c3d3d7c10 */ /* 0x000fc6000ff7e0ff */
[----:B0-----:R-:W4:Y:S04]  /*154de0*/  LDL.LU R27, [R1+0x4b9c] ;  /* 0x004b9c00011b7983 */ /* 0x001f280000300800 */
[----:B------:R0:W-:Y:S04]  /*154df0*/  STL [R1+0x4b78], R59 ;  /* 0x004b783b01007387 */ /* 0x0001e80000100800 */
[----:B-1----:R-:W4:Y:S04]  /*154e00*/  LDL.LU R32, [R1+0x4b68] ;  /* 0x004b680001207983 */ /* 0x002f280000300800 */
[----:B------:R1:W-:Y:S04]  /*154e10*/  STL [R1+0x4ba4], R60 ;  /* 0x004ba43c01007387 */ /* 0x0003e80000100800 */
[----:B--2---:R-:W2:Y:S04]  /*154e20*/  LDL.LU R33, [R1+0x4b94] ;  /* 0x004b940001217983 */ /* 0x004ea80000300800 */
[----:B------:R0:W-:Y:S04]  /*154e30*/  STL [R1+0x4b70], R61 ;  /* 0x004b703d01007387 */ /* 0x0001e80000100800 */
[----:B---3--:R-:W3:Y:S04]  /*154e40*/  LDL.LU R34, [R1+0x4b60] ;  /* 0x004b600001227983 */ /* 0x008ee80000300800 */
[----:B----4-:R-:W4:Y:S04]  /*154e50*/  LDL.LU R35, [R1+0x4b8c] ;  /* 0x004b8c0001237983 */ /* 0x010f280000300800 */
        /* <DEDUP_REMOVED lines=24> */
[----:B-1----:R-:W4:Y:S04]  /*154fe0*/  LDL.LU R60, [R1+0x4af8] ;  /* 0x004af800013c7983 */ /* 0x002f280000300800 */
[----:B------:R-:W4:Y:S01]  /*154ff0*/  LDL.LU R61, [R1+0x4b24] ;  /* 0x004b2400013d7983 */ /* 0x000f220000300800 */
[----:B------:R-:W-:-:S02]  /*155000*/  IADD3.X R27, PT, PT, R27, UR72, RZ, P6, !PT ;  /* 0x000000481b1b7c10 */ /* 0x000fc4000b7fe4ff */
[----:B------:R-:W-:Y:S02]  /*155010*/  IADD3 R32, P6, PT, R32, UR76, RZ ;  /* 0x0000004c20207c10 */ /* 0x000fe4000ffde0ff */
[----:B--2---:R-:W-:Y:S02]  /*155020*/  IADD3.X R33, PT, PT, R33, UR72, RZ, P5, !PT ;  /* 0x0000004821217c10 */ /* 0x004fe4000affe4ff */
[----:B---3--:R-:W-:Y:S02]  /*155030*/  IADD3 R34, P5, PT, R34, UR76, RZ ;  /* 0x0000004c22227c10 */ /* 0x008fe4000ffbe0ff */
[----:B----4-:R-:W-:Y:S01]  /*155040*/  IADD3.X R35, PT, PT, R35, UR72, RZ, P2, !PT ;  /* 0x0000004823237c10 */ /* 0x010fe200097fe4ff */
        /* <DEDUP_REMOVED lines=88> */
[----:B------:R-:W-:-:S02]  /*1555d0*/  IADD3 R27, P5, PT, R27, UR76, RZ ;  /* 0x0000004c1b1b7c10 */ /* 0x000fc4000ffbe0ff */
[----:B------:R-:W-:Y:S02]  /*1555e0*/  IADD3.X R32, PT, PT, R32, UR72, RZ, P2, !PT ;  /* 0x0000004820207c10 */ /* 0x000fe400097fe4ff */
[----:B--2---:R-:W-:Y:S02]  /*1555f0*/  IADD3 R33, P2, PT, R33, UR76, RZ ;  /* 0x0000004c21217c10 */ /* 0x004fe4000ff5e0ff */
[----:B---3--:R-:W-:Y:S02]  /*155600*/  IADD3.X R34, PT, PT, R34, UR72, RZ, P1, !PT ;  /* 0x0000004822227c10 */ /* 0x008fe40008ffe4ff */
[----:B----4-:R-:W-:Y:S01]  /*155610*/  IADD3 R35, P1, PT, R35, UR76, RZ ;  /* 0x0000004c23237c10 */ /* 0x010fe2000ff3e0ff */
        /* <DEDUP_REMOVED lines=930> */
[----:B------:R-:W-:Y:S01]  /*159040*/  STL [R1+0x4618], R27 ;  /* 0x0046181b01007387 */ /* 0x000fe20000100800 */
[----:B------:R-:W-:-:S03]  /*159050*/  IADD3.X R36, PT, PT, R36, UR72, RZ, P4, !PT ;  /* 0x0000004824247c10 */ /* 0x000fc6000a7fe4ff */
[----:B------:R-:W-:Y:S01]  /*159060*/  STL [R1+0x4644], R32 ;  /* 0x0046442001007387 */ /* 0x000fe20000100800 */
[----:B------:R-:W-:-:S03]  /*159070*/  IADD3 R37, P4, PT, R37, UR76, RZ ;  /* 0x0000004c25257c10 */ /* 0x000fc6000ff9e0ff */
        /* <DEDUP_REMOVED lines=46> */
[----:B------:R0:W-:Y:S01]  /*159360*/  STL [R1+0x45e4], R56 ;  /* 0x0045e43801007387 */ /* 0x0001e20000100800 */
[----:B------:R-:W-:-:S03]  /*159370*/  IADD3.X R60, PT, PT, R60, UR72, RZ, P4, !PT ;  /* 0x000000483c3c7c10 */ /* 0x000fc6000a7fe4ff */
[----:B------:R1:W-:Y:S04]  /*159380*/  STL [R1+0x45dc], R57 ;  /* 0x0045dc3901007387 */ /* 0x0003e80000100800 */
[----:B------:R2:W-:Y:S04]  /*159390*/  STL [R1+0x45d4], R58 ;  /* 0x0045d43a01007387 */ /* 0x0005e80000100800 */
[----:B------:R-:W-:Y:S04]  /*1593a0*/  STL [R1+0x45bc], R61 ;  /* 0x0045bc3d01007387 */ /* 0x000fe80000100800 */
[----:B------:R3:W-:Y:S04]  /*1593b0*/  STL [R1+0x45cc], R59 ;  /* 0x0045cc3b01007387 */ /* 0x0007e80000100800 */
[----:B------:R4:W-:Y:S04]  /*1593c0*/  STL [R1+0x45c4], R60 ;  /* 0x0045c43c01007387 */ /* 0x0009e80000100800 */
[----:B0-----:R-:W4:Y:S04]  /*1593d0*/  LDL.LU R56, [R1+0x45b4] ;  /* 0x0045b40001387983 */ /* 0x001f280000300800 */
[----:B-1----:R-:W4:Y:S04]  /*1593e0*/  LDL.LU R57, [R1+0x45b0] ;  /* 0x0045b00001397983 */ /* 0x002f280000300800 */
[----:B--2---:R-:W2:Y:S04]  /*1593f0*/  LDL.LU R58, [R1+0x45a8] ;  /* 0x0045a800013a7983 */ /* 0x004ea80000300800 */
[----:B---3--:R-:W3:Y:S04]  /*159400*/  LDL.LU R59, [R1+0x45a0] ;  /* 0x0045a000013b7983 */ /* 0x008ee80000300800 */
[----:B----4-:R-:W4:Y:S04]  /*159410*/  LDL.LU R60, [R1+0x4598] ;  /* 0x00459800013c7983 */ /* 0x010f280000300800 */
[----:B------:R-:W4:Y:S04]  /*159420*/  LDL.LU R61, [R1+0x4590] ;  /* 0x00459000013d7983 */ /* 0x000f280000300800 */
[----:B------:R-:W4:Y:S01]  /*159430*/  LDL.LU R55, [R1+0x3b08] ;  /* 0x003b080001377983 */ /* 0x000f220000300800 */
[----:B------:R-:W-:-:S02]  /*159440*/  IADD3.X R56, PT, PT, R56, UR72, RZ, P6, !PT ;  /* 0x0000004838387c10 */ /* 0x000fc4000b7fe4ff */
[----:B------:R-:W-:-:S03]  /*159450*/  IADD3 R57, P1, PT, R57, UR76, RZ ;  /* 0x0000004c39397c10 */ /* 0x000fc6000ff3e0ff */
[----:B------:R-:W-:Y:S01]  /*159460*/  STL [R1+0x45b4], R56 ;  /* 0x0045b43801007387 */ /* 0x000fe20000100800 */
[----:B--2---:R-:W-:-:S03]  /*159470*/  IADD3 R58, P0, PT, R58, UR76, RZ ;  /* 0x0000004c3a3a7c10 */ /* 0x004fc6000ff1e0ff */
[----:B------:R-:W2:Y:S01]  /*159480*/  LDL.LU R32, [R1+0x4588] ;  /* 0x0045880001207983 */ /* 0x000ea20000300800 */
[----:B---3--:R-:W-:-:S03]  /*159490*/  IADD3 R59, P6, PT, R59, UR76, RZ ;  /* 0x0000004c3b3b7c10 */ /* 0x008fc6000ffde0ff */
[----:B------:R-:W-:Y:S04]  /*1594a0*/  STL [R1+0x45b0], R57 ;  /* 0x0045b03901007387 */ /* 0x000fe80000100800 */
[----:B------:R-:W3:Y:S04]  /*1594b0*/  LDL.LU R33, [R1+0x4580] ;  /* 0x0045800001217983 */ /* 0x000ee80000300800 */
[----:B------:R-:W-:Y:S01]  /*1594c0*/  STL [R1+0x45a8], R58 ;  /* 0x0045a83a01007387 */ /* 0x000fe20000100800 */
[----:B----4-:R-:W-:-:S03]  /*1594d0*/  VIADD R55, R55, 0x1 ;  /* 0x0000000137377836 */ /* 0x010fc60000000000 */
        /* <DEDUP_REMOVED lines=12> */
[----:B0-----:R-:W4:Y:S01]  /*1595a0*/  LDL.LU R59, [R1+0x4550] ;  /* 0x00455000013b7983 */ /* 0x001f220000300800 */
[----:B------:R-:W-:-:S03]  /*1595b0*/  IADD3 R60, P5, PT, R60, UR76, RZ ;  /* 0x0000004c3c3c7c10 */ /* 0x000fc6000ffbe0ff */
[----:B------:R-:W-:Y:S04]  /*1595c0*/  STL [R1+0x3b08], R55 ;  /* 0x003b083701007387 */ /* 0x000fe80000100800 */
[----:B------:R-:W4:Y:S04]  /*1595d0*/  LDL.LU R45, [R1+0x457c] ;  /* 0x00457c00012d7983 */ /* 0x000f280000300800 */
[----:B------:R-:W4:Y:S04]  /*1595e0*/  LDL.LU R46, [R1+0x4548] ;  /* 0x00454800012e7983 */ /* 0x000f280000300800 */
[----:B------:R-:W4:Y:S04]  /*1595f0*/  LDL.LU R47, [R1+0x4574] ;  /* 0x00457400012f7983 */ /* 0x000f280000300800 */
[----:B------:R0:W-:Y:S04]  /*159600*/  STL [R1+0x4598], R60 ;  /* 0x0045983c01007387 */ /* 0x0001e80000100800 */
[----:B------:R-:W4:Y:S04]  /*159610*/  LDL.LU R48, [R1+0x4540] ;  /* 0x0045400001307983 */ /* 0x000f280000300800 */
[----:B------:R-:W4:Y:S01]  /*159620*/  LDL.LU R49, [R1+0x456c] ;  /* 0x00456c0001317983 */ /* 0x000f220000300800 */
[----:B------:R-:W-:-:S03]  /*159630*/  IADD3 R61, P4, PT, R61, UR76, RZ ;  /* 0x0000004c3d3d7c10 */ /* 0x000fc6000ff9e0ff */
[----:B------:R-:W4:Y:S04]  /*159640*/  LDL.LU R50, [R1+0x4538] ;  /* 0x0045380001327983 */ /* 0x000f280000300800 */
[----:B------:R-:W4:Y:S04]  /*159650*/  LDL.LU R51, [R1+0x4564] ;  /* 0x0045640001337983 */ /* 0x000f280000300800 */
[----:B0-----:R-:W4:Y:S04]  /*159660*/  LDL.LU R60, [R1+0x4530] ;  /* 0x00453000013c7983 */ /* 0x001f280000300800 */
[----:B------:R-:W4:Y:S04]  /*159670*/  LDL.LU R52, [R1+0x455c] ;  /* 0x00455c0001347983 */ /* 0x000f280000300800 */
[----:B------:R-:W4:Y:S04]  /*159680*/  LDL.LU R53, [R1+0x4528] ;  /* 0x0045280001357983 */ /* 0x000f280000300800 */
[----:B------:R-:W4:Y:S04]  /*159690*/  LDL.LU R54, [R1+0x4554] ;  /* 0x0045540001367983 */ /* 0x000f280000300800 */
[----:B------:R0:W-:Y:S04]  /*1596a0*/  STL [R1+0x4590], R61 ;  /* 0x0045903d01007387 */ /* 0x0001e80000100800 */
[----:B------:R-:W4:Y:S04]  /*1596b0*/  LDL.LU R56, [R1+0x4520] ;  /* 0x0045200001387983 */ /* 0x000f280000300800 */
[----:B------:R-:W4:Y:S04]  /*1596c0*/  LDL.LU R57, [R1+0x454c] ;  /* 0x00454c0001397983 */ /* 0x000f280000300800 */
[----:B------:R-:W4:Y:S04]  /*1596d0*/  LDL.LU R58, [R1+0x4518] ;  /* 0x00451800013a7983 */ /* 0x000f280000300800 */
[----:B0-----:R-:W4:Y:S01]  /*1596e0*/  LDL.LU R61, [R1+0x4544] ;  /* 0x00454400013d7983 */ /* 0x001f220000300800 */
[----:B--2---:R-:W-:-:S02]  /*1596f0*/  IADD3 R32, P3, PT, R32, UR76, RZ ;  /* 0x0000004c20207c10 */ /* 0x004fc4000ff7e0ff */
[----:B---3--:R-:W-:-:S03]  /*159700*/  IADD3 R33, P2, PT, R33, UR76, RZ ;  /* 0x0000004c21217c10 */ /* 0x008fc6000ff5e0ff */
[----:B------:R-:W-:Y:S01]  /*159710*/  STL [R1+0x4588], R32 ;  /* 0x0045882001007387 */ /* 0x000fe20000100800 */
[----:B----4-:R-:W-:-:S03]  /*159720*/  IADD3.X R34, PT, PT, R34, UR72, RZ, P1, !PT ;  /* 0x0000004822227c10 */ /* 0x010fc60008ffe4ff */
        /* <DEDUP_REMOVED lines=17> */
[----:B------:R-:W-:Y:S02]  /*159840*/  IADD3 R43, P4, PT, R43, UR76, RZ ;  /* 0x0000004c2b2b7c10 */ /* 0x000fe4000ff9e0ff */
[----:B------:R-:W-:Y:S02]  /*159850*/  IADD3.X R44, PT, PT, R44, UR72, RZ, P3, !PT ;  /* 0x000000482c2c7c10 */ /* 0x000fe40009ffe4ff */
[----:B------:R-:W-:Y:S01]  /*159860*/  IADD3 R59, P3, PT, R59, UR76, RZ ;  /* 0x0000004c3b3b7c10 */ /* 0x000fe2000ff7e0ff */
[----:B------:R-:W-:Y:S04]  /*159870*/  STL [R1+0x458c], R42 ;  /* 0x00458c2a01007387 */ /* 0x000fe80000100800 */
[----:B------:R0:W-:Y:S04]  /*159880*/  STL [R1+0x4550], R59 ;  /* 0x0045503b01007387 */ /* 0x0001e80000100800 */
[----:B------:R-:W-:Y:S04]  /*159890*/  STL [R1+0x4558], R43 ;  /* 0x0045582b01007387 */ /* 0x000fe80000100800 */
[----:B0-----:R-:W2:Y:S01]  /*1598a0*/  LDL.LU R59, [R1+0x4510] ;  /* 0x00451000013b7983 */ /* 0x001ea20000300800 */
[----:B------:R-:W-:-:S02]  /*1598b0*/  IADD3.X R45, PT, PT, R45, UR72, RZ, P2, !PT ;  /* 0x000000482d2d7c10 */ /* 0x000fc400097fe4ff */
[----:B------:R-:W-:Y:S02]  /*1598c0*/  IADD3 R46, P2, PT, R46, UR76, RZ ;  /* 0x0000004c2e2e7c10 */ /* 0x000fe4000ff5e0ff */
[----:B------:R-:W-:Y:S01]  /*1598d0*/  IADD3.X R47, PT, PT, R47, UR72, RZ, P1, !PT ;  /* 0x000000482f2f7c10 */ /* 0x000fe20008ffe4ff */
        /* <DEDUP_REMOVED lines=12> */
[----:B------:R0:W-:Y:S01]  /*1599a0*/  STL [R1+0x4530], R60 ;  /* 0x0045303c01007387 */ /* 0x0001e20000100800 */
[----:B------:R-:W-:-:S03]  /*1599b0*/  IADD3 R53, P5, PT, R53, UR76, RZ ;  /* 0x0000004c35357c10 */ /* 0x000fc6000ffbe0ff */
[----:B------:R-:W-:Y:S01]  /*1599c0*/  STL [R1+0x4538], R50 ;  /* 0x0045383201007387 */ /* 0x000fe20000100800 */
[----:B------:R-:W-:-:S03]  /*1599d0*/  IADD3.X R54, PT, PT, R54, UR72, RZ, P4, !PT ;  /* 0x0000004836367c10 */ /* 0x000fc6000a7fe4ff */
[----:B0-----:R-:W3:Y:S04]  /*1599e0*/  LDL.LU R60, [R1+0x453c] ;  /* 0x00453c00013c7983 */ /* 0x001ee80000300800 */
        /* <DEDUP_REMOVED lines=8> */
[----:B------:R-:W-:Y:S04]  /*159a70*/  STL [R1+0x4520], R56 ;  /* 0x0045203801007387 */ /* 0x000fe80000100800 */
[----:B------:R-:W4:Y:S04]  /*159a80*/  LDL.LU R32, [R1+0x4508] ;  /* 0x0045080001207983 */ /* 0x000f280000300800 */
[----:B------:R-:W-:Y:S04]  /*159a90*/  STL [R1+0x454c], R57 ;  /* 0x00454c3901007387 */ /* 0x000fe80000100800 */
[----:B------:R-:W4:Y:S04]  /*159aa0*/  LDL.LU R33, [R1+0x4534] ;  /* 0x0045340001217983 */ /* 0x000f280000300800 */
[----:B------:R-:W-:Y:S04]  /*159ab0*/  STL [R1+0x4518], R58 ;  /* 0x0045183a01007387 */ /* 0x000fe80000100800 */
        /* <DEDUP_REMOVED lines=16> */
[----:B--2---:R-:W-:-:S05]  /*159bc0*/  IADD3 R59, P2, PT, R59, UR76, RZ ;  /* 0x0000004c3b3b7c10 */ /* 0x004fca000ff5e0ff */
[----:B------:R0:W-:Y:S04]  /*159bd0*/  STL [R1+0x4510], R59 ;  /* 0x0045103b01007387 */ /* 0x0001e80000100800 */
[----:B------:R-:W2:Y:S04]  /*159be0*/  LDL.LU R48, [R1+0x44f4] ;  /* 0x0044f40001307983 */ /* 0x000ea80000300800 */
[----:B------:R-:W2:Y:S04]  /*159bf0*/  LDL.LU R49, [R1+0x44c0] ;  /* 0x0044c00001317983 */ /* 0x000ea80000300800 */
[----:B------:R-:W2:Y:S04]  /*159c00*/  LDL.LU R50, [R1+0x44ec] ;  /* 0x0044ec0001327983 */ /* 0x000ea80000300800 */
[----:B------:R-:W2:Y:S04]  /*159c10*/  LDL.LU R51, [R1+0x44b8] ;  /* 0x0044b80001337983 */ /* 0x000ea80000300800 */
[----:B0-----:R-:W2:Y:S04]  /*159c20*/  LDL.LU R59, [R1+0x44e4] ;  /* 0x0044e400013b7983 */ /* 0x001ea80000300800 */
[----:B------:R-:W2:Y:S04]  /*159c30*/  LDL.LU R52, [R1+0x44b0] ;  /* 0x0044b00001347983 */ /* 0x000ea80000300800 */
[----:B------:R-:W2:Y:S04]  /*159c40*/  LDL.LU R53, [R1+0x44dc] ;  /* 0x0044dc0001357983 */ /* 0x000ea80000300800 */
[----:B------:R-:W2:Y:S01]  /*159c50*/  LDL.LU R54, [R1+0x44a8] ;  /* 0x0044a80001367983 */ /* 0x000ea20000300800 */
[----:B---3--:R-:W-:-:S05]  /*159c60*/  IADD3.X R60, PT, PT, R60, UR72, RZ, P1, !PT ;  /* 0x000000483c3c7c10 */ /* 0x008fca0008ffe4ff */
[----:B------:R0:W-:Y:S04]  /*159c70*/  STL [R1+0x453c], R60 ;  /* 0x00453c3c01007387 */ /* 0x0001e80000100800 */
[----:B------:R-:W3:Y:S04]  /*159c80*/  LDL.LU R56, [R1+0x44d4] ;  /* 0x0044d40001387983 */ /* 0x000ee80000300800 */
[----:B------:R-:W3:Y:S04]  /*159c90*/  LDL.LU R57, [R1+0x44a0] ;  /* 0x0044a00001397983 */ /* 0x000ee80000300800 */
[----:B------:R-:W3:Y:S04]  /*159ca0*/  LDL.LU R58, [R1+0x44cc] ;  /* 0x0044cc00013a7983 */ /* 0x000ee80000300800 */
[----:B0-----:R-:W3:Y:S01]  /*159cb0*/  LDL.LU R60, [R1+0x4498] ;  /* 0x00449800013c7983 */ /* 0x001ee20000300800 */
[----:B----4-:R-:W-:-:S02]  /*159cc0*/  IADD3 R32, P1, PT, R32, UR76, RZ ;  /* 0x0000004c20207c10 */ /* 0x010fc4000ff3e0ff */
        /* <DEDUP_REMOVED lines=22> */
[----:B------:R-:W-:-:S05]  /*159e30*/  IADD3.X R61, PT, PT, R61, UR72, RZ, P1, !PT ;  /* 0x000000483d3d7c10 */ /* 0x000fca0008ffe4ff */
[----:B------:R0:W-:Y:S04]  /*159e40*/  STL [R1+0x4504], R61 ;  /* 0x0045043d01007387 */ /* 0x0001e80000100800 */
[----:B------:R-:W-:Y:S04]  /*159e50*/  STL [R1+0x450c], R43 ;  /* 0x00450c2b01007387 */ /* 0x000fe80000100800 */
[----:B0-----:R-:W4:Y:S01]  /*159e60*/  LDL.LU R61, [R1+0x44c4] ;  /* 0x0044c400013d7983 */ /* 0x001f220000300800 */
[----:B------:R-:W-:Y:S02]  /*159e70*/  IADD3 R44, P2, PT, R44, UR76, RZ ;  /* 0x0000004c2c2c7c10 */ /* 0x000fe4000ff5e0ff */
[----:B------:R-:W-:-:S02]  /*159e80*/  IADD3 R45, P1, PT, R45, UR76, RZ ;  /* 0x0000004c2d2d7c10 */ /* 0x000fc4000ff3e0ff */
[----:B------:R-:W-:Y:S02]  /*159e90*/  IADD3.X R46, PT, PT, R46, UR72, RZ, P0, !PT ;  /* 0x000000482e2e7c10 */ /* 0x000fe400087fe4ff */
[----:B------:R-:W-:Y:S01]  /*159ea0*/  IADD3 R47, P0, PT, R47, UR76, RZ ;  /* 0x0000004c2f2f7c10 */ /* 0x000fe2000ff1e0ff */
[----:B------:R-:W-:Y:S04]  /*159eb0*/  STL [R1+0x44d8], R44 ;  /* 0x0044d82c01007387 */ /* 0x000fe80000100800 */
[----:B------:R-:W-:Y:S04]  /*159ec0*/  STL [R1+0x44d0], R45 ;  /* 0x0044d02d01007387 */ /* 0x000fe80000100800 */
[----:B------:R-:W-:Y:S04]  /*159ed0*/  STL [R1+0x44fc], R46 ;  /* 0x0044fc2e01007387 */ /* 0x000fe80000100800 */
[----:B------:R-:W-:Y:S01]  /*159ee0*/  STL [R1+0x44c8], R47 ;  /* 0x0044c82f01007387 */ /* 0x000fe20000100800 */
[----:B--2---:R-:W-:-:S02]  /*159ef0*/  IADD3.X R48, PT, PT, R48, UR72, RZ, P6, !PT ;  /* 0x0000004830307c10 */ /* 0x004fc4000b7fe4ff */
[----:B------:R-:W-:-:S03]  /*159f00*/  IADD3 R49, P6, PT, R49, UR76, RZ ;  /* 0x0000004c31317c10 */ /* 0x000fc6000ffde0ff */
[----:B------:R-:W-:Y:S01]  /*159f10*/  STL [R1+0x44f4], R48 ;  /* 0x0044f43001007387 */ /* 0x000fe20000100800 */
[----:B------:R-:W-:-:S03]  /*159f20*/  IADD3.X R50, PT, PT, R50, UR72, RZ, P5, !PT ;  /* 0x0000004832327c10 */ /* 0x000fc6000affe4ff */
[----:B------:R-:W-:Y:S01]  /*159f30*/  STL [R1+0x44c0], R49 ;  /* 0x0044c03101007387 */ /* 0x000fe20000100800 */
[----:B------:R-:W-:-:S05]  /*159f40*/  IADD3.X R59, PT, PT, R59, UR72, RZ, P4, !PT ;  /* 0x000000483b3b7c10 */ /* 0x000fca000a7fe4ff */
[----:B------:R0:W-:Y:S04]  /*159f50*/  STL [R1+0x44e4], R59 ;  /* 0x0044e43b01007387 */ /* 0x0001e80000100800 */
[----:B------:R-:W-:Y:S04]  /*159f60*/  STL [R1+0x44ec], R50 ;  /* 0x0044ec3201007387 */ /* 0x000fe80000100800 */
[----:B0-----:R-:W2:Y:S01]  /*159f70*/  LDL.LU R59, [R1+0x4490] ;  /* 0x00449000013b7983 */ /* 0x001ea20000300800 */
[----:B------:R-:W-:Y:S02]  /*159f80*/  IADD3 R51, P5, PT, R51, UR76, RZ ;  /* 0x0000004c33337c10 */ /* 0x000fe4000ffbe0ff */
[----:B------:R-:W-:-:S02]  /*159f90*/  IADD3 R52, P4, PT, R52, UR76, RZ ;  /* 0x0000004c34347c10 */ /* 0x000fc4000ff9e0ff */
[----:B------:R-:W-:Y:S02]  /*159fa0*/  IADD3.X R53, PT, PT, R53, UR72, RZ, P3, !PT ;  /* 0x0000004835357c10 */ /* 0x000fe40009ffe4ff */
[----:B------:R-:W-:Y:S01]  /*159fb0*/  IADD3 R54, P3, PT, R54, UR76, RZ ;  /* 0x0000004c36367c10 */ /* 0x000fe2000ff7e0ff */
[----:B------:R-:W-:Y:S01]  /*159fc0*/  STL [R1+0x44b8], R51 ;  /* 0x0044b83301007387 */ /* 0x000fe20000100800 */
[----:B---3--:R-:W-:-:S03]  /*159fd0*/  IADD3.X R56, PT, PT, R56, UR72, RZ, P2, !PT ;  /* 0x0000004838387c10 */ /* 0x008fc600097fe4ff */
[----:B------:R-:W-:Y:S01]  /*159fe0*/  STL [R1+0x44b0], R52 ;  /* 0x0044b03401007387 */ /* 0x000fe20000100800 */
[----:B------:R-:W-:-:S03]  /*159ff0*/  IADD3 R57, P2, PT, R57, UR76, RZ ;  /* 0x0000004c39397c10 */ /* 0x000fc6000ff5e0ff */
[----:B------:R-:W-:Y:S01]  /*15a000*/  STL [R1+0x44dc], R53 ;  /* 0x0044dc3501007387 */ /* 0x000fe20000100800 */
[----:B------:R-:W-:-:S03]  /*15a010*/  IADD3.X R58, PT, PT, R58, UR72, RZ, P1, !PT ;  /* 0x000000483a3a7c10 */ /* 0x000fc60008ffe4ff */
[----:B------:R-:W-:Y:S01]  /*15a020*/  STL [R1+0x44a8], R54 ;  /* 0x0044a83601007387 */ /* 0x000fe20000100800 */
[----:B------:R-:W-:-:S03]  /*15a030*/  IADD3 R60, P1, PT, R60, UR76, RZ ;  /* 0x0000004c3c3c7c10 */ /* 0x000fc6000ff3e0ff */
[----:B------:R-:W-:Y:S04]  /*15a040*/  STL [R1+0x44d4], R56 ;  /* 0x0044d43801007387 */ /* 0x000fe80000100800 */
[----:B------:R-:W3:Y:S04]  /*15a050*/  LDL.LU R32, [R1+0x44bc] ;  /* 0x0044bc0001207983 */ /* 0x000ee80000300800 */
[----:B------:R-:W-:Y:S04]  /*15a060*/  STL [R1+0x44a0], R57 ;  /* 0x0044a03901007387 */ /* 0x000fe80000100800 */
[----:B------:R-:W3:Y:S04]  /*15a070*/  LDL.LU R33, [R1+0x4488] ;  /* 0x0044880001217983 */ /* 0x000ee80000300800 */
[----:B------:R-:W-:Y:S04]  /*15a080*/  STL [R1+0x44cc], R58 ;  /* 0x0044cc3a01007387 */ /* 0x000fe80000100800 */
[----:B------:R-:W3:Y:S04]  /*15a090*/  LDL.LU R34, [R1+0x44b4] ;  /* 0x0044b40001227983 */ /* 0x000ee80000300800 */
[----:B------:R0:W-:Y:S04]  /*15a0a0*/  STL [R1+0x4498], R60 ;  /* 0x0044983c01007387 */ /* 0x0001e80000100800 */
        /* <DEDUP_REMOVED lines=12> */
[----:B------:R-:W3:Y:S01]  /*15a170*/  LDL.LU R46, [R1+0x4450] ;  /* 0x00445000012e7983 */ /* 0x000ee20000300800 */
[----:B----4-:R-:W-:-:S03]  /*15a180*/  IADD3.X R61, PT, PT, R61, UR72, RZ, P0, !PT ;  /* 0x000000483d3d7c10 */ /* 0x010fc600087fe4ff */
[----:B------:R-:W4:Y:S04]  /*15a190*/  LDL.LU R47, [R1+0x447c] ;  /* 0x00447c00012f7983 */ /* 0x000f280000300800 */
[----:B------:R0:W-:Y:S04]  /*15a1a0*/  STL [R1+0x44c4], R61 ;  /* 0x0044c43d01007387 */ /* 0x0001e80000100800 */
        /* <DEDUP_REMOVED lines=13> */
[----:B0-----:R-:W2:Y:S01]  /*15a280*/  LDL.LU R59, [R1+0x444c] ;  /* 0x00444c00013b7983 */ /* 0x001ea20000300800 */
[----:B---3--:R-:W-:-:S02]  /*15a290*/  IADD3.X R32, PT, PT, R32, UR72, RZ, P6, !PT ;  /* 0x0000004820207c10 */ /* 0x008fc4000b7fe4ff */
        /* <DEDUP_REMOVED lines=23> */
[----:B------:R-:W-:Y:S01]  /*15a410*/  STL [R1+0x4494], R42 ;  /* 0x0044942a01007387 */ /* 0x000fe20000100800 */
[----:B------:R-:W-:-:S03]  /*15a420*/  IADD3.X R45, PT, PT, R45, UR72, RZ, P6, !PT ;  /* 0x000000482d2d7c10 */ /* 0x000fc6000b7fe4ff */
[----:B------:R0:W-:Y:S01]  /*15a430*/  STL [R1+0x4458], R60 ;  /* 0x0044583c01007387 */ /* 0x0001e20000100800 */
[----:B------:R-:W-:-:S03]  /*15a440*/  IADD3 R46, P6, PT, R46, UR76, RZ ;  /* 0x0000004c2e2e7c10 */ /* 0x000fc6000ffde0ff */
[----:B------:R-:W-:Y:S01]  /*15a450*/  STL [R1+0x4460], R43 ;  /* 0x0044602b01007387 */ /* 0x000fe20000100800 */
[----:B----4-:R-:W-:-:S03]  /*15a460*/  IADD3.X R47, PT, PT, R47, UR72, RZ, P5, !PT ;  /* 0x000000482f2f7c10 */ /* 0x010fc6000affe4ff */
[----:B0-----:R-:W3:Y:S04]  /*15a470*/  LDL.LU R60, [R1+0x4418] ;  /* 0x00441800013c7983 */ /* 0x001ee80000300800 */
[----:B------:R-:W-:Y:S01]  /*15a480*/  STL [R1+0x448c], R44 ;  /* 0x00448c2c01007387 */ /* 0x000fe20000100800 */
[----:B------:R-:W-:-:S03]  /*15a490*/  IADD3 R48, P5, PT, R48, UR76, RZ ;  /* 0x0000004c30307c10 */ /* 0x000fc6000ffbe0ff */
[----:B------:R-:W-:Y:S01]  /*15a4a0*/  STL [R1+0x4484], R45 ;  /* 0x0044842d01007387 */ /* 0x000fe20000100800 */
[----:B------:R-:W-:-:S03]  /*15a4b0*/  IADD3.X R49, PT, PT, R49, UR72, RZ, P4, !PT ;  /* 0x0000004831317c10 */ /* 0x000fc6000a7fe4ff */
[----:B------:R-:W-:Y:S01]  /*15a4c0*/  STL [R1+0x4450], R46 ;  /* 0x0044502e01007387 */ /* 0x000fe20000100800 */
[----:B------:R-:W-:Y:S02]  /*15a4d0*/  IADD3 R50, P4, PT, R50, UR76, RZ ;  /* 0x0000004c32327c10 */ /* 0x000fe4000ff9e0ff */
[----:B------:R-:W-:Y:S01]  /*15a4e0*/  IADD3.X R51, PT, PT, R51, UR72, RZ, P3, !PT ;  /* 0x0000004833337c10 */ /* 0x000fe20009ffe4ff */
[----:B------:R-:W-:Y:S01]  /*15a4f0*/  STL [R1+0x447c], R47 ;  /* 0x00447c2f01007387 */ /* 0x000fe20000100800 */
[----:B------:R-:W-:-:S03]  /*15a500*/  IADD3 R61, P3, PT, R61, UR76, RZ ;  /* 0x0000004c3d3d7c10 */ /* 0x000fc6000ff7e0ff */
[----:B------:R-:W-:Y:S04]  /*15a510*/  STL [R1+0x4448], R48 ;  /* 0x0044483001007387 */ /* 0x000fe80000100800 */
[----:B------:R-:W-:Y:S04]  /*15a520*/  STL [R1+0x4474], R49 ;  /* 0x0044743101007387 */ /* 0x000fe80000100800 */
[----:B------:R0:W-:Y:S04]  /*15a530*/  STL [R1+0x4438], R61 ;  /* 0x0044383d01007387 */ /* 0x0001e80000100800 */
[----:B------:R-:W-:Y:S04]  /*15a540*/  STL [R1+0x4440], R50 ;  /* 0x0044403201007387 */ /* 0x000fe80000100800 */
[----:B0-----:R-:W4:Y:S01]  /*15a550*/  LDL.LU R61, [R1+0x4444] ;  /* 0x00444400013d7983 */ /* 0x001f220000300800 */
[----:B------:R-:W-:-:S02]  /*15a560*/  IADD3.X R52, PT, PT, R52, UR72, RZ, P2, !PT ;  /* 0x0000004834347c10 */ /* 0x000fc400097fe4ff */
[----:B------:R-:W-:Y:S02]  /*15a570*/  IADD3 R53, P2, PT, R53, UR76, RZ ;  /* 0x0000004c35357c10 */ /* 0x000fe4000ff5e0ff */
[----:B------:R-:W-:Y:S01]  /*15a580*/  IADD3.X R54, PT, PT, R54, UR72, RZ, P1, !PT ;  /* 0x0000004836367c10 */ /* 0x000fe20008ffe4ff */
[----:B------:R-:W-:Y:S04]  /*15a590*/  STL [R1+0x446c], R51 ;  /* 0x00446c3301007387 */ /* 0x000fe80000100800 */
[----:B------:R-:W-:Y:S04]  /*15a5a0*/  STL [R1+0x4464], R52 ;  /* 0x0044643401007387 */ /* 0x000fe80000100800 */
[----:B------:R-:W-:Y:S04]  /*15a5b0*/  STL [R1+0x4430], R53 ;  /* 0x0044303501007387 */ /* 0x000fe80000100800 */
[----:B------:R-:W-:Y:S01]  /*15a5c0*/  STL [R1+0x445c], R54 ;  /* 0x00445c3601007387 */ /* 0x000fe20000100800 */
[----:B--2---:R-:W-:-:S02]  /*15a5d0*/  IADD3 R56, P1, PT, R56, UR76, RZ ;  /* 0x0000004c38387c10 */ /* 0x004fc4000ff3e0ff */
[----:B------:R-:W-:-:S03]  /*15a5e0*/  IADD3.X R57, PT, PT, R57, UR72, RZ, P0, !PT ;  /* 0x0000004839397c10 */ /* 0x000fc600087fe4ff */
[----:B------:R-:W-:Y:S01]  /*15a5f0*/  STL [R1+0x4428], R56 ;  /* 0x0044283801007387 */ /* 0x000fe20000100800 */
[----:B------:R-:W-:-:S03]  /*15a600*/  IADD3 R58, P0, PT, R58, UR76, RZ ;  /* 0x0000004c3a3a7c10 */ /* 0x000fc6000ff1e0ff */
[----:B------:R-:W2:Y:S01]  /*15a610*/  LDL.LU R32, [R1+0x4410] ;  /* 0x0044100001207983 */ /* 0x000ea20000300800 */
[----:B------:R-:W-:-:S03]  /*15a620*/  IADD3.X R59, PT, PT, R59, UR72, RZ, P6, !PT ;  /* 0x000000483b3b7c10 */ /* 0x000fc6000b7fe4ff */
[----:B------:R-:W-:Y:S04]  /*15a630*/  STL [R1+0x4454], R57 ;  /* 0x0044543901007387 */ /* 0x000fe80000100800 */
[----:B------:R-:W2:Y:S04]  /*15a640*/  LDL.LU R33, [R1+0x443c] ;  /* 0x00443c0001217983 */ /* 0x000ea80000300800 */
[----:B------:R-:W-:Y:S04]  /*15a650*/  STL [R1+0x4420], R58 ;  /* 0x0044203a01007387 */ /* 0x000fe80000100800 */
[----:B------:R-:W2:Y:S04]  /*15a660*/  LDL.LU R34, [R1+0x4408] ;  /* 0x0044080001227983 */ /* 0x000ea80000300800 */
[----:B------:R0:W-:Y:S04]  /*15a670*/  STL [R1+0x444c], R59 ;  /* 0x00444c3b01007387 */ /* 0x0001e80000100800 */
        /* <DEDUP_REMOVED lines=14> */
[----:B---3--:R-:W-:-:S05]  /*15a760*/  IADD3 R60, P6, PT, R60, UR76, RZ ;  /* 0x0000004c3c3c7c10 */ /* 0x008fca000ffde0ff */
[----:B------:R0:W-:Y:S04]  /*15a770*/  STL [R1+0x4418], R60 ;  /* 0x0044183c01007387 */ /* 0x0001e80000100800 */
[----:B------:R-:W3:Y:S04]  /*15a780*/  LDL.LU R48, [R1+0x43fc] ;  /* 0x0043fc0001307983 */ /* 0x000ee80000300800 */
[----:B------:R-:W3:Y:S04]  /*15a790*/  LDL.LU R49, [R1+0x43c8] ;  /* 0x0043c80001317983 */ /* 0x000ee80000300800 */
[----:B------:R-:W3:Y:S04]  /*15a7a0*/  LDL.LU R50, [R1+0x43f4] ;  /* 0x0043f40001327983 */ /* 0x000ee80000300800 */
[----:B------:R-:W3:Y:S04]  /*15a7b0*/  LDL.LU R51, [R1+0x43c0] ;  /* 0x0043c00001337983 */ /* 0x000ee80000300800 */
[----:B0-----:R-:W3:Y:S04]  /*15a7c0*/  LDL.LU R60, [R1+0x43ec] ;  /* 0x0043ec00013c7983 */ /* 0x001ee80000300800 */
[----:B------:R-:W3:Y:S04]  /*15a7d0*/  LDL.LU R52, [R1+0x43b8] ;  /* 0x0043b80001347983 */ /* 0x000ee80000300800 */
[----:B------:R-:W3:Y:S04]  /*15a7e0*/  LDL.LU R53, [R1+0x43e4] ;  /* 0x0043e40001357983 */ /* 0x000ee80000300800 */
[----:B------:R-:W3:Y:S01]  /*15a7f0*/  LDL.LU R54, [R1+0x43b0] ;  /* 0x0043b00001367983 */ /* 0x000ee20000300800 */
[----:B----4-:R-:W-:-:S05]  /*15a800*/  IADD3.X R61, PT, PT, R61, UR72, RZ, P5, !PT ;  /* 0x000000483d3d7c10 */ /* 0x010fca000affe4ff */
[----:B------:R0:W-:Y:S04]  /*15a810*/  STL [R1+0x4444], R61 ;  /* 0x0044443d01007387 */ /* 0x0001e80000100800 */
[----:B------:R-:W4:Y:S04]  /*15a820*/  LDL.LU R56, [R1+0x43dc] ;  /* 0x0043dc0001387983 */ /* 0x000f280000300800 */
[----:B------:R-:W4:Y:S04]  /*15a830*/  LDL.LU R57, [R1+0x43a8] ;  /* 0x0043a80001397983 */ /* 0x000f280000300800 */
[----:B------:R-:W4:Y:S04]  /*15a840*/  LDL.LU R58, [R1+0x43d4] ;  /* 0x0043d400013a7983 */ /* 0x000f280000300800 */
[----:B0-----:R-:W4:Y:S01]  /*15a850*/  LDL.LU R61, [R1+0x43a0] ;  /* 0x0043a000013d7983 */ /* 0x001f220000300800 */
[----:B--2---:R-:W-:-:S02]  /*15a860*/  IADD3 R32, P5, PT, R32, UR76, RZ ;  /* 0x0000004c20207c10 */ /* 0x004fc4000ffbe0ff */
        /* <DEDUP_REMOVED lines=30> */
[----:B------:R-:W-:Y:S04]  /*15aa50*/  STL [R1+0x43e0], R44 ;  /* 0x0043e02c01007387 */ /* 0x000fe80000100800 */
[----:B------:R-:W-:Y:S04]  /*15aa60*/  STL [R1+0x43d8], R45 ;  /* 0x0043d82d01007387 */ /* 0x000fe80000100800 */
[----:B------:R-:W-:Y:S01]  /*15aa70*/  STL [R1+0x4404], R46 ;  /* 0x0044042e01007387 */ /* 0x000fe20000100800 */
[----:B---3--:R-:W-:-:S03]  /*15aa80*/  IADD3.X R48, PT, PT, R48, UR72, RZ, P3, !PT ;  /* 0x0000004830307c10 */ /* 0x008fc60009ffe4ff */
[----:B------:R-:W-:Y:S01]  /*15aa90*/  STL [R1+0x43d0], R47 ;  /* 0x0043d02f01007387 */ /* 0x000fe20000100800 */
[----:B------:R-:W-:-:S03]  /*15aaa0*/  IADD3 R49, P3, PT, R49, UR76, RZ ;  /* 0x0000004c31317c10 */ /* 0x000fc6000ff7e0ff */
[----:B------:R-:W-:Y:S01]  /*15aab0*/  STL [R1+0x43fc], R48 ;  /* 0x0043fc3001007387 */ /* 0x000fe20000100800 */
[----:B------:R-:W-:-:S03]  /*15aac0*/  IADD3.X R50, PT, PT, R50, UR72, RZ, P2, !PT ;  /* 0x0000004832327c10 */ /* 0x000fc600097fe4ff */
[----:B------:R-:W-:Y:S01]  /*15aad0*/  STL [R1+0x43c8], R49 ;  /* 0x0043c83101007387 */ /* 0x000fe20000100800 */
[----:B------:R-:W-:Y:S02]  /*15aae0*/  IADD3 R51, P2, PT, R51, UR76, RZ ;  /* 0x0000004c33337c10 */ /* 0x000fe4000ff5e0ff */
[----:B------:R-:W-:Y:S02]  /*15aaf0*/  IADD3.X R60, PT, PT, R60, UR72, RZ, P1, !PT ;  /* 0x000000483c3c7c10 */ /* 0x000fe40008ffe4ff */
[----:B------:R-:W-:-:S03]  /*15ab00*/  IADD3 R52, P1, PT, R52, UR76, RZ ;  /* 0x0000004c34347c10 */ /* 0x000fc6000ff3e0ff */
[----:B------:R0:W-:Y:S01]  /*15ab10*/  STL [R1+0x43ec], R60 ;  /* 0x0043ec3c01007387 */ /* 0x0001e20000100800 */
[----:B------:R-:W-:-:S03]  /*15ab20*/  IADD3.X R53, PT, PT, R53, UR72, RZ, P0, !PT ;  /* 0x0000004835357c10 */ /* 0x000fc600087fe4ff */
[----:B------:R-:W-:Y:S01]  /*15ab30*/  STL [R1+0x43f4], R50 ;  /* 0x0043f43201007387 */ /* 0x000fe20000100800 */
[----:B------:R-:W-:-:S03]  /*15ab40*/  IADD3 R54, P0, PT, R54, UR76, RZ ;  /* 0x0000004c36367c10 */ /* 0x000fc6000ff1e0ff */
[----:B0-----:R-:W3:Y:S04]  /*15ab50*/  LDL.LU R60, [R1+0x4398] ;  /* 0x00439800013c7983 */ /* 0x001ee80000300800 */
        /* <DEDUP_REMOVED lines=29> */
[----:B--2---:R-:W-:-:S05]  /*15ad30*/  IADD3.X R59, PT, PT, R59, UR72, RZ, P4, !PT ;  /* 0x000000483b3b7c10 */ /* 0x004fca000a7fe4ff */
        /* <DEDUP_REMOVED lines=14> */
[----:B0-----:R-:W3:Y:S01]  /*15ae20*/  LDL.LU R60, [R1+0x4354] ;  /* 0x00435400013c7983 */ /* 0x001ee20000300800 */
[----:B----4-:R-:W-:-:S02]  /*15ae30*/  IADD3.X R32, PT, PT, R32, UR72, RZ, P3, !PT ;  /* 0x0000004820207c10 */ /* 0x010fc40009ffe4ff */
        /* <DEDUP_REMOVED lines=47> */
[----:B------:R-:W-:Y:S04]  /*15b130*/  STL [R1+0x4374], R51 ;  /* 0x0043743301007387 */ /* 0x000fe80000100800 */
[----:B------:R-:W-:Y:S04]  /*15b140*/  STL [R1+0x436c], R52 ;  /* 0x00436c3401007387 */ /* 0x000fe80000100800 */
[----:B------:R-:W-:Y:S01]  /*15b150*/  STL [R1+0x4338], R53 ;  /* 0x0043383501007387 */ /* 0x000fe20000100800 */
[----:B---3--:R-:W-:-:S03]  /*15b160*/  IADD3 R56, P5, PT, R56, UR76, RZ ;  /* 0x0000004c38387c10 */ /* 0x008fc6000ffbe0ff */
[----:B------:R-:W-:Y:S01]  /*15b170*/  STL [R1+0x4364], R54 ;  /* 0x0043643601007387 */ /* 0x000fe20000100800 */
[----:B------:R-:W-:-:S03]  /*15b180*/  IADD3.X R57, PT, PT, R57, UR72, RZ, P4, !PT ;  /* 0x0000004839397c10 */ /* 0x000fc6000a7fe4ff */
[----:B------:R-:W-:Y:S01]  /*15b190*/  STL [R1+0x4330], R56 ;  /* 0x0043303801007387 */ /* 0x000fe20000100800 */
[----:B------:R-:W-:-:S03]  /*15b1a0*/  IADD3 R58, P4, PT, R58, UR76, RZ ;  /* 0x0000004c3a3a7c10 */ /* 0x000fc6000ff9e0ff */
[----:B------:R-:W3:Y:S01]  /*15b1b0*/  LDL.LU R32, [R1+0x4318] ;  /* 0x0043180001207983 */ /* 0x000ee20000300800 */
[----:B------:R-:W-:-:S03]  /*15b1c0*/  IADD3.X R60, PT, PT, R60, UR72, RZ, P3, !PT ;  /* 0x000000483c3c7c10 */ /* 0x000fc60009ffe4ff */
        /* <DEDUP_REMOVED lines=19> */
[----:B----4-:R-:W-:-:S05]  /*15b300*/  IADD3 R61, P3, PT, R61, UR76, RZ ;  /* 0x0000004c3d3d7c10 */ /* 0x010fca000ff7e0ff */
        /* <DEDUP_REMOVED lines=14> */
[----:B0-----:R-:W2:Y:S01]  /*15b3f0*/  LDL.LU R59, [R1+0x42a8] ;  /* 0x0042a800013b7983 */ /* 0x001ea20000300800 */
[----:B---3--:R-:W-:-:S02]  /*15b400*/  IADD3 R32, P2, PT, R32, UR76, RZ ;  /* 0x0000004c20207c10 */ /* 0x008fc4000ff5e0ff */
        /* <DEDUP_REMOVED lines=22> */
[----:B------:R-:W-:Y:S02]  /*15b570*/  IADD3.X R60, PT, PT, R60, UR72, RZ, P2, !PT ;  /* 0x000000483c3c7c10 */ /* 0x000fe400097fe4ff */
[----:B------:R-:W-:Y:S02]  /*15b580*/  IADD3 R44, P3, PT, R44, UR76, RZ ;  /* 0x0000004c2c2c7c10 */ /* 0x000fe4000ff7e0ff */
[----:B------:R-:W-:Y:S01]  /*15b590*/  IADD3 R45, P2, PT, R45, UR76, RZ ;  /* 0x0000004c2d2d7c10 */ /* 0x000fe2000ff5e0ff */
[----:B------:R0:W-:Y:S01]  /*15b5a0*/  STL [R1+0x4314], R60 ;  /* 0x0043143c01007387 */ /* 0x0001e20000100800 */
[----:B------:R-:W-:-:S03]  /*15b5b0*/  IADD3.X R46, PT, PT, R46, UR72, RZ, P1, !PT ;  /* 0x000000482e2e7c10 */ /* 0x000fc60008ffe4ff */
[----:B------:R-:W-:Y:S01]  /*15b5c0*/  STL [R1+0x431c], R43 ;  /* 0x00431c2b01007387 */ /* 0x000fe20000100800 */
[----:B------:R-:W-:-:S03]  /*15b5d0*/  IADD3 R47, P1, PT, R47, UR76, RZ ;  /* 0x0000004c2f2f7c10 */ /* 0x000fc6000ff3e0ff */
[----:B0-----:R-:W3:Y:S04]  /*15b5e0*/  LDL.LU R60, [R1+0x42d4] ;  /* 0x0042d400013c7983 */ /* 0x001ee80000300800 */
[----:B------:R-:W-:Y:S04]  /*15b5f0*/  STL [R1+0x42e8], R44 ;  /* 0x0042e82c01007387 */ /* 0x000fe80000100800 */
[----:B------:R-:W-:Y:S04]  /*15b600*/  STL [R1+0x42e0], R45 ;  /* 0x0042e02d01007387 */ /* 0x000fe80000100800 */
[----:B------:R-:W-:Y:S01]  /*15b610*/  STL [R1+0x430c], R46 ;  /* 0x00430c2e01007387 */ /* 0x000fe20000100800 */
[----:B----4-:R-:W-:-:S03]  /*15b620*/  IADD3.X R48, PT, PT, R48, UR72, RZ, P0, !PT ;  /* 0x0000004830307c10 */ /* 0x010fc600087fe4ff */
        /* <DEDUP_REMOVED lines=21> */
[----:B------:R-:W2:Y:S01]  /*15b780*/  LDL.LU R32, [R1+0x42cc] ;  /* 0x0042cc0001207983 */ /* 0x000ea20000300800 */
[----:B------:R-:W-:-:S03]  /*15b790*/  IADD3 R59, P2, PT, R59, UR76, RZ ;  /* 0x0000004c3b3b7c10 */ /* 0x000fc6000ff5e0ff */
        /* <DEDUP_REMOVED lines=34> */
[----:B0-----:R-:W4:Y:S01]  /*15b9c0*/  LDL.LU R61, [R1+0x425c] ;  /* 0x00425c00013d7983 */ /* 0x001f220000300800 */
[----:B--2---:R-:W-:-:S02]  /*15b9d0*/  IADD3.X R32, PT, PT, R32, UR72, RZ, P0, !PT ;  /* 0x0000004820207c10 */ /* 0x004fc400087fe4ff */
        /* <DEDUP_REMOVED lines=45> */
[----:B------:R-:W-:-:S03]  /*15bcb0*/  IADD3.X R54, PT, PT, R54, UR72, RZ, P2, !PT ;  /* 0x0000004836367c10 */ /* 0x000fc600097fe4ff */
[----:B0-----:R-:W3:Y:S04]  /*15bcc0*/  LDL.LU R60, [R1+0x4254] ;  /* 0x00425400013c7983 */ /* 0x001ee80000300800 */
[----:B------:R-:W-:Y:S04]  /*15bcd0*/  STL [R1+0x427c], R51 ;  /* 0x00427c3301007387 */ /* 0x000fe80000100800 */
[----:B------:R-:W-:Y:S04]  /*15bce0*/  STL [R1+0x4274], R52 ;  /* 0x0042743401007387 */ /* 0x000fe80000100800 */
[----:B------:R-:W-:Y:S01]  /*15bcf0*/  STL [R1+0x4240], R53 ;  /* 0x0042403501007387 */ /* 0x000fe20000100800 */
[----:B----4-:R-:W-:-:S03]  /*15bd00*/  IADD3 R56, P2, PT, R56, UR76, RZ ;  /* 0x0000004c38387c10 */ /* 0x010fc6000ff5e0ff */
[----:B------:R-:W-:Y:S01]  /*15bd10*/  STL [R1+0x426c], R54 ;  /* 0x00426c3601007387 */ /* 0x000fe20000100800 */
[----:B------:R-:W-:-:S03]  /*15bd20*/  IADD3.X R57, PT, PT, R57, UR72, RZ, P1, !PT ;  /* 0x0000004839397c10 */ /* 0x000fc60008ffe4ff */
[----:B------:R-:W-:Y:S01]  /*15bd30*/  STL [R1+0x4238], R56 ;  /* 0x0042383801007387 */ /* 0x000fe20000100800 */
[----:B------:R-:W-:-:S03]  /*15bd40*/  IADD3 R58, P1, PT, R58, UR76, RZ ;  /* 0x0000004c3a3a7c10 */ /* 0x000fc6000ff3e0ff */
[----:B------:R-:W4:Y:S01]  /*15bd50*/  LDL.LU R32, [R1+0x4220] ;  /* 0x0042200001207983 */ /* 0x000f220000300800 */
[----:B------:R-:W-:-:S03]  /*15bd60*/  IADD3.X R61, PT, PT, R61, UR72, RZ, P0, !PT ;  /* 0x000000483d3d7c10 */ /* 0x000fc600087fe4ff */
        /* <DEDUP_REMOVED lines=91> */
[----:B------:R-:W3:Y:S01]  /*15c320*/  LDL.LU R32, [R1+0x41d4] ;  /* 0x0041d40001207983 */ /* 0x000ee20000300800 */
[----:B------:R-:W-:-:S03]  /*15c330*/  IADD3 R60, P6, PT, R60, UR76, RZ ;  /* 0x0000004c3c3c7c10 */ /* 0x000fc6000ffde0ff */
        /* <DEDUP_REMOVED lines=184> */
[----:B------:R-:W4:Y:S01]  /*15cec0*/  LDL.LU R32, [R1+0x40dc] ;  /* 0x0040dc0001207983 */ /* 0x000f220000300800 */
[----:B------:R-:W-:-:S03]  /*15ced0*/  IADD3 R61, P3, PT, R61, UR76, RZ ;  /* 0x0000004c3d3d7c10 */ /* 0x000fc6000ff7e0ff */
        /* <DEDUP_REMOVED lines=3798> */
[----:B------:R1:W-:Y:S04]  /*16bc40*/  STL [R1+0x6ce0], R50 ;  /* 0x006ce03201007387 */ /* 0x0003e80000100800 */
[----:B0-----:R-:W4:Y:S01]  /*16bc50*/  LDL.LU R61, [R1+0x6ce4] ;  /* 0x006ce400013d7983 */ /* 0x001f220000300800 */
[----:B------:R-:W-:-:S02]  /*16bc60*/  IADD3.X R52, PT, PT, R52, UR72, RZ, P0, !PT ;  /* 0x0000004834347c10 */ /* 0x000fc400087fe4ff */
[----:B------:R-:W-:Y:S02]  /*16bc70*/  IADD3 R53, P0, PT, R53, UR76, RZ ;  /* 0x0000004c35357c10 */ /* 0x000fe4000ff1e0ff */
[----:B------:R-:W-:Y:S01]  /*16bc80*/  IADD3.X R54, PT, PT, R54, UR72, RZ, P6, !PT ;  /* 0x0000004836367c10 */ /* 0x000fe2000b7fe4ff */
[----:B------:R0:W-:Y:S04]  /*16bc90*/  STL [R1+0x6d0c], R51 ;  /* 0x006d0c3301007387 */ /* 0x0001e80000100800 */
[----:B------:R0:W-:Y:S04]  /*16bca0*/  STL [R1+0x6d04], R52 ;  /* 0x006d043401007387 */ /* 0x0001e80000100800 */
        /* <DEDUP_REMOVED lines=12> */
[----:B------:R-:W-:Y:S04]  /*16bd70*/  STL [R1+0x6cec], R59 ;  /* 0x006cec3b01007387 */ /* 0x000fe80000100800 */
        /* <DEDUP_REMOVED lines=14> */
[----:B---3--:R-:W-:-:S05]  /*16be60*/  IADD3 R60, P4, PT, R60, UR76, RZ ;  /* 0x0000004c3c3c7c10 */ /* 0x008fca000ff9e0ff */
[----:B------:R3:W-:Y:S04]  /*16be70*/  STL [R1+0x6cb8], R60 ;  /* 0x006cb83c01007387 */ /* 0x0007e80000100800 */
[----:B------:R-:W2:Y:S04]  /*16be80*/  LDL.LU R49, [R1+0x6c9c] ;  /* 0x006c9c0001317983 */ /* 0x000ea80000300800 */
[----:B-1----:R-:W2:Y:S04]  /*16be90*/  LDL.LU R50, [R1+0x6c68] ;  /* 0x006c680001327983 */ /* 0x002ea80000300800 */
[----:B0-----:R-:W2:Y:S04]  /*16bea0*/  LDL.LU R51, [R1+0x6c94] ;  /* 0x006c940001337983 */ /* 0x001ea80000300800 */
[----:B------:R-:W2:Y:S04]  /*16beb0*/  LDL.LU R52, [R1+0x6330] ;  /* 0x0063300001347983 */ /* 0x000ea80000300800 */
[----:B---3--:R-:W3:Y:S04]  /*16bec0*/  LDL.LU R60, [R1+0x6c8c] ;  /* 0x006c8c00013c7983 */ /* 0x008ee80000300800 */
        /* <DEDUP_REMOVED lines=29> */
[----:B------:R-:W-:Y:S04]  /*16c0a0*/  STL [R1+0x6cbc], R41 ;  /* 0x006cbc2901007387 */ /* 0x000fe80000100800 */
[----:B------:R-:W-:Y:S01]  /*16c0b0*/  STL [R1+0x6c88], R42 ;  /* 0x006c882a01007387 */ /* 0x000fe20000100800 */
[----:B------:R-:W-:-:S05]  /*16c0c0*/  IADD3.X R48, PT, PT, R48, UR72, RZ, P3, !PT ;  /* 0x0000004830307c10 */ /* 0x000fca0009ffe4ff */
[----:B------:R0:W-:Y:S02]  /*16c0d0*/  STL [R1+0x6cac], R48 ;  /* 0x006cac3001007387 */ /* 0x0001e40000100800 */
[----:B0-----:R-:W0:Y:S01]  /*16c0e0*/  LDC R48, c[0x0][0x3ac] ;  /* 0x0000eb00ff307b82 */ /* 0x001e220000000800 */
[----:B------:R-:W-:Y:S02]  /*16c0f0*/  IADD3.X R43, PT, PT, R43, UR72, RZ, P4, !PT ;  /* 0x000000482b2b7c10 */ /* 0x000fe4000a7fe4ff */
[----:B------:R-:W-:Y:S02]  /*16c100*/  IADD3 R44, P4, PT, R44, UR76, RZ ;  /* 0x0000004c2c2c7c10 */ /* 0x000fe4000ff9e0ff */
[----:B------:R-:W-:Y:S02]  /*16c110*/  IADD3 R45, P3, PT, R45, UR76, RZ ;  /* 0x0000004c2d2d7c10 */ /* 0x000fe4000ff7e0ff */
[----:B------:R-:W-:Y:S01]  /*16c120*/  IADD3.X R46, PT, PT, R46, UR72, RZ, P2, !PT ;  /* 0x000000482e2e7c10 */ /* 0x000fe200097fe4ff */
[----:B------:R-:W-:Y:S01]  /*16c130*/  STL [R1+0x6cb4], R43 ;  /* 0x006cb42b01007387 */ /* 0x000fe20000100800 */
[----:B------:R-:W-:-:S03]  /*16c140*/  IADD3 R47, P2, PT, R47, UR76, RZ ;  /* 0x0000004c2f2f7c10 */ /* 0x000fc6000ff5e0ff */
[----:B------:R-:W-:Y:S04]  /*16c150*/  STL [R1+0x6c80], R44 ;  /* 0x006c802c01007387 */ /* 0x000fe80000100800 */
[----:B------:R-:W-:Y:S01]  /*16c160*/  STL [R1+0x6c78], R45 ;  /* 0x006c782d01007387 */ /* 0x000fe20000100800 */
[----:B------:R-:W-:-:S03]  /*16c170*/  IADD3.X R49, PT, PT, R49, UR72, RZ, P1, !PT ;  /* 0x0000004831317c10 */ /* 0x000fc60008ffe4ff */
[----:B------:R-:W-:Y:S01]  /*16c180*/  STL [R1+0x6ca4], R46 ;  /* 0x006ca42e01007387 */ /* 0x000fe20000100800 */
[----:B------:R-:W-:Y:S01]  /*16c190*/  IADD3 R50, P1, PT, R50, UR76, RZ ;  /* 0x0000004c32327c10 */ /* 0x000fe2000ff3e0ff */
[----:B0-----:R-:W-:Y:S02]  /*16c1a0*/  IMAD.SHL.U32 R3, R48, 0x80, RZ ;  /* 0x0000008030037824 */ /* 0x001fe400078e00ff */
[----:B------:R-:W-:Y:S01]  /*16c1b0*/  STL [R1+0x6c70], R47 ;  /* 0x006c702f01007387 */ /* 0x000fe20000100800 */
[----:B------:R-:W-:-:S03]  /*16c1c0*/  IADD3.X R51, PT, PT, R51, UR72, RZ, P0, !PT ;  /* 0x0000004833337c10 */ /* 0x000fc600087fe4ff */
[----:B------:R-:W-:Y:S01]  /*16c1d0*/  STL [R1+0x6c9c], R49 ;  /* 0x006c9c3101007387 */ /* 0x000fe20000100800 */
[C---:B------:R-:W-:Y:S02]  /*16c1e0*/  IADD3 R52, P0, PT, R3.reuse, R52, RZ ;  /* 0x0000003403347210 */ /* 0x040fe40007f1e0ff */
[----:B---3--:R-:W-:Y:S01]  /*16c1f0*/  IADD3.X R60, PT, PT, R60, UR72, RZ, P6, !PT ;  /* 0x000000483c3c7c10 */ /* 0x008fe2000b7fe4ff */
[----:B------:R-:W-:Y:S01]  /*16c200*/  STL [R1+0x6c68], R50 ;  /* 0x006c683201007387 */ /* 0x000fe20000100800 */
[----:B------:R-:W-:-:S03]  /*16c210*/  IADD3 R53, P6, PT, R3, R53, RZ ;  /* 0x0000003503357210 */ /* 0x000fc60007fde0ff */
[----:B------:R0:W-:Y:S01]  /*16c220*/  STL [R1+0x6c8c], R60 ;  /* 0x006c8c3c01007387 */ /* 0x0001e20000100800 */
[----:B------:R-:W-:-:S03]  /*16c230*/  IADD3.X R54, PT, PT, R54, UR72, RZ, P5, !PT ;  /* 0x0000004836367c10 */ /* 0x000fc6000affe4ff */
[----:B------:R1:W-:Y:S01]  /*16c240*/  STL [R1+0x6c94], R51 ;  /* 0x006c943301007387 */ /* 0x0003e20000100800 */
[----:B------:R-:W-:-:S03]  /*16c250*/  IADD3 R56, P5, PT, R3, R56, RZ ;  /* 0x0000003803387210 */ /* 0x000fc60007fbe0ff */
[----:B0-----:R-:W2:Y:S04]  /*16c260*/  LDL.LU R60, [R1+0x6c6c] ;  /* 0x006c6c00013c7983 */ /* 0x001ea80000300800 */
[----:B------:R0:W-:Y:S04]  /*16c270*/  STL [R1+0x6330], R52 ;  /* 0x0063303401007387 */ /* 0x0001e80000100800 */
[----:B------:R3:W-:Y:S04]  /*16c280*/  STL [R1+0x632c], R53 ;  /* 0x00632c3501007387 */ /* 0x0007e80000100800 */
[----:B------:R-:W-:Y:S01]  /*16c290*/  STL [R1+0x6c84], R54 ;  /* 0x006c843601007387 */ /* 0x000fe20000100800 */
[----:B----4-:R-:W-:-:S03]  /*16c2a0*/  IADD3.X R57, PT, PT, R57, UR72, RZ, P4, !PT ;  /* 0x0000004839397c10 */ /* 0x010fc6000a7fe4ff */
[----:B------:R-:W-:Y:S01]  /*16c2b0*/  STL [R1+0x6328], R56 ;  /* 0x0063283801007387 */ /* 0x000fe20000100800 */
[----:B------:R-:W-:-:S03]  /*16c2c0*/  IADD3 R58, P4, PT, R3, R58, RZ ;  /* 0x0000003a033a7210 */ /* 0x000fc60007f9e0ff */
[----:B------:R-:W-:Y:S01]  /*16c2d0*/  STL [R1+0x6c7c], R57 ;  /* 0x006c7c3901007387 */ /* 0x000fe20000100800 */
[----:B------:R-:W-:-:S03]  /*16c2e0*/  IADD3.X R59, PT, PT, R59, UR72, RZ, P3, !PT ;  /* 0x000000483b3b7c10 */ /* 0x000fc60009ffe4ff */
[----:B------:R-:W4:Y:S01]  /*16c2f0*/  LDL.LU R32, [R1+0x6320] ;  /* 0x0063200001207983 */ /* 0x000f220000300800 */
[----:B------:R-:W-:-:S03]  /*16c300*/  IADD3 R61, P3, PT, R3, R61, RZ ;  /* 0x0000003d033d7210 */ /* 0x000fc60007f7e0ff */
        /* <DEDUP_REMOVED lines=22> */
[----:B0-----:R-:W4:Y:S04]  /*16c470*/  LDL.LU R52, [R1+0x62d0] ;  /* 0x0062d00001347983 */ /* 0x001f280000300800 */
[----:B---3--:R-:W3:Y:S04]  /*16c480*/  LDL.LU R53, [R1+0x62fc] ;  /* 0x0062fc0001357983 */ /* 0x008ee80000300800 */
[----:B------:R-:W3:Y:S04]  /*16c490*/  LDL.LU R61, [R1+0x62c8] ;  /* 0x0062c800013d7983 */ /* 0x000ee80000300800 */
[----:B------:R-:W3:Y:S04]  /*16c4a0*/  LDL.LU R54, [R1+0x62f4] ;  /* 0x0062f40001367983 */ /* 0x000ee80000300800 */
[----:B------:R-:W3:Y:S04]  /*16c4b0*/  LDL.LU R56, [R1+0x62c0] ;  /* 0x0062c00001387983 */ /* 0x000ee80000300800 */
[----:B------:R-:W3:Y:S01]  /*16c4c0*/  LDL.LU R57, [R1+0x62ec] ;  /* 0x0062ec0001397983 */ /* 0x000ee20000300800 */
[----:B------:R-:W-:-:S02]  /*16c4d0*/  SHF.R.S32.HI R2, RZ, 0x1f, R3 ;  /* 0x0000001fff027819 */ /* 0x000fc40000011403 */
[----:B--2---:R-:W-:-:S05]  /*16c4e0*/  IADD3.X R60, PT, PT, R60, UR72, RZ, P2, !PT ;  /* 0x000000483c3c7c10 */ /* 0x004fca00097fe4ff */
[----:B------:R0:W-:Y:S04]  /*16c4f0*/  STL [R1+0x6c6c], R60 ;  /* 0x006c6c3c01007387 */ /* 0x0001e80000100800 */
[----:B------:R-:W2:Y:S04]  /*16c500*/  LDL.LU R58, [R1+0x62b8] ;  /* 0x0062b800013a7983 */ /* 0x000ea80000300800 */
[----:B------:R-:W2:Y:S04]  /*16c510*/  LDL.LU R59, [R1+0x62e4] ;  /* 0x0062e400013b7983 */ /* 0x000ea80000300800 */
[----:B0-----:R-:W2:Y:S01]  /*16c520*/  LDL.LU R60, [R1+0x62b0] ;  /* 0x0062b000013c7983 */ /* 0x001ea20000300800 */
[----:B----4-:R-:W-:-:S02]  /*16c530*/  IADD3 R32, P2, PT, R3, R32, RZ ;  /* 0x0000002003207210 */ /* 0x010fc40007f5e0ff */
[----:B------:R-:W-:-:S03]  /*16c540*/  IADD3.X R33, PT, PT, R33, UR72, RZ, P1, !PT ;  /* 0x0000004821217c10 */ /* 0x000fc60008ffe4ff */
[----:B------:R-:W-:Y:S01]  /*16c550*/  STL [R1+0x6320], R32 ;  /* 0x0063202001007387 */ /* 0x000fe20000100800 */
[----:B------:R-:W-:-:S03]  /*16c560*/  IADD3 R34, P1, PT, R3, R34, RZ ;  /* 0x0000002203227210 */ /* 0x000fc60007f3e0ff */
[----:B------:R-:W-:Y:S01]  /*16c570*/  STL [R1+0x6c64], R33 ;  /* 0x006c642101007387 */ /* 0x000fe20000100800 */
[----:B------:R-:W-:-:S03]  /*16c580*/  IMAD.X R35, R2, 0x1, R35, P0 ;  /* 0x0000000102237824 */ /* 0x000fc600000e0623 */
        /* <DEDUP_REMOVED lines=33> */
[C---:B------:R-:W-:Y:S01]  /*16c7a0*/  IADD3 R52, P6, PT, R3.reuse, R52, RZ ;  /* 0x0000003403347210 */ /* 0x040fe20007fde0ff */
[C---:B---3--:R-:W-:Y:S01]  /*16c7b0*/  IMAD.X R53, R2.reuse, 0x1, R53, P5 ;  /* 0x0000000102357824 */ /* 0x048fe200028e0635 */
[C---:B------:R-:W-:Y:S01]  /*16c7c0*/  IADD3 R61, P5, PT, R3.reuse, R61, RZ ;  /* 0x0000003d033d7210 */ /* 0x040fe20007fbe0ff */
[----:B------:R-:W-:Y:S04]  /*16c7d0*/  STL [R1+0x6304], R51 ;  /* 0x0063043301007387 */ /* 0x000fe80000100800 */
[----:B------:R0:W-:Y:S04]  /*16c7e0*/  STL [R1+0x62c8], R61 ;  /* 0x0062c83d01007387 */ /* 0x0001e80000100800 */
[----:B------:R1:W-:Y:S04]  /*16c7f0*/  STL [R1+0x62d0], R52 ;  /* 0x0062d03401007387 */ /* 0x0003e80000100800 */
[----:B0-----:R-:W3:Y:S01]  /*16c800*/  LDL.LU R61, [R1+0x62dc] ;  /* 0x0062dc00013d7983 */ /* 0x001ee20000300800 */
[C---:B------:R-:W-:Y:S01]  /*16c810*/  IMAD.X R54, R2.reuse, 0x1, R54, P4 ;  /* 0x0000000102367824 */ /* 0x040fe200020e0636 */
[C---:B------:R-:W-:Y:S01]  /*16c820*/  IADD3 R56, P4, PT, R3.reuse, R56, RZ ;  /* 0x0000003803387210 */ /* 0x040fe20007f9e0ff */
[C---:B------:R-:W-:Y:S01]  /*16c830*/  IMAD.X R57, R2.reuse, 0x1, R57, P3 ;  /* 0x0000000102397824 */ /* 0x040fe200018e0639 */
[----:B------:R0:W-:Y:S04]  /*16c840*/  STL [R1+0x62fc], R53 ;  /* 0x0062fc3501007387 */ /* 0x0001e80000100800 */
[----:B------:R-:W-:Y:S04]  /*16c850*/  STL [R1+0x62f4], R54 ;  /* 0x0062f43601007387 */ /* 0x000fe80000100800 */
[----:B------:R-:W-:Y:S04]  /*16c860*/  STL [R1+0x62c0], R56 ;  /* 0x0062c03801007387 */ /* 0x000fe80000100800 */
[----:B------:R-:W-:Y:S04]  /*16c870*/  STL [R1+0x62ec], R57 ;  /* 0x0062ec3901007387 */ /* 0x000fe80000100800 */
[----:B------:R-:W4:Y:S01]  /*16c880*/  LDL.LU R27, [R1+0x62a8] ;  /* 0x0062a800011b7983 */ /* 0x000f220000300800 */
[----:B--2---:R-:W-:Y:S01]  /*16c890*/  IADD3 R58, P3, PT, R3, R58, RZ ;  /* 0x0000003a033a7210 */ /* 0x004fe20007f7e0ff */
[----:B------:R-:W-:-:S04]  /*16c8a0*/  IMAD.X R59, R2, 0x1, R59, P2 ;  /* 0x00000001023b7824 */ /* 0x000fc800010e063b */
[----:B------:R-:W-:Y:S01]  /*16c8b0*/  STL [R1+0x62b8], R58 ;  /* 0x0062b83a01007387 */ /* 0x000fe20000100800 */
[----:B------:R-:W-:-:S03]  /*16c8c0*/  IADD3 R60, P2, PT, R3, R60, RZ ;  /* 0x0000003c033c7210 */ /* 0x000fc60007f5e0ff */
        /* <DEDUP_REMOVED lines=23> */
[----:B0-----:R-:W2:Y:S04]  /*16ca40*/  LDL.LU R53, [R1+0x6270] ;  /* 0x0062700001357983 */ /* 0x001ea80000300800 */
[----:B------:R-:W2:Y:S04]  /*16ca50*/  LDL.LU R60, [R1+0x4c4c] ;  /* 0x004c4c00013c7983 */ /* 0x000ea80000300800 */
[----:B------:R-:W2:Y:S04]  /*16ca60*/  LDL.LU R54, [R1+0x6268] ;  /* 0x0062680001367983 */ /* 0x000ea80000300800 */
[----:B------:R-:W2:Y:S04]  /*16ca70*/  LDL.LU R56, [R1+0x4c54] ;  /* 0x004c540001387983 */ /* 0x000ea80000300800 */
[----:B------:R-:W2:Y:S01]  /*16ca80*/  LDL.LU R57, [R1+0x6260] ;  /* 0x0062600001397983 */ /* 0x000ea20000300800 */
[----:B---3--:R-:W-:-:S05]  /*16ca90*/  IMAD.X R61, R2, 0x1, R61, P1 ;  /* 0x00000001023d7824 */ /* 0x008fca00008e063d */
[----:B------:R0:W-:Y:S04]  /*16caa0*/  STL [R1+0x62dc], R61 ;  /* 0x0062dc3d01007387 */ /* 0x0001e80000100800 */
[----:B------:R-:W3:Y:S04]  /*16cab0*/  LDL.LU R58, [R1+0x4c58] ;  /* 0x004c5800013a7983 */ /* 0x000ee80000300800 */
[----:B------:R-:W3:Y:S04]  /*16cac0*/  LDL.LU R59, [R1+0x6258] ;  /* 0x00625800013b7983 */ /* 0x000ee80000300800 */
[----:B0-----:R-:W3:Y:S01]  /*16cad0*/  LDL.LU R61, [R1+0x6284] ;  /* 0x00628400013d7983 */ /* 0x001ee20000300800 */
[----:B----4-:R-:W-:-:S05]  /*16cae0*/  IADD3 R27, P1, PT, R3, R27, RZ ;  /* 0x0000001b031b7210 */ /* 0x010fca0007f3e0ff */
[----:B------:R-:W-:Y:S01]  /*16caf0*/  STL [R1+0x62a8], R27 ;  /* 0x0062a81b01007387 */ /* 0x000fe20000100800 */
[----:B--2---:R-:W-:Y:S01]  /*16cb00*/  IMAD.X R32, R2, 0x1, R32, P0 ;  /* 0x0000000102207824 */ /* 0x004fe200000e0620 */
[----:B------:R-:W-:-:S04]  /*16cb10*/  IADD3 R33, P0, PT, R3, R33, RZ ;  /* 0x0000002103217210 */ /* 0x000fc80007f1e0ff */
        /* <DEDUP_REMOVED lines=40> */
[----:B------:R-:W-:Y:S01]  /*16cda0*/  IMAD.X R60, R2, 0x1, R60, P3 ;  /* 0x00000001023c7824 */ /* 0x000fe200018e063c */
[----:B------:R-:W-:-:S04]  /*16cdb0*/  IADD3 R54, P3, PT, R3, R54, RZ ;  /* 0x0000003603367210 */ /* 0x000fc80007f7e0ff */
[----:B------:R0:W-:Y:S01]  /*16cdc0*/  STL [R1+0x4c4c], R60 ;  /* 0x004c4c3c01007387 */ /* 0x0001e20000100800 */
[----:B------:R-:W-:-:S03]  /*16cdd0*/  IMAD.X R56, R2, 0x1, R56, P2 ;  /* 0x0000000102387824 */ /* 0x000fc600010e0638 */
[----:B------:R1:W-:Y:S01]  /*16cde0*/  STL [R1+0x4c44], R52 ;  /* 0x004c443401007387 */ /* 0x0003e20000100800 */
[----:B------:R-:W-:-:S03]  /*16cdf0*/  IADD3 R57, P2, PT, R3, R57, RZ ;  /* 0x0000003903397210 */ /* 0x000fc60007f5e0ff */
[----:B0-----:R-:W2:Y:S04]  /*16ce00*/  LDL.LU R60, [R1+0x6250] ;  /* 0x00625000013c7983 */ /* 0x001ea80000300800 */
[----:B------:R0:W-:Y:S04]  /*16ce10*/  STL [R1+0x6270], R53 ;  /* 0x0062703501007387 */ /* 0x0001e80000100800 */
[----:B------:R-:W-:Y:S04]  /*16ce20*/  STL [R1+0x6268], R54 ;  /* 0x0062683601007387 */ /* 0x000fe80000100800 */
[----:B------:R-:W-:Y:S04]  /*16ce30*/  STL [R1+0x4c54], R56 ;  /* 0x004c543801007387 */ /* 0x000fe80000100800 */
[----:B------:R-:W-:Y:S04]  /*16ce40*/  STL [R1+0x6260], R57 ;  /* 0x0062603901007387 */ /* 0x000fe80000100800 */
[----:B------:R-:W4:Y:S01]  /*16ce50*/  LDL.LU R27, [R1+0x627c] ;  /* 0x00627c00011b7983 */ /* 0x000f220000300800 */
[----:B---3--:R-:W-:Y:S01]  /*16ce60*/  IMAD.X R58, R2, 0x1, R58, P1 ;  /* 0x00000001023a7824 */ /* 0x008fe200008e063a */
[----:B------:R-:W-:-:S04]  /*16ce70*/  IADD3 R59, P1, PT, R3, R59, RZ ;  /* 0x0000003b033b7210 */ /* 0x000fc80007f3e0ff */
[----:B------:R-:W-:Y:S01]  /*16ce80*/  STL [R1+0x4c58], R58 ;  /* 0x004c583a01007387 */ /* 0x000fe20000100800 */
[----:B------:R-:W-:-:S03]  /*16ce90*/  IMAD.X R61, R2, 0x1, R61, P0 ;  /* 0x00000001023d7824 */ /* 0x000fc600000e063d */
        /* <DEDUP_REMOVED lines=23> */
[----:B0-----:R-:W3:Y:S04]  /*16d010*/  LDL.LU R53, [R1+0x6224] ;  /* 0x0062240001357983 */ /* 0x001ee80000300800 */
[----:B------:R-:W3:Y:S04]  /*16d020*/  LDL.LU R61, [R1+0x61f0] ;  /* 0x0061f000013d7983 */ /* 0x000ee80000300800 */
[----:B------:R-:W3:Y:S04]  /*16d030*/  LDL.LU R54, [R1+0x621c] ;  /* 0x00621c0001367983 */ /* 0x000ee80000300800 */
[----:B------:R-:W3:Y:S04]  /*16d040*/  LDL.LU R56, [R1+0x61e8] ;  /* 0x0061e80001387983 */ /* 0x000ee80000300800 */
[----:B------:R-:W3:Y:S01]  /*16d050*/  LDL.LU R57, [R1+0x6214] ;  /* 0x0062140001397983 */ /* 0x000ee20000300800 */
[----:B--2---:R-:W-:-:S05]  /*16d060*/  IADD3 R60, P0, PT, R3, R60, RZ ;  /* 0x0000003c033c7210 */ /* 0x004fca0007f1e0ff */
[----:B------:R0:W-:Y:S04]  /*16d070*/  STL [R1+0x6250], R60 ;  /* 0x0062503c01007387 */ /* 0x0001e80000100800 */
[----:B------:R-:W2:Y:S04]  /*16d080*/  LDL.LU R58, [R1+0x61e0] ;  /* 0x0061e000013a7983 */ /* 0x000ea80000300800 */
[----:B------:R-:W2:Y:S04]  /*16d090*/  LDL.LU R59, [R1+0x620c] ;  /* 0x00620c00013b7983 */ /* 0x000ea80000300800 */
[----:B0-----:R-:W2:Y:S01]  /*16d0a0*/  LDL.LU R60, [R1+0x61d8] ;  /* 0x0061d800013c7983 */ /* 0x001ea20000300800 */
[----:B----4-:R-:W-:-:S05]  /*16d0b0*/  IMAD.X R27, R2, 0x1, R27, P6 ;  /* 0x00000001021b7824 */ /* 0x010fca00030e061b */
[----:B------:R-:W-:Y:S01]  /*16d0c0*/  STL [R1+0x627c], R27 ;  /* 0x00627c1b01007387 */ /* 0x000fe20000100800 */
[----:B---3--:R-:W-:Y:S01]  /*16d0d0*/  IADD3 R32, P6, PT, R3, R32, RZ ;  /* 0x0000002003207210 */ /* 0x008fe20007fde0ff */
[----:B------:R-:W-:-:S04]  /*16d0e0*/  IMAD.X R33, R2, 0x1, R33, P5 ;  /* 0x0000000102217824 */ /* 0x000fc800028e0621 */
        /* <DEDUP_REMOVED lines=38> */
[C---:B------:R-:W-:Y:S01]  /*16d350*/  IMAD.X R53, R2.reuse, 0x1, R53, P2 ;  /* 0x0000000102357824 */ /* 0x040fe200010e0635 */
        /* <DEDUP_REMOVED lines=5775> */
[----:B------:R4:W-:Y:S04]  /*183c50*/  STL [R1+0x6ba8], R54 ;  /* 0x006ba83601007387 */ /* 0x0009e80000100800 */
[----:B------:R0:W-:Y:S04]  /*183c60*/  STL [R1+0x6c10], R56 ;  /* 0x006c103801007387 */ /* 0x0001e80000100800 */
[----:B------:R0:W-:Y:S04]  /*183c70*/  STL [R1+0x6ba4], R57 ;  /* 0x006ba43901007387 */ /* 0x0001e80000100800 */
[----:B------:R-:W3:Y:S01]  /*183c80*/  LDL.LU R27, [R1+0x6c18] ;  /* 0x006c1800011b7983 */ /* 0x000ee20000300800 */
[----:B--2---:R-:W-:Y:S01]  /*183c90*/  IADD3 R58, P5, PT, R3, R58, RZ ;  /* 0x0000003a033a7210 */ /* 0x004fe20007fbe0ff */
[----:B------:R-:W-:-:S04]  /*183ca0*/  IMAD.X R59, R2, 0x1, R59, P4 ;  /* 0x00000001023b7824 */ /* 0x000fc800020e063b */
[----:B------:R2:W-:Y:S01]  /*183cb0*/  STL [R1+0x6c0c], R58 ;  /* 0x006c0c3a01007387 */ /* 0x0005e20000100800 */
[----:B------:R-:W-:-:S03]  /*183cc0*/  IADD3 R60, P4, PT, R3, R60, RZ ;  /* 0x0000003c033c7210 */ /* 0x000fc60007f9e0ff */
[----:B------:R-:W3:Y:S04]  /*183cd0*/  LDL.LU R32, [R1+0x6bc8] ;  /* 0x006bc80001207983 */ /* 0x000ee80000300800 */
[----:B------:R0:W-:Y:S04]  /*183ce0*/  STL [R1+0x6ba0], R59 ;  /* 0x006ba03b01007387 */ /* 0x0001e80000100800 */
        /* <DEDUP_REMOVED lines=22> */
[----:B----4-:R-:W4:Y:S04]  /*183e50*/  LDL.LU R54, [R1+0x6c14] ;  /* 0x006c140001367983 */ /* 0x010f280000300800 */
[----:B------:R-:W4:Y:S04]  /*183e60*/  LDL.LU R56, [R1+0x6c28] ;  /* 0x006c280001387983 */ /* 0x000f280000300800 */
[----:B------:R-:W4:Y:S04]  /*183e70*/  LDL.LU R57, [R1+0x6c24] ;  /* 0x006c240001397983 */ /* 0x000f280000300800 */
[----:B--2---:R-:W2:Y:S01]  /*183e80*/  LDL.LU R58, [R1+0x6c20] ;  /* 0x006c2000013a7983 */ /* 0x004ea20000300800 */
[----:B---3--:R-:W-:-:S05]  /*183e90*/  IMAD.X R61, R2, 0x1, R61, P3 ;  /* 0x00000001023d7824 */ /* 0x008fca00018e063d */
[----:B------:R0:W-:Y:S04]  /*183ea0*/  STL [R1+0x6bb4], R61 ;  /* 0x006bb43d01007387 */ /* 0x0001e80000100800 */
[----:B------:R-:W3:Y:S04]  /*183eb0*/  LDL.LU R59, [R1+0x6c34] ;  /* 0x006c3400013b7983 */ /* 0x000ee80000300800 */
[----:B------:R-:W3:Y:S04]  /*183ec0*/  LDL.LU R60, [R1+0x6c44] ;  /* 0x006c4400013c7983 */ /* 0x000ee80000300800 */
[----:B0-----:R-:W3:Y:S01]  /*183ed0*/  LDL.LU R61, [R1+0x6c40] ;  /* 0x006c4000013d7983 */ /* 0x001ee20000300800 */
[----:B------:R-:W-:-:S05]  /*183ee0*/  IADD3 R27, P3, PT, R3, R27, RZ ;  /* 0x0000001b031b7210 */ /* 0x000fca0007f7e0ff */
[----:B------:R0:W-:Y:S01]  /*183ef0*/  STL [R1+0x6c18], R27 ;  /* 0x006c181b01007387 */ /* 0x0001e20000100800 */
[----:B------:R-:W-:Y:S01]  /*183f00*/  IMAD.X R32, R2, 0x1, R32, P2 ;  /* 0x0000000102207824 */ /* 0x000fe200010e0620 */
[----:B------:R-:W-:-:S04]  /*183f10*/  IADD3 R33, P2, PT, R3, R33, RZ ;  /* 0x0000002103217210 */ /* 0x000fc80007f5e0ff */
[----:B------:R0:W-:Y:S01]  /*183f20*/  STL [R1+0x6bc8], R32 ;  /* 0x006bc82001007387 */ /* 0x0001e20000100800 */
[----:B------:R-:W-:-:S03]  /*183f30*/  IMAD.X R34, R2, 0x1, R34, P1 ;  /* 0x0000000102227824 */ /* 0x000fc600008e0622 */
[----:B------:R0:W-:Y:S01]  /*183f40*/  STL [R1+0x6c30], R33 ;  /* 0x006c302101007387 */ /* 0x0001e20000100800 */
[----:B------:R-:W-:-:S03]  /*183f50*/  IADD3 R35, P1, PT, R3, R35, RZ ;  /* 0x0000002303237210 */ /* 0x000fc60007f3e0ff */
        /* <DEDUP_REMOVED lines=37> */
[----:B----4-:R-:W-:-:S03]  /*1841b0*/  IMAD.X R54, R2, 0x1, R54, P5 ;  /* 0x0000000102367824 */ /* 0x010fc600028e0636 */
[----:B------:R0:W-:Y:S01]  /*1841c0*/  STL [R1+0x6c58], R53 ;  /* 0x006c583501007387 */ /* 0x0001e20000100800 */
[----:B------:R-:W-:-:S03]  /*1841d0*/  IMAD.X R56, R2, 0x1, R56, P4 ;  /* 0x0000000102387824 */ /* 0x000fc600020e0638 */
[----:B------:R0:W-:Y:S01]  /*1841e0*/  STL [R1+0x6c14], R54 ;  /* 0x006c143601007387 */ /* 0x0001e20000100800 */
[----:B------:R-:W-:-:S03]  /*1841f0*/  IMAD.X R57, R2, 0x1, R57, P3 ;  /* 0x0000000102397824 */ /* 0x000fc600018e0639 */
[----:B------:R0:W-:Y:S01]  /*184200*/  STL [R1+0x6c28], R56 ;  /* 0x006c283801007387 */ /* 0x0001e20000100800 */
[----:B--2---:R-:W-:-:S03]  /*184210*/  IMAD.X R58, R2, 0x1, R58, P2 ;  /* 0x00000001023a7824 */ /* 0x004fc600010e063a */
[----:B------:R0:W-:Y:S04]  /*184220*/  STL [R1+0x6c24], R57 ;  /* 0x006c243901007387 */ /* 0x0001e80000100800 */
[----:B------:R0:W-:Y:S01]  /*184230*/  STL [R1+0x6c20], R58 ;  /* 0x006c203a01007387 */ /* 0x0001e20000100800 */
[----:B------:R-:W-:Y:S01]  /*184240*/  ISETP.NE.U32.AND P5, PT, R55, UR14, PT ;  /* 0x0000000e37007c0c */ /* 0x000fe2000bfa5070 */
[C---:B---3--:R-:W-:Y:S02]  /*184250*/  IMAD.X R59, R2.reuse, 0x1, R59, P1 ;  /* 0x00000001023b7824 */ /* 0x048fe400008e063b */
[C---:B------:R-:W-:Y:S02]  /*184260*/  IMAD.X R60, R2.reuse, 0x1, R60, P0 ;  /* 0x00000001023c7824 */ /* 0x040fe400000e063c */
[----:B------:R-:W-:-:S05]  /*184270*/  IMAD.X R61, R2, 0x1, R61, P6 ;  /* 0x00000001023d7824 */ /* 0x000fca00030e063d */
[----:B------:R0:W-:Y:S04]  /*184280*/  STL [R1+0x6c40], R61 ;  /* 0x006c403d01007387 */ /* 0x0001e80000100800 */
[----:B------:R0:W-:Y:S04]  /*184290*/  STL [R1+0x6c34], R59 ;  /* 0x006c343b01007387 */ /* 0x0001e80000100800 */
[----:B------:R0:W-:Y:S01]  /*1842a0*/  STL [R1+0x6c44], R60 ;  /* 0x006c443c01007387 */ /* 0x0001e20000100800 */
[----:B------:R-:W-:Y:S05]  /*1842b0*/  @P5 BRA `(.L_x_1) ;  /* 0xffffec7000f85947 */ /* 0x000fea000383ffff */
.L_x_0:
[----:B------:R-:W2:Y:S01]  /*1842c0*/  LDL R13, [R1+0x3750] ;  /* 0x00375000010d7983 */ /* 0x000ea20000100800 */
[----:B------:R-:W3:Y:S03]  /*1842d0*/  S2UR UR64, SR_CgaCtaId ;  /* 0x00000000004079c3 */ /* 0x000ee60000008800 */
[----:B------:R-:W4:Y:S04]  /*1842e0*/  LDL R10, [R1+0x3978] ;  /* 0x00397800010a7983 */ /* 0x000f280000100800 */
[----:B------:R-:W4:Y:S01]  /*1842f0*/  LDL R4, [R1+0x397c] ;  /* 0x00397c0001047983 */ /* 0x000f220000100800 */
[----:B------:R-:W-:Y:S01]  /*184300*/  UMOV UR45, 0x400 ;  /* 0x00000400002d7882 */ /* 0x000fe20000000000 */
[----:B------:R-:W0:Y:S01]  /*184310*/  LDCU.64 UR34, c[0x0][0x398] ;  /* 0x00007300ff2277ac */ /* 0x000e220008000a00 */
[----:B------:R-:W1:Y:S01]  /*184320*/  LDC R21, c[0x0][0x3b4] ;  /* 0x0000ed00ff157b82 */ /* 0x000e620000000800 */
[----:B------:R-:W4:Y:S01]  /*184330*/  LDL R3, [R1+0x3968] ;  /* 0x0039680001037983 */ /* 0x000f220000100800 */
[----:B------:R-:W0:Y:S03]  /*184340*/  LDCU UR6, c[0x0][0x398] ;  /* 0x00007300ff0677ac */ /* 0x000e260008000800 */
[----:B------:R-:W4:Y:S01]  /*184350*/  LDL R2, [R1+0x396c] ;  /* 0x00396c0001027983 */ /* 0x000f220000100800 */
[----:B------:R-:W0:Y:S02]  /*184360*/  LDCU UR7, c[0x0][0x398] ;  /* 0x00007300ff0777ac */ /* 0x000e240008000800 */
[----:B------:R-:W0:Y:S01]  /*184370*/  LDC R9, c[0x0][0x3b4] ;  /* 0x0000ed00ff097b82 */ /* 0x000e220000000800 */
[----:B------:R-:W-:Y:S01]  /*184380*/  STL [R1+0x838c], R8 ;  /* 0x00838c0801007387 */ /* 0x000fe20000100800 */
[----:B------:R-:W0:Y:S03]  /*184390*/  LDCU UR65, c[0x0][0x398] ;  /* 0x00007300ff4177ac */ /* 0x000e260008000800 */
[----:B------:R3:W-:Y:S02]  /*1843a0*/  STL [R1+0x8388], R6 ;  /* 0x0083880601007387 */ /* 0x0007e40000100800 */
[----:B---3--:R-:W-:Y:S01]  /*1843b0*/  ULEA UR64, UR64, UR45, 0x18 ;  /* 0x0000002d40407291 */ /* 0x008fe2000f8ec0ff */
[----:B0-----:R-:W-:Y:S01]  /*1843c0*/  LOP3.LUT R61, R61, 0xffff7fff, RZ, 0xc0, !PT ;  /* 0xffff7fff3d3d7812 */ /* 0x001fe200078ec0ff */
[----:B------:R-:W0:Y:S01]  /*1843d0*/  LDCU UR72, c[0x0][0x398] ;  /* 0x00007300ff4877ac */ /* 0x000e220008000800 */
[----:B------:R-:W4:Y:S01]  /*1843e0*/  LDCU UR66, c[0x0][0x3b4] ;  /* 0x00007680ff4277ac */ /* 0x000f220008000800 */
[----:B------:R-:W3:Y:S01]  /*1843f0*/  LDL R6, [R1+0x3980] ;  /* 0x0039800001067983 */ /* 0x000ee20000100800 */
[----:B------:R-:W0:Y:S03]  /*184400*/  LDCU UR39, c[0x0][0x398] ;  /* 0x00007300ff2777ac */ /* 0x000e260008000800 */
[----:B------:R1:W-:Y:S01]  /*184410*/  STL [R1+0x8384], R5 ;  /* 0x0083840501007387 */ /* 0x0003e20000100800 */
[----:B------:R-:W0:Y:S01]  /*184420*/  LDCU UR38, c[0x0][0x398] ;  /* 0x00007300ff2677ac */ /* 0x000e220008000800 */
[----:B------:R-:W0:Y:S01]  /*184430*/  LDCU UR10, c[0x0][0x398] ;  /* 0x00007300ff0a77ac */ /* 0x000e220008000800 */
[----:B-1----:R-:W-:Y:S01]  /*184440*/  IMAD.U32 R5, RZ, RZ, UR64 ;  /* 0x00000040ff057e24 */ /* 0x002fe2000f8e00ff */
[----:B------:R-:W1:Y:S04]  /*184450*/  LDCU UR11, c[0x0][0x398] ;  /* 0x00007300ff0b77ac */ /* 0x000e680008000800 */
[----:B------:R0:W-:Y:S01]  /*184460*/  STL [R1+0x5724], R5 ;  /* 0x0057240501007387 */ /* 0x0001e20000100800 */
[----:B------:R-:W1:Y:S03]  /*184470*/  LDCU UR36, c[0x0][0x398] ;  /* 0x00007300ff2477ac */ /* 0x000e660008000800 */
[----:B------:R-:W3:Y:S01]  /*184480*/  LDL R8, [R1+0x3984] ;  /* 0x0039840001087983 */ /* 0x000ee20000100800 */
[----:B------:R-:W1:Y:S01]  /*184490*/  LDCU UR37, c[0x0][0x398] ;  /* 0x00007300ff2577ac */ /* 0x000e620008000800 */
[----:B------:R-:W1:Y:S02]  /*1844a0*/  LDCU UR74, c[0x0][0x398] ;  /* 0x00007300ff4a77ac */ /* 0x000e640008000800 */
[----:B0-----:R-:W3:Y:S01]  /*1844b0*/  LDL R5, [R1+0x3970] ;  /* 0x0039700001057983 */ /* 0x001ee20000100800 */
[----:B------:R-:W0:Y:S01]  /*1844c0*/  LDCU UR63, c[0x0][0x398] ;  /* 0x00007300ff3f77ac */ /* 0x000e220008000800 */
[----:B------:R-:W0:Y:S01]  /*1844d0*/  LDCU UR62, c[0x0][0x398] ;  /* 0x00007300ff3e77ac */ /* 0x000e220008000800 */
[----:B------:R-:W0:Y:S01]  /*1844e0*/  LDCU UR76, c[0x0][0x398] ;  /* 0x00007300ff4c77ac */ /* 0x000e220008000800 */
[----:B------:R-:W0:Y:S01]  /*1844f0*/  LDCU UR77, c[0x0][0x398] ;  /* 0x00007300ff4d77ac */ /* 0x000e220008000800 */
[----:B------:R-:W0:Y:S01]  /*184500*/  LDCU UR8, c[0x0][0x398] ;  /* 0x00007300ff0877ac */ /* 0x000e220008000800 */
[----:B------:R-:W0:Y:S01]  /*184510*/  LDCU UR57, c[0x0][0x398] ;  /* 0x00007300ff3977ac */ /* 0x000e220008000800 */
[----:B------:R-:W-:Y:S01]  /*184520*/  LOP3.LUT R60, R60, 0xefffffff, RZ, 0xc0, !PT ;  /* 0xefffffff3c3c7812 */ /* 0x000fe200078ec0ff */
        /* <DEDUP_REMOVED lines=53> */
[----:B--2--5:R-:W-:-:S05]  /*184880*/  VIADD R0, R13, 0xd5 ;  /* 0x000000d50d007836 */ /* 0x024fca0000000000 */
[----:B------:R-:W-:Y:S01]  /*184890*/  ISETP.GE.AND P0, PT, R0, UR35, PT ;  /* 0x0000002300007c0c */ /* 0x000fe2000bf06270 */
[----:B----4-:R-:W-:-:S03]  /*1848a0*/  IMAD R19, R3, UR66, RZ ;  /* 0x0000004203137c24 */ /* 0x010fc6000f8e02ff */
[----:B------:R-:W-:Y:S01]  /*1848b0*/  ISETP.LT.AND P1, PT, R10, UR6, !P0 ;  /* 0x000000060a007c0c */ /* 0x000fe2000c721270 */
[----:B------:R-:W-:Y:S01]  /*1848c0*/  VIADD R0, R13, 0xd4 ;  /* 0x000000d40d007836 */ /* 0x000fe20000000000 */
[----:B------:R-:W-:Y:S01]  /*1848d0*/  ISETP.LT.AND P2, PT, R4, UR7, !P0 ;  /* 0x0000000704007c0c */ /* 0x000fe2000c741270 */
[----:B------:R-:W2:Y:S01]  /*1848e0*/  LDCU.64 UR6, c[0x0][0x390] ;  /* 0x00007200ff0677ac */ /* 0x000ea20008000a00 */
[----:B------:R-:W4:Y:S01]  /*1848f0*/  LDCU UR66, c[0x0][0x398] ;  /* 0x00007300ff4277ac */ /* 0x000f220008000800 */
[----:B------:R-:W-:Y:S02]  /*184900*/  LOP3.LUT R58, R58, 0xefffffff, RZ, 0xc0, !PT ;  /* 0xefffffff3a3a7812 */ /* 0x000fe400078ec0ff */
[----:B------:R-:W-:Y:S01]  /*184910*/  LOP3.LUT R57, R57, 0xefffffff, RZ, 0xc0, !PT ;  /* 0xefffffff39397812 */ /* 0x000fe200078ec0ff */
[----:B------:R-:W0:Y:S05]  /*184920*/  LDCU UR35, c[0x0][0x398] ;  /* 0x00007300ff2377ac */ /* 0x000e2a0008000800 */
[----:B------:R-:W-:-:S04]  /*184930*/  @P1 LOP3.LUT R61, R61, 0x8000, RZ, 0xfc, !PT ;  /* 0x000080003d3d1812 */ /* 0x000fc800078efcff */
[----:B------:R-:W-:Y:S02]  /*184940*/  LOP3.LUT R61, R61, 0xffffbfff, RZ, 0xc0, !PT ;  /* 0xffffbfff3d3d7812 */ /* 0x000fe400078ec0ff */
[----:B---3--:R-:W-:Y:S01]  /*184950*/  ISETP.LT.AND P1, PT, R6, UR65, !P0 ;  /* 0x0000004106007c0c */ /* 0x008fe2000c721270 */
[----:B------:R-:W-:Y:S01]  /*184960*/  IMAD R21, R21, 0x80, R19 ;  /* 0x0000008015157824 */ /* 0x000fe200078e0213 */
[----:B------:R-:W-:Y:S01]  /*184970*/  @P2 LOP3.LUT R61, R61, 0x4000, RZ, 0xfc, !PT ;  /* 0x000040003d3d2812 */ /* 0x000fe200078efcff */
[----:B------:R3:W-:Y:S01]  /*184980*/  STL [R1+0x8370], R19 ;  /* 0x0083701301007387 */ /* 0x0007e20000100800 */
[----:B------:R-:W0:Y:S02]  /*184990*/  LDCU UR65, c[0x0][0x398] ;  /* 0x00007300ff4177ac */ /* 0x000e240008000800 */
[----:B------:R-:W-:-:S07]  /*1849a0*/  LOP3.LUT R61, R61, 0xffffdfff, RZ, 0xc0, !PT ;  /* 0xffffdfff3d3d7812 */ /* 0x000fce00078ec0ff */
[----:B------:R-:W-:Y:S01]  /*1849b0*/  @P1 LOP3.LUT R61, R61, 0x2000, RZ, 0xfc, !PT ;  /* 0x000020003d3d1812 */ /* 0x000fe200078efcff */
[----:B------:R-:W-:Y:S01]  /*1849c0*/  IMAD R9, R9, 0x20, R21 ;  /* 0x0000002009097824 */ /* 0x000fe200078e0215 */
[----:B---3--:R-:W3:Y:S01]  /*1849d0*/  LDL R19, [R1+0x397c] ;  /* 0x00397c0001137983 */ /* 0x008ee20000100800 */
[----:B------:R-:W-:Y:S02]  /*1849e0*/  ISETP.LT.AND P1, PT, R8, UR72, !P0 ;  /* 0x0000004808007c0c */ /* 0x000fe4000c721270 */
[----:B------:R-:W-:Y:S01]  /*1849f0*/  LOP3.LUT R61, R61, 0xffffefff, RZ, 0xc0, !PT ;  /* 0xffffefff3d3d7812 */ /* 0x000fe200078ec0ff */
[----:B------:R0:W-:Y:S01]  /*184a00*/  STL [R1+0x8374], R21 ;  /* 0x0083741501007387 */ /* 0x0001e20000100800 */
[----:B------:R-:W-:Y:S01]  /*184a10*/  ISETP.LT.AND P2, PT, R2, UR39, !P0 ;  /* 0x0000002702007c0c */ /* 0x000fe2000c741270 */
[----:B------:R-:W1:Y:S08]  /*184a20*/  LDCU UR72, c[0x0][0x398] ;  /* 0x00007300ff4877ac */ /* 0x000e700008000800 */
[----:B------:R-:W-:Y:S01]  /*184a30*/  @P1 LOP3.LUT R61, R61, 0x1000, RZ, 0xfc, !PT ;  /* 0x000010003d3d1812 */ /* 0x000fe200078efcff */
[----:B0-----:R-:W3:Y:S01]  /*184a40*/  LDL R21, [R1+0x3978] ;  /* 0x0039780001157983 */ /* 0x001ee20000100800 */
[----:B--2---:R-:W-:-:S04]  /*184a50*/  IADD3 R24, P1, PT, R9, UR6, RZ ;  /* 0x0000000609187c10 */ /* 0x004fc8000ff3e0ff */
[----:B------:R-:W-:Y:S01]  /*184a60*/  LEA.HI.X.SX32 R23, R9, UR7, 0x1, P1 ;  /* 0x0000000709177c11 */ /* 0x000fe200088f0eff */
[----:B------:R0:W-:Y:S01]  /*184a70*/  STL [R1+0x8378], R24 ;  /* 0x0083781801007387 */ /* 0x0001e20000100800 */
[----:B------:R-:W-:Y:S01]  /*184a80*/  LOP3.LUT R61, R61, 0xfffff7ff, RZ, 0xc0, !PT ;  /* 0xfffff7ff3d3d7812 */ /* 0x000fe200078ec0ff */
[----:B------:R-:W2:Y:S02]  /*184a90*/  LDCU.64 UR6, c[0x0][0x398] ;  /* 0x00007300ff0677ac */ /* 0x000ea40008000a00 */
[----:B0-----:R-:W1:Y:S04]  /*184aa0*/  LDL R24, [R1+0x3968] ;  /* 0x0039680001187983 */ /* 0x001e680000100800 */
[----:B------:R0:W-:Y:S04]  /*184ab0*/  STL [R1+0x8380], R23 ;  /* 0x0083801701007387 */ /* 0x0001e80000100800 */
[----:B0-----:R-:W2:Y:S04]  /*184ac0*/  LDL R23, [R1+0x3974] ;  /* 0x0039740001177983 */ /* 0x001ea80000100800 */
[----:B------:R0:W-:Y:S04]  /*184ad0*/  STL [R1+0x837c], R9 ;  /* 0x00837c0901007387 */ /* 0x0001e80000100800 */
[----:B0-----:R-:W3:Y:S01]  /*184ae0*/  LDL R9, [R1+0x396c] ;  /* 0x00396c0001097983 */ /* 0x001ee20000100800 */
[----:B------:R-:W-:-:S02]  /*184af0*/  @P2 LOP3.LUT R61, R61, 0x800, RZ, 0xfc, !PT ;  /* 0x000008003d3d2812 */ /* 0x000fc400078efcff */
[----:B------:R-:W-:Y:S01]  /*184b00*/  ISETP.LT.AND P2, PT, R5, UR38, !P0 ;  /* 0x0000002605007c0c */ /* 0x000fe2000c741270 */
[----:B------:R-:W0:Y:S01]  /*184b10*/  LDCU.64 UR38, c[0x0][0x398] ;  /* 0x00007300ff2677ac */ /* 0x000e220008000a00 */
[----:B------:R-:W-:-:S11]  /*184b20*/  LOP3.LUT R61, R61, 0xfffffbff, RZ, 0xc0, !PT ;  /* 0xfffffbff3d3d7812 */ /* 0x000fd600078ec0ff */
[----:B------:R-:W-:-:S04]  /*184b30*/  @P2 LOP3.LUT R61, R61, 0x400, RZ, 0xfc, !PT ;  /* 0x000004003d3d2812 */ /* 0x000fc800078efcff */
[----:B------:R-:W-:Y:S02]  /*184b40*/  LOP3.LUT R61, R61, 0xfffffdff, RZ, 0xc0, !PT ;  /* 0xfffffdff3d3d7812 */ /* 0x000fe400078ec0ff */
[----:B--2---:R-:W-:Y:S02]  /*184b50*/  ISETP.LT.AND P1, PT, R23, UR10, !P0 ;  /* 0x0000000a17007c0c */ /* 0x004fe4000c721270 */
[----:B-1----:R-:W-:Y:S01]  /*184b60*/  ISETP.LT.AND P0, PT, R24, UR11, !P0 ;  /* 0x0000000b18007c0c */ /* 0x002fe2000c701270 */
[----:B------:R-:W1:Y:S10]  /*184b70*/  LDCU.64 UR10, c[0x0][0x398] ;  /* 0x00007300ff0a77ac */ /* 0x000e740008000a00 */
[----:B------:R-:W-:-:S04]  /*184b80*/  @P1 LOP3.LUT R61, R61, 0x200, RZ, 0xfc, !PT ;  /* 0x000002003d3d1812 */ /* 0x000fc800078efcff */
[----:B------:R-:W-:-:S04]  /*184b90*/  LOP3.LUT R61, R61, 0xfffffeff, RZ, 0xc0, !PT ;  /* 0xfffffeff3d3d7812 */ /* 0x000fc800078ec0ff */
[----:B------:R-:W-:Y:S02]  /*184ba0*/  @P0 LOP3.LUT R61, R61, 0x100, RZ, 0xfc, !PT ;  /* 0x000001003d3d0812 */ /* 0x000fe400078efcff */
[----:B0-----:R-:W-:Y:S02]  /*184bb0*/  ISETP.GE.AND P0, PT, R0, UR39, PT ;  /* 0x0000002700007c0c */ /* 0x001fe4000bf06270 */
[----:B------:R-:W-:Y:S01]  /*184bc0*/  LOP3.LUT R61, R61, 0xffffffef, RZ, 0xc0, !PT ;  /* 0xffffffef3d3d7812 */ /* 0x000fe200078ec0ff */
[----:B------:R-:W-:Y:S01]  /*184bd0*/  VIADD R0, R13, 0xd3 ;  /* 0x000000d30d007836 */ /* 0x000fe20000000000 */
[----:B-1----:R-:W-:Y:S01]  /*184be0*/  ISETP.LT.AND P1, PT, R8, UR10, !P0 ;  /* 0x0000000a08007c0c */ /* 0x002fe2000c721270 */
[----:B------:R-:W0:Y:S01]  /*184bf0*/  LDCU UR39, c[0x0][0x398] ;  /* 0x00007300ff2777ac */ /* 0x000e220008000800 */
[----:B---3--:R-:W-:Y:S02]  /*184c00*/  ISETP.LT.AND P3, PT, R21, UR36, !P0 ;  /* 0x0000002415007c0c */ /* 0x008fe4000c761270 */
[----:B------:R-:W-:Y:S01]  /*184c10*/  ISETP.LT.AND P2, PT, R19, UR37, !P0 ;  /* 0x0000002513007c0c */ /* 0x000fe2000c741270 */
[----:B------:R-:W1:Y:S08]  /*184c20*/  LDCU.64 UR36, c[0x0][0x398] ;  /* 0x00007300ff2477ac */ /* 0x000e700008000a00 */
[----:B------:R-:W-:-:S04]  /*184c30*/  @P1 LOP3.LUT R61, R61, 0x10, RZ, 0xfc, !PT ;  /* 0x000000103d3d1812 */ /* 0x000fc800078efcff */
[----:B------:R-:W-:-:S04]  /*184c40*/  LOP3.LUT R61, R61, 0xffffff7f, RZ, 0xc0, !PT ;  /* 0xffffff7f3d3d7812 */ /* 0x000fc800078ec0ff */
[----:B------:R-:W-:Y:S02]  /*184c50*/  @P3 LOP3.LUT R61, R61, 0x80, RZ, 0xfc, !PT ;  /* 0x000000803d3d3812 */ /* 0x000fe400078efcff */
[----:B------:R-:W-:Y:S01]  /*184c60*/  ISETP.LT.AND P1, PT, R6, UR74, !P0 ;  /* 0x0000004a06007c0c */ /* 0x000fe2000c721270 */
[----:B------:R-:W2:Y:S01]  /*184c70*/  LDCU UR74, c[0x0][0x398] ;  /* 0x00007300ff4a77ac */ /* 0x000ea20008000800 */
[----:B------:R-:W-:-:S04]  /*184c80*/  LOP3.LUT R61, R61, 0xffffffbf, RZ, 0xc0, !PT ;  /* 0xffffffbf3d3d7812 */ /* 0x000fc800078ec0ff */
[----:B------:R-:W-:Y:S02]  /*184c90*/  @P2 LOP3.LUT R61, R61, 0x40, RZ, 0xfc, !PT ;  /* 0x000000403d3d2812 */ /* 0x000fe400078efcff */
[----:B------:R-:W-:Y:S01]  /*184ca0*/  ISETP.LT.AND P3, PT, R9, UR63, !P0 ;  /* 0x0000003f09007c0c */ /* 0x000fe2000c761270 */
[----:B------:R-:W3:Y:S01]  /*184cb0*/  LDCU UR63, c[0x0][0x398] ;  /* 0x00007300ff3f77ac */ /* 0x000ee20008000800 */
[----:B------:R-:W-:-:S04]  /*184cc0*/  LOP3.LUT R61, R61, 0xffffffdf, RZ, 0xc0, !PT ;  /* 0xffffffdf3d3d7812 */ /* 0x000fc800078ec0ff */
[----:B------:R-:W-:Y:S02]  /*184cd0*/  @P1 LOP3.LUT R61, R61, 0x20, RZ, 0xfc, !PT ;  /* 0x000000203d3d1812 */ /* 0x000fe400078efcff */
[----:B------:R-:W-:Y:S01]  /*184ce0*/  ISETP.LT.AND P2, PT, R5, UR62, !P0 ;  /* 0x0000003e05007c0c */ /* 0x000fe2000c741270 */
[----:B------:R-:W0:Y:S01]  /*184cf0*/  LDCU UR62, c[0x0][0x398] ;  /* 0x00007300ff3e77ac */ /* 0x000e220008000800 */
        /* <DEDUP_REMOVED lines=9> */
[----:B------:R-:W-:-:S04]  /*184d90*/  @P1 LOP3.LUT R61, R61, 0x2, RZ, 0xfc, !PT ;  /* 0x000000023d3d1812 */ /* 0x000fc800078efcff */
[----:B------:R-:W-:-:S04]  /*184da0*/  LOP3.LUT R61, R61, 0xfffffffe, RZ, 0xc0, !PT ;  /* 0xfffffffe3d3d7812 */ /* 0x000fc800078ec0ff */
[----:B------:R-:W-:Y:S02]  /*184db0*/  @P0 LOP3.LUT R61, R61, 0x1, RZ, 0xfc, !PT ;  /* 0x000000013d3d0812 */ /* 0x000fe400078efcff */
[----:B-1----:R-:W-:Y:S01]  /*184dc0*/  ISETP.GE.AND P0, PT, R0, UR37, PT ;  /* 0x0000002500007c0c */ /* 0x002fe2000bf06270 */
[----:B------:R-:W-:Y:S01]  /*184dd0*/  VIADD R0, R13, 0xd2 ;  /* 0x000000d20d007836 */ /* 0x000fe20000000000 */
[----:B------:R-:W-:Y:S01]  /*184de0*/  LOP3.LUT R56, R56, 0xefffffff, RZ, 0xc0, !PT ;  /* 0xefffffff38387812 */ /* 0x000fe200078ec0ff */
[----:B------:R-:W1:Y:S01]  /*184df0*/  LDCU UR37, c[0x0][0x398] ;  /* 0x00007300ff2577ac */ /* 0x000e620008000800 */
[----:B------:R-:W-:Y:S02]  /*184e00*/  ISETP.LT.AND P1, PT, R8, UR6, !P0 ;  /* 0x0000000608007c0c */ /* 0x000fe4000c721270 */
[----:B------:R-:W-:Y:S02]  /*184e10*/  ISETP.LT.AND P3, PT, R21, UR8, !P0 ;  /* 0x0000000815007c0c */ /* 0x000fe4000c761270 */
[----:B------:R-:W-:Y:S01]  /*184e20*/  ISETP.LT.AND P2, PT, R19, UR57, !P0 ;  /* 0x0000003913007c0c */ /* 0x000fe2000c741270 */
[----:B------:R-:W0:Y:S08]  /*184e30*/  LDCU UR57, c[0x0][0x398] ;  /* 0x00007300ff3977ac */ /* 0x000e300008000800 */
[----:B------:R-:W-:-:S04]  /*184e40*/  @P1 LOP3.LUT R60, R60, 0x10000000, RZ, 0xfc, !PT ;  /* 0x100000003c3c1812 */ /* 0x000fc800078efcff */
[----:B------:R-:W-:-:S04]  /*184e50*/  LOP3.LUT R60, R60, 0x7fffffff, RZ, 0xc0, !PT ;  /* 0x7fffffff3c3c7812 */ /* 0x000fc800078ec0ff */
[----:B------:R-:W-:Y:S02]  /*184e60*/  @P3 LOP3.LUT R60, R60, 0x80000000, RZ, 0xfc, !PT ;  /* 0x800000003c3c3812 */ /* 0x000fe400078efcff */
[----:B------:R-:W-:Y:S01]  /*184e70*/  ISETP.LT.AND P1, PT, R6, UR9, !P0 ;  /* 0x0000000906007c0c */ /* 0x000fe2000c721270 */
[----:B------:R-:W0:Y:S01]  /*184e80*/  LDCU.64 UR8, c[0x0][0x398] ;  /* 0x00007300ff0877ac */ /* 0x000e220008000a00 */
        /* <DEDUP_REMOVED lines=20> */
[----:B------:R-:W-:Y:S01]  /*184fd0*/  ISETP.GE.AND P0, PT, R0, UR11, PT ;  /* 0x0000000b00007c0c */ /* 0x000fe2000bf06270 */
[----:B------:R-:W1:Y:S03]  /*184fe0*/  LDCU.64 UR10, c[0x0][0x398] ;  /* 0x00007300ff0a77ac */ /* 0x000e660008000a00 */
[----:B0-----:R-:W-:Y:S02]  /*184ff0*/  ISETP.LT.AND P1, PT, R8, UR8, !P0 ;  /* 0x0000000808007c0c */ /* 0x001fe4000c721270 */
[----:B------:R-:W-:Y:S02]  /*185000*/  ISETP.LT.AND P3, PT, R21, UR52, !P0 ;  /* 0x0000003415007c0c */ /* 0x000fe4000c761270 */
[----:B------:R-:W-:Y:S01]  /*185010*/  LOP3.LUT R60, R60, 0xffefffff, RZ, 0xc0, !PT ;  /* 0xffefffff3c3c7812 */ /* 0x000fe200078ec0ff */
[----:B------:R-:W-:Y:S01]  /*185020*/  VIADD R0, R13, 0xd1 ;  /* 0x000000d10d007836 */ /* 0x000fe20000000000 */
[----:B------:R-:W-:Y:S01]  /*185030*/  ISETP.LT.AND P2, PT, R19, UR56, !P0 ;  /* 0x0000003813007c0c */ /* 0x000fe2000c741270 */
[----:B------:R-:W0:Y:S01]  /*185040*/  LDCU UR52, c[0x0][0x398] ;  /* 0x00007300ff3477ac */ /* 0x000e220008000800 */
[----:B------:R-:W0:Y:S05]  /*185050*/  LDCU UR56, c[0x0][0x398] ;  /* 0x00007300ff3877ac */ /* 0x000e2a0008000800 */
[----:B------:R-:W-:-:S04]  /*185060*/  @P1 LOP3.LUT R60, R60, 0x100000, RZ, 0xfc, !PT ;  /* 0x001000003c3c1812 */ /* 0x000fc800078efcff */
        /* <DEDUP_REMOVED lines=25> */
[----:B------:R-:W0:Y:S03]  /*185200*/  LDCU.64 UR6, c[0x0][0x398] ;  /* 0x00007300ff0677ac */ /* 0x000e260008000a00 */
[----:B-1----:R-:W-:Y:S02]  /*185210*/  ISETP.LT.AND P1, PT, R8, UR10, !P0 ;  /* 0x0000000a08007c0c */ /* 0x002fe4000c721270 */
[----:B------:R-:W-:Y:S02]  /*185220*/  ISETP.LT.AND P3, PT, R21, UR73, !P0 ;  /* 0x0000004915007c0c */ /* 0x000fe4000c761270 */
[----:B------:R-:W-:Y:S01]  /*185230*/  LOP3.LUT R60, R60, 0xffffefff, RZ, 0xc0, !PT ;  /* 0xffffefff3c3c7812 */ /* 0x000fe200078ec0ff */
[----:B------:R-:W-:Y:S01]  /*185240*/  VIADD R0, R13, 0xd0 ;  /* 0x000000d00d007836 */ /* 0x000fe20000000000 */
[----:B------:R-:W-:Y:S01]  /*185250*/  ISETP.LT.AND P2, PT, R19, UR50, !P0 ;  /* 0x0000003213007c0c */ /* 0x000fe2000c741270 */
[----:B------:R-:W1:Y:S01]  /*185260*/  LDCU UR73, c[0x0][0x398] ;  /* 0x00007300ff4977ac */ /* 0x000e620008000800 */
        /* <DEDUP_REMOVED lines=63> */
[----:B------:R-:W-:Y:S01]  /*185660*/  ISETP.LT.AND P3, PT, R21, UR14, !P0 ;  /* 0x0000000e15007c0c */ /* 0x000fe2000c761270 */
[----:B------:R-:W-:Y:S01]  /*185670*/  VIADD R0, R13, 0xce ;  /* 0x000000ce0d007836 */ /* 0x000fe20000000000 */
[----:B------:R-:W-:Y:S01]  /*185680*/  ISETP.LT.AND P2, PT, R19, UR15, !P0 ;  /* 0x0000000f13007c0c */ /* 0x000fe2000c741270 */
[----:B------:R-:W1:Y:S01]  /*185690*/  LDCU UR14, c[0x0][0x398] ;  /* 0x00007300ff0e77ac */ /* 0x000e620008000800 */
[----:B------:R-:W0:Y:S07]  /*1856a0*/  LDCU UR15, c[0x0][0x398] ;  /* 0x00007300ff0f77ac */ /* 0x000e2e0008000800 */
        /* <DEDUP_REMOVED lines=121> */
[----:B----4-:R-:W-:Y:S01]  /*185e40*/  ISETP.LT.AND P0, PT, R24, UR66, !P0 ;  /* 0x0000004218007c0c */ /* 0x010fe2000c701270 */
[----:B------:R-:W4:Y:S01]  /*185e50*/  LDCU UR66, c[0x0][0x398] ;  /* 0x00007300ff4277ac */ /* 0x000f220008000800 */
        /* <DEDUP_REMOVED lines=8> */
[----:B------:R-:W1:Y:S01]  /*185ee0*/  LDCU UR75, c[0x0][0x398] ;  /* 0x00007300ff4b77ac */ /* 0x000e620008000800 */
[----:B------:R-:W-:Y:S01]  /*185ef0*/  ISETP.LT.AND P1, PT, R19, UR77, !P0 ;  /* 0x0000004d13007c0c */ /* 0x000fe2000c721270 */
[----:B------:R-:W0:Y:S08]  /*185f00*/  LDCU UR77, c[0x0][0x398] ;  /* 0x00007300ff4d77ac */ /* 0x000e300008000800 */
[----:B------:R-:W-:-:S04]  /*185f10*/  @P3 LOP3.LUT R58, R58, 0x10000000, RZ, 0xfc, !PT ;  /* 0x100000003a3a3812 */ /* 0x000fc800078efcff */
[----:B------:R-:W-:-:S04]  /*185f20*/  LOP3.LUT R58, R58, 0x7fffffff, RZ, 0xc0, !PT ;  /* 0x7fffffff3a3a7812 */ /* 0x000fc800078ec0ff */
[----:B------:R-:W-:-:S04]  /*185f30*/  @P2 LOP3.LUT R58, R58, 0x80000000, RZ, 0xfc, !PT ;  /* 0x800000003a3a2812 */ /* 0x000fc800078efcff */
[----:B------:R-:W-:-:S04]  /*185f40*/  LOP3.LUT R58, R58, 0xbfffffff, RZ, 0xc0, !PT ;  /* 0xbfffffff3a3a7812 */ /* 0x000fc800078ec0ff */
[----:B------:R-:W-:Y:S02]  /*185f50*/  @P1 LOP3.LUT R58, R58, 0x40000000, RZ, 0xfc, !PT ;  /* 0x400000003a3a1812 */ /* 0x000fe400078efcff */
[----:B------:R-:W-:Y:S01]  /*185f60*/  ISETP.LT.AND P1, PT, R6, UR70, !P0 ;  /* 0x0000004606007c0c */ /* 0x000fe2000c721270 */
[----:B------:R-:W-:Y:S01]  /*185f70*/  VIADD R0, R13, 0xca ;  /* 0x000000ca0d007836 */ /* 0x000fe20000000000 */
[----:B------:R-:W-:Y:S01]  /*185f80*/  ISETP.LT.AND P3, PT, R9, UR73, !P0 ;  /* 0x0000004909007c0c */ /* 0x000fe2000c761270 */
[----:B------:R-:W0:Y:S01]  /*185f90*/  LDCU UR73, c[0x0][0x398] ;  /* 0x00007300ff4977ac */ /* 0x000e220008000800 */
[----:B------:R-:W-:Y:S02]  /*185fa0*/  LOP3.LUT R58, R58, 0xdfffffff, RZ, 0xc0, !PT ;  /* 0xdfffffff3a3a7812 */ /* 0x000fe400078ec0ff */
[----:B-1----:R-:W-:Y:S01]  /*185fb0*/  ISETP.LT.AND P2, PT, R5, UR75, !P0 ;  /* 0x0000004b05007c0c */ /* 0x002fe2000c741270 */
[----:B------:R-:W1:Y:S01]  /*185fc0*/  LDCU UR75, c[0x0][0x398] ;  /* 0x00007300ff4b77ac */ /* 0x000e620008000800 */
[----:B------:R-:W1:Y:S05]  /*185fd0*/  LDCU UR70, c[0x0][0x398] ;  /* 0x00007300ff4677ac */ /* 0x000e6a0008000800 */
[----:B------:R-:W-:-:S04]  /*185fe0*/  @P1 LOP3.LUT R58, R58, 0x20000000, RZ, 0xfc, !PT ;  /* 0x200000003a3a1812 */ /* 0x000fc800078efcff */
[----:B------:R-:W-:-:S04]  /*185ff0*/  LOP3.LUT R58, R58, 0xf7ffffff, RZ, 0xc0, !PT ;  /* 0xf7ffffff3a3a7812 */ /* 0x000fc800078ec0ff */
[----:B------:R-:W-:Y:S02]  /*186000*/  @P3 LOP3.LUT R58, R58, 0x8000000, RZ, 0xfc, !PT ;  /* 0x080000003a3a3812 */ /* 0x000fe400078efcff */
[----:B0-----:R-:W-:Y:S01]  /*186010*/  ISETP.LT.AND P1, PT, R23, UR77, !P0 ;  /* 0x0000004d17007c0c */ /* 0x001fe2000c721270 */
        /* <DEDUP_REMOVED lines=11> */
[----:B------:R-:W-:Y:S02]  /*1860d0*/  ISETP.LT.AND P1, PT, R8, UR6, !P0 ;  /* 0x0000000608007c0c */ /* 0x000fe4000c721270 */
[----:B------:R-:W-:Y:S02]  /*1860e0*/  ISETP.LT.AND P3, PT, R21, UR67, !P0 ;  /* 0x0000004315007c0c */ /* 0x000fe4000c761270 */
[----:B------:R-:W-:Y:S01]  /*1860f0*/  LOP3.LUT R58, R58, 0xffefffff, RZ, 0xc0, !PT ;  /* 0xffefffff3a3a7812 */ /* 0x000fe200078ec0ff */
[----:B------:R-:W-:Y:S01]  /*186100*/  VIADD R0, R13, 0xc9 ;  /* 0x000000c90d007836 */ /* 0x000fe20000000000 */
        /* <DEDUP_REMOVED lines=13> */
[----:B------:R-:W-:Y:S02]  /*1861e0*/  @P1 LOP3.LUT R58, R58, 0x200000, RZ, 0xfc, !PT ;  /* 0x002000003a3a1812 */ /* 0x000fe400078efcff */
[----:B--2---:R-:W-:Y:S01]  /*1861f0*/  ISETP.LT.AND P2, PT, R5, UR74, !P0 ;  /* 0x0000004a05007c0c */ /* 0x004fe2000c741270 */
[----:B------:R-:W2:Y:S01]  /*186200*/  LDCU UR74, c[0x0][0x398] ;  /* 0x00007300ff4a77ac */ /* 0x000ea20008000800 */
[----:B------:R-:W-:-:S04]  /*186210*/  LOP3.LUT R58, R58, 0xfff7ffff, RZ, 0xc0, !PT ;  /* 0xfff7ffff3a3a7812 */ /* 0x000fc800078ec0ff */
[----:B------:R-:W-:Y:S02]  /*186220*/  @P3 LOP3.LUT R58, R58, 0x80000, RZ, 0xfc, !PT ;  /* 0x000800003a3a3812 */ /* 0x000fe400078efcff */
[----:B------:R-:W-:Y:S01]  /*186230*/  ISETP.LT.AND P1, PT, R23, UR62, !P0 ;  /* 0x0000003e17007c0c */ /* 0x000fe2000c721270 */
[----:B------:R-:W0:Y:S01]  /*186240*/  LDCU UR62, c[0x0][0x398] ;  /* 0x00007300ff3e77ac */ /* 0x000e220008000800 */
[----:B------:R-:W-:-:S04]  /*186250*/  LOP3.LUT R58, R58, 0xfffbffff, RZ, 0xc0, !PT ;  /* 0xfffbffff3a3a7812 */ /* 0x000fc800078ec0ff */
[----:B------:R-:W-:Y:S02]  /*186260*/  @P2 LOP3.LUT R58, R58, 0x40000, RZ, 0xfc, !PT ;  /* 0x000400003a3a2812 */ /* 0x000fe400078efcff */
[----:B---3--:R-:W-:Y:S01]  /*186270*/  ISETP.LT.AND P0, PT, R24, UR63, !P0 ;  /* 0x0000003f18007c0c */ /* 0x008fe2000c701270 */
[----:B------:R-:W3:Y:S01]  /*186280*/  LDCU UR63, c[0x0][0x398] ;  /* 0x00007300ff3f77ac */ /* 0x000ee20008000800 */
        /* <DEDUP_REMOVED lines=12> */
[----:B------:R-:W-:Y:S01]  /*186350*/  LOP3.LUT R55, R55, 0xefffffff, RZ, 0xc0, !PT ;  /* 0xefffffff37377812 */ /* 0x000fe200078ec0ff */
[----:B------:R-:W0:Y:S04]  /*186360*/  LDCU UR64, c[0x0][0x398] ;  /* 0x00007300ff4077ac */ /* 0x000e280008000800 */
        /* <DEDUP_REMOVED lines=26> */
[----:B------:R-:W2:Y:S03]  /*186510*/  LDCU.64 UR6, c[0x0][0x398] ;  /* 0x00007300ff0677ac */ /* 0x000ea60008000a00 */
[----:B0-----:R-:W-:Y:S02]  /*186520*/  ISETP.LT.AND P1, PT, R8, UR10, !P0 ;  /* 0x0000000a08007c0c */ /* 0x001fe4000c721270 */
[----:B-1----:R-:W-:Y:S01]  /*186530*/  ISETP.LT.AND P3, PT, R21, UR67, !P0 ;  /* 0x0000004315007c0c */ /* 0x002fe2000c761270 */
[----:B------:R-:W0:Y:S01]  /*186540*/  LDCU UR67, c[0x0][0x398] ;  /* 0x00007300ff4377ac */ /* 0x000e220008000800 */
[----:B------:R-:W-:-:S02]  /*186550*/  LOP3.LUT R58, R58, 0xffffffef, RZ, 0xc0, !PT ;  /* 0xffffffef3a3a7812 */ /* 0x000fc400078ec0ff */
[----:B------:R-:W-:Y:S01]  /*186560*/  ISETP.LT.AND P2, PT, R19, UR51, !P0 ;  /* 0x0000003313007c0c */ /* 0x000fe2000c741270 */
[----:B------:R-:W-:Y:S01]  /*186570*/  VIADD R0, R13, 0xc7 ;  /* 0x000000c70d007836 */ /* 0x000fe20000000000 */
[----:B------:R-:W1:Y:S05]  /*186580*/  LDCU UR51, c[0x0][0x398] ;  /* 0x00007300ff3377ac */ /* 0x000e6a0008000800 */
        /* <DEDUP_REMOVED lines=27> */
[----:B--2---:R-:W-:Y:S02]  /*186740*/  ISETP.LT.AND P1, PT, R8, UR6, !P0 ;  /* 0x0000000608007c0c */ /* 0x004fe4000c721270 */
[----:B0-----:R-:W-:Y:S01]  /*186750*/  ISETP.LT.AND P3, PT, R21, UR67, !P0 ;  /* 0x0000004315007c0c */ /* 0x001fe2000c761270 */
[----:B------:R-:W-:Y:S01]  /*186760*/  VIADD R0, R13, 0xc6 ;  /* 0x000000c60d007836 */ /* 0x000fe20000000000 */
[----:B------:R-:W-:Y:S01]  /*186770*/  ISETP.LT.AND P2, PT, R19, UR12, !P0 ;  /* 0x0000000c13007c0c */ /* 0x000fe2000c741270 */
[----:B------:R-:W0:Y:S01]  /*186780*/  LDCU UR67, c[0x0][0x398] ;  /* 0x00007300ff4377ac */ /* 0x000e220008000800 */
[----:B------:R-:W2:Y:S07]  /*186790*/  LDCU UR12, c[0x0][0x398] ;  /* 0x00007300ff0c77ac */ /* 0x000eae0008000800 */
        /* <DEDUP_REMOVED lines=62> */
[----:B------:R-:W-:Y:S01]  /*186b80*/  ISETP.LT.AND P3, PT, R21, UR57, !P0 ;  /* 0x0000003915007c0c */ /* 0x000fe2000c761270 */
[----:B------:R-:W0:Y:S01]  /*186b90*/  LDCU UR57, c[0x0][0x398] ;  /* 0x00007300ff3977ac */ /* 0x000e220008000800 */
[----:B------:R-:W-:-:S02]  /*186ba0*/  LOP3.LUT R57, R57, 0xffffefff, RZ, 0xc0, !PT ;  /* 0xffffefff39397812 */ /* 0x000fc400078ec0ff */
[----:B------:R-:W-:Y:S01]  /*186bb0*/  ISETP.LT.AND P2, PT, R19, UR14, !P0 ;  /* 0x0000000e13007c0c */ /* 0x000fe2000c741270 */
[----:B------:R-:W-:Y:S01]  /*186bc0*/  VIADD R0, R13, 0xc4 ;  /* 0x000000c40d007836 */ /* 0x000fe20000000000 */
        /* <DEDUP_REMOVED lines=28> */
[----:B-1----:R-:W-:Y:S02]  /*186d90*/  ISETP.LT.AND P1, PT, R8, UR6, !P0 ;  /* 0x0000000608007c0c */ /* 0x002fe4000c721270 */
[----:B0-----:R-:W-:Y:S01]  /*186da0*/  ISETP.LT.AND P3, PT, R21, UR57, !P0 ;  /* 0x0000003915007c0c */ /* 0x001fe2000c761270 */
[----:B------:R-:W0:Y:S01]  /*186db0*/  LDCU UR57, c[0x0][0x398] ;  /* 0x00007300ff3977ac */ /* 0x000e220008000800 */
[----:B------:R-:W-:-:S02]  /*186dc0*/  LOP3.LUT R57, R57, 0xffffffef, RZ, 0xc0, !PT ;  /* 0xffffffef39397812 */ /* 0x000fc400078ec0ff */
[----:B------:R-:W-:Y:S01]  /*186dd0*/  ISETP.LT.AND P2, PT, R19, UR25, !P0 ;  /* 0x0000001913007c0c */ /* 0x000fe2000c741270 */
[----:B------:R-:W-:Y:S01]  /*186de0*/  VIADD R0, R13, 0xc3 ;  /* 0x000000c30d007836 */ /* 0x000fe20000000000 */
[----:B------:R-:W-:Y:S01]  /*186df0*/  LOP3.LUT R54, R54, 0xefffffff, RZ, 0xc0, !PT ;  /* 0xefffffff36367812 */ /* 0x000fe200078ec0ff */
[----:B------:R-:W1:Y:S04]  /*186e00*/  LDCU UR25, c[0x0][0x398] ;  /* 0x00007300ff1977ac */ /* 0x000e680008000800 */
        /* <DEDUP_REMOVED lines=29> */
[----:B------:R-:W0:Y:S01]  /*186fe0*/  LDCU UR57, c[0x0][0x398] ;  /* 0x00007300ff3977ac */ /* 0x000e220008000800 */
[----:B------:R-:W-:Y:S01]  /*186ff0*/  ISETP.LT.AND P2, PT, R19, UR28, !P0 ;  /* 0x0000001c13007c0c */ /* 0x000fe2000c741270 */
[----:B------:R-:W-:Y:S01]  /*187000*/  VIADD R0, R13, 0xc2 ;  /* 0x000000c20d007836 */ /* 0x000fe20000000000 */
        /* <DEDUP_REMOVED lines=29> */
[----:B------:R-:W-:Y:S01]  /*1871e0*/  LOP3.LUT R56, R56, 0xffefffff, RZ, 0xc0, !PT ;  /* 0xffefffff38387812 */ /* 0x000fe200078ec0ff */
[----:B------:R-:W-:Y:S01]  /*1871f0*/  VIADD R0, R13, 0xc1 ;  /* 0x000000c10d007836 */ /* 0x000fe20000000000 */
[----:B0-----:R-:W-:Y:S01]  /*187200*/  ISETP.LT.AND P3, PT, R21, UR57, !P0 ;  /* 0x0000003915007c0c */ /* 0x001fe2000c761270 */
[----:B------:R-:W0:Y:S01]  /*187210*/  LDCU UR10, c[0x0][0x398] ;  /* 0x00007300ff0a77ac */ /* 0x000e220008000800 */
[----:B------:R-:W-:Y:S01]  /*187220*/  ISETP.LT.AND P2, PT, R19, UR37, !P0 ;  /* 0x0000002513007c0c */ /* 0x000fe2000c741270 */
[----:B------:R-:W1:Y:S06]  /*187230*/  LDCU UR37, c[0x0][0x398] ;  /* 0x00007300ff2577ac */ /* 0x000e6c0008000800 */
[----:B------:R-:W-:Y:S01]  /*187240*/  @P1 LOP3.LUT R56, R56, 0x100000, RZ, 0xfc, !PT ;  /* 0x0010000038381812 */ /* 0x000fe200078efcff */
[----:B------:R-:W0:Y:S03]  /*187250*/  LDCU UR57, c[0x0][0x398] ;  /* 0x00007300ff3977ac */ /* 0x000e260008000800 */
        /* <DEDUP_REMOVED lines=26> */
[----:B--2---:R-:W-:Y:S02]  /*187400*/  ISETP.LT.AND P1, PT, R8, UR6, !P0 ;  /* 0x0000000608007c0c */ /* 0x004fe4000c721270 */
[----:B------:R-:W-:Y:S02]  /*187410*/  ISETP.LT.AND P3, PT, R21, UR51, !P0 ;  /* 0x0000003315007c0c */ /* 0x000fe4000c761270 */
[----:B------:R-:W-:Y:S01]  /*187420*/  LOP3.LUT R56, R56, 0xffffefff, RZ, 0xc0, !PT ;  /* 0xffffefff38387812 */ /* 0x000fe200078ec0ff */
[----:B------:R-:W-:Y:S01]  /*187430*/  VIADD R0, R13, 0xc0 ;  /* 0x000000c00d007836 */ /* 0x000fe20000000000 */
[----:B------:R-:W-:Y:S01]  /*187440*/  ISETP.LT.AND P2, PT, R19, UR73, !P0 ;  /* 0x0000004913007c0c */ /* 0x000fe2000c741270 */
[----:B------:R-:W2:Y:S01]  /*187450*/  LDCU UR51, c[0x0][0x398] ;  /* 0x00007300ff3377ac */ /* 0x000ea20008000800 */
        /* <DEDUP_REMOVED lines=27> */
[----:B------:R-:W-:-:S04]  /*187610*/  ISETP.GE.AND P0, PT, R0, UR11, PT ;  /* 0x0000000b00007c0c */ /* 0x000fc8000bf06270 */
[----:B0-----:R-:W-:Y:S02]  /*187620*/  ISETP.LT.AND P1, PT, R8, UR8, !P0 ;  /* 0x0000000808007c0c */ /* 0x001fe4000c721270 */
[----:B------:R-:W-:Y:S01]  /*187630*/  LOP3.LUT R56, R56, 0xffffffef, RZ, 0xc0, !PT ;  /* 0xffffffef38387812 */ /* 0x000fe200078ec0ff */
[----:B------:R-:W-:Y:S01]  /*187640*/  VIADD R0, R13, 0xbf ;  /* 0x000000bf0d007836 */ /* 0x000fe20000000000 */
[----:B------:R-:W-:Y:S01]  /*187650*/  ISETP.LT.AND P3, PT, R21, UR42, !P0 ;  /* 0x0000002a15007c0c */ /* 0x000fe2000c761270 */
[----:B------:R-:W0:Y:S01]  /*187660*/  LDCU UR42, c[0x0][0x398] ;  /* 0x00007300ff2a77ac */ /* 0x000e220008000800 */
[----:B------:R-:W-:Y:S01]  /*187670*/  ISETP.LT.AND P2, PT, R19, UR10, !P0 ;  /* 0x0000000a13007c0c */ /* 0x000fe2000c741270 */
[----:B------:R-:W0:Y:S06]  /*187680*/  LDCU.64 UR10, c[0x0][0x398] ;  /* 0x00007300ff0a77ac */ /* 0x000e2c0008000a00 */
        /* <DEDUP_REMOVED lines=28> */
[----:B0-----:R-:W-:Y:S01]  /*187850*/  ISETP.LT.AND P1, PT, R8, UR10, !P0 ;  /* 0x0000000a08007c0c */ /* 0x001fe2000c721270 */
[----:B------:R-:W-:Y:S01]  /*187860*/  VIADD R0, R13, 0xbe ;  /* 0x000000be0d007836 */ /* 0x000fe20000000000 */
[----:B------:R-:W-:Y:S01]  /*187870*/  ISETP.LT.AND P3, PT, R21, UR43, !P0 ;  /* 0x0000002b15007c0c */ /* 0x000fe2000c761270 */
[----:B------:R-:W0:Y:S01]  /*187880*/  LDCU UR43, c[0x0][0x398] ;  /* 0x00007300ff2b77ac */ /* 0x000e220008000800 */
[----:B------:R-:W-:Y:S01]  /*187890*/  ISETP.LT.AND P2, PT, R19, UR42, !P0 ;  /* 0x0000002a13007c0c */ /* 0x000fe2000c741270 */
[----:B------:R-:W0:Y:S01]  /*1878a0*/  LDCU UR42, c[0x0][0x398] ;  /* 0x00007300ff2a77ac */ /* 0x000e220008000800 */
[----:B------:R-:W0:Y:S07]  /*1878b0*/  LDCU UR10, c[0x0][0x398] ;  /* 0x00007300ff0a77ac */ /* 0x000e2e0008000800 */
[----:B------:R-:W-:-:S04]  /*1878c0*/  @P1 LOP3.LUT R55, R55, 0x10000000, RZ, 0xfc, !PT ;  /* 0x1000000037371812 */ /* 0x000fc800078efcff */
[----:B------:R-:W-:-:S04]  /*1878d0*/  LOP3.LUT R55, R55, 0x7fffffff, RZ, 0xc0, !PT ;  /* 0x7fffffff37377812 */ /* 0x000fc800078ec0ff */
[----:B------:R-:W-:Y:S02]  /*1878e0*/  @P3 LOP3.LUT R55, R55, 0x80000000, RZ, 0xfc, !PT ;  /* 0x8000000037373812 */ /* 0x000fe400078efcff */
[----:B------:R-:W-:Y:S01]  /*1878f0*/  ISETP.LT.AND P1, PT, R6, UR46, !P0 ;  /* 0x0000002e06007c0c */ /* 0x000fe2000c721270 */
[----:B------:R-:W1:Y:S01]  /*187900*/  LDCU UR46, c[0x0][0x398] ;  /* 0x00007300ff2e77ac */ /* 0x000e620008000800 */
[----:B------:R-:W-:-:S04]  /*187910*/  LOP3.LUT R55, R55, 0xbfffffff, RZ, 0xc0, !PT ;  /* 0xbfffffff37377812 */ /* 0x000fc800078ec0ff */
[----:B------:R-:W-:Y:S02]  /*187920*/  @P2 LOP3.LUT R55, R55, 0x40000000, RZ, 0xfc, !PT ;  /* 0x4000000037372812 */ /* 0x000fe400078efcff */
[----:B------:R-:W-:Y:S01]  /*187930*/  ISETP.LT.AND P3, PT, R9, UR44, !P0 ;  /* 0x0000002c09007c0c */ /* 0x000fe2000c761270 */
[----:B------:R-:W1:Y:S01]  /*187940*/  LDCU UR44, c[0x0][0x398] ;  /* 0x00007300ff2c77ac */ /* 0x000e620008000800 */
        /* <DEDUP_REMOVED lines=10> */
[----:B-1----:R-:W-:Y:S01]  /*1879f0*/  ISETP.LT.AND P0, PT, R24, UR46, !P0 ;  /* 0x0000002e18007c0c */ /* 0x002fe2000c701270 */
[----:B------:R-:W1:Y:S01]  /*187a00*/  LDCU UR46, c[0x0][0x398] ;  /* 0x00007300ff2e77ac */ /* 0x000e620008000800 */
[----:B------:R-:W-:-:S04]  /*187a10*/  LOP3.LUT R55, R55, 0xfdffffff, RZ, 0xc0, !PT ;  /* 0xfdffffff37377812 */ /* 0x000fc800078ec0ff */
[----:B------:R-:W-:-:S04]  /*187a20*/  @P1 LOP3.LUT R55, R55, 0x2000000, RZ, 0xfc, !PT ;  /* 0x0200000037371812 */ /* 0x000fc800078efcff */
[----:B------:R-:W-:-:S04]  /*187a30*/  LOP3.LUT R55, R55, 0xfeffffff, RZ, 0xc0, !PT ;  /* 0xfeffffff37377812 */ /* 0x000fc800078ec0ff */
[----:B------:R-:W-:Y:S02]  /*187a40*/  @P0 LOP3.LUT R55, R55, 0x1000000, RZ, 0xfc, !PT ;  /* 0x0100000037370812 */ /* 0x000fe400078efcff */
[----:B------:R-:W-:Y:S01]  /*187a50*/  ISETP.GE.AND P0, PT, R0, UR9, PT ;  /* 0x0000000900007c0c */ /* 0x000fe2000bf06270 */
[----:B------:R-:W0:Y:S03]  /*187a60*/  LDCU UR9, c[0x0][0x398] ;  /* 0x00007300ff0977ac */ /* 0x000e260008000800 */
[----:B------:R-:W-:Y:S01]  /*187a70*/  ISETP.LT.AND P1, PT, R23, UR6, !P0 ;  /* 0x0000000617007c0c */ /* 0x000fe2000c721270 */
[----:B------:R-:W1:Y:S01]  /*187a80*/  LDCU UR6, c[0x0][0x398] ;  /* 0x00007300ff0677ac */ /* 0x000e620008000800 */
[----:B------:R-:W-:Y:S02]  /*187a90*/  LOP3.LUT R55, R55, 0xfffdffff, RZ, 0xc0, !PT ;  /* 0xfffdffff37377812 */ /* 0x000fe400078ec0ff */
[----:B------:R-:W-:Y:S01]  /*187aa0*/  ISETP.LT.AND P2, PT, R19, UR10, !P0 ;  /* 0x0000000a13007c0c */ /* 0x000fe2000c741270 */
[----:B------:R-:W1:Y:S01]  /*187ab0*/  LDCU UR10, c[0x0][0x398] ;  /* 0x00007300ff0a77ac */ /* 0x000e620008000800 */
[----:B0-----:R-:W-:Y:S01]  /*187ac0*/  ISETP.LT.AND P3, PT, R21, UR9, !P0 ;  /* 0x0000000915007c0c */ /* 0x001fe2000c761270 */
[----:B------:R-:W0:Y:S06]  /*187ad0*/  LDCU UR9, c[0x0][0x398] ;  /* 0x00007300ff0977ac */ /* 0x000e2c0008000800 */
[----:B------:R-:W-:-:S04]  /*187ae0*/  @P1 LOP3.LUT R55, R55, 0x20000, RZ, 0xfc, !PT ;  /* 0x0002000037371812 */ /* 0x000fc800078efcff */
[----:B------:R-:W-:Y:S02]  /*187af0*/  LOP3.LUT R55, R55, 0xff7fffff, RZ, 0xc0, !PT ;  /* 0xff7fffff37377812 */ /* 0x000fe400078ec0ff */
[----:B------:R-:W-:Y:S01]  /*187b00*/  ISETP.LT.AND P1, PT, R6, UR8, !P0 ;  /* 0x0000000806007c0c */ /* 0x000fe2000c721270 */
[----:B------:R-:W0:Y:S01]  /*187b10*/  LDCU UR8, c[0x0][0x398] ;  /* 0x00007300ff0877ac */ /* 0x000e220008000800 */
[----:B------:R-:W-:-:S04]  /*187b20*/  @P3 LOP3.LUT R55, R55, 0x800000, RZ, 0xfc, !PT ;  /* 0x0080000037373812 */ /* 0x000fc800078efcff */
[----:B------:R-:W-:-:S04]  /*187b30*/  LOP3.LUT R55, R55, 0xffbfffff, RZ, 0xc0, !PT ;  /* 0xffbfffff37377812 */ /* 0x000fc800078ec0ff */
[----:B------:R-:W-:Y:S02]  /*187b40*/  @P2 LOP3.LUT R55, R55, 0x400000, RZ, 0xfc, !PT ;  /* 0x0040000037372812 */ /* 0x000fe400078efcff */
[----:B-1----:R-:W-:Y:S01]  /*187b50*/  ISETP.LT.AND P3, PT, R8, UR6, !P0 ;  /* 0x0000000608007c0c */ /* 0x002fe2000c761270 */
[----:B------:R-:W-:Y:S01]  /*187b60*/  VIADD R0, R13, 0xbd ;  /* 0x000000bd0d007836 */ /* 0x000fe20000000000 */
[----:B------:R-:W-:Y:S02]  /*187b70*/  LOP3.LUT R55, R55, 0xffdfffff, RZ, 0xc0, !PT ;  /* 0xffdfffff37377812 */ /* 0x000fe400078ec0ff */
[----:B------:R-:W-:Y:S01]  /*187b80*/  LOP3.LUT R52, R52, 0xefffffff, RZ, 0xc0, !PT ;  /* 0xefffffff34347812 */ /* 0x000fe200078ec0ff */
[----:B------:R-:W-:Y:S01]  /*187b90*/  VIADD R3, R13, 0xb2 ;  /* 0x000000b20d037836 */ /* 0x000fe20000000000 */
[----:B------:R-:W-:Y:S01]  /*187ba0*/  @P1 LOP3.LUT R55, R55, 0x200000, RZ, 0xfc, !PT ;  /* 0x0020000037371812 */ /* 0x000fe200078efcff */
[----:B------:R-:W1:Y:S01]  /*187bb0*/  LDCU UR6, c[0x0][0x398] ;  /* 0x00007300ff0677ac */ /* 0x000e620008000800 */
[----:B0-----:R-:W-:-:S02]  /*187bc0*/  ISETP.LT.AND P2, PT, R9, UR9, !P0 ;  /* 0x0000000909007c0c */ /* 0x001fc4000c741270 */
[----:B------:R-:W-:Y:S01]  /*187bd0*/  LOP3.LUT R55, R55, 0xffefffff, RZ, 0xc0, !PT ;  /* 0xffefffff37377812 */ /* 0x000fe200078ec0ff */
[----:B------:R-:W0:Y:S03]  /*187be0*/  LDCU UR9, c[0x0][0x398] ;  /* 0x00007300ff0977ac */ /* 0x000e260008000800 */
[----:B------:R-:W-:Y:S02]  /*187bf0*/  @P3 LOP3.LUT R55, R55, 0x100000, RZ, 0xfc, !PT ;  /* 0x0010000037373812 */ /* 0x000fe400078efcff */
[----:B------:R-:W-:Y:S01]  /*187c00*/  ISETP.LT.AND P1, PT, R5, UR10, !P0 ;  /* 0x0000000a05007c0c */ /* 0x000fe2000c721270 */
[----:B------:R-:W0:Y:S01]  /*187c10*/  LDCU UR10, c[0x0][0x398] ;  /* 0x00007300ff0a77ac */ /* 0x000e220008000800 */
[----:B------:R-:W-:Y:S02]  /*187c20*/  LOP3.LUT R55, R55, 0xfff7ffff, RZ, 0xc0, !PT ;  /* 0xfff7ffff37377812 */ /* 0x000fe400078ec0ff */
[----:B------:R-:W-:Y:S01]  /*187c30*/  ISETP.LT.AND P0, PT, R24, UR8, !P0 ;  /* 0x0000000818007c0c */ /* 0x000fe2000c701270 */
[----:B------:R-:W0:Y:S01]  /*187c40*/  LDCU UR8, c[0x0][0x398] ;  /* 0x00007300ff0877ac */ /* 0x000e220008000800 */
[----:B------:R-:W-:-:S04]  /*187c50*/  @P2 LOP3.LUT R55, R55, 0x80000, RZ, 0xfc, !PT ;  /* 0x0008000037372812 */ /* 0x000fc800078efcff */
[----:B------:R-:W-:-:S04]  /*187c60*/  LOP3.LUT R55, R55, 0xfffbffff, RZ, 0xc0, !PT ;  /* 0xfffbffff37377812 */ /* 0x000fc800078ec0ff */
[----:B------:R-:W-:-:S04]  /*187c70*/  @P1 LOP3.LUT R55, R55, 0x40000, RZ, 0xfc, !PT ;  /* 0x0004000037371812 */ /* 0x000fc800078efcff */
[----:B------:R-:W-:-:S04]  /*187c80*/  LOP3.LUT R55, R55, 0xfffeffff, RZ, 0xc0, !PT ;  /* 0xfffeffff37377812 */ /* 0x000fc800078ec0ff */
[----:B------:R-:W-:Y:S02]  /*187c90*/  @P0 LOP3.LUT R55, R55, 0x10000, RZ, 0xfc, !PT ;  /* 0x0001000037370812 */ /* 0x000fe400078efcff */
[----:B------:R-:W-:Y:S02]  /*187ca0*/  ISETP.GE.AND P0, PT, R0, UR11, PT ;  /* 0x0000000b00007c0c */ /* 0x000fe4000bf06270 */
[----:B------:R-:W-:Y:S01]  /*187cb0*/  LOP3.LUT R55, R55, 0xffff7fff, RZ, 0xc0, !PT ;  /* 0xffff7fff37377812 */ /* 0x000fe200078ec0ff */
[----:B------:R-:W-:Y:S01]  /*187cc0*/  VIADD R0, R13, 0xbc ;  /* 0x000000bc0d007836 */ /* 0x000fe20000000000 */
[----:B0-----:R-:W-:Y:S01]  /*187cd0*/  ISETP.LT.AND P1, PT, R21, UR8, !P0 ;  /* 0x0000000815007c0c */ /* 0x001fe2000c721270 */
[----:B------:R-:W0:Y:S01]  /*187ce0*/  LDCU UR8, c[0x0][0x398] ;  /* 0x00007300ff0877ac */ /* 0x000e220008000800 */
[----:B------:R-:W-:Y:S02]  /*187cf0*/  ISETP.LT.AND P3, PT, R19, UR13, !P0 ;  /* 0x0000000d13007c0c */ /* 0x000fe4000c761270 */
[----:B------:R-:W-:Y:S01]  /*187d00*/  ISETP.LT.AND P2, PT, R6, UR67, !P0 ;  /* 0x0000004306007c0c */ /* 0x000fe2000c741270 */
[C---:B------:R-:W-:Y:S01]  /*187d10*/  VIADD R4, R13.reuse, 0xb1 ;  /* 0x000000b10d047836 */ /* 0x040fe20000000000 */
[----:B------:R-:W0:Y:S01]  /*187d20*/  LDCU UR11, c[0x0][0x398] ;  /* 0x00007300ff0b77ac */ /* 0x000e220008000800 */
[----:B------:R-:W-:Y:S01]  /*187d30*/  VIADD R10, R13, 0xb0 ;  /* 0x000000b00d0a7836 */ /* 0x000fe20000000000 */
[----:B------:R-:W-:Y:S01]  /*187d40*/  LOP3.LUT R7, R7, 0xefffffff, RZ, 0xc0, !PT ;  /* 0xefffffff07077812 */ /* 0x000fe200078ec0ff */
[----:B------:R-:W-:Y:S01]  /*187d50*/  VIADD R11, R13, 0xae ;  /* 0x000000ae0d0b7836 */ /* 0x000fe20000000000 */
[----:B------:R-:W0:Y:S03]  /*187d60*/  LDCU UR67, c[0x0][0x398] ;  /* 0x00007300ff4377ac */ /* 0x000e260008000800 */
[----:B------:R-:W-:-:S04]  /*187d70*/  @P1 LOP3.LUT R55, R55, 0x8000, RZ, 0xfc, !PT ;  /* 0x0000800037371812 */ /* 0x000fc800078efcff */
[----:B------:R-:W-:-:S04]  /*187d80*/  LOP3.LUT R55, R55, 0xffffbfff, RZ, 0xc0, !PT ;  /* 0xffffbfff37377812 */ /* 0x000fc800078ec0ff */
[----:B------:R-:W-:Y:S02]  /*187d90*/  @P3 LOP3.LUT R55, R55, 0x4000, RZ, 0xfc, !PT ;  /* 0x0000400037373812 */ /* 0x000fe400078efcff */
[----:B----4-:R-:W-:Y:S01]  /*187da0*/  ISETP.LT.AND P1, PT, R8, UR66, !P0 ;  /* 0x0000004208007c0c */ /* 0x010fe2000c721270 */
[----:B------:R-:W-:Y:S01]  /*187db0*/  VIADD R12, R13, 0xad ;  /* 0x000000ad0d0c7836 */ /* 0x000fe20000000000 */
[----:B------:R-:W-:Y:S01]  /*187dc0*/  LOP3.LUT R55, R55, 0xffffdfff, RZ, 0xc0, !PT ;  /* 0xffffdfff37377812 */ /* 0x000fe200078ec0ff */
[----:B------:R-:W-:Y:S01]  /*187dd0*/  VIADD R14, R13, 0xd6 ;  /* 0x000000d60d0e7836 */ /* 0x000fe20000000000 */
[----:B------:R-:W-:Y:S01]  /*187de0*/  ISETP.LT.AND P3, PT, R9, UR64, !P0 ;  /* 0x0000004009007c0c */ /* 0x000fe2000c761270 */
[----:B------:R-:W4:Y:S01]  /*187df0*/  LDCU UR64, c[0x0][0x398] ;  /* 0x00007300ff4077ac */ /* 0x000f220008000800 */
[----:B------:R-:W-:Y:S01]  /*187e00*/  @P2 LOP3.LUT R55, R55, 0x2000, RZ, 0xfc, !PT ;  /* 0x0000200037372812 */ /* 0x000fe200078efcff */
[----:B------:R-:W0:Y:S03]  /*187e10*/  LDCU UR66, c[0x0][0x398] ;  /* 0x00007300ff4277ac */ /* 0x000e260008000800 */
[----:B------:R-:W-:-:S04]  /*187e20*/  LOP3.LUT R55, R55, 0xffffefff, RZ, 0xc0, !PT ;  /* 0xffffefff37377812 */ /* 0x000fc800078ec0ff */
[----:B------:R-:W-:Y:S02]  /*187e30*/  @P1 LOP3.LUT R55, R55, 0x1000, RZ, 0xfc, !PT ;  /* 0x0000100037371812 */ /* 0x000fe400078efcff */
[----:B---3--:R-:W-:Y:S01]  /*187e40*/  ISETP.LT.AND P2, PT, R5, UR63, !P0 ;  /* 0x0000003f05007c0c */ /* 0x008fe2000c741270 */
[----:B------:R-:W3:Y:S01]  /*187e50*/  LDCU UR63, c[0x0][0x398] ;  /* 0x00007300ff3f77ac */ /* 0x000ee20008000800 */
[----:B------:R-:W-:-:S04]  /*187e60*/  LOP3.LUT R55, R55, 0xfffff7ff, RZ, 0xc0, !PT ;  /* 0xfffff7ff37377812 */ /* 0x000fc800078ec0ff */
[----:B------:R-:W-:Y:S02]  /*187e70*/  @P3 LOP3.LUT R55, R55, 0x800, RZ, 0xfc, !PT ;  /* 0x0000080037373812 */ /* 0x000fe400078efcff */
[----:B------:R-:W-:Y:S01]  /*187e80*/  ISETP.LT.AND P1, PT, R23, UR65, !P0 ;  /* 0x0000004117007c0c */ /* 0x000fe2000c721270 */
[----:B------:R-:W0:Y:S01]  /*187e90*/  LDCU UR65, c[0x0][0x398] ;  /* 0x00007300ff4177ac */ /* 0x000e220008000800 */
[----:B------:R-:W-:Y:S02]  /*187ea0*/  LOP3.LUT R55, R55, 0xfffffbff, RZ, 0xc0, !PT ;  /* 0xfffffbff37377812 */ /* 0x000fe400078ec0ff */
[----:B------:R-:W-:Y:S01]  /*187eb0*/  ISETP.LT.AND P0, PT, R24, UR12, !P0 ;  /* 0x0000000c18007c0c */ /* 0x000fe2000c701270 */
[----:B------:R-:W0:Y:S01]  /*187ec0*/  LDCU.64 UR12, c[0x0][0x398] ;  /* 0x00007300ff0c77ac */ /* 0x000e220008000a00 */
        /* <DEDUP_REMOVED lines=12> */
[----:B------:R-:W0:Y:S01]  /*187f90*/  LDCU.64 UR18, c[0x0][0x398] ;  /* 0x00007300ff1277ac */ /* 0x000e220008000a00 */
        /* <DEDUP_REMOVED lines=27> */
[----:B------:R-:W-:Y:S01]  /*188150*/  VIADD R0, R13, 0xba ;  /* 0x000000ba0d007836 */ /* 0x000fe20000000000 */
[----:B------:R-:W1:Y:S02]  /*188160*/  LDCU UR13, c[0x0][0x398] ;  /* 0x00007300ff0d77ac */ /* 0x000e640008000800 */
[----:B0-----:R-:W-:Y:S02]  /*188170*/  ISETP.LT.AND P1, PT, R8, UR18, !P0 ;  /* 0x0000001208007c0c */ /* 0x001fe4000c721270 */
        /* <DEDUP_REMOVED lines=16> */
[----:B------:R-:W-:Y:S02]  /*188280*/  ISETP.LT.AND P2, PT, R5, UR26, !P0 ;  /* 0x0000001a05007c0c */ /* 0x000fe4000c741270 */
[----:B------:R-:W-:-:S04]  /*188290*/  LOP3.LUT R54, R54, 0xf7ffffff, RZ, 0xc0, !PT ;  /* 0xf7ffffff36367812 */ /* 0x000fc800078ec0ff */
[----:B------:R-:W-:Y:S02]  /*1882a0*/  @P3 LOP3.LUT R54, R54, 0x8000000, RZ, 0xfc, !PT ;  /* 0x0800000036363812 */ /* 0x000fe400078efcff */
[----:B------:R-:W-:Y:S01]  /*1882b0*/  ISETP.LT.AND P1, PT, R23, UR27, !P0 ;  /* 0x0000001b17007c0c */ /* 0x000fe2000c721270 */
[----:B------:R-:W0:Y:S01]  /*1882c0*/  LDCU.64 UR26, c[0x0][0x398] ;  /* 0x00007300ff1a77ac */ /* 0x000e220008000a00 */
[----:B------:R-:W-:-:S04]  /*1882d0*/  LOP3.LUT R54, R54, 0xfbffffff, RZ, 0xc0, !PT ;  /* 0xfbffffff36367812 */ /* 0x000fc800078ec0ff */
[----:B------:R-:W-:Y:S02]  /*1882e0*/  @P2 LOP3.LUT R54, R54, 0x4000000, RZ, 0xfc, !PT ;  /* 0x0400000036362812 */ /* 0x000fe400078efcff */
[----:B------:R-:W-:Y:S02]  /*1882f0*/  ISETP.LT.AND P0, PT, R24, UR41, !P0 ;  /* 0x0000002918007c0c */ /* 0x000fe4000c701270 */
        /* <DEDUP_REMOVED lines=11> */
[----:B------:R-:W0:Y:S01]  /*1883b0*/  LDCU UR20, c[0x0][0x398] ;  /* 0x00007300ff1477ac */ /* 0x000e220008000800 */
[----:B------:R-:W0:Y:S07]  /*1883c0*/  LDCU UR21, c[0x0][0x398] ;  /* 0x00007300ff1577ac */ /* 0x000e2e0008000800 */
        /* <DEDUP_REMOVED lines=71> */
[----:B------:R-:W-:Y:S02]  /*188840*/  ISETP.LT.AND P1, PT, R6, UR53, !P0 ;  /* 0x0000003506007c0c */ /* 0x000fe4000c721270 */
        /* <DEDUP_REMOVED lines=56> */
[----:B------:R-:W-:Y:S01]  /*188bd0*/  LOP3.LUT R53, R53, 0xffefffff, RZ, 0xc0, !PT ;  /* 0xffefffff35357812 */ /* 0x000fe200078ec0ff */
[----:B------:R-:W-:Y:S01]  /*188be0*/  VIADD R0, R13, 0xb5 ;  /* 0x000000b50d007836 */ /* 0x000fe20000000000 */
[----:B------:R-:W-:Y:S01]  /*188bf0*/  ISETP.LT.AND P3, PT, R21, UR77, !P0 ;  /* 0x0000004d15007c0c */ /* 0x000fe2000c761270 */
[----:B------:R-:W-:Y:S01]  /*188c00*/  IMAD R2, R13, UR52, RZ ;  /* 0x000000340d027c24 */ /* 0x000fe2000f8e02ff */
[----:B------:R-:W-:Y:S01]  /*188c10*/  ISETP.LT.AND P2, PT, R19, UR76, !P0 ;  /* 0x0000004c13007c0c */ /* 0x000fe2000c741270 */
[----:B------:R-:W0:Y:S06]  /*188c20*/  LDCU UR32, c[0x0][0x3b8] ;  /* 0x00007700ff2077ac */ /* 0x000e2c0008000800 */
[----:B------:R-:W-:Y:S01]  /*188c30*/  @P1 LOP3.LUT R53, R53, 0x100000, RZ, 0xfc, !PT ;  /* 0x0010000035351812 */ /* 0x000fe200078efcff */
[----:B------:R0:W-:Y:S01]  /*188c40*/  STL [R1+0x480], R2 ;  /* 0x0004800201007387 */ /* 0x0001e20000100800 */
[----:B------:R-:W0:Y:S02]  /*188c50*/  LDCU.64 UR52, c[0x0][0x398] ;  /* 0x00007300ff3477ac */ /* 0x000e240008000a00 */
[----:B------:R-:W-:Y:S01]  /*188c60*/  LOP3.LUT R53, R53, 0xff7fffff, RZ, 0xc0, !PT ;  /* 0xff7fffff35357812 */ /* 0x000fe200078ec0ff */
[----:B------:R-:W0:Y:S03]  /*188c70*/  LDCU UR76, c[0x0][0x398] ;  /* 0x00007300ff4c77ac */ /* 0x000e260008000800 */
[----:B------:R-:W-:-:S02]  /*188c80*/  @P3 LOP3.LUT R53, R53, 0x800000, RZ, 0xfc, !PT ;  /* 0x0080000035353812 */ /* 0x000fc400078efcff */
[----:B------:R-:W-:Y:S01]  /*188c90*/  ISETP.LT.AND P1, PT, R6, UR75, !P0 ;  /* 0x0000004b06007c0c */ /* 0x000fe2000c721270 */
[----:B------:R-:W0:Y:S01]  /*188ca0*/  LDCU UR75, c[0x0][0x398] ;  /* 0x00007300ff4b77ac */ /* 0x000e220008000800 */
[----:B------:R-:W-:Y:S01]  /*188cb0*/  LOP3.LUT R53, R53, 0xffbfffff, RZ, 0xc0, !PT ;  /* 0xffbfffff35357812 */ /* 0x000fe200078ec0ff */
[----:B------:R-:W0:Y:S03]  /*188cc0*/  LDCU UR77, c[0x0][0x398] ;  /* 0x00007300ff4d77ac */ /* 0x000e260008000800 */
        /* <DEDUP_REMOVED lines=19> */
[----:B------:R-:W-:Y:S02]  /*188e00*/  ISETP.GE.AND P0, PT, R0, UR33, PT ;  /* 0x0000002100007c0c */ /* 0x000fe4000bf06270 */
[----:B------:R-:W-:Y:S01]  /*188e10*/  LOP3.LUT R53, R53, 0xffffefff, RZ, 0xc0, !PT ;  /* 0xffffefff35357812 */ /* 0x000fe200078ec0ff */
[----:B------:R-:W-:Y:S01]  /*188e20*/  VIADD R0, R2, UR50 ;  /* 0x0000003202007c36 */ /* 0x000fe20008000000 */
[----:B-1----:R-:W-:Y:S01]  /*188e30*/  ISETP.LT.AND P1, PT, R8, UR40, !P0 ;  /* 0x0000002808007c0c */ /* 0x002fe2000c721270 */
[----:B------:R-:W1:Y:S01]  /*188e40*/  LDCU UR33, c[0x0][0x3b8] ;  /* 0x00007700ff2177ac */ /* 0x000e620008000800 */
[----:B------:R-:W-:Y:S02]  /*188e50*/  ISETP.LT.AND P3, PT, R21, UR70, !P0 ;  /* 0x0000004615007c0c */ /* 0x000fe4000c761270 */
[----:B------:R-:W-:Y:S01]  /*188e60*/  ISETP.LT.AND P2, PT, R19, UR69, !P0 ;  /* 0x0000004513007c0c */ /* 0x000fe2000c741270 */
[----:B------:R2:W-:Y:S01]  /*188e70*/  STL [R1+0x47c], R0 ;  /* 0x00047c0001007387 */ /* 0x0005e20000100800 */
[----:B------:R-:W1:Y:S01]  /*188e80*/  LDCU UR40, c[0x0][0x3b8] ;  /* 0x00007700ff2877ac */ /* 0x000e620008000800 */
[----:B------:R-:W1:Y:S06]  /*188e90*/  LDCU UR50, c[0x0][0x3b8] ;  /* 0x00007700ff3277ac */ /* 0x000e6c0008000800 */
[----:B------:R-:W-:Y:S01]  /*188ea0*/  @P1 LOP3.LUT R53, R53, 0x1000, RZ, 0xfc, !PT ;  /* 0x0000100035351812 */ /* 0x000fe200078efcff */
[----:B0-----:R-:W-:Y:S01]  /*188eb0*/  VIADD R2, R13, 0xb3 ;  /* 0x000000b30d027836 */ /* 0x001fe20000000000 */
[----:B------:R-:W0:Y:S02]  /*188ec0*/  LDCU UR69, c[0x0][0x3b8] ;  /* 0x00007700ff4577ac */ /* 0x000e240008000800 */
[----:B------:R-:W-:Y:S01]  /*188ed0*/  LOP3.LUT R53, R53, 0xffff7fff, RZ, 0xc0, !PT ;  /* 0xffff7fff35357812 */ /* 0x000fe200078ec0ff */
[----:B--2---:R-:W-:Y:S01]  /*188ee0*/  VIADD R0, R0, UR49 ;  /* 0x0000003100007c36 */ /* 0x004fe20008000000 */
[----:B------:R-:W-:Y:S01]  /*188ef0*/  ISETP.LT.AND P1, PT, R6, UR42, !P0 ;  /* 0x0000002a06007c0c */ /* 0x000fe2000c721270 */
[----:B------:R-:W2:Y:S01]  /*188f00*/  LDCU UR42, c[0x0][0x3b8] ;  /* 0x00007700ff2a77ac */ /* 0x000ea20008000800 */
[----:B------:R-:W-:-:S02]  /*188f10*/  @P3 LOP3.LUT R53, R53, 0x8000, RZ, 0xfc, !PT ;  /* 0x0000800035353812 */ /* 0x000fc400078efcff */
[----:B------:R0:W-:Y:S01]  /*188f20*/  STL [R1+0x478], R0 ;  /* 0x0004780001007387 */ /* 0x0001e20000100800 */
[----:B------:R-:W1:Y:S01]  /*188f30*/  LDCU UR49, c[0x0][0x3b8] ;  /* 0x00007700ff3177ac */ /* 0x000e620008000800 */
[----:B------:R-:W-:Y:S01]  /*188f40*/  LOP3.LUT R53, R53, 0xffffbfff, RZ, 0xc0, !PT ;  /* 0xffffbfff35357812 */ /* 0x000fe200078ec0ff */
[----:B------:R-:W1:Y:S03]  /*188f50*/  LDCU UR70, c[0x0][0x3b8] ;  /* 0x00007700ff4677ac */ /* 0x000e660008000800 */
[----:B------:R-:W-:Y:S01]  /*188f60*/  @P2 LOP3.LUT R53, R53, 0x4000, RZ, 0xfc, !PT ;  /* 0x0000400035352812 */ /* 0x000fe200078efcff */
[----:B0-----:R-:W-:Y:S01]  /*188f70*/  VIADD R0, R0, UR47 ;  /* 0x0000002f00007c36 */ /* 0x001fe20008000000 */
[----:B------:R-:W-:Y:S01]  /*188f80*/  ISETP.LT.AND P2, PT, R5, UR44, !P0 ;  /* 0x0000002c05007c0c */ /* 0x000fe2000c741270 */
[----:B------:R-:W0:Y:S03]  /*188f90*/  LDCU UR44, c[0x0][0x3b8] ;  /* 0x00007700ff2c77ac */ /* 0x000e260008000800 */
[----:B------:R1:W-:Y:S01]  /*188fa0*/  STL [R1+0x474], R0 ;  /* 0x0004740001007387 */ /* 0x0003e20000100800 */
[----:B------:R-:W-:Y:S01]  /*188fb0*/  ISETP.LT.AND P3, PT, R9, UR43, !P0 ;  /* 0x0000002b09007c0c */ /* 0x000fe2000c761270 */
[----:B------:R-:W0:Y:S01]  /*188fc0*/  LDCU UR43, c[0x0][0x3b8] ;  /* 0x00007700ff2b77ac */ /* 0x000e220008000800 */
[----:B------:R-:W-:Y:S01]  /*188fd0*/  LOP3.LUT R53, R53, 0xffffdfff, RZ, 0xc0, !PT ;  /* 0xffffdfff35357812 */ /* 0x000fe200078ec0ff */
[----:B------:R-:W0:Y:S01]  /*188fe0*/  LDCU UR47, c[0x0][0x3b8] ;  /* 0x00007700ff2f77ac */ /* 0x000e220008000800 */
[----:B-1----:R-:W-:-:S02]  /*188ff0*/  VIADD R0, R0, UR51 ;  /* 0x0000003300007c36 */ /* 0x002fc40008000000 */
[----:B------:R-:W-:Y:S01]  /*189000*/  @P1 LOP3.LUT R53, R53, 0x2000, RZ, 0xfc, !PT ;  /* 0x0000200035351812 */ /* 0x000fe200078efcff */
[----:B------:R-:W1:Y:S02]  /*189010*/  LDCU UR51, c[0x0][0x398] ;  /* 0x00007300ff3377ac */ /* 0x000e640008000800 */
[----:B------:R0:W-:Y:S02]  /*189020*/  STL [R1+0x470], R0 ;  /* 0x0004700001007387 */ /* 0x0001e40000100800 */
[----:B0-----:R-:W-:Y:S01]  /*189030*/  VIADD R0, R0, UR32 ;  /* 0x0000002000007c36 */ /* 0x001fe20008000000 */
[----:B------:R-:W-:Y:S01]  /*189040*/  ISETP.LT.AND P1, PT, R23, UR45, !P0 ;  /* 0x0000002d17007c0c */ /* 0x000fe2000c721270 */
[----:B------:R-:W0:Y:S03]  /*189050*/  LDCU UR45, c[0x0][0x3b8] ;  /* 0x00007700ff2d77ac */ /* 0x000e260008000800 */
[----:B------:R1:W-:Y:S01]  /*189060*/  STL [R1+0x220], R0 ;  /* 0x0002200001007387 */ /* 0x0003e20000100800 */
[----:B------:R-:W0:Y:S01]  /*189070*/  LDCU UR32, c[0x0][0x3b8] ;  /* 0x00007700ff2077ac */ /* 0x000e220008000800 */
[----:B-1----:R-:W-:Y:S01]  /*189080*/  VIADD R0, R0, UR48 ;  /* 0x0000003000007c36 */ /* 0x002fe20008000000 */
[----:B------:R-:W1:Y:S04]  /*189090*/  LDCU UR48, c[0x0][0x3b8] ;  /* 0x00007700ff3077ac */ /* 0x000e680008000800 */
[----:B------:R0:W-:Y:S02]  /*1890a0*/  STL [R1+0x218], R0 ;  /* 0x0002180001007387 */ /* 0x0001e40000100800 */
[----:B0-----:R-:W-:Y:S01]  /*1890b0*/  VIADD R0, R0, UR44 ;  /* 0x0000002c00007c36 */ /* 0x001fe20008000000 */
[----:B------:R-:W0:Y:S04]  /*1890c0*/  LDCU UR44, c[0x0][0x3b8] ;  /* 0x00007700ff2c77ac */ /* 0x000e280008000800 */
[----:B------:R1:W-:Y:S02]  /*1890d0*/  STL [R1+0x214], R0 ;  /* 0x0002140001007387 */ /* 0x0003e40000100800 */
[----:B-1----:R-:W-:Y:S01]  /*1890e0*/  VIADD R0, R0, UR33 ;  /* 0x0000002100007c36 */ /* 0x002fe20008000000 */
[----:B------:R-:W1:Y:S04]  /*1890f0*/  LDCU UR33, c[0x0][0x3b8] ;  /* 0x00007700ff2177ac */ /* 0x000e680008000800 */
[----:B------:R0:W-:Y:S02]  /*189100*/  STL [R1+0x210], R0 ;  /* 0x0002100001007387 */ /* 0x0001e40000100800 */
[----:B0-----:R-:W-:Y:S01]  /*189110*/  VIADD R0, R0, UR40 ;  /* 0x0000002800007c36 */ /* 0x001fe20008000000 */
[----:B------:R-:W0:Y:S04]  /*189120*/  LDCU UR40, c[0x0][0x3b8] ;  /* 0x00007700ff2877ac */ /* 0x000e280008000800 */
[----:B------:R2:W-:Y:S02]  /*189130*/  STL [R1+0x20c], R0 ;  /* 0x00020c0001007387 */ /* 0x0005e40000100800 */
[----:B--2---:R-:W-:Y:S01]  /*189140*/  VIADD R0, R0, UR42 ;  /* 0x0000002a00007c36 */ /* 0x004fe20008000000 */
[----:B------:R-:W-:Y:S01]  /*189150*/  ISETP.LT.AND P0, PT, R24, UR46, !P0 ;  /* 0x0000002e18007c0c */ /* 0x000fe2000c701270 */
[----:B------:R-:W2:Y:S03]  /*189160*/  LDCU UR46, c[0x0][0x3b8] ;  /* 0x00007700ff2e77ac */ /* 0x000ea60008000800 */
[----:B------:R0:W-:Y:S01]  /*189170*/  STL [R1+0x208], R0 ;  /* 0x0002080001007387 */ /* 0x0001e20000100800 */
[----:B------:R-:W1:Y:S01]  /*189180*/  LDCU UR42, c[0x0][0x3b8] ;  /* 0x00007700ff2a77ac */ /* 0x000e620008000800 */
[----:B0-----:R-:W-:Y:S01]  /*189190*/  VIADD R0, R0, UR43 ;  /* 0x0000002b00007c36 */ /* 0x001fe20008000000 */
[----:B------:R-:W0:Y:S04]  /*1891a0*/  LDCU UR43, c[0x0][0x3b8] ;  /* 0x00007700ff2b77ac */ /* 0x000e280008000800 */
[----:B------:R1:W-:Y:S02]  /*1891b0*/  STL [R1+0x204], R0 ;  /* 0x0002040001007387 */ /* 0x0003e40000100800 */
[----:B-1----:R-:W-:Y:S01]  /*1891c0*/  VIADD R0, R0, UR45 ;  /* 0x0000002d00007c36 */ /* 0x002fe20008000000 */
[----:B------:R-:W1:Y:S04]  /*1891d0*/  LDCU UR45, c[0x0][0x3b8] ;  /* 0x00007700ff2d77ac */ /* 0x000e680008000800 */
[----:B------:R0:W-:Y:S02]  /*1891e0*/  STL [R1+0x200], R0 ;  /* 0x0002000001007387 */ /* 0x0001e40000100800 */
[----:B0-----:R-:W-:-:S05]  /*1891f0*/  VIADD R0, R0, UR49 ;  /* 0x0000003100007c36 */ /* 0x001fca0008000000 */
[----:B------:R0:W-:Y:S02]  /*189200*/  STL [R1+0x1fc], R0 ;  /* 0x0001fc0001007387 */ /* 0x0001e40000100800 */
[----:B0-----:R-:W-:-:S05]  /*189210*/  VIADD R0, R0, UR50 ;  /* 0x0000003200007c36 */ /* 0x001fca0008000000 */
[----:B------:R0:W-:Y:S02]  /*189220*/  STL [R1+0x1f8], R0 ;  /* 0x0001f80001007387 */ /* 0x0001e40000100800 */
[----:B0-----:R-:W-:Y:S01]  /*189230*/  VIADD R0, R0, UR48 ;  /* 0x0000003000007c36 */ /* 0x001fe20008000000 */
[----:B------:R-:W-:Y:S01]  /*189240*/  LOP3.LUT R53, R53, 0xfffff7ff, RZ, 0xc0, !PT ;  /* 0xfffff7ff35357812 */ /* 0x000fe200078ec0ff */
[----:B------:R-:W0:Y:S03]  /*189250*/  LDCU.64 UR48, c[0x0][0x398] ;  /* 0x00007300ff3077ac */ /* 0x000e260008000a00 */
[----:B------:R1:W-:Y:S02]  /*189260*/  STL [R1+0x1f4], R0 ;  /* 0x0001f40001007387 */ /* 0x0003e40000100800 */
        /* <DEDUP_REMOVED lines=15> */
[----:B--2---:R-:W-:Y:S01]  /*189360*/  VIADD R0, R0, UR46 ;  /* 0x0000002e00007c36 */ /* 0x004fe20008000000 */
[----:B------:R-:W2:Y:S04]  /*189370*/  LDCU UR46, c[0x0][0x3b8] ;  /* 0x00007700ff2e77ac */ /* 0x000ea80008000800 */
        /* <DEDUP_REMOVED lines=32> */
[----:B------:R-:W1:Y:S03]  /*189580*/  LDCU UR42, c[0x0][0x3b8] ;  /* 0x00007700ff2a77ac */ /* 0x000e660008000800 */
[----:B------:R-:W-:Y:S01]  /*189590*/  VIADD R17, R0, UR45 ;  /* 0x0000002d00117c36 */ /* 0x000fe20008000000 */
[----:B------:R0:W-:Y:S01]  /*1895a0*/  STL [R1+0x1b0], R0 ;  /* 0x0001b00001007387 */ /* 0x0001e20000100800 */
[----:B------:R-:W1:Y:S03]  /*1895b0*/  LDCU UR45, c[0x0][0x3b8] ;  /* 0x00007700ff2d77ac */ /* 0x000e660008000800 */
[----:B------:R-:W-:Y:S01]  /*1895c0*/  STL [R1+0x1ac], R17 ;  /* 0x0001ac1101007387 */ /* 0x000fe20000100800 */
        /* <DEDUP_REMOVED lines=16> */
[----:B------:R-:W2:Y:S03]  /*1896d0*/  LDCU UR46, c[0x0][0x3b8] ;  /* 0x00007700ff2e77ac */ /* 0x000ea60008000800 */
        /* <DEDUP_REMOVED lines=203> */
[----:B------:R-:W0:Y:S03]  /*18a390*/  LDCU UR33, c[0x0][0x3b8] ;  /* 0x00007700ff2177ac */ /* 0x000e260008000800 */
[----:B------:R-:W-:Y:S01]  /*18a3a0*/  VIADD R16, R0, UR32 ;  /* 0x0000002000107c36 */ /* 0x000fe20008000000 */
[----:B------:R1:W-:Y:S01]  /*18a3b0*/  STL [R1+0x84], R0 ;  /* 0x0000840001007387 */ /* 0x0003e20000100800 */
[----:B------:R-:W0:Y:S02]  /*18a3c0*/  LDCU UR32, c[0x0][0x3b8] ;  /* 0x00007700ff2077ac */ /* 0x000e240008000800 */
        /* <DEDUP_REMOVED lines=20> */
[----:B------:R-:W-:Y:S01]  /*18a510*/  VIADD R18, R22, UR33 ;  /* 0x0000002116127c36 */ /* 0x000fe20008000000 */
[----:B------:R-:W0:Y:S03]  /*18a520*/  LDCU UR33, c[0x0][0x3b8] ;  /* 0x00007700ff2177ac */ /* 0x000e260008000800 */
[----:B-1----:R-:W-:Y:S01]  /*18a530*/  VIADD R0, R18, UR32 ;  /* 0x0000002012007c36 */ /* 0x002fe20008000000 */
[----:B------:R-:W1:Y:S04]  /*18a540*/  LDCU UR32, c[0x0][0x3b8] ;  /* 0x00007700ff2077ac */ /* 0x000e680008000800 */
[----:B------:R0:W-:Y:S02]  /*18a550*/  STL [R1+0x5c], R0 ;  /* 0x00005c0001007387 */ /* 0x0001e40000100800 */
[----:B0-----:R-:W-:Y:S01]  /*18a560*/  VIADD R0, R0, UR47 ;  /* 0x0000002f00007c36 */ /* 0x001fe20008000000 */
[----:B------:R-:W0:Y:S04]  /*18a570*/  LDCU UR47, c[0x0][0x3b8] ;  /* 0x00007700ff2f77ac */ /* 0x000e280008000800 */
[----:B------:R1:W-:Y:S02]  /*18a580*/  STL [R1+0x58], R0 ;  /* 0x0000580001007387 */ /* 0x0003e40000100800 */
[----:B-1----:R-:W-:Y:S01]  /*18a590*/  VIADD R0, R0, UR40 ;  /* 0x0000002800007c36 */ /* 0x002fe20008000000 */
[----:B------:R-:W1:Y:S03]  /*18a5a0*/  LDCU UR40, c[0x0][0x3b8] ;  /* 0x00007700ff2877ac */ /* 0x000e660008000800 */
[----:B--2---:R-:W-:Y:S01]  /*18a5b0*/  VIADD R20, R0, UR46 ;  /* 0x0000002e00147c36 */ /* 0x004fe20008000000 */
[----:B------:R2:W-:Y:S01]  /*18a5c0*/  STL [R1+0x54], R0 ;  /* 0x0000540001007387 */ /* 0x0005e20000100800 */
[----:B------:R-:W0:Y:S03]  /*18a5d0*/  LDCU UR46, c[0x0][0x3b8] ;  /* 0x00007700ff2e77ac */ /* 0x000e260008000800 */
[----:B------:R-:W-:Y:S01]  /*18a5e0*/  STL [R1+0x50], R20 ;  /* 0x0000501401007387 */ /* 0x000fe20000100800 */
        /* <DEDUP_REMOVED lines=49> */
[----:B------:R-:W-:Y:S01]  /*18a900*/  @P3 LOP3.LUT R53, R53, 0x800, RZ, 0xfc, !PT ;  /* 0x0000080035353812 */ /* 0x000fe200078efcff */
[----:B------:R-:W0:Y:S03]  /*18a910*/  LDCU UR40, c[0x0][0x3b8] ;  /* 0x00007700ff2877ac */ /* 0x000e260008000800 */
[----:B------:R1:W-:Y:S02]  /*18a920*/  STL [R1+0xc], R0 ;  /* 0x00000c0001007387 */ /* 0x0003e40000100800 */
[----:B-1----:R-:W-:Y:S01]  /*18a930*/  VIADD R0, R0, UR46 ;  /* 0x0000002e00007c36 */ /* 0x002fe20008000000 */
[----:B------:R-:W-:Y:S01]  /*18a940*/  LOP3.LUT R53, R53, 0xfffffbff, RZ, 0xc0, !PT ;  /* 0xfffffbff35357812 */ /* 0x000fe200078ec0ff */
[----:B------:R-:W1:Y:S03]  /*18a950*/  LDCU UR46, c[0x0][0x3b8] ;  /* 0x00007700ff2e77ac */ /* 0x000e660008000800 */
[----:B------:R2:W-:Y:S02]  /*18a960*/  STL [R1+0x8], R0 ;  /* 0x0000080001007387 */ /* 0x0005e40000100800 */
[----:B--2---:R-:W-:Y:S01]  /*18a970*/  VIADD R0, R0, UR43 ;  /* 0x0000002b00007c36 */ /* 0x004fe20008000000 */
[----:B------:R-:W-:Y:S01]  /*18a980*/  @P2 LOP3.LUT R53, R53, 0x400, RZ, 0xfc, !PT ;  /* 0x0000040035352812 */ /* 0x000fe200078efcff */
[----:B------:R-:W2:Y:S03]  /*18a990*/  LDCU UR43, c[0x0][0x3b8] ;  /* 0x00007700ff2b77ac */ /* 0x000ea60008000800 */
[----:B------:R0:W-:Y:S02]  /*18a9a0*/  STL [R1+0x4], R0 ;  /* 0x0000040001007387 */ /* 0x0001e40000100800 */
[----:B0-----:R-:W-:Y:S01]  /*18a9b0*/  VIADD R0, R0, UR42 ;  /* 0x0000002a00007c36 */ /* 0x001fe20008000000 */
[----:B------:R-:W-:Y:S01]  /*18a9c0*/  LOP3.LUT R53, R53, 0xfffffdff, RZ, 0xc0, !PT ;  /* 0xfffffdff35357812 */ /* 0x000fe200078ec0ff */
[----:B------:R-:W0:Y:S02]  /*18a9d0*/  LDCU UR42, c[0x0][0x3b8] ;  /* 0x00007700ff2a77ac */ /* 0x000e240008000800 */
[----:B------:R-:W-:Y:S01]  /*18a9e0*/  VIADD R51, R0, UR45 ;  /* 0x0000002d00337c36 */ /* 0x000fe20008000000 */
[----:B------:R-:W-:Y:S01]  /*18a9f0*/  @P1 LOP3.LUT R53, R53, 0x200, RZ, 0xfc, !PT ;  /* 0x0000020035351812 */ /* 0x000fe200078efcff */
[----:B------:R-:W0:Y:S02]  /*18aa00*/  LDCU UR45, c[0x0][0x3b8] ;  /* 0x00007700ff2d77ac */ /* 0x000e240008000800 */
[----:B------:R-:W-:Y:S01]  /*18aa10*/  VIADD R50, R51, UR44 ;  /* 0x0000002c33327c36 */ /* 0x000fe20008000000 */
[----:B------:R1:W-:Y:S01]  /*18aa20*/  STL [R1], R0 ;  /* 0x0000000001007387 */ /* 0x0003e20000100800 */
[----:B------:R-:W-:Y:S01]  /*18aa30*/  LOP3.LUT R53, R53, 0xfffffeff, RZ, 0xc0, !PT ;  /* 0xfffffeff35357812 */ /* 0x000fe200078ec0ff */
[----:B------:R-:W0:Y:S01]  /*18aa40*/  LDCU UR44, c[0x0][0x3b8] ;  /* 0x00007700ff2c77ac */ /* 0x000e220008000800 */
[----:B------:R-:W-:-:S02]  /*18aa50*/  VIADD R49, R50, UR33 ;  /* 0x0000002132317c36 */ /* 0x000fc40008000000 */
[----:B------:R-:W-:Y:S01]  /*18aa60*/  @P0 LOP3.LUT R53, R53, 0x100, RZ, 0xfc, !PT ;  /* 0x0000010035350812 */ /* 0x000fe200078efcff */
[----:B------:R-:W0:Y:S01]  /*18aa70*/  LDCU UR33, c[0x0][0x3b8] ;  /* 0x00007700ff2177ac */ /* 0x000e220008000800 */
[----:B------:R-:W-:Y:S02]  /*18aa80*/  VIADD R48, R49, UR32 ;  /* 0x0000002031307c36 */ /* 0x000fe40008000000 */
[----:B-1----:R-:W-:Y:S01]  /*18aa90*/  VIADD R0, R13, 0xb4 ;  /* 0x000000b40d007836 */ /* 0x002fe20000000000 */
[----:B------:R-:W1:Y:S01]  /*18aaa0*/  LDCU UR32, c[0x0][0x3b8] ;  /* 0x00007700ff2077ac */ /* 0x000e620008000800 */
[----:B------:R-:W-:-:S03]  /*18aab0*/  VIADD R47, R48, UR47 ;  /* 0x0000002f302f7c36 */ /* 0x000fc60008000000 */
[----:B------:R-:W-:Y:S01]  /*18aac0*/  ISETP.GE.AND P0, PT, R0, UR41, PT ;  /* 0x0000002900007c0c */ /* 0x000fe2000bf06270 */
[----:B------:R-:W-:Y:S01]  /*18aad0*/  VIADD R46, R47, UR40 ;  /* 0x000000282f2e7c36 */ /* 0x000fe20008000000 */
[----:B------:R-:W1:Y:S03]  /*18aae0*/  LDCU UR47, c[0x0][0x3b8] ;  /* 0x00007700ff2f77ac */ /* 0x000e660008000800 */
[----:B------:R-:W-:Y:S01]  /*18aaf0*/  VIADD R45, R46, UR46 ;  /* 0x0000002e2e2d7c36 */ /* 0x000fe20008000000 */
[----:B------:R-:W-:Y:S01]  /*18ab00*/  ISETP.LT.AND P1, PT, R8, UR52, !P0 ;  /* 0x0000003408007c0c */ /* 0x000fe2000c721270 */
[----:B------:R-:W1:Y:S02]  /*18ab10*/  LDCU UR40, c[0x0][0x3b8] ;  /* 0x00007700ff2877ac */ /* 0x000e640008000800 */
[----:B--2---:R-:W-:Y:S01]  /*18ab20*/  VIADD R44, R45, UR43 ;  /* 0x0000002b2d2c7c36 */ /* 0x004fe20008000000 */
[----:B------:R-:W-:Y:S01]  /*18ab30*/  ISETP.LT.AND P3, PT, R21, UR75, !P0 ;  /* 0x0000004b15007c0c */ /* 0x000fe2000c761270 */
[----:B------:R-:W2:Y:S02]  /*18ab40*/  LDCU UR46, c[0x0][0x3b8] ;  /* 0x00007700ff2e77ac */ /* 0x000ea40008000800 */
[----:B0-----:R-:W-:Y:S01]  /*18ab50*/  VIADD R43, R44, UR42 ;  /* 0x0000002a2c2b7c36 */ /* 0x001fe20008000000 */
[----:B------:R-:W-:Y:S01]  /*18ab60*/  LOP3.LUT R53, R53, 0xffffffef, RZ, 0xc0, !PT ;  /* 0xffffffef35357812 */ /* 0x000fe200078ec0ff */
[----:B------:R-:W0:Y:S02]  /*18ab70*/  LDCU UR43, c[0x0][0x3b8] ;  /* 0x00007700ff2b77ac */ /* 0x000e240008000800 */
[----:B------:R-:W-:-:S02]  /*18ab80*/  VIADD R42, R43, UR45 ;  /* 0x0000002d2b2a7c36 */ /* 0x000fc40008000000 */
[----:B------:R-:W-:Y:S01]  /*18ab90*/  @P1 LOP3.LUT R53, R53, 0x10, RZ, 0xfc, !PT ;  /* 0x0000001035351812 */ /* 0x000fe200078efcff */
[----:B------:R-:W0:Y:S01]  /*18aba0*/  LDCU UR42, c[0x0][0x3b8] ;  /* 0x00007700ff2a77ac */ /* 0x000e220008000800 */
[----:B------:R-:W-:Y:S01]  /*18abb0*/  VIADD R41, R42, UR44 ;  /* 0x0000002c2a297c36 */ /* 0x000fe20008000000 */
[----:B------:R-:W-:Y:S02]  /*18abc0*/  ISETP.LT.AND P2, PT, R19, UR76, !P0 ;  /* 0x0000004c13007c0c */ /* 0x000fe4000c741270 */
[----:B------:R-:W-:Y:S01]  /*18abd0*/  LOP3.LUT R53, R53, 0xffffff7f, RZ, 0xc0, !PT ;  /* 0xffffff7f35357812 */ /* 0x000fe200078ec0ff */
[----:B------:R-:W-:Y:S01]  /*18abe0*/  VIADD R40, R41, UR33 ;  /* 0x0000002129287c36 */ /* 0x000fe20008000000 */
[----:B------:R-:W0:Y:S03]  /*18abf0*/  LDCU UR75, c[0x0][0x398] ;  /* 0x00007300ff4b77ac */ /* 0x000e260008000800 */
[----:B-1----:R-:W-:Y:S01]  /*18ac00*/  VIADD R39, R40, UR32 ;  /* 0x0000002028277c36 */ /* 0x002fe20008000000 */
[----:B------:R-:W-:Y:S01]  /*18ac10*/  @P3 LOP3.LUT R53, R53, 0x80, RZ, 0xfc, !PT ;  /* 0x0000008035353812 */ /* 0x000fe200078efcff */
[----:B------:R-:W1:Y:S01]  /*18ac20*/  LDCU UR45, c[0x0][0x3b8] ;  /* 0x00007700ff2d77ac */ /* 0x000e620008000800 */
[----:B------:R-:W-:Y:S01]  /*18ac30*/  ISETP.LT.AND P1, PT, R6, UR77, !P0 ;  /* 0x0000004d06007c0c */ /* 0x000fe2000c721270 */
[----:B------:R-:W-:Y:S01]  /*18ac40*/  VIADD R38, R39, UR47 ;  /* 0x0000002f27267c36 */ /* 0x000fe20008000000 */
[----:B------:R-:W-:Y:S01]  /*18ac50*/  LOP3.LUT R53, R53, 0xffffffbf, RZ, 0xc0, !PT ;  /* 0xffffffbf35357812 */ /* 0x000fe200078ec0ff */
[----:B------:R-:W1:Y:S02]  /*18ac60*/  LDCU UR44, c[0x0][0x3b8] ;  /* 0x00007700ff2c77ac */ /* 0x000e640008000800 */
[----:B------:R-:W-:Y:S01]  /*18ac70*/  VIADD R37, R38, UR40 ;  /* 0x0000002826257c36 */ /* 0x000fe20008000000 */
[----:B------:R-:W-:Y:S01]  /*18ac80*/  @P2 LOP3.LUT R53, R53, 0x40, RZ, 0xfc, !PT ;  /* 0x0000004035352812 */ /* 0x000fe200078efcff */
[----:B------:R-:W3:Y:S01]  /*18ac90*/  LDCU UR76, c[0x0][0x398] ;  /* 0x00007300ff4c77ac */ /* 0x000ee20008000800 */
[----:B------:R-:W-:Y:S01]  /*18aca0*/  ISETP.LT.AND P3, PT, R9, UR51, !P0 ;  /* 0x0000003309007c0c */ /* 0x000fe2000c761270 */
[----:B--2---:R-:W-:Y:S01]  /*18acb0*/  VIADD R36, R37, UR46 ;  /* 0x0000002e25247c36 */ /* 0x004fe20008000000 */
[----:B------:R-:W-:Y:S01]  /*18acc0*/  LOP3.LUT R53, R53, 0xffffffdf, RZ, 0xc0, !PT ;  /* 0xffffffdf35357812 */ /* 0x000fe200078ec0ff */
[----:B------:R-:W2:Y:S02]  /*18acd0*/  LDCU UR33, c[0x0][0x3b8] ;  /* 0x00007700ff2177ac */ /* 0x000ea40008000800 */
[----:B0-----:R-:W-:Y:S01]  /*18ace0*/  VIADD R35, R36, UR43 ;  /* 0x0000002b24237c36 */ /* 0x001fe20008000000 */
[----:B------:R-:W-:Y:S01]  /*18acf0*/  @P1 LOP3.LUT R53, R53, 0x20, RZ, 0xfc, !PT ;  /* 0x0000002035351812 */ /* 0x000fe200078efcff */
[----:B------:R-:W0:Y:S01]  /*18ad00*/  LDCU UR32, c[0x0][0x3b8] ;  /* 0x00007700ff2077ac */ /* 0x000e220008000800 */
[----:B------:R-:W-:Y:S01]  /*18ad10*/  ISETP.LT.AND P2, PT, R5, UR75, !P0 ;  /* 0x0000004b05007c0c */ /* 0x000fe2000c741270 */
[----:B------:R-:W-:Y:S01]  /*18ad20*/  VIADD R34, R35, UR42 ;  /* 0x0000002a23227c36 */ /* 0x000fe20008000000 */
[----:B------:R-:W4:Y:S01]  /*18ad30*/  LDCU UR77, c[0x0][0x398] ;  /* 0x00007300ff4d77ac */ /* 0x000f220008000800 */
[----:B------:R-:W-:-:S02]  /*18ad40*/  LOP3.LUT R53, R53, 0xfffffff7, RZ, 0xc0, !PT ;  /* 0xfffffff735357812 */ /* 0x000fc400078ec0ff */
[----:B-1----:R-:W-:Y:S01]  /*18ad50*/  VIADD R33, R34, UR45 ;  /* 0x0000002d22217c36 */ /* 0x002fe20008000000 */
[----:B------:R-:W1:Y:S01]  /*18ad60*/  LDCU UR75, c[0x0][0x398] ;  /* 0x00007300ff4b77ac */ /* 0x000e620008000800 */
[----:B------:R-:W-:Y:S02]  /*18ad70*/  @P3 LOP3.LUT R53, R53, 0x8, RZ, 0xfc, !PT ;  /* 0x0000000835353812 */ /* 0x000fe400078efcff */
[----:B------:R-:W-:Y:S01]  /*18ad80*/  VIADD R32, R33, UR44 ;  /* 0x0000002c21207c36 */ /* 0x000fe20008000000 */
[----:B---3--:R-:W-:Y:S01]  /*18ad90*/  ISETP.LT.AND P1, PT, R23, UR76, !P0 ;  /* 0x0000004c17007c0c */ /* 0x008fe2000c721270 */
[----:B------:R-:W3:Y:S01]  /*18ada0*/  LDCU UR76, c[0x0][0x398] ;  /* 0x00007300ff4c77ac */ /* 0x000ee20008000800 */
[----:B------:R-:W-:Y:S01]  /*18adb0*/  LOP3.LUT R53, R53, 0xfffffffb, RZ, 0xc0, !PT ;  /* 0xfffffffb35357812 */ /* 0x000fe200078ec0ff */
[----:B--2---:R-:W-:Y:S01]  /*18adc0*/  VIADD R31, R32, UR33 ;  /* 0x00000021201f7c36 */ /* 0x004fe20008000000 */
[----:B------:R-:W2:Y:S02]  /*18add0*/  LDCU UR52, c[0x0][0x398] ;  /* 0x00007300ff3477ac */ /* 0x000ea40008000800 */
[----:B------:R-:W-:Y:S01]  /*18ade0*/  @P2 LOP3.LUT R53, R53, 0x4, RZ, 0xfc, !PT ;  /* 0x0000000435352812 */ /* 0x000fe200078efcff */
[----:B0-----:R-:W-:Y:S01]  /*18adf0*/  VIADD R30, R31, UR32 ;  /* 0x000000201f1e7c36 */ /* 0x001fe20008000000 */
[----:B------:R-:W0:Y:S02]  /*18ae00*/  LDCU.64 UR32, c[0x0][0x398] ;  /* 0x00007300ff2077ac */ /* 0x000e240008000a00 */
[----:B------:R-:W-:-:S02]  /*18ae10*/  LOP3.LUT R53, R53, 0xfffffffd, RZ, 0xc0, !PT ;  /* 0xfffffffd35357812 */ /* 0x000fc400078ec0ff */
[----:B----4-:R-:W-:Y:S01]  /*18ae20*/  ISETP.LT.AND P0, PT, R24, UR77, !P0 ;  /* 0x0000004d18007c0c */ /* 0x010fe2000c701270 */
[----:B------:R-:W4:Y:S01]  /*18ae30*/  LDCU UR77, c[0x0][0x398] ;  /* 0x00007300ff4d77ac */ /* 0x000f220008000800 */
[----:B------:R-:W-:Y:S01]  /*18ae40*/  @P1 LOP3.LUT R53, R53, 0x2, RZ, 0xfc, !PT ;  /* 0x0000000235351812 */ /* 0x000fe200078efcff */
[----:B------:R-:W1:Y:S03]  /*18ae50*/  LDCU.64 UR50, c[0x0][0x398] ;  /* 0x00007300ff3277ac */ /* 0x000e660008000a00 */
[----:B------:R-:W-:Y:S01]  /*18ae60*/  LOP3.LUT R53, R53, 0xfffffffe, RZ, 0xc0, !PT ;  /* 0xfffffffe35357812 */ /* 0x000fe200078ec0ff */
[----:B------:R-:W2:Y:S06]  /*18ae70*/  LDCU.64 UR46, c[0x0][0x398] ;  /* 0x00007300ff2e77ac */ /* 0x000eac0008000a00 */
[----:B------:R-:W-:Y:S01]  /*18ae80*/  @P0 LOP3.LUT R53, R53, 0x1, RZ, 0xfc, !PT ;  /* 0x0000000135350812 */ /* 0x000fe200078efcff */
[----:B------:R-:W2:Y:S01]  /*18ae90*/  LDCU.64 UR44, c[0x0][0x398] ;  /* 0x00007300ff2c77ac */ /* 0x000ea20008000a00 */
[----:B------:R-:W-:Y:S01]  /*18aea0*/  ISETP.GE.AND P0, PT, R2, UR53, PT ;  /* 0x0000003502007c0c */ /* 0x000fe2000bf06270 */
[----:B------:R-:W-:Y:S01]  /*18aeb0*/  VIADD R0, R13, 0xaf ;  /* 0x000000af0d007836 */ /* 0x000fe20000000000 */
[----:B------:R-:W2:Y:S02]  /*18aec0*/  LDCU UR40, c[0x0][0x3b8] ;  /* 0x00007700ff2877ac */ /* 0x000ea40008000800 */
[----:B0-----:R-:W-:-:S02]  /*18aed0*/  ISETP.LT.AND P1, PT, R8, UR32, !P0 ;  /* 0x0000002008007c0c */ /* 0x001fc4000c721270 */
[----:B-1----:R-:W-:Y:S01]  /*18aee0*/  ISETP.LT.AND P3, PT, R21, UR75, !P0 ;  /* 0x0000004b15007c0c */ /* 0x002fe2000c761270 */
[----:B------:R-:W0:Y:S01]  /*18aef0*/  LDCU UR75, c[0x0][0x398] ;  /* 0x00007300ff4b77ac */ /* 0x000e220008000800 */
[----:B---3--:R-:W-:Y:S01]  /*18af00*/  ISETP.LT.AND P2, PT, R19, UR76, !P0 ;  /* 0x0000004c13007c0c */ /* 0x008fe2000c741270 */
[----:B------:R-:W1:Y:S01]  /*18af10*/  LDCU UR76, c[0x0][0x398] ;  /* 0x00007300ff4c77ac */ /* 0x000e620008000800 */
[----:B------:R-:W3:Y:S07]  /*18af20*/  LDCU UR43, c[0x0][0x3b8] ;  /* 0x00007700ff2b77ac */ /* 0x000eee0008000800 */
[----:B------:R-:W-:Y:S01]  /*18af30*/  @P1 LOP3.LUT R52, R52, 0x10000000, RZ, 0xfc, !PT ;  /* 0x1000000034341812 */ /* 0x000fe200078efcff */
[----:B------:R-:W0:Y:S03]  /*18af40*/  LDCU UR42, c[0x0][0x3b8] ;  /* 0x00007700ff2a77ac */ /* 0x000e260008000800 */
[----:B------:R-:W-:-:S04]  /*18af50*/  LOP3.LUT R52, R52, 0x7fffffff, RZ, 0xc0, !PT ;  /* 0x7fffffff34347812 */ /* 0x000fc800078ec0ff */
[----:B------:R-:W-:Y:S02]  /*18af60*/  @P3 LOP3.LUT R52, R52, 0x80000000, RZ, 0xfc, !PT ;  /* 0x8000000034343812 */ /* 0x000fe400078efcff */
[----:B----4-:R-:W-:Y:S01]  /*18af70*/  ISETP.LT.AND P1, PT, R6, UR77, !P0 ;  /* 0x0000004d06007c0c */ /* 0x010fe2000c721270 */
[----:B------:R-:W4:Y:S01]  /*18af80*/  LDCU UR77, c[0x0][0x398] ;  /* 0x00007300ff4d77ac */ /* 0x000f220008000800 */
[----:B------:R-:W-:-:S04]  /*18af90*/  LOP3.LUT R52, R52, 0xbfffffff, RZ, 0xc0, !PT ;  /* 0xbfffffff34347812 */ /* 0x000fc800078ec0ff */
[----:B------:R-:W-:Y:S02]  /*18afa0*/  @P2 LOP3.LUT R52, R52, 0x40000000, RZ, 0xfc, !PT ;  /* 0x4000000034342812 */ /* 0x000fe400078efcff */
[----:B--2---:R-:W-:Y:S01]  /*18afb0*/  ISETP.LT.AND P3, PT, R9, UR52, !P0 ;  /* 0x0000003409007c0c */ /* 0x004fe2000c761270 */
[----:B------:R-:W-:Y:S01]  /*18afc0*/  VIADD R29, R30, UR40 ;  /* 0x000000281e1d7c36 */ /* 0x000fe20008000000 */
[----:B------:R-:W-:Y:S01]  /*18afd0*/  LOP3.LUT R52, R52, 0xdfffffff, RZ, 0xc0, !PT ;  /* 0xdfffffff34347812 */ /* 0x000fe200078ec0ff */
[----:B------:R-:W2:Y:S03]  /*18afe0*/  LDCU.64 UR52, c[0x0][0x398] ;  /* 0x00007300ff3477ac */ /* 0x000ea60008000a00 */
[----:B------:R-:W-:Y:S01]  /*18aff0*/  @P1 LOP3.LUT R52, R52, 0x20000000, RZ, 0xfc, !PT ;  /* 0x2000000034341812 */ /* 0x000fe200078efcff */
[----:B------:R-:W2:Y:S01]  /*18b000*/  LDCU.64 UR40, c[0x0][0x398] ;  /* 0x00007300ff2877ac */ /* 0x000ea20008000a00 */
[----:B0-----:R-:W-:-:S02]  /*18b010*/  ISETP.LT.AND P2, PT, R5, UR75, !P0 ;  /* 0x0000004b05007c0c */ /* 0x001fc4000c741270 */
[----:B------:R-:W-:Y:S01]  /*18b020*/  LOP3.LUT R52, R52, 0xf7ffffff, RZ, 0xc0, !PT ;  /* 0xf7ffffff34347812 */ /* 0x000fe200078ec0ff */
[----:B------:R-:W0:Y:S03]  /*18b030*/  LDCU UR75, c[0x0][0x398] ;  /* 0x00007300ff4b77ac */ /* 0x000e260008000800 */
[----:B------:R-:W-:Y:S02]  /*18b040*/  @P3 LOP3.LUT R52, R52, 0x8000000, RZ, 0xfc, !PT ;  /* 0x0800000034343812 */ /* 0x000fe400078efcff */
[----:B-1----:R-:W-:Y:S01]  /*18b050*/  ISETP.LT.AND P1, PT, R23, UR76, !P0 ;  /* 0x0000004c17007c0c */ /* 0x002fe2000c721270 */
[----:B------:R-:W1:Y:S01]  /*18b060*/  LDCU UR76, c[0x0][0x398] ;  /* 0x00007300ff4c77ac */ /* 0x000e620008000800 */
        /* <DEDUP_REMOVED lines=8> */
[----:B------:R-:W-:-:S04]  /*18b0f0*/  ISETP.GE.AND P0, PT, R3, UR33, PT ;  /* 0x0000002103007c0c */ /* 0x000fc8000bf06270 */
[----:B------:R-:W-:Y:S02]  /*18b100*/  ISETP.LT.AND P2, PT, R8, UR50, !P0 ;  /* 0x0000003208007c0c */ /* 0x000fe4000c741270 */
[----:B0-----:R-:W-:Y:S02]  /*18b110*/  ISETP.LT.AND P1, PT, R21, UR75, !P0 ;  /* 0x0000004b15007c0c */ /* 0x001fe4000c721270 */
[----:B------:R-:W-:Y:S02]  /*18b120*/  LOP3.LUT R52, R52, 0xffefffff, RZ, 0xc0, !PT ;  /* 0xffefffff34347812 */ /* 0x000fe400078ec0ff */
[----:B-1----:R-:W-:-:S07]  /*18b130*/  ISETP.LT.AND P3, PT, R19, UR76, !P0 ;  /* 0x0000004c13007c0c */ /* 0x002fce000c761270 */
[----:B------:R-:W-:-:S04]  /*18b140*/  @P2 LOP3.LUT R52, R52, 0x100000, RZ, 0xfc, !PT ;  /* 0x0010000034342812 */ /* 0x000fc800078efcff */
[----:B------:R-:W-:-:S04]  /*18b150*/  LOP3.LUT R52, R52, 0xff7fffff, RZ, 0xc0, !PT ;  /* 0xff7fffff34347812 */ /* 0x000fc800078ec0ff */
[----:B------:R-:W-:Y:S02]  /*18b160*/  @P1 LOP3.LUT R52, R52, 0x800000, RZ, 0xfc, !PT ;  /* 0x0080000034341812 */ /* 0x000fe400078efcff */
[----:B----4-:R-:W-:Y:S02]  /*18b170*/  ISETP.LT.AND P2, PT, R6, UR77, !P0 ;  /* 0x0000004d06007c0c */ /* 0x010fe4000c741270 */
[----:B------:R-:W-:-:S04]  /*18b180*/  LOP3.LUT R52, R52, 0xffbfffff, RZ, 0xc0, !PT ;  /* 0xffbfffff34347812 */ /* 0x000fc800078ec0ff */
[----:B------:R-:W-:Y:S02]  /*18b190*/  @P3 LOP3.LUT R52, R52, 0x400000, RZ, 0xfc, !PT ;  /* 0x0040000034343812 */ /* 0x000fe400078efcff */
[----:B------:R-:W-:Y:S02]  /*18b1a0*/  ISETP.LT.AND P1, PT, R9, UR6, !P0 ;  /* 0x0000000609007c0c */ /* 0x000fe4000c721270 */
        /* <DEDUP_REMOVED lines=9> */
[----:B------:R-:W-:Y:S02]  /*18b240*/  LOP3.LUT R52, R52, 0xfffdffff, RZ, 0xc0, !PT ;  /* 0xfffdffff34347812 */ /* 0x000fe400078ec0ff */
[----:B------:R-:W-:Y:S02]  /*18b250*/  ISETP.GE.AND P0, PT, R4, UR51, PT ;  /* 0x0000003304007c0c */ /* 0x000fe4000bf06270 */
[----:B------:R-:W-:Y:S02]  /*18b260*/  @P2 LOP3.LUT R52, R52, 0x20000, RZ, 0xfc, !PT ;  /* 0x0002000034342812 */ /* 0x000fe400078efcff */
[----:B------:R-:W-:-:S02]  /*18b270*/  ISETP.LT.AND P2, PT, R8, UR48, !P0 ;  /* 0x0000003008007c0c */ /* 0x000fc4000c741270 */
        /* <DEDUP_REMOVED lines=53> */
[----:B------:R-:W-:-:S03]  /*18b5d0*/  ISETP.LT.AND P3, PT, R19, UR25, !P0 ;  /* 0x0000001913007c0c */ /* 0x000fc6000c761270 */
[----:B------:R-:W-:-:S04]  /*18b5e0*/  @P2 LOP3.LUT R7, R7, 0x10000000, RZ, 0xfc, !PT ;  /* 0x1000000007072812 */ /* 0x000fc800078efcff */
[----:B------:R-:W-:-:S04]  /*18b5f0*/  LOP3.LUT R7, R7, 0x7fffffff, RZ, 0xc0, !PT ;  /* 0x7fffffff07077812 */ /* 0x000fc800078ec0ff */
[----:B------:R-:W-:Y:S02]  /*18b600*/  @P1 LOP3.LUT R7, R7, 0x80000000, RZ, 0xfc, !PT ;  /* 0x8000000007071812 */ /* 0x000fe400078efcff */
[----:B------:R-:W-:Y:S02]  /*18b610*/  ISETP.LT.AND P2, PT, R6, UR26, !P0 ;  /* 0x0000001a06007c0c */ /* 0x000fe4000c741270 */
[----:B------:R-:W-:-:S04]  /*18b620*/  LOP3.LUT R7, R7, 0xbfffffff, RZ, 0xc0, !PT ;  /* 0xbfffffff07077812 */ /* 0x000fc800078ec0ff */
[----:B------:R-:W-:Y:S02]  /*18b630*/  @P3 LOP3.LUT R7, R7, 0x40000000, RZ, 0xfc, !PT ;  /* 0x4000000007073812 */ /* 0x000fe400078efcff */
[----:B------:R-:W-:Y:S02]  /*18b640*/  ISETP.LT.AND P1, PT, R9, UR27, !P0 ;  /* 0x0000001b09007c0c */ /* 0x000fe4000c721270 */
[----:B------:R-:W-:-:S04]  /*18b650*/  LOP3.LUT R7, R7, 0xdfffffff, RZ, 0xc0, !PT ;  /* 0xdfffffff07077812 */ /* 0x000fc800078ec0ff */
[----:B------:R-:W-:Y:S01]  /*18b660*/  @P2 LOP3.LUT R7, R7, 0x20000000, RZ, 0xfc, !PT ;  /* 0x2000000007072812 */ /* 0x000fe200078efcff */
[----:B---3--:R-:W-:Y:S01]  /*18b670*/  VIADD R28, R29, UR43 ;  /* 0x0000002b1d1c7c36 */ /* 0x008fe20008000000 */
[----:B------:R-:W-:Y:S02]  /*18b680*/  ISETP.LT.AND P3, PT, R5, UR28, !P0 ;  /* 0x0000001c05007c0c */ /* 0x000fe4000c761270 */
[----:B------:R-:W-:Y:S01]  /*18b690*/  LOP3.LUT R7, R7, 0xf7ffffff, RZ, 0xc0, !PT ;  /* 0xf7ffffff07077812 */ /* 0x000fe200078ec0ff */
[----:B------:R-:W-:Y:S01]  /*18b6a0*/  VIADD R27, R28, UR42 ;  /* 0x0000002a1c1b7c36 */ /* 0x000fe20008000000 */
[----:B------:R-:W0:Y:S02]  /*18b6b0*/  LDCU.64 UR42, c[0x0][0x398] ;  /* 0x00007300ff2a77ac */ /* 0x000e240008000a00 */
[----:B------:R-:W-:Y:S02]  /*18b6c0*/  @P1 LOP3.LUT R7, R7, 0x8000000, RZ, 0xfc, !PT ;  /* 0x0800000007071812 */ /* 0x000fe400078efcff */
[----:B------:R-:W-:-:S02]  /*18b6d0*/  ISETP.LT.AND P2, PT, R23, UR29, !P0 ;  /* 0x0000001d17007c0c */ /* 0x000fc4000c741270 */
[----:B------:R-:W-:-:S04]  /*18b6e0*/  LOP3.LUT R7, R7, 0xfbffffff, RZ, 0xc0, !PT ;  /* 0xfbffffff07077812 */ /* 0x000fc800078ec0ff */
[----:B------:R-:W-:Y:S02]  /*18b6f0*/  @P3 LOP3.LUT R7, R7, 0x4000000, RZ, 0xfc, !PT ;  /* 0x0400000007073812 */ /* 0x000fe400078efcff */
[----:B------:R-:W-:Y:S02]  /*18b700*/  ISETP.LT.AND P1, PT, R24, UR30, !P0 ;  /* 0x0000001e18007c0c */ /* 0x000fe4000c721270 */
[----:B------:R-:W-:Y:S02]  /*18b710*/  LOP3.LUT R7, R7, 0xfdffffff, RZ, 0xc0, !PT ;  /* 0xfdffffff07077812 */ /* 0x000fe400078ec0ff */
[----:B------:R-:W-:Y:S02]  /*18b720*/  ISETP.GE.AND P0, PT, R11, UR45, PT ;  /* 0x0000002d0b007c0c */ /* 0x000fe4000bf06270 */
[----:B------:R-:W-:Y:S02]  /*18b730*/  @P2 LOP3.LUT R7, R7, 0x2000000, RZ, 0xfc, !PT ;  /* 0x0200000007072812 */ /* 0x000fe400078efcff */
[----:B0-----:R-:W-:-:S02]  /*18b740*/  ISETP.LT.AND P2, PT, R8, UR42, !P0 ;  /* 0x0000002a08007c0c */ /* 0x001fc4000c741270 */
        /* <DEDUP_REMOVED lines=23> */
[----:B------:R-:W-:Y:S02]  /*18b8c0*/  ISETP.GE.AND P0, PT, R12, UR43, PT ;  /* 0x0000002b0c007c0c */ /* 0x000fe4000bf06270 */
[----:B------:R-:W-:-:S04]  /*18b8d0*/  LOP3.LUT R7, R7, 0xfffeffff, RZ, 0xc0, !PT ;  /* 0xfffeffff07077812 */ /* 0x000fc800078ec0ff */
[----:B------:R-:W-:Y:S02]  /*18b8e0*/  @P1 LOP3.LUT R7, R7, 0x10000, RZ, 0xfc, !PT ;  /* 0x0001000007071812 */ /* 0x000fe400078efcff */
[----:B--2---:R-:W-:Y:S02]  /*18b8f0*/  ISETP.LT.AND P1, PT, R8, UR52, !P0 ;  /* 0x0000003408007c0c */ /* 0x004fe4000c721270 */
[----:B------:R-:W-:Y:S01]  /*18b900*/  ISETP.LT.AND P3, PT, R21, UR57, !P0 ;  /* 0x0000003915007c0c */ /* 0x000fe2000c761270 */
[----:B------:R-:W-:Y:S01]  /*18b910*/  VIADD R26, R27, UR68 ;  /* 0x000000441b1a7c36 */ /* 0x000fe20008000000 */
[----:B------:R-:W-:Y:S01]  /*18b920*/  LOP3.LUT R7, R7, 0xfffffbff, RZ, 0xc0, !PT ;  /* 0xfffffbff07077812 */ /* 0x000fe200078ec0ff */
[----:B------:R-:W2:Y:S01]  /*18b930*/  LDL.LU R8, [R1+0x838c] ;  /* 0x00838c0001087983 */ /* 0x000ea20000300800 */
[----:B------:R-:W-:-:S07]  /*18b940*/  ISETP.LT.AND P2, PT, R19, UR58, !P0 ;  /* 0x0000003a13007c0c */ /* 0x000fce000c741270 */
[----:B------:R-:W-:-:S04]  /*18b950*/  @P1 LOP3.LUT R7, R7, 0x400, RZ, 0xfc, !PT ;  /* 0x0000040007071812 */ /* 0x000fc800078efcff */
[----:B------:R-:W-:-:S04]  /*18b960*/  LOP3.LUT R7, R7, 0xffff7fff, RZ, 0xc0, !PT ;  /* 0xffff7fff07077812 */ /* 0x000fc800078ec0ff */
[----:B------:R-:W-:Y:S02]  /*18b970*/  @P3 LOP3.LUT R7, R7, 0x8000, RZ, 0xfc, !PT ;  /* 0x0000800007073812 */ /* 0x000fe400078efcff */
[----:B------:R-:W-:Y:S02]  /*18b980*/  ISETP.LT.AND P1, PT, R6, UR59, !P0 ;  /* 0x0000003b06007c0c */ /* 0x000fe4000c721270 */
[----:B------:R-:W-:Y:S01]  /*18b990*/  LOP3.LUT R7, R7, 0xffffefff, RZ, 0xc0, !PT ;  /* 0xffffefff07077812 */ /* 0x000fe200078ec0ff */
[----:B------:R-:W-:Y:S01]  /*18b9a0*/  VIADD R25, R26, UR69 ;  /* 0x000000451a197c36 */ /* 0x000fe20008000000 */
[----:B------:R-:W-:Y:S01]  /*18b9b0*/  ISETP.LT.AND P3, PT, R9, UR60, !P0 ;  /* 0x0000003c09007c0c */ /* 0x000fe2000c761270 */
[----:B------:R-:W3:Y:S01]  /*18b9c0*/  LDL.LU R6, [R1+0x8388] ;  /* 0x0083880001067983 */ /* 0x000ee20000300800 */
        /* <DEDUP_REMOVED lines=10> */
[----:B------:R-:W-:Y:S01]  /*18ba70*/  LOP3.LUT R7, R7, 0xffffff7f, RZ, 0xc0, !PT ;  /* 0xffffff7f07077812 */ /* 0x000fe200078ec0ff */
[----:B------:R-:W-:-:S03]  /*18ba80*/  VIADD R4, R25, UR70 ;  /* 0x0000004619047c36 */ /* 0x000fc60008000000 */
[----:B------:R-:W-:Y:S01]  /*18ba90*/  @P1 LOP3.LUT R7, R7, 0x80, RZ, 0xfc, !PT ;  /* 0x0000008007071812 */ /* 0x000fe200078efcff */
[----:B------:R-:W-:-:S03]  /*18baa0*/  VIADD R3, R4, UR71 ;  /* 0x0000004704037c36 */ /* 0x000fc60008000000 */
[----:B------:R-:W-:Y:S01]  /*18bab0*/  LOP3.LUT R7, R7, 0xffffffbf, RZ, 0xc0, !PT ;  /* 0xffffffbf07077812 */ /* 0x000fe200078ec0ff */
[----:B------:R-:W-:-:S03]  /*18bac0*/  VIADD R2, R3, UR72 ;  /* 0x0000004803027c36 */ /* 0x000fc60008000000 */
[----:B------:R-:W-:Y:S02]  /*18bad0*/  @P0 LOP3.LUT R7, R7, 0x40, RZ, 0xfc, !PT ;  /* 0x0000004007070812 */ /* 0x000fe400078efcff */
[----:B------:R-:W-:Y:S01]  /*18bae0*/  ISETP.GE.AND P0, PT, R24, UR38, PT ;  /* 0x0000002618007c0c */ /* 0x000fe2000bf06270 */
[----:B------:R-:W-:Y:S01]  /*18baf0*/  VIADD R0, R2, UR73 ;  /* 0x0000004902007c36 */ /* 0x000fe20008000000 */
[----:B------:R-:W-:-:S03]  /*18bb00*/  LOP3.LUT R7, R7, 0xfffffff7, RZ, 0xc0, !PT ;  /* 0xfffffff707077812 */ /* 0x000fc600078ec0ff */
[----:B------:R-:W-:-:S05]  /*18bb10*/  VIADD R10, R0, UR74 ;  /* 0x0000004a000a7c36 */ /* 0x000fca0008000000 */
[----:B------:R-:W-:Y:S03]  /*18bb20*/  STL [R1+0x21c], R10 ;  /* 0x00021c0a01007387 */ /* 0x000fe60000100800 */
[----:B------:R-:W-:Y:S02]  /*18bb30*/  @P0 LOP3.LUT R7, R7, 0x8, RZ, 0xfc, !PT ;  /* 0x0000000807070812 */ /* 0x000fe400078efcff */
[----:B------:R-:W-:Y:S02]  /*18bb40*/  ISETP.GE.AND P0, PT, R5, UR36, PT ;  /* 0x0000002405007c0c */ /* 0x000fe4000bf06270 */
[----:B------:R-:W4:Y:S01]  /*18bb50*/  LDL.LU R5, [R1+0x8384] ;  /* 0x0083840001057983 */ /* 0x000f220000300800 */
[----:B------:R-:W-:Y:S02]  /*18bb60*/  ISETP.GE.AND P3, PT, R23, UR40, PT ;  /* 0x0000002817007c0c */ /* 0x000fe4000bf66270 */
[----:B------:R-:W-:Y:S01]  /*18bb70*/  ISETP.GE.AND P2, PT, R14, UR41, PT ;  /* 0x000000290e007c0c */ /* 0x000fe2000bf46270 */
[----:B------:R-:W-:-:S03]  /*18bb80*/  VIADD R13, R13, 0xac ;  /* 0x000000ac0d0d7836 */ /* 0x000fc60000000000 */
[----:B------:R-:W-:Y:S02]  /*18bb90*/  ISETP.LT.AND P4, PT, R23, UR34, !P2 ;  /* 0x0000002217007c0c */ /* 0x000fe4000d781270 */
[----:B------:R-:W-:Y:S01]  /*18bba0*/  ISETP.GE.AND P1, PT, R13, UR53, PT ;  /* 0x000000350d007c0c */ /* 0x000fe2000bf26270 */
[----:B------:R-:W4:Y:S01]  /*18bbb0*/  LDL.LU R23, [R1+0x8380] ;  /* 0x0083800001177983 */ /* 0x000f220000300800 */
[----:B--2---:R-:W-:Y:S02]  /*18bbc0*/  LOP3.LUT R8, R8, 0xfffdffff, RZ, 0xc0, !PT ;  /* 0xfffdffff08087812 */ /* 0x004fe400078ec0ff */
[----:B---3--:R-:W-:-:S04]  /*18bbd0*/  LOP3.LUT R6, R6, 0xffdfffff, RZ, 0xc0, !PT ;  /* 0xffdfffff06067812 */ /* 0x008fc800078ec0ff */
[----:B------:R-:W-:-:S04]  /*18bbe0*/  @P3 LOP3.LUT R6, R6, 0x200000, RZ, 0xfc, !PT ;  /* 0x0020000006063812 */ /* 0x000fc800078efcff */
[----:B------:R-:W-:-:S04]  /*18bbf0*/  LOP3.LUT R6, R6, 0xffffefff, RZ, 0xc0, !PT ;  /* 0xffffefff06067812 */ /* 0x000fc800078ec0ff */
[----:B------:R-:W-:Y:S02]  /*18bc00*/  @P0 LOP3.LUT R6, R6, 0x1000, RZ, 0xfc, !PT ;  /* 0x0000100006060812 */ /* 0x000fe400078efcff */
[----:B------:R-:W-:Y:S02]  /*18bc10*/  ISETP.GE.AND P0, PT, R9, UR65, PT ;  /* 0x0000004109007c0c */ /* 0x000fe4000bf06270 */
[----:B------:R-:W-:Y:S01]  /*18bc20*/  @P2 LOP3.LUT R8, R8, 0x20000, RZ, 0xfc, !PT ;  /* 0x0002000008082812 */ /* 0x000fe200078efcff */
[----:B------:R-:W2:Y:S01]  /*18bc30*/  LDL.LU R9, [R1+0x837c] ;  /* 0x00837c0001097983 */ /* 0x000ea20000300800 */
[----:B------:R-:W-:Y:S02]  /*18bc40*/  ISETP.LT.AND P3, PT, R24, UR64, !P2 ;  /* 0x0000004018007c0c */ /* 0x000fe4000d761270 */
[----:B------:R-:W-:Y:S01]  /*18bc50*/  ISETP.LT.AND P2, PT, R21, UR66, !P1 ;  /* 0x0000004215007c0c */ /* 0x000fe2000cf41270 */
[----:B------:R-:W3:Y:S04]  /*18bc60*/  LDL.LU R24, [R1+0x8378] ;  /* 0x0083780001187983 */ /* 0x000ee80000300800 */
[----:B------:R-:W2:Y:S01]  /*18bc70*/  LDL.LU R21, [R1+0x8374] ;  /* 0x0083740001157983 */ /* 0x000ea20000300800 */
[----:B----4-:R-:W-:-:S04]  /*18bc80*/  LOP3.LUT R5, R5, 0xf7ffffff, RZ, 0xc0, !PT ;  /* 0xf7ffffff05057812 */ /* 0x010fc800078ec0ff */
[----:B------:R-:W-:Y:S02]  /*18bc90*/  @P0 LOP3.LUT R5, R5, 0x8000000, RZ, 0xfc, !PT ;  /* 0x0800000005050812 */ /* 0x000fe400078efcff */
[----:B------:R-:W-:Y:S02]  /*18bca0*/  ISETP.LT.AND P0, PT, R19, UR67, !P1 ;  /* 0x0000004313007c0c */ /* 0x000fe4000cf01270 */
[----:B------:R-:W4:Y:S01]  /*18bcb0*/  LDL.LU R19, [R1+0x8370] ;  /* 0x0083700001137983 */ /* 0x000f220000300800 */
[----:B------:R-:W-:-:S04]  /*18bcc0*/  LOP3.LUT R7, R7, 0xffffbfff, RZ, 0xc0, !PT ;  /* 0xffffbfff07077812 */ /* 0x000fc800078ec0ff */
[----:B------:R-:W-:-:S04]  /*18bcd0*/  @P4 LOP3.LUT R7, R7, 0x4000, RZ, 0xfc, !PT ;  /* 0x0000400007074812 */ /* 0x000fc800078efcff */
[----:B------:R-:W-:-:S04]  /*18bce0*/  LOP3.LUT R7, R7, 0xffffdfff, RZ, 0xc0, !PT ;  /* 0xffffdfff07077812 */ /* 0x000fc800078ec0ff */
[----:B------:R-:W-:-:S04]  /*18bcf0*/  @P3 LOP3.LUT R7, R7, 0x2000, RZ, 0xfc, !PT ;  /* 0x0000200007073812 */ /* 0x000fc800078efcff */
[----:B------:R-:W-:-:S04]  /*18bd00*/  LOP3.LUT R7, R7, 0xffffffef, RZ, 0xc0, !PT ;  /* 0xffffffef07077812 */ /* 0x000fc800078ec0ff */
[----:B------:R-:W-:Y:S02]  /*18bd10*/  LOP3.LUT R7, R7, 0xffffffdf, RZ, 0xc0, !PT ;  /* 0xffffffdf07077812 */ /* 0x000fe400078ec0ff */
[----:B------:R-:W-:Y:S02]  /*18bd20*/  LOP3.LUT R8, R8, 0xfffeffff, RZ, 0xc0, !PT ;  /* 0xfffeffff08087812 */ /* 0x000fe400078ec0ff */
[----:B------:R-:W-:Y:S02]  /*18bd30*/  @P2 LOP3.LUT R7, R7, 0x20, RZ, 0xfc, !PT ;  /* 0x0000002007072812 */ /* 0x000fe400078efcff */
[----:B------:R-:W-:Y:S02]  /*18bd40*/  @P1 LOP3.LUT R8, R8, 0x10000, RZ, 0xfc, !PT ;  /* 0x0001000008081812 */ /* 0x000fe400078efcff */
[----:B------:R-:W-:Y:S01]  /*18bd50*/  @P0 LOP3.LUT R7, R7, 0x10, RZ, 0xfc, !PT ;  /* 0x0000001007070812 */ /* 0x000fe200078efcff */
[----:B------:R-:W3:Y:S01]  /*18bd60*/  LDL.LU R14, [R1+0x58] ;  /* 0x00005800010e7983 */ /* 0x000ee20000300800 */
[----:B------:R-:W2:Y:S03]  /*18bd70*/  LDCU.64 UR6, c[0x0][0x390] ;  /* 0x00007200ff0677ac */ /* 0x000ea60008000a00 */
[----:B------:R-:W3:Y:S01]  /*18bd80*/  LDL.LU R13, [R1+0x11c] ;  /* 0x00011c00010d7983 */ /* 0x000ee20000300800 */
[----:B------:R-:W0:Y:S03]  /*18bd90*/  LDCU.64 UR8, c[0x0][0x390] ;  /* 0x00007200ff0877ac */ /* 0x000e260008000a00 */
[----:B------:R-:W4:Y:S01]  /*18bda0*/  LDL.LU R11, [R1+0x70] ;  /* 0x00007000010b7983 */ /* 0x000f220000300800 */
[----:B------:R-:W1:Y:S03]  /*18bdb0*/  LDCU.128 UR12, c[0x0][0x390] ;  /* 0x00007200ff0c77ac */ /* 0x000e660008000c00 */
[----:B------:R0:W-:Y:S01]  /*18bdc0*/  STL.64 [R1+0x8b10], R38 ;  /* 0x008b102601007387 */ /* 0x0001e20000100a00 */
[----:B------:R-:W1:Y:S01]  /*18bdd0*/  LDCU.64 UR16, c[0x0][0x398] ;  /* 0x00007300ff1077ac */ /* 0x000e620008000a00 */
[----:B------:R-:W1:Y:S01]  /*18bde0*/  LDCU.64 UR22, c[0x0][0x398] ;  /* 0x00007300ff1677ac */ /* 0x000e620008000a00 */
[----:B------:R-:W1:Y:S01]  /*18bdf0*/  LDCU.64 UR36, c[0x0][0x398] ;  /* 0x00007300ff2477ac */ /* 0x000e620008000a00 */
[----:B0-----:R-:W4:Y:S01]  /*18be00*/  LDL R38, [R1+0x74] ;  /* 0x0000740001267983 */ /* 0x001f220000100800 */
[----:B------:R-:W0:Y:S03]  /*18be10*/  LDCU.64 UR56, c[0x0][0x398] ;  /* 0x00007300ff3877ac */ /* 0x000e260008000a00 */
[----:B------:R1:W-:Y:S01]  /*18be20*/  STL.64 [R1+0x8b08], R36 ;  /* 0x008b082401007387 */ /* 0x0003e20000100a00 */
[----:B------:R-:W0:Y:S03]  /*18be30*/  LDCU.64 UR58, c[0x0][0x398] ;  /* 0x00007300ff3a77ac */ /* 0x000e260008000a00 */
[----:B-1----:R-:W4:Y:S04]  /*18be40*/  LDL.LU R37, [R1+0x128] ;  /* 0x0001280001257983 */ /* 0x002f280000300800 */
[----:B------:R-:W4:Y:S04]  /*18be50*/  LDL.LU R36, [R1+0x5c] ;  /* 0x00005c0001247983 */ /* 0x000f280000300800 */
[----:B------:R1:W-:Y:S04]  /*18be60*/  STL.64 [R1+0x8b00], R34 ;  /* 0x008b002201007387 */ /* 0x0003e80000100a00 */
[----:B-1----:R-:W4:Y:S04]  /*18be70*/  LDL.LU R34, [R1+0x88] ;  /* 0x0000880001227983 */ /* 0x002f280000300800 */
[----:B------:R1:W-:Y:S04]  /*18be80*/  STL.64 [R1+0x8af8], R32 ;  /* 0x008af82001007387 */ /* 0x0003e80000100a00 */
[----:B-1----:R-:W4:Y:S04]  /*18be90*/  LDL.LU R32, [R1+0x68] ;  /* 0x0000680001207983 */ /* 0x002f280000300800 */
[----:B------:R-:W4:Y:S04]  /*18bea0*/  LDL.LU R33, [R1+0x7c] ;  /* 0x00007c0001217983 */ /* 0x000f280000300800 */
[----:B------:R1:W-:Y:S04]  /*18beb0*/  STL.64 [R1+0x8af0], R30 ;  /* 0x008af01e01007387 */ /* 0x0003e80000100a00 */
[----:B-1----:R-:W4:Y:S04]  /*18bec0*/  LDL R31, [R1+0x18c] ;  /* 0x00018c00011f7983 */ /* 0x002f280000100800 */
[----:B------:R1:W-:Y:S04]  /*18bed0*/  STL.64 [R1+0x8ae8], R28 ;  /* 0x008ae81c01007387 */ /* 0x0003e80000100a00 */
[----:B-1----:R-:W4:Y:S04]  /*18bee0*/  LDL.LU R29, [R1+0x184] ;  /* 0x00018400011d7983 */ /* 0x002f280000300800 */
[----:B------:R-:W4:Y:S04]  /*18bef0*/  LDL.LU R28, [R1+0x1c4] ;  /* 0x0001c400011c7983 */ /* 0x000f280000300800 */
[----:B------:R-:W4:Y:S04]  /*18bf00*/  LDL.LU R39, [R1+0x1bc] ;  /* 0x0001bc0001277983 */ /* 0x000f280000300800 */
[----:B------:R-:W4:Y:S04]  /*18bf10*/  LDL R12, [R1+0x19c] ;  /* 0x00019c00010c7983 */ /* 0x000f280000100800 */
[----:B------:R-:W4:Y:S04]  /*18bf20*/  LDL R35, [R1+0x188] ;  /* 0x0001880001237983 */ /* 0x000f280000100800 */
[----:B------:R-:W4:Y:S04]  /*18bf30*/  LDL R30, [R1+0x180] ;  /* 0x00018000011e7983 */ /* 0x000f280000100800 */
[----:B------:R1:W-:Y:S04]  /*18bf40*/  STL.64 [R1+0x8ae0], R26 ;  /* 0x008ae01a01007387 */ /* 0x0003e80000100a00 */
[----:B-1----:R-:W4:Y:S04]  /*18bf50*/  LDL.LU R26, [R1+0x1a8] ;  /* 0x0001a800011a7983 */ /* 0x002f280000300800 */
[----:B------:R-:W4:Y:S04]  /*18bf60*/  LDL.LU R27, [R1+0x1c0] ;  /* 0x0001c000011b7983 */ /* 0x000f280000300800 */
[----:B------:R-:W-:Y:S04]  /*18bf70*/  STL.64 [R1+0x8ad8], R2 ;  /* 0x008ad80201007387 */ /* 0x000fe80000100a00 */
        /* <DEDUP_REMOVED lines=10> */
[----:B-1----:R-:W4:Y:S04]  /*18c020*/  LDL.LU R57, [R1+0x1c8] ;  /* 0x0001c80001397983 */ /* 0x002f280000300800 */
[----:B------:R-:W4:Y:S04]  /*18c030*/  LDL.LU R8, [R1+0x1b0] ;  /* 0x0001b00001087983 */ /* 0x000f280000300800 */
[----:B------:R-:W-:Y:S04]  /*18c040*/  STL [R1+0x8380], R56 ;  /* 0x0083803801007387 */ /* 0x000fe80000100800 */
[----:B------:R-:W-:Y:S04]  /*18c050*/  STL [R1+0x837c], R55 ;  /* 0x00837c3701007387 */ /* 0x000fe80000100800 */
[----:B------:R-:W-:Y:S04]  /*18c060*/  STL [R1+0x8378], R54 ;  /* 0x0083783601007387 */ /* 0x000fe80000100800 */
[----:B------:R1:W-:Y:S04]  /*18c070*/  STL [R1+0x8374], R53 ;  /* 0x0083743501007387 */ /* 0x0003e80000100800 */
[----:B-1----:R-:W4:Y:S01]  /*18c080*/  LDL R53, [R1+0x3970] ;  /* 0x0039700001357983 */ /* 0x002f220000100800 */
[----:B------:R-:W-:Y:S01]  /*18c090*/  IMAD.MOV.U32 R60, RZ, RZ, R22 ;  /* 0x000000ffff3c7224 */ /* 0x000fe200078e0016 */
[C---:B--2---:R-:W-:Y:S01]  /*18c0a0*/  IADD3 R22, P0, PT, R21.reuse, UR6, RZ ;  /* 0x0000000615167c10 */ /* 0x044fe2000ff1e0ff */
[----:B------:R-:W-:Y:S01]  /*18c0b0*/  IMAD.MOV.U32 R58, RZ, RZ, R17 ;  /* 0x000000ffff3a7224 */ /* 0x000fe200078e0011 */
[----:B------:R-:W-:Y:S01]  /*18c0c0*/  MOV.SPILL R6, UR5 ;  /* 0x0000000500067c02 */ /* 0x000fe20009000f00 */
[----:B------:R-:W-:Y:S01]  /*18c0d0*/  STL [R1+0x8370], R52 ;  /* 0x0083703401007387 */ /* 0x000fe20000100800 */
[----:B------:R-:W-:Y:S01]  /*18c0e0*/  LEA.HI.X.SX32 R21, R21, UR7, 0x1, P0 ;  /* 0x0000000715157c11 */ /* 0x000fe200080f0eff */
[----:B------:R-:W1:Y:S01]  /*18c0f0*/  LDCU.64 UR6, c[0x0][0x390] ;  /* 0x00007200ff0677ac */ /* 0x000e620008000a00 */
[----:B------:R-:W-:Y:S01]  /*18c100*/  MOV.SPILL R61, UR4 ;  /* 0x00000004003d7c02 */ /* 0x000fe20009000f00 */
[----:B------:R-:W-:Y:S01]  /*18c110*/  STL [R1+0x83a0], R6 ;  /* 0x0083a00601007387 */ /* 0x000fe20000100800 */
[----:B------:R-:W-:Y:S01]  /*18c120*/  IMAD.MOV.U32 R59, RZ, RZ, R18 ;  /* 0x000000ffff3b7224 */ /* 0x000fe200078e0012 */
[----:B------:R-:W2:Y:S01]  /*18c130*/  LDCU.64 UR4, c[0x0][0x398] ;  /* 0x00007300ff0477ac */ /* 0x000ea20008000a00 */
[----:B------:R-:W-:Y:S01]  /*18c140*/  IMAD.MOV.U32 R55, RZ, RZ, R58 ;  /* 0x000000ffff377224 */ /* 0x000fe200078e003a */
[----:B------:R0:W-:Y:S01]  /*18c150*/  STL [R1+0x83a4], R61 ;  /* 0x0083a43d01007387 */ /* 0x0001e20000100800 */
[----:B---3--:R-:W-:-:S02]  /*18c160*/  IMAD.MOV.U32 R5, RZ, RZ, R13 ;  /* 0x000000ffff057224 */ /* 0x008fc400078e000d */
[----:B----4-:R-:W-:Y:S02]  /*18c170*/  IMAD.MOV.U32 R3, RZ, RZ, R37 ;  /* 0x000000ffff037224 */ /* 0x010fe400078e0025 */
[----:B------:R-:W-:Y:S02]  /*18c180*/  IMAD.MOV.U32 R37, RZ, RZ, R10 ;  /* 0x000000ffff257224 */ /* 0x000fe400078e000a */
[----:B------:R-:W3:Y:S02]  /*18c190*/  LDC R10, c[0x0][0x3b4] ;  /* 0x0000ed00ff0a7b82 */ /* 0x000ee40000000800 */
[----:B---3--:R-:W-:-:S06]  /*18c1a0*/  IMAD R9, R10, 0x20, R9 ;  /* 0x000000200a097824 */ /* 0x008fcc00078e0209 */
[----:B------:R-:W3:Y:S01]  /*18c1b0*/  LDC R10, c[0x0][0x3b4] ;  /* 0x0000ed00ff0a7b82 */ /* 0x000ee20000000800 */
[----:B------:R-:W-:Y:S02]  /*18c1c0*/  IMAD.MOV.U32 R7, RZ, RZ, R32 ;  /* 0x000000ffff077224 */ /* 0x000fe400078e0020 */
[----:B------:R-:W-:Y:S02]  /*18c1d0*/  IMAD.MOV.U32 R32, RZ, RZ, R15 ;  /* 0x000000ffff207224 */ /* 0x000fe400078e000f */
[----:B------:R-:W-:Y:S02]  /*18c1e0*/  IMAD.MOV.U32 R2, RZ, RZ, R31 ;  /* 0x000000ffff027224 */ /* 0x000fe400078e001f */
[----:B------:R-:W-:Y:S02]  /*18c1f0*/  IMAD.MOV.U32 R31, RZ, RZ, R36 ;  /* 0x000000ffff1f7224 */ /* 0x000fe400078e0024 */
[----:B------:R-:W-:Y:S02]  /*18c200*/  IMAD.MOV.U32 R36, RZ, RZ, R16 ;  /* 0x000000ffff247224 */ /* 0x000fe400078e0010 */
[----:B------:R-:W-:-:S02]  /*18c210*/  IMAD.MOV.U32 R0, RZ, RZ, R28 ;  /* 0x000000ffff007224 */ /* 0x000fc400078e001c */
[----:B------:R-:W-:Y:S02]  /*18c220*/  IMAD.MOV.U32 R28, RZ, RZ, R14 ;  /* 0x000000ffff1c7224 */ /* 0x000fe400078e000e */
[----:B0-----:R-:W-:Y:S02]  /*18c230*/  IMAD.MOV.U32 R61, RZ, RZ, R26 ;  /* 0x000000ffff3d7224 */ /* 0x001fe400078e001a */
[----:B------:R-:W-:Y:S02]  /*18c240*/  IMAD.MOV.U32 R26, RZ, RZ, R27 ;  /* 0x000000ffff1a7224 */ /* 0x000fe400078e001b */
[----:B------:R-:W-:Y:S02]  /*18c250*/  IMAD.MOV.U32 R27, RZ, RZ, R34 ;  /* 0x000000ffff1b7224 */ /* 0x000fe400078e0022 */
[----:B------:R-:W-:Y:S02]  /*18c260*/  IMAD.MOV.U32 R34, RZ, RZ, R38 ;  /* 0x000000ffff227224 */ /* 0x000fe400078e0026 */
[----:B------:R-:W-:Y:S01]  /*18c270*/  IMAD.MOV.U32 R38, RZ, RZ, R20 ;  /* 0x000000ffff267224 */ /* 0x000fe200078e0014 */
[C---:B-1----:R-:W-:Y:S01]  /*18c280*/  IADD3 R20, P0, PT, R19.reuse, UR6, RZ ;  /* 0x0000000613147c10 */ /* 0x042fe2000ff1e0ff */
[----:B------:R-:W0:Y:S03]  /*18c290*/  LDCU UR6, c[0x0][0x3b4] ;  /* 0x00007680ff0677ac */ /* 0x000e260008000800 */
[----:B------:R-:W-:Y:S01]  /*18c2a0*/  LEA.HI.X.SX32 R19, R19, UR7, 0x1, P0 ;  /* 0x0000000713137c11 */ /* 0x000fe200080f0eff */
[----:B------:R-:W-:Y:S01]  /*18c2b0*/  STL [R1+0x8ac0], R20 ;  /* 0x008ac01401007387 */ /* 0x000fe20000100800 */
[----:B------:R-:W-:Y:S01]  /*18c2c0*/  SHF.R.S32.HI R6, RZ, 0x1f, R57 ;  /* 0x0000001fff067819 */ /* 0x000fe20000011439 */
[----:B0-----:R-:W-:Y:S01]  /*18c2d0*/  IMAD R17, R53, UR6, RZ ;  /* 0x0000000635117c24 */ /* 0x001fe2000f8e02ff */
[----:B------:R-:W0:Y:S04]  /*18c2e0*/  LDCU.64 UR6, c[0x0][0x390] ;  /* 0x00007200ff0677ac */ /* 0x000e280008000a00 */
[----:B------:R-:W-:-:S04]  /*18c2f0*/  IADD3 R18, P0, PT, R17, UR8, RZ ;  /* 0x0000000811127c10 */ /* 0x000fc8000ff1e0ff */
[----:B------:R-:W-:Y:S01]  /*18c300*/  LEA.HI.X.SX32 R17, R17, UR9, 0x1, P0 ;  /* 0x0000000911117c11 */ /* 0x000fe200080f0eff */
[----:B------:R1:W-:Y:S01]  /*18c310*/  STL [R1+0x8560], R18 ;  /* 0x0085601201007387 */ /* 0x0003e20000100800 */
[----:B------:R-:W-:Y:S01]  /*18c320*/  IMAD.MOV.U32 R56, RZ, RZ, R2 ;  /* 0x000000ffff387224 */ /* 0x000fe200078e0002 */
[----:B------:R-:W4:Y:S02]  /*18c330*/  LDCU.128 UR8, c[0x0][0x390] ;  /* 0x00007200ff0877ac */ /* 0x000f240008000c00 */
[----:B------:R-:W-:Y:S01]  /*18c340*/  STL [R1+0x8564], R17 ;  /* 0x0085641101007387 */ /* 0x000fe20000100800 */
[----:B0-----:R-:W-:-:S04]  /*18c350*/  IADD3 R16, P0, PT, R9, UR6, RZ ;  /* 0x0000000609107c10 */ /* 0x001fc8000ff1e0ff */
[----:B------:R-:W-:Y:S01]  /*18c360*/  LEA.HI.X.SX32 R15, R9, UR7, 0x1, P0 ;  /* 0x00000007090f7c11 */ /* 0x000fe200080f0eff */
[----:B------:R-:W0:Y:S01]  /*18c370*/  LDCU.64 UR6, c[0x0][0x390] ;  /* 0x00007200ff0677ac */ /* 0x000e220008000a00 */
[----:B---3--:R-:W-:Y:S01]  /*18c380*/  IMAD R9, R10, 0x20, R9 ;  /* 0x000000200a097824 */ /* 0x008fe200078e0209 */
[----:B------:R-:W-:Y:S04]  /*18c390*/  STL [R1+0x8708], R16 ;  /* 0x0087081001007387 */ /* 0x000fe80000100800 */
[----:B------:R-:W-:Y:S01]  /*18c3a0*/  STL [R1+0x870c], R15 ;  /* 0x00870c0f01007387 */ /* 0x000fe20000100800 */
[C---:B0-----:R-:W-:Y:S02]  /*18c3b0*/  IADD3 R14, P0, PT, R9.reuse, UR6, RZ ;  /* 0x00000006090e7c10 */ /* 0x041fe4000ff1e0ff */
[----:B-1----:R-:W-:Y:S01]  /*18c3c0*/  SHF.R.S32.HI R18, RZ, 0x1f, R0 ;  /* 0x0000001fff127819 */ /* 0x002fe20000011400 */
[----:B------:R-:W-:Y:S01]  /*18c3d0*/  IMAD.MOV.U32 R2, RZ, RZ, R29 ;  /* 0x000000ffff027224 */ /* 0x000fe200078e001d */
[----:B------:R-:W-:Y:S01]  /*18c3e0*/  LEA.HI.X.SX32 R13, R9, UR7, 0x1, P0 ;  /* 0x00000007090d7c11 */ /* 0x000fe200080f0eff */
[----:B------:R0:W-:Y:S01]  /*18c3f0*/  STL [R1+0x8638], R14 ;  /* 0x0086380e01007387 */ /* 0x0001e20000100800 */
[----:B------:R-:W-:Y:S01]  /*18c400*/  IMAD.MOV.U32 R52, RZ, RZ, R55 ;  /* 0x000000ffff347224 */ /* 0x000fe200078e0037 */
[----:B------:R-:W1:Y:S02]  /*18c410*/  LDCU UR6, c[0x0][0x3b4] ;  /* 0x00007680ff0677ac */ /* 0x000e640008000800 */
[----:B------:R-:W-:Y:S01]  /*18c420*/  STL [R1+0x863c], R13 ;  /* 0x00863c0d01007387 */ /* 0x000fe20000100800 */
[----:B0-----:R-:W-:-:S05]  /*18c430*/  IADD3 R14, P0, PT, R57, R24, RZ ;  /* 0x00000018390e7210 */ /* 0x001fca0007f1e0ff */
[----:B------:R-:W-:-:S05]  /*18c440*/  IMAD.X R15, R6, 0x1, R23, P0 ;  /* 0x00000001060f7824 */ /* 0x000fca00000e0617 */
[----:B------:R0:W-:Y:S04]  /*18c450*/  STL.64 [R1+0x3780], R14 ;  /* 0x0037800e01007387 */ /* 0x0001e80000100a00 */
[----:B------:R3:W-:Y:S01]  /*18c460*/  STL [R1+0x84ac], R57 ;  /* 0x0084ac3901007387 */ /* 0x0007e20000100800 */
[----:B0-----:R-:W-:-:S03]  /*18c470*/  IADD3 R14, P0, PT, R0, R24, RZ ;  /* 0x00000018000e7210 */ /* 0x001fc60007f1e0ff */
[----:B---3--:R-:W3:Y:S02]  /*18c480*/  LDL.LU R57, [R1+0x1a4] ;  /* 0x0001a40001397983 */ /* 0x008ee40000300800 */
[----:B------:R-:W-:Y:S02]  /*18c490*/  IMAD.X R15, R18, 0x1, R23, P0 ;  /* 0x00000001120f7824 */ /* 0x000fe400000e0617 */
[----:B------:R-:W2:Y:S01]  /*18c4a0*/  LDL R58, [R1+0x1b8] ;  /* 0x0001b800013a7983 */ /* 0x000ea20000100800 */
[----:B------:R-:W-:Y:S02]  /*18c4b0*/  IMAD.MOV.U32 R29, RZ, RZ, R30 ;  /* 0x000000ffff1d7224 */ /* 0x000fe400078e001e */
[----:B------:R-:W-:Y:S01]  /*18c4c0*/  IMAD.MOV.U32 R30, RZ, RZ, R35 ;  /* 0x000000ffff1e7224 */ /* 0x000fe200078e0023 */
[----:B------:R0:W-:Y:S01]  /*18c4d0*/  STL.64 [R1+0x3778], R14 ;  /* 0x0037780e01007387 */ /* 0x0001e20000100a00 */
[----:B------:R-:W-:-:S03]  /*18c4e0*/  IMAD.MOV.U32 R35, RZ, RZ, R12 ;  /* 0x000000ffff237224 */ /* 0x000fc600078e000c */
[----:B------:R-:W3:Y:S01]  /*18c4f0*/  LDL R6, [R1+0x1b4] ;  /* 0x0001b40001067983 */ /* 0x000ee20000100800 */
[----:B------:R-:W-:Y:S01]  /*18c500*/  SHF.R.S32.HI R12, RZ, 0x1f, R26 ;  /* 0x0000001fff0c7819 */ /* 0x000fe2000001141a */
[----:B------:R-:W-:Y:S02]  /*18c510*/  IMAD.MOV.U32 R55, RZ, RZ, R60 ;  /* 0x000000ffff377224 */ /* 0x000fe400078e003c */
[----:B------:R-:W-:Y:S01]  /*18c520*/  STL [R1+0x8730], R18 ;  /* 0x0087301201007387 */ /* 0x000fe20000100800 */
[----:B------:R-:W-:Y:S01]  /*18c530*/  IMAD.MOV.U32 R60, RZ, RZ, R7 ;  /* 0x000000ffff3c7224 */ /* 0x000fe200078e0007 */
[----:B------:R-:W-:Y:S01]  /*18c540*/  SHF.R.S32.HI R7, RZ, 0x1f, R39 ;  /* 0x0000001fff077819 */ /* 0x000fe20000011427 */
[----:B------:R-:W-:Y:S01]  /*18c550*/  IMAD.MOV.U32 R54, RZ, RZ, R59 ;  /* 0x000000ffff367224 */ /* 0x000fe200078e003b */
[----:B0-----:R-:W-:-:S05]  /*18c560*/  IADD3 R14, P0, PT, R26, R24, RZ ;  /* 0x000000181a0e7210 */ /* 0x001fca0007f1e0ff */
[----:B------:R-:W-:-:S05]  /*18c570*/  IMAD.X R15, R12, 0x1, R23, P0 ;  /* 0x000000010c0f7824 */ /* 0x000fca00000e0617 */
[----:B------:R0:W-:Y:S04]  /*18c580*/  STL.64 [R1+0x3770], R14 ;  /* 0x0037700e01007387 */ /* 0x0001e80000100a00 */
[----:B------:R-:W-:Y:S01]  /*18c590*/  STL [R1+0x8734], R7 ;  /* 0x0087340701007387 */ /* 0x000fe20000100800 */
[----:B0-----:R-:W-:-:S05]  /*18c5a0*/  IADD3 R14, P0, PT, R39, R24, RZ ;  /* 0x00000018270e7210 */ /* 0x001fca0007f1e0ff */
[----:B------:R-:W-:-:S05]  /*18c5b0*/  IMAD.X R15, R7, 0x1, R23, P0 ;  /* 0x00000001070f7824 */ /* 0x000fca00000e0617 */
[----:B------:R0:W-:Y:S01]  /*18c5c0*/  STL.64 [R1+0x3768], R14 ;  /* 0x0037680e01007387 */ /* 0x0001e20000100a00 */
[----:B--2---:R-:W-:Y:S02]  /*18c5d0*/  SHF.R.S32.HI R59, RZ, 0x1f, R58 ;  /* 0x0000001fff3b7819 */ /* 0x004fe4000001143a */
[----:B0-----:R-:W-:-:S05]  /*18c5e0*/  IADD3 R14, P0, PT, R58, R24, RZ ;  /* 0x000000183a0e7210 */ /* 0x001fca0007f1e0ff */
[--C-:B------:R-:W-:Y:S01]  /*18c5f0*/  IMAD.X R15, R59, 0x1, R23.reuse, P0 ;  /* 0x000000013b0f7824 */ /* 0x100fe200000e0617 */
[----:B---3--:R-:W-:Y:S02]  /*18c600*/  SHF.R.S32.HI R58, RZ, 0x1f, R6 ;  /* 0x0000001fff3a7819 */ /* 0x008fe40000011406 */
[-C--:B------:R-:W-:Y:S02]  /*18c610*/  IADD3 R6, P0, PT, R6, R24.reuse, RZ ;  /* 0x0000001806067210 */ /* 0x080fe40007f1e0ff */
[----:B------:R0:W-:Y:S03]  /*18c620*/  STL.64 [R1+0x38f8], R14 ;  /* 0x0038f80e01007387 */ /* 0x0001e60000100a00 */
[----:B------:R-:W-:Y:S01]  /*18c630*/  IMAD.X R7, R58, 0x1, R23, P0 ;  /* 0x000000013a077824 */ /* 0x000fe200000e0617 */
[----:B------:R2:W-:Y:S04]  /*18c640*/  STL.64 [R1+0x8738], R58 ;  /* 0x0087383a01007387 */ /* 0x0005e80000100a00 */
[----:B------:R3:W-:Y:S01]  /*18c650*/  STL.64 [R1+0x38f0], R6 ;  /* 0x0038f00601007387 */ /* 0x0007e20000100a00 */
[----:B0-----:R-:W-:-:S03]  /*18c660*/  IADD3 R14, P0, PT, R8, R24, RZ ;  /* 0x00000018080e7210 */ /* 0x001fc60007f1e0ff */
[----:B------:R0:W-:Y:S01]  /*18c670*/  STL [R1+0x8980], R8 ;  /* 0x0089800801007387 */ /* 0x0001e20000100800 */
[----:B--2---:R-:W-:Y:S02]  /*18c680*/  IMAD.MOV.U32 R59, RZ, RZ, R52 ;  /* 0x000000ffff3b7224 */ /* 0x004fe400078e0034 */
[----:B------:R-:W-:Y:S01]  /*18c690*/  IMAD.MOV.U32 R52, RZ, RZ, R54 ;  /* 0x000000ffff347224 */ /* 0x000fe200078e0036 */
[----:B---3--:R-:W-:Y:S01]  /*18c6a0*/  SHF.R.S32.HI R7, RZ, 0x1f, R8 ;  /* 0x0000001fff077819 */ /* 0x008fe20000011408 */
[----:B------:R-:W-:Y:S02]  /*18c6b0*/  IMAD.MOV.U32 R54, RZ, RZ, R55 ;  /* 0x000000ffff367224 */ /* 0x000fe400078e0037 */
[----:B------:R-:W-:Y:S02]  /*18c6c0*/  IMAD.MOV.U32 R55, RZ, RZ, R2 ;  /* 0x000000ffff377224 */ /* 0x000fe400078e0002 */
[----:B------:R-:W-:Y:S01]  /*18c6d0*/  IMAD.X R15, R7, 0x1, R23, P0 ;  /* 0x00000001070f7824 */ /* 0x000fe200000e0617 */
[----:B------:R2:W-:Y:S01]  /*18c6e0*/  STL [R1+0x8790], R7 ;  /* 0x0087900701007387 */ /* 0x0005e20000100800 */
[----:B------:R-:W-:-:S03]  /*18c6f0*/  IMAD.MOV.U32 R2, RZ, RZ, R29 ;  /* 0x000000ffff027224 */ /* 0x000fc600078e001d */
[----:B------:R-:W-:Y:S04]  /*18c700*/  STL.64 [R1+0x38e8], R14 ;  /* 0x0038e80e01007387 */ /* 0x000fe80000100a00 */
[----:B------:R-:W3:Y:S01]  /*18c710*/  LDL R29, [R1+0x1a0] ;  /* 0x0001a000011d7983 */ /* 0x000ee20000100800 */
[----:B0-----:R-:W-:Y:S01]  /*18c720*/  SHF.R.S32.HI R8, RZ, 0x1f, R59 ;  /* 0x0000001fff087819 */ /* 0x001fe2000001143b */
[----:B------:R-:W-:Y:S01]  /*18c730*/  IMAD.MOV.U32 R58, RZ, RZ, R56 ;  /* 0x000000ffff3a7224 */ /* 0x000fe200078e0038 */
[----:B------:R-:W-:Y:S01]  /*18c740*/  IADD3 R6, P0, PT, R59, R24, RZ ;  /* 0x000000183b067210 */ /* 0x000fe20007f1e0ff */
[----:B------:R-:W4:Y:S04]  /*18c750*/  LDL R56, [R1+0x198] ;  /* 0x0001980001387983 */ /* 0x000f280000100800 */
[----:B--2---:R-:W-:Y:S01]  /*18c760*/  IMAD.X R7, R8, 0x1, R23, P0 ;  /* 0x0000000108077824 */ /* 0x004fe200000e0617 */
[----:B------:R-:W-:-:S04]  /*18c770*/  SHF.R.S32.HI R8, RZ, 0x1f, R61 ;  /* 0x0000001fff087819 */ /* 0x000fc8000001143d */
[----:B------:R0:W-:Y:S02]  /*18c780*/  STL.64 [R1+0x38e0], R6 ;  /* 0x0038e00601007387 */ /* 0x0001e40000100a00 */
[----:B0-----:R-:W-:Y:S02]  /*18c790*/  IADD3 R6, P0, PT, R61, R24, RZ ;  /* 0x000000183d067210 */ /* 0x001fe40007f1e0ff */
[----:B------:R-:W-:Y:S03]  /*18c7a0*/  STL [R1+0x8794], R59 ;  /* 0x0087943b01007387 */ /* 0x000fe60000100800 */
[----:B------:R-:W-:-:S05]  /*18c7b0*/  IMAD.X R7, R8, 0x1, R23, P0 ;  /* 0x0000000108077824 */ /* 0x000fca00000e0617 */
[----:B------:R0:W-:Y:S04]  /*18c7c0*/  STL.64 [R1+0x38d8], R6 ;  /* 0x0038d80601007387 */ /* 0x0001e80000100a00 */
[----:B0-----:R-:W2:Y:S01]  /*18c7d0*/  LDL R6, [R1+0x194] ;  /* 0x0001940001067983 */ /* 0x001ea20000100800 */
[----:B------:R-:W-:Y:S02]  /*18c7e0*/  SHF.R.S32.HI R7, RZ, 0x1f, R57 ;  /* 0x0000001fff077819 */ /* 0x000fe40000011439 */
[----:B------:R-:W-:Y:S01]  /*18c7f0*/  IADD3 R8, P0, PT, R57, R24, RZ ;  /* 0x0000001839087210 */ /* 0x000fe20007f1e0ff */
[----:B------:R-:W-:Y:S04]  /*18c800*/  STL [R1+0x8798], R61 ;  /* 0x0087983d01007387 */ /* 0x000fe80000100800 */
[----:B------:R-:W-:Y:S01]  /*18c810*/  IMAD.X R9, R7, 0x1, R23, P0 ;  /* 0x0000000107097824 */ /* 0x000fe200000e0617 */
[----:B------:R-:W-:Y:S04]  /*18c820*/  STL [R1+0x879c], R57 ;  /* 0x00879c3901007387 */ /* 0x000fe80000100800 */
[----:B------:R-:W2:Y:S04]  /*18c830*/  LDL R59, [R1+0x178] ;  /* 0x00017800013b7983 */ /* 0x000ea80000100800 */
[----:B------:R0:W-:Y:S01]  /*18c840*/  STL.64 [R1+0x38d0], R8 ;  /* 0x0038d00801007387 */ /* 0x0001e20000100a00 */
[----:B------:R-:W-:Y:S01]  /*18c850*/  IMAD.MOV.U32 R17, RZ, RZ, R54 ;  /* 0x000000ffff117224 */ /* 0x000fe200078e0036 */
[----:B------:R-:W-:Y:S01]  /*18c860*/  SHF.R.S32.HI R54, RZ, 0x1f, R32 ;  /* 0x0000001fff367819 */ /* 0x000fe20000011420 */
[----:B------:R-:W-:Y:S01]  /*18c870*/  IMAD.MOV.U32 R20, RZ, RZ, R38 ;  /* 0x000000ffff147224 */ /* 0x000fe200078e0026 */
[----:B------:R-:W-:-:S02]  /*18c880*/  SHF.R.S32.HI R38, RZ, 0x1f, R58 ;  /* 0x0000001fff267819 */ /* 0x000fc4000001143a */
[----:B------:R-:W-:Y:S02]  /*18c890*/  SHF.R.S32.HI R10, RZ, 0x1f, R30 ;  /* 0x0000001fff0a7819 */ /* 0x000fe4000001141e */
[----:B---3--:R-:W-:Y:S02]  /*18c8a0*/  SHF.R.S32.HI R7, RZ, 0x1f, R29 ;  /* 0x0000001fff077819 */ /* 0x008fe4000001141d */
[----:B0-----:R-:W-:-:S05]  /*18c8b0*/  IADD3 R8, P0, PT, R29, R24, RZ ;  /* 0x000000181d087210 */ /* 0x001fca0007f1e0ff */
[----:B------:R-:W-:Y:S01]  /*18c8c0*/  IMAD.X R9, R7, 0x1, R23, P0 ;  /* 0x0000000107097824 */ /* 0x000fe200000e0617 */
[----:B------:R0:W-:Y:S04]  /*18c8d0*/  STL [R1+0x24c], R7 ;  /* 0x00024c0701007387 */ /* 0x0001e80000100800 */
[----:B------:R-:W3:Y:S04]  /*18c8e0*/  LDL R61, [R1+0x174] ;  /* 0x00017400013d7983 */ /* 0x000ee80000100800 */
[----:B------:R1:W-:Y:S01]  /*18c8f0*/  STL.64 [R1+0x38c8], R8 ;  /* 0x0038c80801007387 */ /* 0x0003e20000100a00 */
[----:B0-----:R-:W-:-:S02]  /*18c900*/  SHF.R.S32.HI R7, RZ, 0x1f, R35 ;  /* 0x0000001fff077819 */ /* 0x001fc40000011423 */
[----:B-1----:R-:W-:-:S03]  /*18c910*/  IADD3 R8, P0, PT, R35, R24, RZ ;  /* 0x0000001823087210 */ /* 0x002fc60007f1e0ff */
[----:B------:R-:W-:Y:S02]  /*18c920*/  STL [R1+0x250], R7 ;  /* 0x0002500701007387 */ /* 0x000fe40000100800 */
[----:B------:R-:W-:Y:S01]  /*18c930*/  IMAD.X R9, R7, 0x1, R23, P0 ;  /* 0x0000000107097824 */ /* 0x000fe200000e0617 */
[----:B----4-:R-:W-:-:S04]  /*18c940*/  SHF.R.S32.HI R29, RZ, 0x1f, R56 ;  /* 0x0000001fff1d7819 */ /* 0x010fc80000011438 */
[----:B------:R0:W-:Y:S02]  /*18c950*/  STL.64 [R1+0x38c0], R8 ;  /* 0x0038c00801007387 */ /* 0x0001e40000100a00 */
[-C--:B0-----:R-:W-:Y:S01]  /*18c960*/  IADD3 R8, P0, PT, R56, R24.reuse, RZ ;  /* 0x0000001838087210 */ /* 0x081fe20007f1e0ff */
[----:B------:R-:W-:Y:S02]  /*18c970*/  IMAD.MOV.U32 R56, RZ, RZ, R5 ;  /* 0x000000ffff387224 */ /* 0x000fe400078e0005 */
[----:B------:R-:W-:Y:S01]  /*18c980*/  IMAD.MOV.U32 R5, RZ, RZ, R3 ;  /* 0x000000ffff057224 */ /* 0x000fe200078e0003 */
[----:B--2---:R-:W-:Y:S01]  /*18c990*/  SHF.R.S32.HI R3, RZ, 0x1f, R6 ;  /* 0x0000001fff037819 */ /* 0x004fe20000011406 */
[--C-:B------:R-:W-:Y:S01]  /*18c9a0*/  IMAD.X R9, R29, 0x1, R23.reuse, P0 ;  /* 0x000000011d097824 */ /* 0x100fe200000e0617 */
[-C--:B------:R-:W-:Y:S01]  /*18c9b0*/  IADD3 R6, P0, PT, R6, R24.reuse, RZ ;  /* 0x0000001806067210 */ /* 0x080fe20007f1e0ff */
[----:B------:R-:W-:Y:S04]  /*18c9c0*/  STL [R1+0x254], R29 ;  /* 0x0002541d01007387 */ /* 0x000fe80000100800 */
[----:B------:R-:W-:Y:S01]  /*18c9d0*/  IMAD.X R7, R3, 0x1, R23, P0 ;  /* 0x0000000103077824 */ /* 0x000fe200000e0617 */
[----:B------:R-:W-:Y:S04]  /*18c9e0*/  STL.64 [R1+0x38b8], R8 ;  /* 0x0038b80801007387 */ /* 0x000fe80000100a00 */
[----:B------:R-:W-:Y:S04]  /*18c9f0*/  STL [R1+0x258], R3 ;  /* 0x0002580301007387 */ /* 0x000fe80000100800 */
[----:B------:R0:W-:Y:S02]  /*18ca00*/  STL.64 [R1+0x38b0], R6 ;  /* 0x0038b00601007387 */ /* 0x0001e40000100a00 */
[----:B0-----:R-:W-:-:S02]  /*18ca10*/  IADD3 R6, P0, PT, R32, R24, RZ ;  /* 0x0000001820067210 */ /* 0x001fc40007f1e0ff */
[----:B------:R-:W-:Y:S03]  /*18ca20*/  STL [R1+0x25c], R54 ;  /* 0x00025c3601007387 */ /* 0x000fe60000100800 */
[----:B------:R-:W-:-:S05]  /*18ca30*/  IMAD.X R7, R54, 0x1, R23, P0 ;  /* 0x0000000136077824 */ /* 0x000fca00000e0617 */
[----:B------:R0:W-:Y:S04]  /*18ca40*/  STL.64 [R1+0x3a38], R6 ;  /* 0x003a380601007387 */ /* 0x0001e80000100a00 */
[----:B0-----:R-:W2:Y:S01]  /*18ca50*/  LDL R6, [R1+0x17c] ;  /* 0x00017c0001067983 */ /* 0x001ea20000100800 */
[----:B------:R-:W-:-:S05]  /*18ca60*/  IADD3 R8, P0, PT, R58, R24, RZ ;  /* 0x000000183a087210 */ /* 0x000fca0007f1e0ff */
[----:B------:R-:W-:Y:S01]  /*18ca70*/  IMAD.X R9, R38, 0x1, R23, P0 ;  /* 0x0000000126097824 */ /* 0x000fe200000e0617 */
[----:B------:R-:W-:Y:S04]  /*18ca80*/  STL [R1+0x260], R38 ;  /* 0x0002602601007387 */ /* 0x000fe80000100800 */
[----:B------:R0:W-:Y:S01]  /*18ca90*/  STL.64 [R1+0x3a30], R8 ;  /* 0x003a300801007387 */ /* 0x0001e20000100a00 */
[----:B------:R-:W-:Y:S02]  /*18caa0*/  SHF.R.S32.HI R7, RZ, 0x1f, R55 ;  /* 0x0000001fff077819 */ /* 0x000fe40000011437 */
[----:B0-----:R-:W-:Y:S01]  /*18cab0*/  IADD3 R8, P0, PT, R30, R24, RZ ;  /* 0x000000181e087210 */ /* 0x001fe20007f1e0ff */
[----:B------:R-:W-:Y:S04]  /*18cac0*/  STL [R1+0x264], R10 ;  /* 0x0002640a01007387 */ /* 0x000fe80000100800 */
[----:B------:R-:W-:-:S05]  /*18cad0*/  IMAD.X R9, R10, 0x1, R23, P0 ;  /* 0x000000010a097824 */ /* 0x000fca00000e0617 */
[----:B------:R0:W-:Y:S02]  /*18cae0*/  STL.64 [R1+0x3a28], R8 ;  /* 0x003a280801007387 */ /* 0x0001e40000100a00 */
[----:B0-----:R-:W-:-:S05]  /*18caf0*/  IADD3 R8, P0, PT, R55, R24, RZ ;  /* 0x0000001837087210 */ /* 0x001fca0007f1e0ff */
[----:B------:R-:W-:-:S05]  /*18cb00*/  IMAD.X R9, R7, 0x1, R23, P0 ;  /* 0x0000000107097824 */ /* 0x000fca00000e0617 */
[----:B------:R-:W-:Y:S04]  /*18cb10*/  STL.64 [R1+0x3a20], R8 ;  /* 0x003a200801007387 */ /* 0x000fe80000100a00 */
[----:B------:R0:W-:Y:S04]  /*18cb20*/  STL [R1+0x87a0], R55 ;  /* 0x0087a03701007387 */ /* 0x0001e80000100800 */
[----:B0-----:R-:W4:Y:S01]  /*18cb30*/  LDL R55, [R1+0x170] ;  /* 0x0001700001377983 */ /* 0x001f220000100800 */
[----:B------:R-:W-:Y:S02]  /*18cb40*/  SHF.R.S32.HI R7, RZ, 0x1f, R2 ;  /* 0x0000001fff077819 */ /* 0x000fe40000011402 */
[----:B------:R-:W-:Y:S01]  /*18cb50*/  IADD3 R8, P0, PT, R2, R24, RZ ;  /* 0x0000001802087210 */ /* 0x000fe20007f1e0ff */
[----:B------:R-:W-:-:S04]  /*18cb60*/  IMAD.MOV.U32 R16, RZ, RZ, R36 ;  /* 0x000000ffff107224 */ /* 0x000fc800078e0024 */
[----:B------:R-:W-:Y:S01]  /*18cb70*/  IMAD.X R9, R7, 0x1, R23, P0 ;  /* 0x0000000107097824 */ /* 0x000fe200000e0617 */
[----:B------:R0:W-:Y:S01]  /*18cb80*/  STL [R1+0x26c], R7 ;  /* 0x00026c0701007387 */ /* 0x0001e20000100800 */
[----:B--2---:R-:W-:Y:S02]  /*18cb90*/  SHF.R.S32.HI R36, RZ, 0x1f, R6 ;  /* 0x0000001fff247819 */ /* 0x004fe40000011406 */
[----:B------:R-:W-:-:S05]  /*18cba0*/  IADD3 R6, P0, PT, R6, R24, RZ ;  /* 0x0000001806067210 */ /* 0x000fca0007f1e0ff */
[----:B0-----:R-:W-:Y:S01]  /*18cbb0*/  IMAD.X R7, R36, 0x1, R23, P0 ;  /* 0x0000000124077824 */ /* 0x001fe200000e0617 */
[----:B------:R-:W-:Y:S04]  /*18cbc0*/  STL [R1+0x270], R36 ;  /* 0x0002702401007387 */ /* 0x000fe80000100800 */
[----:B------:R0:W-:Y:S04]  /*18cbd0*/  STL.64 [R1+0x3a18], R8 ;  /* 0x003a180801007387 */ /* 0x0001e80000100a00 */
[----:B------:R1:W-:Y:S04]  /*18cbe0*/  STL.64 [R1+0x3a10], R6 ;  /* 0x003a100601007387 */ /* 0x0003e80000100a00 */
[----:B------:R2:W-:Y:S01]  /*18cbf0*/  STL [R1+0x87a4], R59 ;  /* 0x0087a43b01007387 */ /* 0x0005e20000100800 */
[----:B0-----:R-:W-:-:S02]  /*18cc00*/  IADD3 R8, P0, PT, R59, R24, RZ ;  /* 0x000000183b087210 */ /* 0x001fc40007f1e0ff */
[----:B-1----:R-:W-:Y:S02]  /*18cc10*/  SHF.R.S32.HI R7, RZ, 0x1f, R59 ;  /* 0x0000001fff077819 */ /* 0x002fe4000001143b */
[----:B--2---:R-:W2:Y:S03]  /*18cc20*/  LDL R59, [R1+0x16c] ;  /* 0x00016c00013b7983 */ /* 0x004ea60000100800 */
[----:B------:R-:W-:Y:S01]  /*18cc30*/  IMAD.X R9, R7, 0x1, R23, P0 ;  /* 0x0000000107097824 */ /* 0x000fe200000e0617 */
[----:B------:R-:W-:Y:S01]  /*18cc40*/  STL [R1+0x274], R7 ;  /* 0x0002740701007387 */ /* 0x000fe20000100800 */
[----:B------:R-:W-:Y:S02]  /*18cc50*/  IMAD.MOV.U32 R6, RZ, RZ, R56 ;  /* 0x000000ffff067224 */ /* 0x000fe400078e0038 */
[----:B------:R-:W-:Y:S01]  /*18cc60*/  IMAD.MOV.U32 R56, RZ, RZ, R5 ;  /* 0x000000ffff387224 */ /* 0x000fe200078e0005 */
[----:B------:R0:W-:Y:S01]  /*18cc70*/  STL.64 [R1+0x3a08], R8 ;  /* 0x003a080801007387 */ /* 0x0001e20000100a00 */
[----:B---3--:R-:W-:-:S03]  /*18cc80*/  SHF.R.S32.HI R5, RZ, 0x1f, R61 ;  /* 0x0000001fff057819 */ /* 0x008fc6000001143d */
[----:B------:R-:W-:Y:S04]  /*18cc90*/  STL [R1+0x87a8], R7 ;  /* 0x0087a80701007387 */ /* 0x000fe80000100800 */
[----:B------:R1:W-:Y:S01]  /*18cca0*/  STL [R1+0x87ac], R61 ;  /* 0x0087ac3d01007387 */ /* 0x0003e20000100800 */
[----:B0-----:R-:W-:-:S03]  /*18ccb0*/  IADD3 R8, P0, PT, R61, R24, RZ ;  /* 0x000000183d087210 */ /* 0x001fc60007f1e0ff */
[----:B-1----:R-:W3:Y:S02]  /*18ccc0*/  LDL R61, [R1+0x168] ;  /* 0x00016800013d7983 */ /* 0x002ee40000100800 */
[----:B------:R-:W-:-:S05]  /*18ccd0*/  IMAD.X R9, R5, 0x1, R23, P0 ;  /* 0x0000000105097824 */ /* 0x000fca00000e0617 */
[----:B------:R0:W-:Y:S04]  /*18cce0*/  STL.64 [R1+0x3bb8], R8 ;  /* 0x003bb80801007387 */ /* 0x0001e80000100a00 */
[----:B------:R-:W-:Y:S01]  /*18ccf0*/  STL [R1+0x87b0], R5 ;  /* 0x0087b00501007387 */ /* 0x000fe20000100800 */
[----:B----4-:R-:W-:-:S03]  /*18cd00*/  SHF.R.S32.HI R57, RZ, 0x1f, R55 ;  /* 0x0000001fff397819 */ /* 0x010fc60000011437 */
[----:B------:R1:W-:Y:S01]  /*18cd10*/  STL [R1+0x87b4], R55 ;  /* 0x0087b43701007387 */ /* 0x0003e20000100800 */
[----:B0-----:R-:W-:-:S03]  /*18cd20*/  IADD3 R8, P0, PT, R55, R24, RZ ;  /* 0x0000001837087210 */ /* 0x001fc60007f1e0ff */
[----:B-1----:R-:W4:Y:S02]  /*18cd30*/  LDL R55, [R1+0x164] ;  /* 0x0001640001377983 */ /* 0x002f240000100800 */
[----:B------:R-:W-:Y:S02]  /*18cd40*/  IMAD.X R9, R57, 0x1, R23, P0 ;  /* 0x0000000139097824 */ /* 0x000fe400000e0617 */
[----:B------:R-:W-:Y:S01]  /*18cd50*/  IMAD.MOV.U32 R15, RZ, RZ, R16 ;  /* 0x000000ffff0f7224 */ /* 0x000fe200078e0010 */
[----:B------:R-:W-:Y:S01]  /*18cd60*/  STL [R1+0x27c], R57 ;  /* 0x00027c3901007387 */ /* 0x000fe20000100800 */
[----:B------:R-:W-:-:S03]  /*18cd70*/  IMAD.MOV.U32 R16, RZ, RZ, R60 ;  /* 0x000000ffff107224 */ /* 0x000fc600078e003c */
[----:B------:R-:W-:Y:S04]  /*18cd80*/  STL [R1+0x87b8], R57 ;  /* 0x0087b83901007387 */ /* 0x000fe80000100800 */
[----:B------:R0:W-:Y:S01]  /*18cd90*/  STL.64 [R1+0x3bb0], R8 ;  /* 0x003bb00801007387 */ /* 0x0001e20000100a00 */
[----:B--2---:R-:W-:-:S03]  /*18cda0*/  SHF.R.S32.HI R60, RZ, 0x1f, R59 ;  /* 0x0000001fff3c7819 */ /* 0x004fc6000001143b */
[----:B------:R1:W-:Y:S01]  /*18cdb0*/  STL [R1+0x87bc], R59 ;  /* 0x0087bc3b01007387 */ /* 0x0003e20000100800 */
[----:B0-----:R-:W-:-:S03]  /*18cdc0*/  IADD3 R8, P0, PT, R59, R24, RZ ;  /* 0x000000183b087210 */ /* 0x001fc60007f1e0ff */
[----:B-1----:R-:W2:Y:S02]  /*18cdd0*/  LDL R59, [R1+0x160] ;  /* 0x00016000013b7983 */ /* 0x002ea40000100800 */
[----:B------:R-:W-:-:S05]  /*18cde0*/  IMAD.X R9, R60, 0x1, R23, P0 ;  /* 0x000000013c097824 */ /* 0x000fca00000e0617 */
[----:B------:R0:W-:Y:S04]  /*18cdf0*/  STL.64 [R1+0x3ba8], R8 ;  /* 0x003ba80801007387 */ /* 0x0001e80000100a00 */
[----:B------:R-:W-:Y:S01]  /*18ce00*/  STL [R1+0x87c0], R60 ;  /* 0x0087c03c01007387 */ /* 0x000fe20000100800 */
[----:B---3--:R-:W-:-:S03]  /*18ce10*/  SHF.R.S32.HI R7, RZ, 0x1f, R61 ;  /* 0x0000001fff077819 */ /* 0x008fc6000001143d */
[----:B------:R1:W-:Y:S01]  /*18ce20*/  STL [R1+0x87c4], R61 ;  /* 0x0087c43d01007387 */ /* 0x0003e20000100800 */
[----:B0-----:R-:W-:-:S03]  /*18ce30*/  IADD3 R8, P0, PT, R61, R24, RZ ;  /* 0x000000183d087210 */ /* 0x001fc60007f1e0ff */
[----:B-1----:R-:W3:Y:S02]  /*18ce40*/  LDL R61, [R1+0x15c] ;  /* 0x00015c00013d7983 */ /* 0x002ee40000100800 */
[----:B------:R-:W-:Y:S02]  /*18ce50*/  IMAD.X R9, R7, 0x1, R23, P0 ;  /* 0x0000000107097824 */ /* 0x000fe400000e0617 */
[----:B------:R-:W-:Y:S04]  /*18ce60*/  STL [R1+0x284], R7 ;  /* 0x0002840701007387 */ /* 0x000fe80000100800 */
[----:B------:R0:W-:Y:S04]  /*18ce70*/  STL.64 [R1+0x3ba0], R8 ;  /* 0x003ba00801007387 */ /* 0x0001e80000100a00 */
[----:B------:R-:W-:Y:S01]  /*18ce80*/  STL [R1+0x87c8], R7 ;  /* 0x0087c80701007387 */ /* 0x000fe20000100800 */
[----:B----4-:R-:W-:-:S03]  /*18ce90*/  SHF.R.S32.HI R5, RZ, 0x1f, R55 ;  /* 0x0000001fff057819 */ /* 0x010fc60000011437 */
[----:B------:R1:W-:Y:S01]  /*18cea0*/  STL [R1+0x87cc], R55 ;  /* 0x0087cc3701007387 */ /* 0x0003e20000100800 */
[----:B0-----:R-:W-:-:S03]  /*18ceb0*/  IADD3 R8, P0, PT, R55, R24, RZ ;  /* 0x0000001837087210 */ /* 0x001fc60007f1e0ff */
[----:B-1----:R-:W4:Y:S02]  /*18cec0*/  LDL R55, [R1+0x158] ;  /* 0x0001580001377983 */ /* 0x002f240000100800 */
[----:B------:R-:W-:Y:S02]  /*18ced0*/  IMAD.X R9, R5, 0x1, R23, P0 ;  /* 0x0000000105097824 */ /* 0x000fe400000e0617 */
[----:B------:R-:W-:Y:S04]  /*18cee0*/  STL [R1+0x288], R5 ;  /* 0x0002880501007387 */ /* 0x000fe80000100800 */
[----:B------:R-:W-:Y:S04]  /*18cef0*/  STL [R1+0x87d0], R5 ;  /* 0x0087d00501007387 */ /* 0x000fe80000100800 */
[----:B------:R0:W-:Y:S01]  /*18cf00*/  STL.64 [R1+0x3b98], R8 ;  /* 0x003b980801007387 */ /* 0x0001e20000100a00 */
[----:B--2---:R-:W-:-:S03]  /*18cf10*/  SHF.R.S32.HI R57, RZ, 0x1f, R59 ;  /* 0x0000001fff397819 */ /* 0x004fc6000001143b */
[----:B------:R1:W-:Y:S01]  /*18cf20*/  STL [R1+0x87d4], R59 ;  /* 0x0087d43b01007387 */ /* 0x0003e20000100800 */
[----:B0-----:R-:W-:-:S03]  /*18cf30*/  IADD3 R8, P0, PT, R59, R24, RZ ;  /* 0x000000183b087210 */ /* 0x001fc60007f1e0ff */
[----:B-1----:R-:W2:Y:S02]  /*18cf40*/  LDL R59, [R1+0x154] ;  /* 0x00015400013b7983 */ /* 0x002ea40000100800 */
[----:B------:R-:W-:Y:S02]  /*18cf50*/  IMAD.X R9, R57, 0x1, R23, P0 ;  /* 0x0000000139097824 */ /* 0x000fe400000e0617 */
[----:B------:R-:W-:Y:S04]  /*18cf60*/  STL [R1+0x28c], R57 ;  /* 0x00028c3901007387 */ /* 0x000fe80000100800 */
        /* <DEDUP_REMOVED lines=24> */
[----:B------:R-:W-:Y:S04]  /*18d0f0*/  STL [R1+0x87f0], R5 ;  /* 0x0087f00501007387 */ /* 0x000fe80000100800 */
[----:B------:R0:W-:Y:S01]  /*18d100*/  STL.64 [R1+0x3b78], R8 ;  /* 0x003b780801007387 */ /* 0x0001e20000100a00 */
        /* <DEDUP_REMOVED lines=57> */
[----:B------:R-:W-:Y:S01]  /*18d4a0*/  STL [R1+0x882c], R55 ;  /* 0x00882c3701007387 */ /* 0x000fe20000100800 */
[----:B0-----:R-:W-:-:S03]  /*18d4b0*/  IADD3 R8, P0, PT, R55, R24, RZ ;  /* 0x0000001837087210 */ /* 0x001fc60007f1e0ff */
[----:B------:R-:W-:Y:S02]  /*18d4c0*/  STL [R1+0x2b8], R5 ;  /* 0x0002b80501007387 */ /* 0x000fe40000100800 */
[----:B------:R-:W-:Y:S02]  /*18d4d0*/  IMAD.X R9, R5, 0x1, R23, P0 ;  /* 0x0000000105097824 */ /* 0x000fe400000e0617 */
[----:B------:R0:W-:Y:S04]  /*18d4e0*/  STL [R1+0x8830], R5 ;  /* 0x0088300501007387 */ /* 0x0001e80000100800 */
[----:B0-----:R-:W4:Y:S04]  /*18d4f0*/  LDL R5, [R1+0x124] ;  /* 0x0001240001057983 */ /* 0x001f280000100800 */
[----:B------:R0:W-:Y:S01]  /*18d500*/  STL.64 [R1+0x3bf8], R8 ;  /* 0x003bf80801007387 */ /* 0x0001e20000100a00 */
[----:B------:R-:W-:-:S02]  /*18d510*/  SHF.R.S32.HI R7, RZ, 0x1f, R56 ;  /* 0x0000001fff077819 */ /* 0x000fc40000011438 */
[----:B--2---:R-:W-:Y:S02]  /*18d520*/  SHF.R.S32.HI R57, RZ, 0x1f, R59 ;  /* 0x0000001fff397819 */ /* 0x004fe4000001143b */
[----:B0-----:R-:W-:Y:S01]  /*18d530*/  IADD3 R8, P0, PT, R59, R24, RZ ;  /* 0x000000183b087210 */ /* 0x001fe20007f1e0ff */
[----:B------:R-:W-:Y:S04]  /*18d540*/  STL [R1+0x8834], R59 ;  /* 0x0088343b01007387 */ /* 0x000fe80000100800 */
[----:B------:R-:W-:Y:S01]  /*18d550*/  IMAD.X R9, R57, 0x1, R23, P0 ;  /* 0x0000000139097824 */ /* 0x000fe200000e0617 */
[----:B------:R-:W-:Y:S04]  /*18d560*/  STL [R1+0x2bc], R57 ;  /* 0x0002bc3901007387 */ /* 0x000fe80000100800 */
[----:B------:R-:W-:Y:S04]  /*18d570*/  STL.64 [R1+0x3c80], R8 ;  /* 0x003c800801007387 */ /* 0x000fe80000100a00 */
[----:B------:R0:W-:Y:S04]  /*18d580*/  STL [R1+0x8838], R57 ;  /* 0x0088383901007387 */ /* 0x0001e80000100800 */
[----:B0-----:R-:W2:Y:S01]  /*18d590*/  LDL R57, [R1+0x120] ;  /* 0x0001200001397983 */ /* 0x001ea20000100800 */
[----:B---3--:R-:W-:-:S02]  /*18d5a0*/  SHF.R.S32.HI R60, RZ, 0x1f, R61 ;  /* 0x0000001fff3c7819 */ /* 0x008fc4000001143d */
[-C--:B------:R-:W-:Y:S01]  /*18d5b0*/  IADD3 R8, P0, PT, R61, R24.reuse, RZ ;  /* 0x000000183d087210 */ /* 0x080fe20007f1e0ff */
[----:B------:R-:W-:Y:S04]  /*18d5c0*/  STL [R1+0x883c], R61 ;  /* 0x00883c3d01007387 */ /* 0x000fe80000100800 */
[----:B------:R-:W-:Y:S01]  /*18d5d0*/  IMAD.X R9, R60, 0x1, R23, P0 ;  /* 0x000000013c097824 */ /* 0x000fe200000e0617 */
[----:B------:R-:W-:Y:S04]  /*18d5e0*/  STL [R1+0x2c0], R60 ;  /* 0x0002c03c01007387 */ /* 0x000fe80000100800 */
[----:B------:R0:W-:Y:S04]  /*18d5f0*/  STL.64 [R1+0x3c78], R8 ;  /* 0x003c780801007387 */ /* 0x0001e80000100a00 */
[----:B------:R-:W-:Y:S04]  /*18d600*/  STL [R1+0x8840], R60 ;  /* 0x0088403c01007387 */ /* 0x000fe80000100800 */
[----:B------:R1:W-:Y:S01]  /*18d610*/  STL [R1+0x8844], R56 ;  /* 0x0088443801007387 */ /* 0x0003e20000100800 */
[----:B0-----:R-:W-:-:S03]  /*18d620*/  IADD3 R8, P0, PT, R56, R24, RZ ;  /* 0x0000001838087210 */ /* 0x001fc60007f1e0ff */
[----:B-1----:R-:W3:Y:S02]  /*18d630*/  LDL R56, [R1+0x118] ;  /* 0x0001180001387983 */ /* 0x002ee40000100800 */
[----:B------:R-:W-:Y:S02]  /*18d640*/  IMAD.X R9, R7, 0x1, R23, P0 ;  /* 0x0000000107097824 */ /* 0x000fe400000e0617 */
[----:B------:R-:W-:Y:S01]  /*18d650*/  STL [R1+0x8848], R7 ;  /* 0x0088480701007387 */ /* 0x000fe20000100800 */
[----:B----4-:R-:W-:-:S03]  /*18d660*/  SHF.R.S32.HI R55, RZ, 0x1f, R5 ;  /* 0x0000001fff377819 */ /* 0x010fc60000011405 */
[----:B------:R0:W-:Y:S04]  /*18d670*/  STL.64 [R1+0x3c70], R8 ;  /* 0x003c700801007387 */ /* 0x0001e80000100a00 */
[----:B------:R1:W-:Y:S01]  /*18d680*/  STL [R1+0x884c], R5 ;  /* 0x00884c0501007387 */ /* 0x0003e20000100800 */
[----:B0-----:R-:W-:-:S03]  /*18d690*/  IADD3 R8, P0, PT, R5, R24, RZ ;  /* 0x0000001805087210 */ /* 0x001fc60007f1e0ff */
[----:B-1----:R-:W4:Y:S02]  /*18d6a0*/  LDL R5, [R1+0x114] ;  /* 0x0001140001057983 */ /* 0x002f240000100800 */
[----:B------:R-:W-:Y:S02]  /*18d6b0*/  IMAD.X R9, R55, 0x1, R23, P0 ;  /* 0x0000000137097824 */ /* 0x000fe400000e0617 */
[----:B------:R-:W-:Y:S04]  /*18d6c0*/  STL [R1+0x2c8], R55 ;  /* 0x0002c83701007387 */ /* 0x000fe80000100800 */
[----:B------:R0:W-:Y:S04]  /*18d6d0*/  STL.64 [R1+0x3c68], R8 ;  /* 0x003c680801007387 */ /* 0x0001e80000100a00 */
[----:B------:R-:W-:Y:S01]  /*18d6e0*/  STL [R1+0x8850], R55 ;  /* 0x0088503701007387 */ /* 0x000fe20000100800 */
[----:B------:R-:W-:-:S02]  /*18d6f0*/  SHF.R.S32.HI R61, RZ, 0x1f, R6 ;  /* 0x0000001fff3d7819 */ /* 0x000fc40000011406 */
[----:B--2---:R-:W-:Y:S01]  /*18d700*/  SHF.R.S32.HI R59, RZ, 0x1f, R57 ;  /* 0x0000001fff3b7819 */ /* 0x004fe20000011439 */
[----:B------:R1:W-:Y:S01]  /*18d710*/  STL [R1+0x8854], R57 ;  /* 0x0088543901007387 */ /* 0x0003e20000100800 */
[----:B0-----:R-:W-:-:S05]  /*18d720*/  IADD3 R8, P0, PT, R57, R24, RZ ;  /* 0x0000001839087210 */ /* 0x001fca0007f1e0ff */
[----:B------:R-:W-:Y:S01]  /*18d730*/  IMAD.X R9, R59, 0x1, R23, P0 ;  /* 0x000000013b097824 */ /* 0x000fe200000e0617 */
[----:B-1----:R-:W2:Y:S04]  /*18d740*/  LDL R57, [R1+0x110] ;  /* 0x0001100001397983 */ /* 0x002ea80000100800 */
[----:B------:R-:W-:Y:S04]  /*18d750*/  STL [R1+0x2cc], R59 ;  /* 0x0002cc3b01007387 */ /* 0x000fe80000100800 */
[----:B------:R0:W-:Y:S04]  /*18d760*/  STL.64 [R1+0x3c60], R8 ;  /* 0x003c600801007387 */ /* 0x0001e80000100a00 */
[----:B------:R-:W-:Y:S04]  /*18d770*/  STL [R1+0x8858], R59 ;  /* 0x0088583b01007387 */ /* 0x000fe80000100800 */
[----:B------:R1:W-:Y:S01]  /*18d780*/  STL [R1+0x885c], R6 ;  /* 0x00885c0601007387 */ /* 0x0003e20000100800 */
[----:B0-----:R-:W-:-:S03]  /*18d790*/  IADD3 R8, P0, PT, R6, R24, RZ ;  /* 0x0000001806087210 */ /* 0x001fc60007f1e0ff */
[----:B-1----:R-:W2:Y:S02]  /*18d7a0*/  LDL R6, [R1+0x10c] ;  /* 0x00010c0001067983 */ /* 0x002ea40000100800 */
[----:B------:R-:W-:Y:S01]  /*18d7b0*/  IMAD.X R9, R61, 0x1, R23, P0 ;  /* 0x000000013d097824 */ /* 0x000fe200000e0617 */
[----:B---3--:R-:W-:Y:S01]  /*18d7c0*/  SHF.R.S32.HI R60, RZ, 0x1f, R56 ;  /* 0x0000001fff3c7819 */ /* 0x008fe20000011438 */
[----:B------:R-:W-:Y:S04]  /*18d7d0*/  STL [R1+0x8860], R61 ;  /* 0x0088603d01007387 */ /* 0x000fe80000100800 */
[----:B------:R0:W-:Y:S04]  /*18d7e0*/  STL.64 [R1+0x3c58], R8 ;  /* 0x003c580801007387 */ /* 0x0001e80000100a00 */
[----:B------:R1:W-:Y:S01]  /*18d7f0*/  STL [R1+0x8864], R56 ;  /* 0x0088643801007387 */ /* 0x0003e20000100800 */
[----:B0-----:R-:W-:-:S03]  /*18d800*/  IADD3 R8, P0, PT, R56, R24, RZ ;  /* 0x0000001838087210 */ /* 0x001fc60007f1e0ff */
[----:B-1----:R-:W3:Y:S02]  /*18d810*/  LDL R56, [R1+0x108] ;  /* 0x0001080001387983 */ /* 0x002ee40000100800 */
[----:B------:R-:W-:Y:S02]  /*18d820*/  IMAD.X R9, R60, 0x1, R23, P0 ;  /* 0x000000013c097824 */ /* 0x000fe400000e0617 */
[----:B------:R-:W-:Y:S01]  /*18d830*/  STL [R1+0x2d4], R60 ;  /* 0x0002d43c01007387 */ /* 0x000fe20000100800 */
[----:B----4-:R-:W-:-:S03]  /*18d840*/  SHF.R.S32.HI R7, RZ, 0x1f, R5 ;  /* 0x0000001fff077819 */ /* 0x010fc60000011405 */
[----:B------:R0:W-:Y:S04]  /*18d850*/  STL.64 [R1+0x3c50], R8 ;  /* 0x003c500801007387 */ /* 0x0001e80000100a00 */
[----:B------:R-:W-:Y:S04]  /*18d860*/  STL [R1+0x8868], R60 ;  /* 0x0088683c01007387 */ /* 0x000fe80000100800 */
[----:B------:R1:W-:Y:S01]  /*18d870*/  STL [R1+0x886c], R5 ;  /* 0x00886c0501007387 */ /* 0x0003e20000100800 */
[----:B0-----:R-:W-:-:S03]  /*18d880*/  IADD3 R8, P0, PT, R5, R24, RZ ;  /* 0x0000001805087210 */ /* 0x001fc60007f1e0ff */
[----:B-1----:R-:W4:Y:S02]  /*18d890*/  LDL R5, [R1+0x104] ;  /* 0x0001040001057983 */ /* 0x002f240000100800 */
[----:B------:R-:W-:Y:S02]  /*18d8a0*/  IMAD.X R9, R7, 0x1, R23, P0 ;  /* 0x0000000107097824 */ /* 0x000fe400000e0617 */
[----:B------:R-:W-:Y:S04]  /*18d8b0*/  STL [R1+0x2d8], R7 ;  /* 0x0002d80701007387 */ /* 0x000fe80000100800 */
[----:B------:R0:W-:Y:S04]  /*18d8c0*/  STL.64 [R1+0x3c48], R8 ;  /* 0x003c480801007387 */ /* 0x0001e80000100a00 */
[----:B------:R-:W-:Y:S01]  /*18d8d0*/  STL [R1+0x8870], R7 ;  /* 0x0088700701007387 */ /* 0x000fe20000100800 */
        /* <DEDUP_REMOVED lines=8> */
[----:B------:R-:W-:-:S03]  /*18d960*/  SHF.R.S32.HI R59, RZ, 0x1f, R6 ;  /* 0x0000001fff3b7819 */ /* 0x000fc60000011406 */
[----:B------:R1:W-:Y:S01]  /*18d970*/  STL [R1+0x887c], R6 ;  /* 0x00887c0601007387 */ /* 0x0003e20000100800 */
[----:B0-----:R-:W-:-:S03]  /*18d980*/  IADD3 R8, P0, PT, R6, R24, RZ ;  /* 0x0000001806087210 */ /* 0x001fc60007f1e0ff */
[----:B-1----:R-:W2:Y:S02]  /*18d990*/  LDL R6, [R1+0xfc] ;  /* 0x0000fc0001067983 */ /* 0x002ea40000100800 */
[----:B------:R-:W-:Y:S02]  /*18d9a0*/  IMAD.X R9, R59, 0x1, R23, P0 ;  /* 0x000000013b097824 */ /* 0x000fe400000e0617 */
[----:B------:R-:W-:Y:S04]  /*18d9b0*/  STL [R1+0x2e0], R59 ;  /* 0x0002e03b01007387 */ /* 0x000fe80000100800 */
[----:B------:R0:W-:Y:S01]  /*18d9c0*/  STL.64 [R1+0x3c90], R8 ;  /* 0x003c900801007387 */ /* 0x0001e20000100a00 */
[----:B---3--:R-:W-:-:S03]  /*18d9d0*/  SHF.R.S32.HI R61, RZ, 0x1f, R56 ;  /* 0x0000001fff3d7819 */ /* 0x008fc60000011438 */
[----:B------:R-:W-:Y:S04]  /*18d9e0*/  STL [R1+0x8880], R59 ;  /* 0x0088803b01007387 */ /* 0x000fe80000100800 */
[----:B------:R1:W-:Y:S01]  /*18d9f0*/  STL [R1+0x8884], R56 ;  /* 0x0088843801007387 */ /* 0x0003e20000100800 */
[----:B0-----:R-:W-:-:S03]  /*18da00*/  IADD3 R8, P0, PT, R56, R24, RZ ;  /* 0x0000001838087210 */ /* 0x001fc60007f1e0ff */
[----:B-1----:R-:W3:Y:S02]  /*18da10*/  LDL R56, [R1+0xf8] ;  /* 0x0000f80001387983 */ /* 0x002ee40000100800 */
[----:B------:R-:W-:Y:S02]  /*18da20*/  IMAD.X R9, R61, 0x1, R23, P0 ;  /* 0x000000013d097824 */ /* 0x000fe400000e0617 */
[----:B------:R-:W-:Y:S04]  /*18da30*/  STL [R1+0x2e4], R61 ;  /* 0x0002e43d01007387 */ /* 0x000fe80000100800 */
[----:B------:R0:W-:Y:S01]  /*18da40*/  STL.64 [R1+0x3c88], R8 ;  /* 0x003c880801007387 */ /* 0x0001e20000100a00 */
[----:B----4-:R-:W-:-:S03]  /*18da50*/  SHF.R.S32.HI R60, RZ, 0x1f, R5 ;  /* 0x0000001fff3c7819 */ /* 0x010fc60000011405 */
[----:B------:R-:W-:Y:S04]  /*18da60*/  STL [R1+0x8888], R61 ;  /* 0x0088883d01007387 */ /* 0x000fe80000100800 */
        /* <DEDUP_REMOVED lines=9> */
[----:B0-----:R-:W-:-:S05]  /*18db00*/  IADD3 R8, P0, PT, R57, R24, RZ ;  /* 0x0000001839087210 */ /* 0x001fca0007f1e0ff */
[----:B------:R-:W-:Y:S01]  /*18db10*/  IMAD.X R9, R7, 0x1, R23, P0 ;  /* 0x0000000107097824 */ /* 0x000fe200000e0617 */
[----:B-1----:R-:W2:Y:S04]  /*18db20*/  LDL R57, [R1+0xf0] ;  /* 0x0000f00001397983 */ /* 0x002ea80000100800 */
[----:B------:R-:W-:Y:S04]  /*18db30*/  STL [R1+0x2ec], R7 ;  /* 0x0002ec0701007387 */ /* 0x000fe80000100800 */
[----:B------:R0:W-:Y:S04]  /*18db40*/  STL.64 [R1+0x3d00], R8 ;  /* 0x003d000801007387 */ /* 0x0001e80000100a00 */
[----:B------:R-:W-:Y:S01]  /*18db50*/  STL [R1+0x8898], R7 ;  /* 0x0088980701007387 */ /* 0x000fe20000100800 */
[----:B------:R-:W-:-:S03]  /*18db60*/  SHF.R.S32.HI R55, RZ, 0x1f, R6 ;  /* 0x0000001fff377819 */ /* 0x000fc60000011406 */
        /* <DEDUP_REMOVED lines=13> */
[----:B------:R-:W-:Y:S04]  /*18dc40*/  STL [R1+0x88a8], R59 ;  /* 0x0088a83b01007387 */ /* 0x000fe80000100800 */
[----:B------:R0:W-:Y:S01]  /*18dc50*/  STL.64 [R1+0x3d70], R8 ;  /* 0x003d700801007387 */ /* 0x0001e20000100a00 */
[----:B----4-:R-:W-:-:S03]  /*18dc60*/  SHF.R.S32.HI R61, RZ, 0x1f, R5 ;  /* 0x0000001fff3d7819 */ /* 0x010fc60000011405 */
        /* <DEDUP_REMOVED lines=117> */
[----:B------:R0:W-:Y:S01]  /*18e3c0*/  STL [R1+0x8920], R59 ;  /* 0x0089203b01007387 */ /* 0x0001e20000100800 */
[----:B---3--:R-:W-:-:S03]  /*18e3d0*/  SHF.R.S32.HI R61, RZ, 0x1f, R56 ;  /* 0x0000001fff3d7819 */ /* 0x008fc60000011438 */
[----:B0-----:R-:W3:Y:S04]  /*18e3e0*/  LDL R59, [R1+0xa8] ;  /* 0x0000a800013b7983 */ /* 0x001ee80000100800 */
[----:B------:R0:W-:Y:S04]  /*18e3f0*/  STL.64 [R1+0x40e8], R8 ;  /* 0x0040e80801007387 */ /* 0x0001e80000100a00 */
[----:B------:R-:W-:Y:S01]  /*18e400*/  STL [R1+0x8924], R56 ;  /* 0x0089243801007387 */ /* 0x000fe20000100800 */
[----:B0-----:R-:W-:-:S03]  /*18e410*/  IADD3 R8, P0, PT, R56, R24, RZ ;  /* 0x0000001838087210 */ /* 0x001fc60007f1e0ff */
[----:B------:R-:W-:Y:S02]  /*18e420*/  STL [R1+0x334], R61 ;  /* 0x0003343d01007387 */ /* 0x000fe40000100800 */
[----:B------:R-:W-:Y:S01]  /*18e430*/  IMAD.X R9, R61, 0x1, R23, P0 ;  /* 0x000000013d097824 */ /* 0x000fe200000e0617 */
[----:B----4-:R-:W-:-:S04]  /*18e440*/  SHF.R.S32.HI R60, RZ, 0x1f, R5 ;  /* 0x0000001fff3c7819 */ /* 0x010fc80000011405 */
[----:B------:R0:W-:Y:S04]  /*18e450*/  STL.64 [R1+0x4120], R8 ;  /* 0x0041200801007387 */ /* 0x0001e80000100a00 */
[----:B------:R1:W-:Y:S01]  /*18e460*/  STL [R1+0x8928], R61 ;  /* 0x0089283d01007387 */ /* 0x0003e20000100800 */
[----:B0-----:R-:W-:-:S03]  /*18e470*/  IADD3 R8, P0, PT, R5, R24, RZ ;  /* 0x0000001805087210 */ /* 0x001fc60007f1e0ff */
[----:B-1----:R-:W4:Y:S02]  /*18e480*/  LDL R61, [R1+0xa4] ;  /* 0x0000a400013d7983 */ /* 0x002f240000100800 */
[----:B------:R-:W-:Y:S02]  /*18e490*/  IMAD.X R9, R60, 0x1, R23, P0 ;  /* 0x000000013c097824 */ /* 0x000fe400000e0617 */
[----:B------:R-:W-:Y:S04]  /*18e4a0*/  STL [R1+0x892c], R5 ;  /* 0x00892c0501007387 */ /* 0x000fe80000100800 */
[----:B------:R-:W-:Y:S04]  /*18e4b0*/  STL [R1+0x338], R60 ;  /* 0x0003383c01007387 */ /* 0x000fe80000100800 */
[----:B------:R-:W-:Y:S04]  /*18e4c0*/  STL.64 [R1+0x4160], R8 ;  /* 0x0041600801007387 */ /* 0x000fe80000100a00 */
[----:B------:R0:W-:Y:S04]  /*18e4d0*/  STL [R1+0x8930], R60 ;  /* 0x0089303c01007387 */ /* 0x0001e80000100800 */
[----:B0-----:R-:W4:Y:S01]  /*18e4e0*/  LDL R60, [R1+0xa0] ;  /* 0x0000a000013c7983 */ /* 0x001f220000100800 */
[----:B--2---:R-:W-:-:S03]  /*18e4f0*/  SHF.R.S32.HI R7, RZ, 0x1f, R57 ;  /* 0x0000001fff077819 */ /* 0x004fc60000011439 */
[----:B------:R0:W-:Y:S01]  /*18e500*/  STL [R1+0x8934], R57 ;  /* 0x0089343901007387 */ /* 0x0001e20000100800 */
[----:B------:R-:W-:-:S05]  /*18e510*/  IADD3 R8, P0, PT, R57, R24, RZ ;  /* 0x0000001839087210 */ /* 0x000fca0007f1e0ff */
[----:B------:R-:W-:Y:S01]  /*18e520*/  IMAD.X R9, R7, 0x1, R23, P0 ;  /* 0x0000000107097824 */ /* 0x000fe200000e0617 */
[----:B0-----:R-:W2:Y:S04]  /*18e530*/  LDL R57, [R1+0x9c] ;  /* 0x00009c0001397983 */ /* 0x001ea80000100800 */
        /* <DEDUP_REMOVED lines=16> */
[----:B------:R0:W-:Y:S01]  /*18e640*/  STL.64 [R1+0x4210], R8 ;  /* 0x0042100801007387 */ /* 0x0001e20000100a00 */
[----:B----4-:R-:W-:Y:S02]  /*18e650*/  SHF.R.S32.HI R56, RZ, 0x1f, R61 ;  /* 0x0000001fff387819 */ /* 0x010fe4000001143d */
[----:B0-----:R-:W-:Y:S01]  /*18e660*/  IADD3 R8, P0, PT, R61, R24, RZ ;  /* 0x000000183d087210 */ /* 0x001fe20007f1e0ff */
[----:B------:R-:W-:Y:S04]  /*18e670*/  STL [R1+0x8944], R61 ;  /* 0x0089443d01007387 */ /* 0x000fe80000100800 */
[----:B------:R-:W-:Y:S01]  /*18e680*/  IMAD.X R9, R56, 0x1, R23, P0 ;  /* 0x0000000138097824 */ /* 0x000fe200000e0617 */
[----:B------:R-:W-:Y:S04]  /*18e690*/  STL [R1+0x348], R56 ;  /* 0x0003483801007387 */ /* 0x000fe80000100800 */
[----:B------:R0:W-:Y:S04]  /*18e6a0*/  STL.64 [R1+0x4250], R8 ;  /* 0x0042500801007387 */ /* 0x0001e80000100a00 */
[----:B------:R-:W4:Y:S04]  /*18e6b0*/  LDL R59, [R1+0x84] ;  /* 0x00008400013b7983 */ /* 0x000f280000100800 */
[----:B------:R1:W-:Y:S01]  /*18e6c0*/  STL [R1+0x8948], R56 ;  /* 0x0089483801007387 */ /* 0x0003e20000100800 */
[----:B------:R-:W-:-:S02]  /*18e6d0*/  SHF.R.S32.HI R5, RZ, 0x1f, R60 ;  /* 0x0000001fff057819 */ /* 0x000fc4000001143c */
[----:B0-----:R-:W-:Y:S01]  /*18e6e0*/  IADD3 R8, P0, PT, R60, R24, RZ ;  /* 0x000000183c087210 */ /* 0x001fe20007f1e0ff */
[----:B-1----:R-:W4:Y:S04]  /*18e6f0*/  LDL R56, [R1+0x90] ;  /* 0x0000900001387983 */ /* 0x002f280000100800 */
[----:B------:R-:W-:Y:S01]  /*18e700*/  IMAD.X R9, R5, 0x1, R23, P0 ;  /* 0x0000000105097824 */ /* 0x000fe200000e0617 */
[----:B------:R-:W-:Y:S04]  /*18e710*/  STL [R1+0x894c], R60 ;  /* 0x00894c3c01007387 */ /* 0x000fe80000100800 */
[----:B------:R-:W-:Y:S04]  /*18e720*/  STL [R1+0x34c], R5 ;  /* 0x00034c0501007387 */ /* 0x000fe80000100800 */
[----:B------:R-:W-:Y:S04]  /*18e730*/  STL.64 [R1+0x4288], R8 ;  /* 0x0042880801007387 */ /* 0x000fe80000100a00 */
[----:B------:R0:W-:Y:S04]  /*18e740*/  STL [R1+0x8950], R5 ;  /* 0x0089500501007387 */ /* 0x0001e80000100800 */
[----:B0-----:R-:W4:Y:S01]  /*18e750*/  LDL R5, [R1+0x8c] ;  /* 0x00008c0001057983 */ /* 0x001f220000100800 */
[----:B--2---:R-:W-:-:S02]  /*18e760*/  SHF.R.S32.HI R7, RZ, 0x1f, R57 ;  /* 0x0000001fff077819 */ /* 0x004fc40000011439 */
[----:B------:R-:W-:Y:S01]  /*18e770*/  IADD3 R8, P0, PT, R57, R24, RZ ;  /* 0x0000001839087210 */ /* 0x000fe20007f1e0ff */
[----:B------:R-:W-:Y:S04]  /*18e780*/  STL [R1+0x8960], R57 ;  /* 0x0089603901007387 */ /* 0x000fe80000100800 */
[----:B------:R-:W-:-:S05]  /*18e790*/  IMAD.X R9, R7, 0x1, R23, P0 ;  /* 0x0000000107097824 */ /* 0x000fca00000e0617 */
[----:B------:R0:W-:Y:S01]  /*18e7a0*/  STL.64 [R1+0x42c8], R8 ;  /* 0x0042c80801007387 */ /* 0x0001e20000100a00 */
[----:B------:R-:W-:Y:S02]  /*18e7b0*/  SHF.R.S32.HI R7, RZ, 0x1f, R6 ;  /* 0x0000001fff077819 */ /* 0x000fe40000011406 */
[----:B0-----:R-:W-:Y:S01]  /*18e7c0*/  IADD3 R8, P0, PT, R6, R24, RZ ;  /* 0x0000001806087210 */ /* 0x001fe20007f1e0ff */
[----:B------:R-:W-:Y:S04]  /*18e7d0*/  STL [R1+0x8958], R6 ;  /* 0x0089580601007387 */ /* 0x000fe80000100800 */
[----:B------:R-:W-:Y:S01]  /*18e7e0*/  IMAD.X R9, R7, 0x1, R23, P0 ;  /* 0x0000000107097824 */ /* 0x000fe200000e0617 */
[----:B------:R-:W-:Y:S04]  /*18e7f0*/  STL [R1+0x354], R7 ;  /* 0x0003540701007387 */ /* 0x000fe80000100800 */
[----:B------:R-:W-:Y:S04]  /*18e800*/  STL.64 [R1+0x4308], R8 ;  /* 0x0043080801007387 */ /* 0x000fe80000100a00 */
[----:B------:R0:W-:Y:S04]  /*18e810*/  STL [R1+0x895c], R7 ;  /* 0x00895c0701007387 */ /* 0x0001e80000100800 */
[----:B0-----:R-:W2:Y:S04]  /*18e820*/  LDL R7, [R1+0x78] ;  /* 0x0000780001077983 */ /* 0x001ea80000100800 */
[----:B---3--:R-:W-:Y:S04]  /*18e830*/  STL [R1+0x8978], R55 ;  /* 0x0089783701007387 */ /* 0x008fe80000100800 */
[----:B------:R-:W3:Y:S01]  /*18e840*/  LDL R57, [R1+0x6c] ;  /* 0x00006c0001397983 */ /* 0x000ee20000100800 */
[----:B------:R-:W-:-:S02]  /*18e850*/  SHF.R.S32.HI R6, RZ, 0x1f, R55 ;  /* 0x0000001fff067819 */ /* 0x000fc40000011437 */
[----:B------:R-:W-:-:S05]  /*18e860*/  IADD3 R8, P0, PT, R55, R24, RZ ;  /* 0x0000001837087210 */ /* 0x000fca0007f1e0ff */
[----:B------:R-:W-:-:S05]  /*18e870*/  IMAD.X R9, R6, 0x1, R23, P0 ;  /* 0x0000000106097824 */ /* 0x000fca00000e0617 */
[----:B------:R0:W-:Y:S01]  /*18e880*/  STL.64 [R1+0x4338], R8 ;  /* 0x0043380801007387 */ /* 0x0001e20000100a00 */
[----:B----4-:R-:W-:Y:S02]  /*18e890*/  SHF.R.S32.HI R61, RZ, 0x1f, R56 ;  /* 0x0000001fff3d7819 */ /* 0x010fe40000011438 */
[----:B0-----:R-:W-:Y:S01]  /*18e8a0*/  IADD3 R8, P0, PT, R56, R24, RZ ;  /* 0x0000001838087210 */ /* 0x001fe20007f1e0ff */
[----:B------:R-:W-:Y:S04]  /*18e8b0*/  STL [R1+0x897c], R56 ;  /* 0x00897c3801007387 */ /* 0x000fe80000100800 */
[----:B------:R-:W-:Y:S01]  /*18e8c0*/  IMAD.X R9, R61, 0x1, R23, P0 ;  /* 0x000000013d097824 */ /* 0x000fe200000e0617 */
[----:B------:R-:W-:Y:S04]  /*18e8d0*/  STL [R1+0x35c], R61 ;  /* 0x00035c3d01007387 */ /* 0x000fe80000100800 */
[----:B------:R0:W-:Y:S01]  /*18e8e0*/  STL.64 [R1+0x4370], R8 ;  /* 0x0043700801007387 */ /* 0x0001e20000100a00 */
[----:B------:R-:W-:-:S02]  /*18e8f0*/  SHF.R.S32.HI R60, RZ, 0x1f, R5 ;  /* 0x0000001fff3c7819 */ /* 0x000fc40000011405 */
[----:B0-----:R-:W-:Y:S01]  /*18e900*/  IADD3 R8, P0, PT, R5, R24, RZ ;  /* 0x0000001805087210 */ /* 0x001fe20007f1e0ff */
[----:B------:R0:W-:Y:S04]  /*18e910*/  STL [R1+0x8984], R5 ;  /* 0x0089840501007387 */ /* 0x0001e80000100800 */
[----:B------:R-:W-:Y:S01]  /*18e920*/  IMAD.X R9, R60, 0x1, R23, P0 ;  /* 0x000000013c097824 */ /* 0x000fe200000e0617 */
[----:B------:R-:W-:Y:S04]  /*18e930*/  STL [R1+0x360], R60 ;  /* 0x0003603c01007387 */ /* 0x000fe80000100800 */
[----:B------:R-:W-:Y:S01]  /*18e940*/  STL.64 [R1+0x8968], R60 ;  /* 0x0089683c01007387 */ /* 0x000fe20000100a00 */
[----:B0-----:R-:W-:-:S03]  /*18e950*/  SHF.R.S32.HI R5, RZ, 0x1f, R27 ;  /* 0x0000001fff057819 */ /* 0x001fc6000001141b */
[----:B------:R0:W-:Y:S02]  /*18e960*/  STL.64 [R1+0x43b0], R8 ;  /* 0x0043b00801007387 */ /* 0x0001e40000100a00 */
[----:B0-----:R-:W-:Y:S01]  /*18e970*/  IADD3 R8, P0, PT, R27, R24, RZ ;  /* 0x000000181b087210 */ /* 0x001fe20007f1e0ff */
[----:B------:R-:W-:-:S04]  /*18e980*/  IMAD.MOV.U32 R61, RZ, RZ, R15 ;  /* 0x000000ffff3d7224 */ /* 0x000fc800078e000f */
[----:B------:R-:W-:Y:S01]  /*18e990*/  IMAD.X R9, R5, 0x1, R23, P0 ;  /* 0x0000000105097824 */ /* 0x000fe200000e0617 */
[----:B------:R-:W-:Y:S02]  /*18e9a0*/  SHF.R.S32.HI R5, RZ, 0x1f, R59 ;  /* 0x0000001fff057819 */ /* 0x000fe4000001143b */
[----:B------:R-:W-:Y:S02]  /*18e9b0*/  IADD3 R14, P0, PT, R59, R24, RZ ;  /* 0x000000183b0e7210 */ /* 0x000fe40007f1e0ff */
[----:B------:R-:W-:-:S03]  /*18e9c0*/  SHF.R.S32.HI R6, RZ, 0x1f, R61 ;  /* 0x0000001fff067819 */ /* 0x000fc6000001143d */
[----:B------:R-:W-:Y:S01]  /*18e9d0*/  IMAD.X R15, R5, 0x1, R23, P0 ;  /* 0x00000001050f7824 */ /* 0x000fe200000e0617 */
[----:B------:R-:W-:Y:S04]  /*18e9e0*/  STL.64 [R1+0x43f0], R8 ;  /* 0x0043f00801007387 */ /* 0x000fe80000100a00 */
[----:B------:R0:W-:Y:S04]  /*18e9f0*/  STL.64 [R1+0x4430], R14 ;  /* 0x0044300e01007387 */ /* 0x0001e80000100a00 */
[----:B------:R-:W-:Y:S04]  /*18ea00*/  STL [R1+0x8988], R59 ;  /* 0x0089883b01007387 */ /* 0x000fe80000100800 */
[----:B------:R-:W-:Y:S04]  /*18ea10*/  STL [R1+0x36c], R6 ;  /* 0x00036c0601007387 */ /* 0x000fe80000100800 */
[----:B------:R-:W4:Y:S01]  /*18ea20*/  LDL R56, [R1+0x54] ;  /* 0x0000540001387983 */ /* 0x000f220000100800 */
[----:B0-----:R-:W-:-:S05]  /*18ea30*/  IADD3 R14, P0, PT, R61, R24, RZ ;  /* 0x000000183d0e7210 */ /* 0x001fca0007f1e0ff */
[----:B------:R-:W-:Y:S01]  /*18ea40*/  IMAD.X R15, R6, 0x1, R23, P0 ;  /* 0x00000001060f7824 */ /* 0x000fe200000e0617 */
[----:B------:R-:W-:-:S04]  /*18ea50*/  SHF.R.S32.HI R5, RZ, 0x1f, R33 ;  /* 0x0000001fff057819 */ /* 0x000fc80000011421 */
[----:B------:R0:W-:Y:S02]  /*18ea60*/  STL.64 [R1+0x4468], R14 ;  /* 0x0044680e01007387 */ /* 0x0001e40000100a00 */
[----:B0-----:R-:W-:Y:S02]  /*18ea70*/  IADD3 R14, P0, PT, R33, R24, RZ ;  /* 0x00000018210e7210 */ /* 0x001fe40007f1e0ff */
[----:B------:R-:W-:Y:S03]  /*18ea80*/  STL [R1+0x370], R5 ;  /* 0x0003700501007387 */ /* 0x000fe60000100800 */
[----:B------:R-:W-:-:S05]  /*18ea90*/  IMAD.X R15, R5, 0x1, R23, P0 ;  /* 0x00000001050f7824 */ /* 0x000fca00000e0617 */
[----:B------:R0:W-:Y:S01]  /*18eaa0*/  STL.64 [R1+0x44a0], R14 ;  /* 0x0044a00e01007387 */ /* 0x0001e20000100a00 */
[----:B------:R-:W-:-:S05]  /*18eab0*/  IMAD.MOV.U32 R9, RZ, RZ, R16 ;  /* 0x000000ffff097224 */ /* 0x000fca00078e0010 */
[----:B------:R-:W-:Y:S02]  /*18eac0*/  SHF.R.S32.HI R59, RZ, 0x1f, R9 ;  /* 0x0000001fff3b7819 */ /* 0x000fe40000011409 */
[----:B------:R-:W-:Y:S02]  /*18ead0*/  SHF.R.S32.HI R13, RZ, 0x1f, R31 ;  /* 0x0000001fff0d7819 */ /* 0x000fe4000001141f */
[----:B--2---:R-:W-:Y:S02]  /*18eae0*/  SHF.R.S32.HI R18, RZ, 0x1f, R7 ;  /* 0x0000001fff127819 */ /* 0x004fe40000011407 */
[-C--:B0-----:R-:W-:Y:S01]  /*18eaf0*/  IADD3 R14, P0, PT, R7, R24.reuse, RZ ;  /* 0x00000018070e7210 */ /* 0x081fe20007f1e0ff */
[----:B------:R0:W-:Y:S04]  /*18eb00*/  STL.64 [R1+0x8970], R6 ;  /* 0x0089700601007387 */ /* 0x0001e80000100a00 */
[----:B------:R-:W-:Y:S01]  /*18eb10*/  IMAD.X R15, R18, 0x1, R23, P0 ;  /* 0x00000001120f7824 */ /* 0x000fe200000e0617 */
[----:B------:R-:W-:Y:S04]  /*18eb20*/  STL [R1+0x898c], R18 ;  /* 0x00898c1201007387 */ /* 0x000fe80000100800 */
[----:B------:R-:W2:Y:S01]  /*18eb30*/  LDL R5, [R1+0x4c] ;  /* 0x00004c0001057983 */ /* 0x000ea20000100800 */
[----:B0-----:R-:W-:-:S03]  /*18eb40*/  IADD3 R6, P0, PT, R34, R24, RZ ;  /* 0x0000001822067210 */ /* 0x001fc60007f1e0ff */
[----:B------:R0:W-:Y:S02]  /*18eb50*/  STL.64 [R1+0x44d8], R14 ;  /* 0x0044d80e01007387 */ /* 0x0001e40000100a00 */
[----:B0-----:R-:W-:-:S05]  /*18eb60*/  SHF.R.S32.HI R15, RZ, 0x1f, R34 ;  /* 0x0000001fff0f7819 */ /* 0x001fca0000011422 */
[----:B------:R-:W-:Y:S01]  /*18eb70*/  IMAD.X R7, R15, 0x1, R23, P0 ;  /* 0x000000010f077824 */ /* 0x000fe200000e0617 */
[----:B------:R0:W-:Y:S01]  /*18eb80*/  STL [R1+0x8990], R15 ;  /* 0x0089900f01007387 */ /* 0x0001e20000100800 */
[----:B------:R-:W-:-:S03]  /*18eb90*/  SHF.R.S32.HI R14, RZ, 0x1f, R11 ;  /* 0x0000001fff0e7819 */ /* 0x000fc6000001140b */
[----:B0-----:R-:W2:Y:S04]  /*18eba0*/  LDL R15, [R1+0x48] ;  /* 0x00004800010f7983 */ /* 0x001ea80000100800 */
[----:B------:R0:W-:Y:S01]  /*18ebb0*/  STL.64 [R1+0x4518], R6 ;  /* 0x0045180601007387 */ /* 0x0001e20000100a00 */
[----:B---3--:R-:W-:-:S03]  /*18ebc0*/  SHF.R.S32.HI R8, RZ, 0x1f, R57 ;  /* 0x0000001fff087819 */ /* 0x008fc60000011439 */
[----:B------:R-:W-:Y:S01]  /*18ebd0*/  STL.64 [R1+0x8ac8], R10 ;  /* 0x008ac80a01007387 */ /* 0x000fe20000100a00 */
[----:B0-----:R-:W-:-:S03]  /*18ebe0*/  IADD3 R6, P0, PT, R11, R24, RZ ;  /* 0x000000180b067210 */ /* 0x001fc60007f1e0ff */
[----:B------:R-:W-:Y:S02]  /*18ebf0*/  STL [R1+0x8994], R14 ;  /* 0x0089940e01007387 */ /* 0x000fe40000100800 */
[----:B------:R-:W-:-:S05]  /*18ec00*/  IMAD.X R7, R14, 0x1, R23, P0 ;  /* 0x000000010e077824 */ /* 0x000fca00000e0617 */
[----:B------:R0:W-:Y:S02]  /*18ec10*/  STL.64 [R1+0x4558], R6 ;  /* 0x0045580601007387 */ /* 0x0001e40000100a00 */
[----:B0-----:R-:W-:Y:S02]  /*18ec20*/  IADD3 R6, P0, PT, R57, R24, RZ ;  /* 0x0000001839067210 */ /* 0x001fe40007f1e0ff */
[----:B------:R0:W-:Y:S03]  /*18ec30*/  STL [R1+0x8998], R57 ;  /* 0x0089983901007387 */ /* 0x0001e60000100800 */
[----:B------:R-:W-:-:S05]  /*18ec40*/  IMAD.X R7, R8, 0x1, R23, P0 ;  /* 0x0000000108077824 */ /* 0x000fca00000e0617 */
[----:B------:R1:W-:Y:S01]  /*18ec50*/  STL.64 [R1+0x4588], R6 ;  /* 0x0045880601007387 */ /* 0x0003e20000100a00 */
[----:B------:R-:W-:-:S03]  /*18ec60*/  SHF.R.S32.HI R10, RZ, 0x1f, R17 ;  /* 0x0000001fff0a7819 */ /* 0x000fc60000011411 */
[----:B0-----:R-:W3:Y:S01]  /*18ec70*/  LDL R57, [R1+0x44] ;  /* 0x0000440001397983 */ /* 0x001ee20000100800 */
[----:B-1----:R-:W-:-:S03]  /*18ec80*/  IADD3 R6, P0, PT, R9, R24, RZ ;  /* 0x0000001809067210 */ /* 0x002fc60007f1e0ff */
[----:B------:R-:W-:Y:S02]  /*18ec90*/  STL [R1+0x899c], R59 ;  /* 0x00899c3b01007387 */ /* 0x000fe40000100800 */
[----:B------:R-:W-:-:S05]  /*18eca0*/  IMAD.X R7, R59, 0x1, R23, P0 ;  /* 0x000000013b077824 */ /* 0x000fca00000e0617 */
[----:B------:R0:W-:Y:S01]  /*18ecb0*/  STL.64 [R1+0x45c0], R6 ;  /* 0x0045c00601007387 */ /* 0x0001e20000100a00 */
[----:B------:R-:W-:Y:S01]  /*18ecc0*/  IMAD.MOV.U32 R8, RZ, RZ, R20 ;  /* 0x000000ffff087224 */ /* 0x000fe200078e0014 */
[----:B0-----:R-:W-:Y:S02]  /*18ecd0*/  IADD3 R6, P0, PT, R17, R24, RZ ;  /* 0x0000001811067210 */ /* 0x001fe40007f1e0ff */
[----:B------:R-:W-:Y:S03]  /*18ece0*/  STL [R1+0x388], R10 ;  /* 0x0003880a01007387 */ /* 0x000fe60000100800 */
[----:B------:R-:W-:Y:S01]  /*18ecf0*/  IMAD.X R7, R10, 0x1, R23, P0 ;  /* 0x000000010a077824 */ /* 0x000fe200000e0617 */
[----:B------:R-:W-:-:S04]  /*18ed00*/  SHF.R.S32.HI R20, RZ, 0x1f, R52 ;  /* 0x0000001fff147819 */ /* 0x000fc80000011434 */
[----:B------:R0:W-:Y:S02]  /*18ed10*/  STL.64 [R1+0x4600], R6 ;  /* 0x0046000601007387 */ /* 0x0001e40000100a00 */
[----:B0-----:R-:W-:Y:S02]  /*18ed20*/  IADD3 R6, P0, PT, R52, R24, RZ ;  /* 0x0000001834067210 */ /* 0x001fe40007f1e0ff */
[----:B------:R-:W-:Y:S03]  /*18ed30*/  STL [R1+0x38c], R20 ;  /* 0x00038c1401007387 */ /* 0x000fe60000100800 */
[----:B------:R-:W-:-:S05]  /*18ed40*/  IMAD.X R7, R20, 0x1, R23, P0 ;  /* 0x0000000114077824 */ /* 0x000fca00000e0617 */
[----:B------:R0:W-:Y:S01]  /*18ed50*/  STL.64 [R1+0x4640], R6 ;  /* 0x0046400601007387 */ /* 0x0001e20000100a00 */
[----:B------:R-:W-:-:S03]  /*18ed60*/  SHF.R.S32.HI R10, RZ, 0x1f, R28 ;  /* 0x0000001fff0a7819 */ /* 0x000fc6000001141c */
[----:B------:R1:W-:Y:S01]  /*18ed70*/  STL [R1+0x89a0], R13 ;  /* 0x0089a00d01007387 */ /* 0x0003e20000100800 */
[----:B0-----:R-:W-:-:S05]  /*18ed80*/  IADD3 R6, P0, PT, R31, R24, RZ ;  /* 0x000000181f067210 */ /* 0x001fca0007f1e0ff */
[--C-:B------:R-:W-:Y:S02]  /*18ed90*/  IMAD.X R7, R13, 0x1, R23.reuse, P0 ;  /* 0x000000010d077824 */ /* 0x100fe400000e0617 */
[----:B-1----:R-:W3:Y:S04]  /*18eda0*/  LDL R13, [R1+0x40] ;  /* 0x00004000010d7983 */ /* 0x002ee80000100800 */
[----:B------:R0:W-:Y:S01]  /*18edb0*/  STL.64 [R1+0x4680], R6 ;  /* 0x0046800601007387 */ /* 0x0001e20000100a00 */
[----:B----4-:R-:W-:Y:S02]  /*18edc0*/  SHF.R.S32.HI R55, RZ, 0x1f, R56 ;  /* 0x0000001fff377819 */ /* 0x010fe40000011438 */
[----:B0-----:R-:W-:Y:S01]  /*18edd0*/  IADD3 R6, P0, PT, R28, R24, RZ ;  /* 0x000000181c067210 */ /* 0x001fe20007f1e0ff */
[----:B------:R-:W-:Y:S04]  /*18ede0*/  STL [R1+0x394], R10 ;  /* 0x0003940a01007387 */ /* 0x000fe80000100800 */
[----:B------:R-:W-:-:S05]  /*18edf0*/  IMAD.X R7, R10, 0x1, R23, P0 ;  /* 0x000000010a077824 */ /* 0x000fca00000e0617 */
[----:B------:R0:W-:Y:S04]  /*18ee00*/  STL.64 [R1+0x46b8], R6 ;  /* 0x0046b80601007387 */ /* 0x0001e80000100a00 */
[----:B------:R-:W-:Y:S04]  /*18ee10*/  STL [R1+0x89a4], R56 ;  /* 0x0089a43801007387 */ /* 0x000fe80000100800 */
[----:B------:R-:W-:Y:S01]  /*18ee20*/  STL [R1+0x398], R55 ;  /* 0x0003983701007387 */ /* 0x000fe20000100800 */
[----:B0-----:R-:W-:-:S03]  /*18ee30*/  IADD3 R6, P0, PT, R56, R24, RZ ;  /* 0x0000001838067210 */ /* 0x001fc60007f1e0ff */
[----:B------:R0:W-:Y:S02]  /*18ee40*/  STL [R1+0x89a8], R55 ;  /* 0x0089a83701007387 */ /* 0x0001e40000100800 */
[----:B------:R-:W-:Y:S02]  /*18ee50*/  IMAD.X R7, R55, 0x1, R23, P0 ;  /* 0x0000000137077824 */ /* 0x000fe400000e0617 */
[----:B0-----:R-:W4:Y:S01]  /*18ee60*/  LDL R55, [R1+0x3c] ;  /* 0x00003c0001377983 */ /* 0x001f220000100800 */
[----:B------:R-:W-:-:S03]  /*18ee70*/  SHF.R.S32.HI R16, RZ, 0x1f, R8 ;  /* 0x0000001fff107819 */ /* 0x000fc60000011408 */
[----:B------:R0:W-:Y:S02]  /*18ee80*/  STL.64 [R1+0x46f0], R6 ;  /* 0x0046f00601007387 */ /* 0x0001e40000100a00 */
[----:B0-----:R-:W-:Y:S02]  /*18ee90*/  IADD3 R6, P0, PT, R8, R24, RZ ;  /* 0x0000001808067210 */ /* 0x001fe40007f1e0ff */
[----:B------:R-:W-:Y:S03]  /*18eea0*/  STL [R1+0x89ac], R16 ;  /* 0x0089ac1001007387 */ /* 0x000fe60000100800 */
[----:B------:R-:W-:-:S05]  /*18eeb0*/  IMAD.X R7, R16, 0x1, R23, P0 ;  /* 0x0000000110077824 */ /* 0x000fca00000e0617 */
        /* <DEDUP_REMOVED lines=19> */
[----:B0-----:R-:W-:-:S05]  /*18eff0*/  IADD3 R6, P0, PT, R57, R24, RZ ;  /* 0x0000001839067210 */ /* 0x001fca0007f1e0ff */
[----:B------:R-:W-:Y:S01]  /*18f000*/  IMAD.X R7, R14, 0x1, R23, P0 ;  /* 0x000000010e077824 */ /* 0x000fe200000e0617 */
[----:B-1----:R-:W3:Y:S04]  /*18f010*/  LDL R57, [R1+0x30] ;  /* 0x0000300001397983 */ /* 0x002ee80000100800 */
[----:B------:R-:W-:Y:S04]  /*18f020*/  STL [R1+0x3a8], R14 ;  /* 0x0003a80e01007387 */ /* 0x000fe80000100800 */
[----:B------:R-:W-:Y:S04]  /*18f030*/  STL [R1+0x89c4], R14 ;  /* 0x0089c40e01007387 */ /* 0x000fe80000100800 */
[----:B------:R0:W-:Y:S01]  /*18f040*/  STL.64 [R1+0x47e0], R6 ;  /* 0x0047e00601007387 */ /* 0x0001e20000100a00 */
[----:B------:R-:W-:-:S03]  /*18f050*/  SHF.R.S32.HI R59, RZ, 0x1f, R13 ;  /* 0x0000001fff3b7819 */ /* 0x000fc6000001140d */
        /* <DEDUP_REMOVED lines=55> */
[----:B------:R-:W-:-:S02]  /*18f3d0*/  IMAD.MOV.U32 R60, RZ, RZ, R58 ;  /* 0x000000ffff3c7224 */ /* 0x000fc400078e003a */
[----:B------:R-:W-:Y:S01]  /*18f3e0*/  IMAD.MOV.U32 R58, RZ, RZ, R39 ;  /* 0x000000ffff3a7224 */ /* 0x000fe200078e0027 */
[----:B--2---:R-:W-:Y:S02]  /*18f3f0*/  SHF.R.S32.HI R56, RZ, 0x1f, R5 ;  /* 0x0000001fff387819 */ /* 0x004fe40000011405 */
[-C--:B0-----:R-:W-:Y:S01]  /*18f400*/  IADD3 R6, P0, PT, R5, R24.reuse, RZ ;  /* 0x0000001805067210 */ /* 0x081fe20007f1e0ff */
[----:B------:R0:W-:Y:S04]  /*18f410*/  STL [R1+0x8a00], R5 ;  /* 0x008a000501007387 */ /* 0x0001e80000100800 */
[----:B------:R-:W-:Y:S01]  /*18f420*/  IMAD.X R7, R56, 0x1, R23, P0 ;  /* 0x0000000138077824 */ /* 0x000fe200000e0617 */
[----:B0-----:R-:W2:Y:S04]  /*18f430*/  LDL R5, [R1+0x10] ;  /* 0x0000100001057983 */ /* 0x001ea80000100800 */
[----:B------:R-:W-:Y:S04]  /*18f440*/  STL [R1+0x3c8], R56 ;  /* 0x0003c83801007387 */ /* 0x000fe80000100800 */
[----:B------:R0:W-:Y:S04]  /*18f450*/  STL.64 [R1+0x49b8], R6 ;  /* 0x0049b80601007387 */ /* 0x0001e80000100a00 */
[----:B------:R-:W-:Y:S01]  /*18f460*/  STL [R1+0x8a04], R56 ;  /* 0x008a043801007387 */ /* 0x000fe20000100800 */
[----:B0-----:R-:W-:Y:S01]  /*18f470*/  IMAD.MOV.U32 R7, RZ, RZ, R61 ;  /* 0x000000ffff077224 */ /* 0x001fe200078e003d */
[----:B------:R-:W-:Y:S01]  /*18f480*/  SHF.R.S32.HI R16, RZ, 0x1f, R15 ;  /* 0x0000001fff107819 */ /* 0x000fe2000001140f */
[----:B------:R-:W-:Y:S01]  /*18f490*/  IMAD.MOV.U32 R61, RZ, RZ, R38 ;  /* 0x000000ffff3d7224 */ /* 0x000fe200078e0026 */
[----:B------:R-:W-:Y:S01]  /*18f4a0*/  IADD3 R38, P0, PT, R15, R24, RZ ;  /* 0x000000180f267210 */ /* 0x000fe20007f1e0ff */
[----:B------:R0:W-:Y:S04]  /*18f4b0*/  STL [R1+0x8a08], R15 ;  /* 0x008a080f01007387 */ /* 0x0001e80000100800 */
[----:B------:R-:W-:Y:S01]  /*18f4c0*/  IMAD.X R39, R16, 0x1, R23, P0 ;  /* 0x0000000110277824 */ /* 0x000fe200000e0617 */
[----:B0-----:R-:W2:Y:S04]  /*18f4d0*/  LDL R15, [R1+0xc] ;  /* 0x00000c00010f7983 */ /* 0x001ea80000100800 */
[----:B------:R-:W-:Y:S04]  /*18f4e0*/  STL [R1+0x3cc], R16 ;  /* 0x0003cc1001007387 */ /* 0x000fe80000100800 */
[----:B------:R-:W-:Y:S04]  /*18f4f0*/  STL [R1+0x8a0c], R16 ;  /* 0x008a0c1001007387 */ /* 0x000fe80000100800 */
[----:B------:R0:W-:Y:S01]  /*18f500*/  STL.64 [R1+0x49f0], R38 ;  /* 0x0049f02601007387 */ /* 0x0001e20000100a00 */
[----:B------:R-:W-:Y:S01]  /*18f510*/  IMAD.MOV.U32 R6, RZ, RZ, R36 ;  /* 0x000000ffff067224 */ /* 0x000fe200078e0024 */
[----:B---3--:R-:W-:-:S02]  /*18f520*/  SHF.R.S32.HI R8, RZ, 0x1f, R57 ;  /* 0x0000001fff087819 */ /* 0x008fc40000011439 */
[----:B0-----:R-:W-:Y:S01]  /*18f530*/  IADD3 R38, P0, PT, R57, R24, RZ ;  /* 0x0000001839267210 */ /* 0x001fe20007f1e0ff */
[----:B------:R0:W-:Y:S04]  /*18f540*/  STL [R1+0x8a10], R57 ;  /* 0x008a103901007387 */ /* 0x0001e80000100800 */
[----:B------:R-:W-:Y:S01]  /*18f550*/  IMAD.X R39, R8, 0x1, R23, P0 ;  /* 0x0000000108277824 */ /* 0x000fe200000e0617 */
[----:B0-----:R-:W3:Y:S04]  /*18f560*/  LDL R57, [R1+0x8] ;  /* 0x0000080001397983 */ /* 0x001ee80000100800 */
        /* <DEDUP_REMOVED lines=9> */
[----:B------:R0:W-:Y:S04]  /*18f600*/  STL.64 [R1+0x4a68], R38 ;  /* 0x004a682601007387 */ /* 0x0001e80000100a00 */
[----:B0-----:R-:W3:Y:S04]  /*18f610*/  LDL.LU.64 R38, [R1+0x8b10] ;  /* 0x008b100001267983 */ /* 0x001ee80000300a00 */
[----:B------:R-:W-:Y:S01]  /*18f620*/  STL [R1+0x8a1c], R18 ;  /* 0x008a1c1201007387 */ /* 0x000fe20000100800 */
[----:B----4-:R-:W-:-:S03]  /*18f630*/  SHF.R.S32.HI R14, RZ, 0x1f, R55 ;  /* 0x0000001fff0e7819 */ /* 0x010fc60000011437 */
[----:B------:R0:W-:Y:S01]  /*18f640*/  STL [R1+0x8a20], R55 ;  /* 0x008a203701007387 */ /* 0x0001e20000100800 */
[----:B------:R-:W-:-:S03]  /*18f650*/  IADD3 R36, P0, PT, R55, R24, RZ ;  /* 0x0000001837247210 */ /* 0x000fc60007f1e0ff */
[----:B0-----:R-:W4:Y:S01]  /*18f660*/  LDL R55, [R1] ;  /* 0x0000000001377983 */ /* 0x001f220000100800 */
[----:B------:R-:W-:Y:S02]  /*18f670*/  IMAD.MOV.U32 R16, RZ, RZ, R29 ;  /* 0x000000ffff107224 */ /* 0x000fe400078e001d */
[----:B------:R-:W-:Y:S02]  /*18f680*/  IMAD.MOV.U32 R29, RZ, RZ, R37 ;  /* 0x000000ffff1d7224 */ /* 0x000fe400078e0025 */
[----:B------:R-:W-:Y:S01]  /*18f690*/  IMAD.X R37, R14, 0x1, R23, P0 ;  /* 0x000000010e257824 */ /* 0x000fe200000e0617 */
[----:B------:R-:W-:Y:S01]  /*18f6a0*/  STL [R1+0x3d8], R14 ;  /* 0x0003d80e01007387 */ /* 0x000fe20000100800 */
[----:B------:R-:W-:-:S03]  /*18f6b0*/  IMAD.MOV.U32 R18, RZ, RZ, R34 ;  /* 0x000000ffff127224 */ /* 0x000fc600078e0022 */
[----:B------:R0:W-:Y:S01]  /*18f6c0*/  STL.64 [R1+0x4aa0], R36 ;  /* 0x004aa02401007387 */ /* 0x0001e20000100a00 */
[----:B------:R-:W-:-:S03]  /*18f6d0*/  IMAD.MOV.U32 R11, RZ, RZ, R35 ;  /* 0x000000ffff0b7224 */ /* 0x000fc600078e0023 */
[----:B0-----:R-:W4:Y:S01]  /*18f6e0*/  LDL.LU.64 R36, [R1+0x8b08] ;  /* 0x008b080001247983 */ /* 0x001f220000300a00 */
[----:B--2---:R-:W-:Y:S02]  /*18f6f0*/  SHF.R.S32.HI R59, RZ, 0x1f, R5 ;  /* 0x0000001fff3b7819 */ /* 0x004fe40000011405 */
[----:B------:R-:W-:Y:S01]  /*18f700*/  IADD3 R34, P0, PT, R5, R24, RZ ;  /* 0x0000001805227210 */ /* 0x000fe20007f1e0ff */
[----:B------:R0:W-:Y:S04]  /*18f710*/  STL [R1+0x8a30], R5 ;  /* 0x008a300501007387 */ /* 0x0001e80000100800 */
[----:B------:R-:W-:Y:S01]  /*18f720*/  IMAD.X R35, R59, 0x1, R23, P0 ;  /* 0x000000013b237824 */ /* 0x000fe200000e0617 */
[----:B------:R-:W-:Y:S01]  /*18f730*/  STL [R1+0x3dc], R59 ;  /* 0x0003dc3b01007387 */ /* 0x000fe20000100800 */
[----:B0-----:R-:W-:-:S03]  /*18f740*/  IMAD.MOV.U32 R5, RZ, RZ, R32 ;  /* 0x000000ffff057224 */ /* 0x001fc600078e0020 */
[----:B------:R0:W-:Y:S04]  /*18f750*/  STL.64 [R1+0x4ae0], R34 ;  /* 0x004ae02201007387 */ /* 0x0001e80000100a00 */
[----:B0-----:R-:W2:Y:S04]  /*18f760*/  LDL.LU.64 R34, [R1+0x8b00] ;  /* 0x008b000001227983 */ /* 0x001ea80000300a00 */
[----:B------:R0:W-:Y:S01]  /*18f770*/  STL [R1+0x8a40], R59 ;  /* 0x008a403b01007387 */ /* 0x0001e20000100800 */
[----:B------:R-:W-:Y:S02]  /*18f780*/  SHF.R.S32.HI R56, RZ, 0x1f, R15 ;  /* 0x0000001fff387819 */ /* 0x000fe4000001140f */
[----:B------:R-:W-:Y:S01]  /*18f790*/  IADD3 R32, P0, PT, R15, R24, RZ ;  /* 0x000000180f207210 */ /* 0x000fe20007f1e0ff */
[----:B0-----:R-:W-:-:S04]  /*18f7a0*/  IMAD.MOV.U32 R59, RZ, RZ, R33 ;  /* 0x000000ffff3b7224 */ /* 0x001fc800078e0021 */
[----:B------:R-:W-:Y:S01]  /*18f7b0*/  IMAD.X R33, R56, 0x1, R23, P0 ;  /* 0x0000000138217824 */ /* 0x000fe200000e0617 */
[----:B------:R0:W-:Y:S04]  /*18f7c0*/  STL.64 [R1+0x8a28], R14 ;  /* 0x008a280e01007387 */ /* 0x0001e80000100a00 */
[----:B------:R-:W-:Y:S04]  /*18f7d0*/  STL [R1+0x3e0], R56 ;  /* 0x0003e03801007387 */ /* 0x000fe80000100800 */
[----:B------:R1:W-:Y:S01]  /*18f7e0*/  STL.64 [R1+0x4b20], R32 ;  /* 0x004b202001007387 */ /* 0x0003e20000100a00 */
[----:B0-----:R-:W-:Y:S01]  /*18f7f0*/  IMAD.MOV.U32 R15, RZ, RZ, R16 ;  /* 0x000000ffff0f7224 */ /* 0x001fe200078e0010 */
[----:B---3--:R-:W-:-:S02]  /*18f800*/  SHF.R.S32.HI R16, RZ, 0x1f, R57 ;  /* 0x0000001fff107819 */ /* 0x008fc40000011439 */
[----:B-1----:R-:W-:Y:S01]  /*18f810*/  IADD3 R32, P0, PT, R57, R24, RZ ;  /* 0x0000001839207210 */ /* 0x002fe20007f1e0ff */
[----:B------:R-:W-:Y:S04]  /*18f820*/  STL.64 [R1+0x8a38], R56 ;  /* 0x008a383801007387 */ /* 0x000fe80000100a00 */
[----:B------:R-:W-:Y:S01]  /*18f830*/  IMAD.X R33, R16, 0x1, R23, P0 ;  /* 0x0000000110217824 */ /* 0x000fe200000e0617 */
[----:B------:R-:W-:Y:S04]  /*18f840*/  STL [R1+0x3e4], R16 ;  /* 0x0003e41001007387 */ /* 0x000fe80000100800 */
[----:B------:R0:W-:Y:S04]  /*18f850*/  STL.64 [R1+0x4b58], R32 ;  /* 0x004b582001007387 */ /* 0x0001e80000100a00 */
[----:B0-----:R-:W3:Y:S04]  /*18f860*/  LDL.LU.64 R32, [R1+0x8af8] ;  /* 0x008af80001207983 */ /* 0x001ee80000300a00 */
[----:B------:R-:W-:Y:S01]  /*18f870*/  STL [R1+0x8a50], R16 ;  /* 0x008a501001007387 */ /* 0x000fe20000100800 */
[----:B------:R-:W-:-:S02]  /*18f880*/  SHF.R.S32.HI R8, RZ, 0x1f, R13 ;  /* 0x0000001fff087819 */ /* 0x000fc4000001140d */
[----:B------:R-:W-:Y:S01]  /*18f890*/  IADD3 R56, P0, PT, R13, R24, RZ ;  /* 0x000000180d387210 */ /* 0x000fe20007f1e0ff */
[----:B------:R0:W-:Y:S04]  /*18f8a0*/  STL [R1+0x8a60], R13 ;  /* 0x008a600d01007387 */ /* 0x0001e80000100800 */
[----:B------:R-:W-:Y:S01]  /*18f8b0*/  IMAD.X R57, R8, 0x1, R23, P0 ;  /* 0x0000000108397824 */ /* 0x000fe200000e0617 */
[----:B------:R-:W-:Y:S04]  /*18f8c0*/  STL [R1+0x3e8], R8 ;  /* 0x0003e80801007387 */ /* 0x000fe80000100800 */
[----:B------:R1:W-:Y:S04]  /*18f8d0*/  STL.64 [R1+0x4b88], R56 ;  /* 0x004b883801007387 */ /* 0x0003e80000100a00 */
[----:B------:R1:W-:Y:S01]  /*18f8e0*/  STL [R1+0x8a70], R8 ;  /* 0x008a700801007387 */ /* 0x0003e20000100800 */
[----:B0-----:R-:W-:-:S02]  /*18f8f0*/  IMAD.MOV.U32 R13, RZ, RZ, R15 ;  /* 0x000000ffff0d7224 */ /* 0x001fc400078e000f */
[----:B------:R-:W-:Y:S02]  /*18f900*/  IMAD.MOV.U32 R15, RZ, RZ, R31 ;  /* 0x000000ffff0f7224 */ /* 0x000fe400078e001f */
[----:B-1----:R-:W-:Y:S02]  /*18f910*/  IMAD.MOV.U32 R56, RZ, RZ, R18 ;  /* 0x000000ffff387224 */ /* 0x002fe400078e0012 */
[----:B------:R-:W-:Y:S02]  /*18f920*/  IMAD.MOV.U32 R8, RZ, RZ, R11 ;  /* 0x000000ffff087224 */ /* 0x000fe400078e000b */
[----:B------:R-:W-:Y:S02]  /*18f930*/  IMAD.MOV.U32 R11, RZ, RZ, R30 ;  /* 0x000000ffff0b7224 */ /* 0x000fe400078e001e */
[----:B------:R-:W-:Y:S02]  /*18f940*/  IMAD.MOV.U32 R57, RZ, RZ, R6 ;  /* 0x000000ffff397224 */ /* 0x000fe400078e0006 */
[----:B------:R-:W-:Y:S01]  /*18f950*/  IMAD.MOV.U32 R6, RZ, RZ, R3 ;  /* 0x000000ffff067224 */ /* 0x000fe200078e0003 */
[----:B------:R-:W-:-:S02]  /*18f960*/  SHF.R.S32.HI R3, RZ, 0x1f, R51 ;  /* 0x0000001fff037819 */ /* 0x000fc40000011433 */
[----:B----4-:R-:W-:Y:S02]  /*18f970*/  SHF.R.S32.HI R18, RZ, 0x1f, R55 ;  /* 0x0000001fff127819 */ /* 0x010fe40000011437 */
[-C--:B------:R-:W-:Y:S01]  /*18f980*/  IADD3 R30, P0, PT, R55, R24.reuse, RZ ;  /* 0x00000018371e7210 */ /* 0x080fe20007f1e0ff */
[----:B------:R-:W-:Y:S04]  /*18f990*/  STL [R1+0x8a80], R55 ;  /* 0x008a803701007387 */ /* 0x000fe80000100800 */
[----:B------:R-:W-:Y:S01]  /*18f9a0*/  IMAD.X R31, R18, 0x1, R23, P0 ;  /* 0x00000001121f7824 */ /* 0x000fe200000e0617 */
[----:B------:R-:W-:Y:S04]  /*18f9b0*/  STL [R1+0x3ec], R18 ;  /* 0x0003ec1201007387 */ /* 0x000fe80000100800 */
[----:B------:R-:W-:Y:S04]  /*18f9c0*/  STL [R1+0x8a90], R18 ;  /* 0x008a901201007387 */ /* 0x000fe80000100800 */
[----:B------:R0:W-:Y:S02]  /*18f9d0*/  STL.64 [R1+0x4bc8], R30 ;  /* 0x004bc81e01007387 */ /* 0x0001e40000100a00 */
[----:B0-----:R-:W-:-:S05]  /*18f9e0*/  IADD3 R30, P0, PT, R51, R24, RZ ;  /* 0x00000018331e7210 */ /* 0x001fca0007f1e0ff */
[----:B------:R-:W-:-:S05]  /*18f9f0*/  IMAD.X R31, R3, 0x1, R23, P0 ;  /* 0x00000001031f7824 */ /* 0x000fca00000e0617 */
[----:B------:R0:W-:Y:S01]  /*18fa00*/  STL.64 [R1+0x4c08], R30 ;  /* 0x004c081e01007387 */ /* 0x0001e20000100a00 */
[----:B------:R-:W-:-:S03]  /*18fa10*/  IMAD.MOV.U32 R55, RZ, RZ, R28 ;  /* 0x000000ffff377224 */ /* 0x000fc600078e001c */
[----:B0-----:R-:W4:Y:S01]  /*18fa20*/  LDL.LU.64 R30, [R1+0x8af0] ;  /* 0x008af000011e7983 */ /* 0x001f220000300a00 */
[----:B------:R-:W-:Y:S02]  /*18fa30*/  SHF.R.S32.HI R16, RZ, 0x1f, R50 ;  /* 0x0000001fff107819 */ /* 0x000fe40000011432 */
[----:B------:R-:W-:Y:S01]  /*18fa40*/  IADD3 R28, P0, PT, R50, R24, RZ ;  /* 0x00000018321c7210 */ /* 0x000fe20007f1e0ff */
[----:B------:R-:W-:Y:S01]  /*18fa50*/  IMAD.MOV.U32 R3, RZ, RZ, R29 ;  /* 0x000000ffff037224 */ /* 0x000fe200078e001d */
[----:B------:R0:W-:Y:S03]  /*18fa60*/  STL.64 [R1+0x8a48], R50 ;  /* 0x008a483201007387 */ /* 0x0001e60000100a00 */
[----:B------:R-:W-:Y:S01]  /*18fa70*/  IMAD.X R29, R16, 0x1, R23, P0 ;  /* 0x00000001101d7824 */ /* 0x000fe200000e0617 */
[----:B------:R-:W-:-:S04]  /*18fa80*/  SHF.R.S32.HI R16, RZ, 0x1f, R49 ;  /* 0x0000001fff107819 */ /* 0x000fc80000011431 */
[----:B------:R1:W-:Y:S01]  /*18fa90*/  STL.64 [R1+0x4c48], R28 ;  /* 0x004c481c01007387 */ /* 0x0003e20000100a00 */
[----:B0-----:R-:W-:-:S05]  /*18faa0*/  IADD3 R50, P0, PT, R49, R24, RZ ;  /* 0x0000001831327210 */ /* 0x001fca0007f1e0ff */
[----:B------:R-:W-:Y:S01]  /*18fab0*/  IMAD.X R51, R16, 0x1, R23, P0 ;  /* 0x0000000110337824 */ /* 0x000fe200000e0617 */
[----:B-1----:R-:W3:Y:S04]  /*18fac0*/  LDL.LU.64 R28, [R1+0x8ae8] ;  /* 0x008ae800011c7983 */ /* 0x002ee80000300a00 */
[----:B------:R0:W-:Y:S01]  /*18fad0*/  STL.64 [R1+0x4c98], R50 ;  /* 0x004c983201007387 */ /* 0x0001e20000100a00 */
[----:B------:R-:W-:Y:S02]  /*18fae0*/  IMAD.MOV.U32 R14, RZ, RZ, R59 ;  /* 0x000000ffff0e7224 */ /* 0x000fe400078e003b */
[----:B------:R-:W-:Y:S01]  /*18faf0*/  IMAD.MOV.U32 R59, RZ, RZ, R7 ;  /* 0x000000ffff3b7224 */ /* 0x000fe200078e0007 */
[----:B------:R-:W-:Y:S01]  /*18fb00*/  SHF.R.S32.HI R7, RZ, 0x1f, R27 ;  /* 0x0000001fff077819 */ /* 0x000fe2000001141b */
[----:B------:R-:W-:-:S02]  /*18fb10*/  IMAD.MOV.U32 R18, RZ, RZ, R13 ;  /* 0x000000ffff127224 */ /* 0x000fc400078e000d */
[----:B0-----:R-:W-:Y:S02]  /*18fb20*/  IMAD.MOV.U32 R51, RZ, RZ, R55 ;  /* 0x000000ffff337224 */ /* 0x001fe400078e0037 */
[----:B------:R-:W-:Y:S02]  /*18fb30*/  IMAD.MOV.U32 R50, RZ, RZ, R8 ;  /* 0x000000ffff327224 */ /* 0x000fe400078e0008 */
[----:B------:R-:W-:Y:S01]  /*18fb40*/  IMAD.MOV.U32 R55, RZ, RZ, R0 ;  /* 0x000000ffff377224 */ /* 0x000fe200078e0000 */
[----:B------:R-:W-:Y:S01]  /*18fb50*/  SHF.R.S32.HI R0, RZ, 0x1f, R48 ;  /* 0x0000001fff007819 */ /* 0x000fe20000011430 */
[----:B------:R-:W-:Y:S01]  /*18fb60*/  IMAD.MOV.U32 R8, RZ, RZ, R26 ;  /* 0x000000ffff087224 */ /* 0x000fe200078e001a */
[----:B------:R-:W-:Y:S01]  /*18fb70*/  IADD3 R26, P0, PT, R48, R24, RZ ;  /* 0x00000018301a7210 */ /* 0x000fe20007f1e0ff */
[----:B------:R-:W-:-:S04]  /*18fb80*/  IMAD.MOV.U32 R13, RZ, RZ, R27 ;  /* 0x000000ffff0d7224 */ /* 0x000fc800078e001b */
[----:B------:R-:W-:Y:S01]  /*18fb90*/  IMAD.X R27, R0, 0x1, R23, P0 ;  /* 0x00000001001b7824 */ /* 0x000fe200000e0617 */
[----:B------:R-:W-:Y:S04]  /*18fba0*/  STL.64 [R1+0x8a58], R48 ;  /* 0x008a583001007387 */ /* 0x000fe80000100a00 */
[----:B------:R0:W-:Y:S04]  /*18fbb0*/  STL.64 [R1+0x4cd0], R26 ;  /* 0x004cd01a01007387 */ /* 0x0001e80000100a00 */
[----:B0-----:R-:W4:Y:S01]  /*18fbc0*/  LDL.LU.64 R26, [R1+0x8ae0] ;  /* 0x008ae000011a7983 */ /* 0x001f220000300a00 */
[----:B------:R-:W-:-:S02]  /*18fbd0*/  IMAD.MOV.U32 R16, RZ, RZ, R56 ;  /* 0x000000ffff107224 */ /* 0x000fc400078e0038 */
[----:B------:R-:W-:Y:S01]  /*18fbe0*/  IMAD.MOV.U32 R56, RZ, RZ, R14 ;  /* 0x000000ffff387224 */ /* 0x000fe200078e000e */
[--C-:B------:R-:W-:Y:S01]  /*18fbf0*/  SHF.R.S32.HI R14, RZ, 0x1f, R2.reuse ;  /* 0x0000001fff0e7819 */ /* 0x100fe20000011402 */
[----:B------:R-:W-:Y:S01]  /*18fc00*/  IMAD.MOV.U32 R49, RZ, RZ, R2 ;  /* 0x000000ffff317224 */ /* 0x000fe200078e0002 */
[----:B------:R-:W-:Y:S02]  /*18fc10*/  SHF.R.S32.HI R48, RZ, 0x1f, R47 ;  /* 0x0000001fff307819 */ /* 0x000fe4000001142f */
[----:B------:R-:W-:Y:S01]  /*18fc20*/  IADD3 R2, P0, PT, R47, R24, RZ ;  /* 0x000000182f027210 */ /* 0x000fe20007f1e0ff */
[----:B------:R-:W-:-:S04]  /*18fc30*/  IMAD.MOV.U32 R0, RZ, RZ, R3 ;  /* 0x000000ffff007224 */ /* 0x000fc800078e0003 */
[----:B------:R-:W-:Y:S01]  /*18fc40*/  IMAD.X R3, R48, 0x1, R23, P0 ;  /* 0x0000000130037824 */ /* 0x000fe200000e0617 */
[----:B------:R-:W-:-:S04]  /*18fc50*/  SHF.R.S32.HI R48, RZ, 0x1f, R46 ;  /* 0x0000001fff307819 */ /* 0x000fc8000001142e */
[----:B------:R0:W-:Y:S02]  /*18fc60*/  STL.64 [R1+0x4d08], R2 ;  /* 0x004d080201007387 */ /* 0x0001e40000100a00 */
[----:B0-----:R-:W-:Y:S02]  /*18fc70*/  IADD3 R2, P0, PT, R46, R24, RZ ;  /* 0x000000182e027210 */ /* 0x001fe40007f1e0ff */
[----:B------:R-:W-:Y:S03]  /*18fc80*/  STL.64 [R1+0x8a68], R46 ;  /* 0x008a682e01007387 */ /* 0x000fe60000100a00 */
[----:B------:R-:W-:Y:S02]  /*18fc90*/  IMAD.X R3, R48, 0x1, R23, P0 ;  /* 0x0000000130037824 */ /* 0x000fe400000e0617 */
[----:B------:R-:W-:-:S03]  /*18fca0*/  IMAD.MOV.U32 R48, RZ, RZ, R49 ;  /* 0x000000ffff307224 */ /* 0x000fc600078e0031 */
[----:B------:R0:W-:Y:S01]  /*18fcb0*/  STL.64 [R1+0x4d48], R2 ;  /* 0x004d480201007387 */ /* 0x0001e20000100a00 */
[----:B------:R-:W-:Y:S02]  /*18fcc0*/  IMAD.MOV.U32 R49, RZ, RZ, R18 ;  /* 0x000000ffff317224 */ /* 0x000fe400078e0012 */
[----:B------:R-:W-:Y:S02]  /*18fcd0*/  IMAD.MOV.U32 R18, RZ, RZ, R55 ;  /* 0x000000ffff127224 */ /* 0x000fe400078e0037 */
[----:B------:R-:W-:Y:S02]  /*18fce0*/  IMAD.MOV.U32 R55, RZ, RZ, R8 ;  /* 0x000000ffff377224 */ /* 0x000fe400078e0008 */
[----:B------:R-:W-:Y:S01]  /*18fcf0*/  IMAD.MOV.U32 R8, RZ, RZ, R13 ;  /* 0x000000ffff087224 */ /* 0x000fe200078e000d */
[----:B0-----:R-:W4:Y:S01]  /*18fd00*/  LDL.LU.64 R2, [R1+0x8ad8] ;  /* 0x008ad80001027983 */ /* 0x001f220000300a00 */
[----:B------:R-:W-:Y:S01]  /*18fd10*/  IMAD.MOV.U32 R13, RZ, RZ, R5 ;  /* 0x000000ffff0d7224 */ /* 0x000fe200078e0005 */
[----:B------:R-:W-:Y:S01]  /*18fd20*/  IADD3 R46, P0, PT, R45, R24, RZ ;  /* 0x000000182d2e7210 */ /* 0x000fe20007f1e0ff */
[----:B------:R-:W-:Y:S01]  /*18fd30*/  IMAD.MOV.U32 R5, RZ, RZ, R54 ;  /* 0x000000ffff057224 */ /* 0x000fe200078e0036 */
[----:B------:R-:W-:-:S05]  /*18fd40*/  SHF.R.S32.HI R54, RZ, 0x1f, R45 ;  /* 0x0000001fff367819 */ /* 0x000fca000001142d */
[----:B------:R-:W-:Y:S02]  /*18fd50*/  IMAD.X R47, R54, 0x1, R23, P0 ;  /* 0x00000001362f7824 */ /* 0x000fe400000e0617 */
[----:B------:R-:W-:Y:S01]  /*18fd60*/  IMAD.MOV.U32 R54, RZ, RZ, R0 ;  /* 0x000000ffff367224 */ /* 0x000fe200078e0000 */
[----:B------:R-:W-:Y:S02]  /*18fd70*/  SHF.R.S32.HI R0, RZ, 0x1f, R44 ;  /* 0x0000001fff007819 */ /* 0x000fe4000001142c */
[----:B------:R0:W-:Y:S04]  /*18fd80*/  STL.64 [R1+0x4d88], R46 ;  /* 0x004d882e01007387 */ /* 0x0001e80000100a00 */
[----:B------:R1:W-:Y:S01]  /*18fd90*/  STL.64 [R1+0x8a78], R44 ;  /* 0x008a782c01007387 */ /* 0x0003e20000100a00 */
[----:B0-----:R-:W-:-:S05]  /*18fda0*/  IADD3 R46, P0, PT, R44, R24, RZ ;  /* 0x000000182c2e7210 */ /* 0x001fca0007f1e0ff */
[----:B------:R-:W-:Y:S02]  /*18fdb0*/  IMAD.X R47, R0, 0x1, R23, P0 ;  /* 0x00000001002f7824 */ /* 0x000fe400000e0617 */
[----:B------:R-:W4:Y:S01]  /*18fdc0*/  LDL.LU R0, [R1+0x8ad0] ;  /* 0x008ad00001007983 */ /* 0x000f220000300800 */
[----:B-1----:R-:W-:-:S03]  /*18fdd0*/  IADD3 R44, P0, PT, R43, R24, RZ ;  /* 0x000000182b2c7210 */ /* 0x002fc60007f1e0ff */
[----:B------:R0:W-:Y:S02]  /*18fde0*/  STL.64 [R1+0x4dc0], R46 ;  /* 0x004dc02e01007387 */ /* 0x0001e40000100a00 */
[----:B0-----:R-:W-:Y:S01]  /*18fdf0*/  SHF.R.S32.HI R46, RZ, 0x1f, R43 ;  /* 0x0000001fff2e7819 */ /* 0x001fe2000001142b */
[----:B------:R-:W-:Y:S02]  /*18fe00*/  IMAD.MOV.U32 R47, RZ, RZ, R48 ;  /* 0x000000ffff2f7224 */ /* 0x000fe400078e0030 */
[----:B------:R-:W-:Y:S02]  /*18fe10*/  IMAD.MOV.U32 R48, RZ, RZ, R49 ;  /* 0x000000ffff307224 */ /* 0x000fe400078e0031 */
[----:B------:R-:W-:Y:S02]  /*18fe20*/  IMAD.X R45, R46, 0x1, R23, P0 ;  /* 0x000000012e2d7824 */ /* 0x000fe400000e0617 */
[----:B------:R-:W-:Y:S02]  /*18fe30*/  IMAD.MOV.U32 R49, RZ, RZ, R18 ;  /* 0x000000ffff317224 */ /* 0x000fe400078e0012 */
[----:B------:R-:W-:-:S02]  /*18fe40*/  IMAD.MOV.U32 R18, RZ, RZ, R55 ;  /* 0x000000ffff127224 */ /* 0x000fc400078e0037 */
[----:B------:R-:W-:Y:S01]  /*18fe50*/  IMAD.MOV.U32 R55, RZ, RZ, R8 ;  /* 0x000000ffff377224 */ /* 0x000fe200078e0008 */
[----:B------:R0:W-:Y:S01]  /*18fe60*/  STL.64 [R1+0x4df8], R44 ;  /* 0x004df82c01007387 */ /* 0x0001e20000100a00 */
[----:B------:R-:W-:Y:S02]  /*18fe70*/  IMAD.MOV.U32 R8, RZ, RZ, R13 ;  /* 0x000000ffff087224 */ /* 0x000fe400078e000d */
[----:B------:R-:W-:Y:S01]  /*18fe80*/  IMAD.MOV.U32 R13, RZ, RZ, R5 ;  /* 0x000000ffff0d7224 */ /* 0x000fe200078e0005 */
[----:B------:R-:W-:Y:S01]  /*18fe90*/  SHF.R.S32.HI R5, RZ, 0x1f, R42 ;  /* 0x0000001fff057819 */ /* 0x000fe2000001142a */
[----:B------:R1:W-:Y:S01]  /*18fea0*/  STL.64 [R1+0x8a88], R42 ;  /* 0x008a882a01007387 */ /* 0x0003e20000100a00 */
[----:B0-----:R-:W-:-:S05]  /*18feb0*/  IADD3 R44, P0, PT, R42, R24, RZ ;  /* 0x000000182a2c7210 */ /* 0x001fca0007f1e0ff */
[----:B------:R-:W-:Y:S01]  /*18fec0*/  IMAD.X R45, R5, 0x1, R23, P0 ;  /* 0x00000001052d7824 */ /* 0x000fe200000e0617 */
[----:B------:R-:W-:Y:S02]  /*18fed0*/  SHF.R.S32.HI R5, RZ, 0x1f, R41 ;  /* 0x0000001fff057819 */ /* 0x000fe40000011429 */
[----:B-1----:R-:W-:Y:S02]  /*18fee0*/  IADD3 R42, P0, PT, R41, R24, RZ ;  /* 0x00000018292a7210 */ /* 0x002fe40007f1e0ff */
[----:B------:R0:W-:Y:S03]  /*18fef0*/  STL.64 [R1+0x4e30], R44 ;  /* 0x004e302c01007387 */ /* 0x0001e60000100a00 */
[----:B------:R-:W-:Y:S01]  /*18ff00*/  IMAD.X R43, R5, 0x1, R23, P0 ;  /* 0x00000001052b7824 */ /* 0x000fe200000e0617 */
[----:B------:R-:W-:Y:S04]  /*18ff10*/  STL [R1+0x8aa0], R5 ;  /* 0x008aa00501007387 */ /* 0x000fe80000100800 */
[----:B------:R1:W-:Y:S01]  /*18ff20*/  STL.64 [R1+0x4e70], R42 ;  /* 0x004e702a01007387 */ /* 0x0003e20000100a00 */
[----:B0-----:R-:W-:Y:S01]  /*18ff30*/  SHF.R.S32.HI R44, RZ, 0x1f, R40 ;  /* 0x0000001fff2c7819 */ /* 0x001fe20000011428 */
[----:B------:R-:W-:-:S02]  /*18ff40*/  IMAD.MOV.U32 R45, RZ, RZ, R47 ;  /* 0x000000ffff2d7224 */ /* 0x000fc400078e002f */
[----:B------:R-:W-:Y:S02]  /*18ff50*/  IMAD.MOV.U32 R47, RZ, RZ, R49 ;  /* 0x000000ffff2f7224 */ /* 0x000fe400078e0031 */
[----:B------:R-:W-:Y:S01]  /*18ff60*/  IMAD.MOV.U32 R49, RZ, RZ, R55 ;  /* 0x000000ffff317224 */ /* 0x000fe200078e0037 */
[-C--:B-1----:R-:W-:Y:S01]  /*18ff70*/  IADD3 R42, P0, PT, R40, R24.reuse, RZ ;  /* 0x00000018282a7210 */ /* 0x082fe20007f1e0ff */
[----:B------:R-:W-:Y:S01]  /*18ff80*/  IMAD.MOV.U32 R55, RZ, RZ, R13 ;  /* 0x000000ffff377224 */ /* 0x000fe200078e000d */
[----:B------:R0:W-:Y:S01]  /*18ff90*/  STL.64 [R1+0x8a98], R40 ;  /* 0x008a982801007387 */ /* 0x0001e20000100a00 */
[----:B------:R-:W-:Y:S01]  /*18ffa0*/  IMAD.MOV.U32 R13, RZ, RZ, R59 ;  /* 0x000000ffff0d7224 */ /* 0x000fe200078e003b */
[----:B------:R-:W-:Y:S01]  /*18ffb0*/  SHF.R.S32.HI R59, RZ, 0x1f, R39 ;  /* 0x0000001fff3b7819 */ /* 0x000fe20000011427 */
[----:B------:R-:W-:Y:S01]  /*18ffc0*/  IMAD.X R43, R44, 0x1, R23, P0 ;  /* 0x000000012c2b7824 */ /* 0x000fe200000e0617 */
[----:B0-----:R-:W-:-:S04]  /*18ffd0*/  IADD3 R40, P0, PT, R39, R24, RZ ;  /* 0x0000001827287210 */ /* 0x001fc80007f1e0ff */
[----:B------:R-:W-:Y:S01]  /*18ffe0*/  STL.64 [R1+0x4eb0], R42 ;  /* 0x004eb02a01007387 */ /* 0x000fe20000100a00 */
[----:B------:R-:W-:-:S03]  /*18fff0*/  IMAD.X R41, R59, 0x1, R23, P0 ;  /* 0x000000013b297824 */ /* 0x000fc600000e0617 */
[----:B------:R-:W-:Y:S01]  /*190000*/  STL [R1+0x8ab0], R59 ;  /* 0x008ab03b01007387 */ /* 0x000fe20000100800 */
[----:B------:R-:W-:-:S03]  /*190010*/  SHF.R.S32.HI R5, RZ, 0x1f, R38 ;  /* 0x0000001fff057819 */ /* 0x000fc60000011426 */
[----:B------:R0:W-:Y:S01]  /*190020*/  STL.64 [R1+0x4ee8], R40 ;  /* 0x004ee82801007387 */ /* 0x0001e20000100a00 */
[----:B------:R-:W-:Y:S02]  /*190030*/  IMAD.MOV.U32 R46, RZ, RZ, R48 ;  /* 0x000000ffff2e7224 */ /* 0x000fe400078e0030 */
[----:B------:R-:W-:Y:S01]  /*190040*/  IMAD.MOV.U32 R48, RZ, RZ, R18 ;  /* 0x000000ffff307224 */ /* 0x000fe200078e0012 */
[----:B------:R1:W-:Y:S01]  /*190050*/  STL.64 [R1+0x8aa8], R38 ;  /* 0x008aa82601007387 */ /* 0x0003e20000100a00 */
[----:B------:R-:W-:Y:S02]  /*190060*/  IMAD.MOV.U32 R18, RZ, RZ, R8 ;  /* 0x000000ffff127224 */ /* 0x000fe400078e0008 */
[----:B------:R-:W-:Y:S01]  /*190070*/  IMAD.MOV.U32 R8, RZ, RZ, R16 ;  /* 0x000000ffff087224 */ /* 0x000fe200078e0010 */
[----:B0-----:R-:W-:Y:S02]  /*190080*/  IADD3 R40, P0, PT, R38, R24, RZ ;  /* 0x0000001826287210 */ /* 0x001fe40007f1e0ff */
[----:B------:R-:W-:-:S03]  /*190090*/  SHF.R.S32.HI R16, RZ, 0x1f, R37 ;  /* 0x0000001fff107819 */ /* 0x000fc60000011425 */
[----:B------:R-:W-:Y:S01]  /*1900a0*/  IMAD.X R41, R5, 0x1, R23, P0 ;  /* 0x0000000105297824 */ /* 0x000fe200000e0617 */
[----:B-1----:R-:W-:Y:S01]  /*1900b0*/  IADD3 R38, P0, PT, R37, R24, RZ ;  /* 0x0000001825267210 */ /* 0x002fe20007f1e0ff */
[----:B------:R-:W-:-:S04]  /*1900c0*/  IMAD.MOV.U32 R44, RZ, RZ, R45 ;  /* 0x000000ffff2c7224 */ /* 0x000fc800078e002d */
[----:B------:R-:W-:Y:S01]  /*1900d0*/  IMAD.X R39, R16, 0x1, R23, P0 ;  /* 0x0000000110277824 */ /* 0x000fe200000e0617 */
[----:B------:R-:W-:Y:S01]  /*1900e0*/  STL.64 [R1+0x4f20], R40 ;  /* 0x004f202801007387 */ /* 0x000fe20000100a00 */
[----:B------:R-:W-:Y:S01]  /*1900f0*/  IMAD.MOV.U32 R45, RZ, RZ, R46 ;  /* 0x000000ffff2d7224 */ /* 0x000fe200078e002e */
[----:B------:R-:W-:Y:S01]  /*190100*/  SHF.R.S32.HI R5, RZ, 0x1f, R36 ;  /* 0x0000001fff057819 */ /* 0x000fe20000011424 */
[----:B------:R-:W-:Y:S01]  /*190110*/  IMAD.MOV.U32 R46, RZ, RZ, R47 ;  /* 0x000000ffff2e7224 */ /* 0x000fe200078e002f */
[----:B------:R0:W-:Y:S01]  /*190120*/  STL.64 [R1+0x4f58], R38 ;  /* 0x004f582601007387 */ /* 0x0001e20000100a00 */
[----:B------:R-:W-:Y:S02]  /*190130*/  IMAD.MOV.U32 R47, RZ, RZ, R48 ;  /* 0x000000ffff2f7224 */ /* 0x000fe400078e0030 */
[----:B------:R-:W-:Y:S02]  /*190140*/  IMAD.MOV.U32 R48, RZ, RZ, R18 ;  /* 0x000000ffff307224 */ /* 0x000fe400078e0012 */
[----:B------:R-:W-:Y:S01]  /*190150*/  IMAD.MOV.U32 R18, RZ, RZ, R55 ;  /* 0x000000ffff127224 */ /* 0x000fe200078e0037 */
[----:B------:R1:W-:Y:S01]  /*190160*/  STL.64 [R1+0x8ab8], R36 ;  /* 0x008ab82401007387 */ /* 0x0003e20000100a00 */
[----:B------:R-:W-:Y:S01]  /*190170*/  IMAD.MOV.U32 R55, RZ, RZ, R8 ;  /* 0x000000ffff377224 */ /* 0x000fe200078e0008 */
[----:B0-----:R-:W-:Y:S01]  /*190180*/  IADD3 R38, P0, PT, R36, R24, RZ ;  /* 0x0000001824267210 */ /* 0x001fe20007f1e0ff */
[----:B------:R-:W-:Y:S01]  /*190190*/  IMAD.MOV.U32 R8, RZ, RZ, R13 ;  /* 0x000000ffff087224 */ /* 0x000fe200078e000d */
[----:B--2---:R-:W-:-:S03]  /*1901a0*/  SHF.R.S32.HI R13, RZ, 0x1f, R35 ;  /* 0x0000001fff0d7819 */ /* 0x004fc60000011423 */
[----:B------:R-:W-:Y:S01]  /*1901b0*/  IMAD.X R39, R5, 0x1, R23, P0 ;  /* 0x0000000105277824 */ /* 0x000fe200000e0617 */
[----:B-1----:R-:W-:-:S05]  /*1901c0*/  IADD3 R36, P0, PT, R35, R24, RZ ;  /* 0x0000001823247210 */ /* 0x002fca0007f1e0ff */
[----:B------:R-:W-:Y:S01]  /*1901d0*/  IMAD.X R37, R13, 0x1, R23, P0 ;  /* 0x000000010d257824 */ /* 0x000fe200000e0617 */
[----:B------:R-:W-:Y:S01]  /*1901e0*/  STL.64 [R1+0x4f98], R38 ;  /* 0x004f982601007387 */ /* 0x000fe20000100a00 */
[----:B------:R-:W-:-:S03]  /*1901f0*/  SHF.R.S32.HI R5, RZ, 0x1f, R34 ;  /* 0x0000001fff057819 */ /* 0x000fc60000011422 */
[----:B------:R0:W-:Y:S01]  /*190200*/  STL.64 [R1+0x4fd8], R36 ;  /* 0x004fd82401007387 */ /* 0x0001e20000100a00 */
[----:B------:R-:W-:Y:S02]  /*190210*/  IMAD.MOV.U32 R42, RZ, RZ, R44 ;  /* 0x000000ffff2a7224 */ /* 0x000fe400078e002c */
[----:B------:R-:W-:Y:S01]  /*190220*/  IMAD.MOV.U32 R44, RZ, RZ, R46 ;  /* 0x000000ffff2c7224 */ /* 0x000fe200078e002e */
[----:B0-----:R-:W-:Y:S01]  /*190230*/  IADD3 R36, P0, PT, R34, R24, RZ ;  /* 0x0000001822247210 */ /* 0x001fe20007f1e0ff */
[----:B------:R-:W-:-:S04]  /*190240*/  IMAD.MOV.U32 R46, RZ, RZ, R18 ;  /* 0x000000ffff2e7224 */ /* 0x000fc800078e0012 */
[----:B------:R-:W-:Y:S02]  /*190250*/  IMAD.X R37, R5, 0x1, R23, P0 ;  /* 0x0000000105257824 */ /* 0x000fe400000e0617 */
[----:B------:R-:W-:Y:S01]  /*190260*/  IMAD.MOV.U32 R18, RZ, RZ, R8 ;  /* 0x000000ffff127224 */ /* 0x000fe200078e0008 */
[----:B---3--:R-:W-:Y:S02]  /*190270*/  SHF.R.S32.HI R8, RZ, 0x1f, R33 ;  /* 0x0000001fff087819 */ /* 0x008fe40000011421 */
[----:B------:R0:W-:Y:S01]  /*190280*/  STL.64 [R1+0x5018], R36 ;  /* 0x0050182401007387 */ /* 0x0001e20000100a00 */
[----:B------:R-:W-:Y:S02]  /*190290*/  SHF.R.S32.HI R5, RZ, 0x1f, R32 ;  /* 0x0000001fff057819 */ /* 0x000fe40000011420 */
[----:B0-----:R-:W-:-:S05]  /*1902a0*/  IADD3 R36, P0, PT, R33, R24, RZ ;  /* 0x0000001821247210 */ /* 0x001fca0007f1e0ff */
[----:B------:R-:W-:-:S05]  /*1902b0*/  IMAD.X R37, R8, 0x1, R23, P0 ;  /* 0x0000000108257824 */ /* 0x000fca00000e0617 */
[----:B------:R0:W-:Y:S01]  /*1902c0*/  STL.64 [R1+0x5048], R36 ;  /* 0x0050482401007387 */ /* 0x0001e20000100a00 */
[----:B------:R-:W-:Y:S02]  /*1902d0*/  IMAD.MOV.U32 R43, RZ, RZ, R45 ;  /* 0x000000ffff2b7224 */ /* 0x000fe400078e002d */
[----:B------:R-:W-:Y:S01]  /*1902e0*/  IMAD.MOV.U32 R45, RZ, RZ, R47 ;  /* 0x000000ffff2d7224 */ /* 0x000fe200078e002f */
[----:B0-----:R-:W-:-:S05]  /*1902f0*/  IADD3 R36, P0, PT, R32, R24, RZ ;  /* 0x0000001820247210 */ /* 0x001fca0007f1e0ff */
[----:B------:R-:W-:Y:S02]  /*190300*/  IMAD.X R37, R5, 0x1, R23, P0 ;  /* 0x0000000105257824 */ /* 0x000fe400000e0617 */
[----:B------:R-:W-:Y:S01]  /*190310*/  IMAD.MOV.U32 R47, RZ, RZ, R55 ;  /* 0x000000ffff2f7224 */ /* 0x000fe200078e0037 */
[----:B----4-:R-:W-:Y:S02]  /*190320*/  SHF.R.S32.HI R55, RZ, 0x1f, R31 ;  /* 0x0000001fff377819 */ /* 0x010fe4000001141f */
[----:B------:R0:W-:Y:S01]  /*190330*/  STL.64 [R1+0x5080], R36 ;  /* 0x0050802401007387 */ /* 0x0001e20000100a00 */
[----:B------:R-:W-:Y:S02]  /*190340*/  IMAD.MOV.U32 R5, RZ, RZ, R42 ;  /* 0x000000ffff057224 */ /* 0x000fe400078e002a */
[----:B------:R-:W-:Y:S02]  /*190350*/  IMAD.MOV.U32 R42, RZ, RZ, R43 ;  /* 0x000000ffff2a7224 */ /* 0x000fe400078e002b */
[----:B------:R-:W-:Y:S01]  /*190360*/  IMAD.MOV.U32 R43, RZ, RZ, R44 ;  /* 0x000000ffff2b7224 */ /* 0x000fe200078e002c */
[----:B0-----:R-:W-:Y:S01]  /*190370*/  IADD3 R36, P0, PT, R31, R24, RZ ;  /* 0x000000181f247210 */ /* 0x001fe20007f1e0ff */
[----:B------:R-:W-:-:S04]  /*190380*/  IMAD.MOV.U32 R44, RZ, RZ, R45 ;  /* 0x000000ffff2c7224 */ /* 0x000fc800078e002d */
[----:B------:R-:W-:Y:S02]  /*190390*/  IMAD.X R37, R55, 0x1, R23, P0 ;  /* 0x0000000137257824 */ /* 0x000fe400000e0617 */
[----:B------:R-:W-:Y:S02]  /*1903a0*/  IMAD.MOV.U32 R45, RZ, RZ, R46 ;  /* 0x000000ffff2d7224 */ /* 0x000fe400078e002e */
[----:B------:R-:W-:Y:S01]  /*1903b0*/  IMAD.MOV.U32 R46, RZ, RZ, R47 ;  /* 0x000000ffff2e7224 */ /* 0x000fe200078e002f */
[----:B------:R0:W-:Y:S01]  /*1903c0*/  STL.64 [R1+0x50c0], R36 ;  /* 0x0050c02401007387 */ /* 0x0001e20000100a00 */
[----:B------:R-:W-:Y:S01]  /*1903d0*/  IMAD.MOV.U32 R47, RZ, RZ, R18 ;  /* 0x000000ffff2f7224 */ /* 0x000fe200078e0012 */
[----:B------:R-:W-:Y:S02]  /*1903e0*/  SHF.R.S32.HI R18, RZ, 0x1f, R30 ;  /* 0x0000001fff127819 */ /* 0x000fe4000001141e */
[----:B0-----:R-:W-:-:S05]  /*1903f0*/  IADD3 R36, P0, PT, R30, R24, RZ ;  /* 0x000000181e247210 */ /* 0x001fca0007f1e0ff */
[----:B------:R-:W-:Y:S01]  /*190400*/  IMAD.X R37, R18, 0x1, R23, P0 ;  /* 0x0000000112257824 */ /* 0x000fe200000e0617 */
[----:B------:R-:W-:-:S04]  /*190410*/  SHF.R.S32.HI R18, RZ, 0x1f, R29 ;  /* 0x0000001fff127819 */ /* 0x000fc8000001141d */
[----:B------:R0:W-:Y:S01]  /*190420*/  STL.64 [R1+0x5100], R36 ;  /* 0x0051002401007387 */ /* 0x0001e20000100a00 */
[----:B------:R-:W-:-:S03]  /*190430*/  IMAD.MOV.U32 R41, RZ, RZ, R54 ;  /* 0x000000ffff297224 */ /* 0x000fc600078e0036 */
[----:B------:R-:W-:Y:S01]  /*190440*/  STL [R1+0x448], R18 ;  /* 0x0004481201007387 */ /* 0x000fe20000100800 */
[----:B------:R-:W-:-:S03]  /*190450*/  SHF.R.S32.HI R38, RZ, 0x1f, R28 ;  /* 0x0000001fff267819 */ /* 0x000fc6000001141c */
[----:B------:R-:W2:Y:S01]  /*190460*/  LDL R54, [R1+0x396c] ;  /* 0x00396c0001367983 */ /* 0x000ea20000100800 */
[----:B0-----:R-:W-:-:S05]  /*190470*/  IADD3 R36, P0, PT, R29, R24, RZ ;  /* 0x000000181d247210 */ /* 0x001fca0007f1e0ff */
[----:B------:R-:W-:-:S05]  /*190480*/  IMAD.X R37, R18, 0x1, R23, P0 ;  /* 0x0000000112257824 */ /* 0x000fca00000e0617 */
[----:B------:R0:W-:Y:S01]  /*190490*/  STL.64 [R1+0x5140], R36 ;  /* 0x0051402401007387 */ /* 0x0001e20000100a00 */
[----:B------:R-:W-:Y:S01]  /*1904a0*/  IMAD.MOV.U32 R40, RZ, RZ, R5 ;  /* 0x000000ffff287224 */ /* 0x000fe200078e0005 */
[----:B0-----:R-:W-:-:S05]  /*1904b0*/  IADD3 R36, P0, PT, R28, R24, RZ ;  /* 0x000000181c247210 */ /* 0x001fca0007f1e0ff */
[----:B------:R-:W-:Y:S01]  /*1904c0*/  IMAD.X R37, R38, 0x1, R23, P0 ;  /* 0x0000000126257824 */ /* 0x000fe200000e0617 */
[----:B------:R-:W-:Y:S01]  /*1904d0*/  SHF.R.S32.HI R5, RZ, 0x1f, R27 ;  /* 0x0000001fff057819 */ /* 0x000fe2000001141b */
[----:B------:R-:W-:Y:S02]  /*1904e0*/  IMAD.MOV.U32 R59, RZ, RZ, R42 ;  /* 0x000000ffff3b7224 */ /* 0x000fe400078e002a */
[----:B------:R-:W-:Y:S01]  /*1904f0*/  IMAD.MOV.U32 R42, RZ, RZ, R43 ;  /* 0x000000ffff2a7224 */ /* 0x000fe200078e002b */
[----:B------:R0:W-:Y:S01]  /*190500*/  STL.64 [R1+0x5170], R36 ;  /* 0x0051702401007387 */ /* 0x0001e20000100a00 */
[----:B------:R-:W-:Y:S02]  /*190510*/  IMAD.MOV.U32 R43, RZ, RZ, R44 ;  /* 0x000000ffff2b7224 */ /* 0x000fe400078e002c */
[----:B------:R-:W-:Y:S02]  /*190520*/  IMAD.MOV.U32 R44, RZ, RZ, R45 ;  /* 0x000000ffff2c7224 */ /* 0x000fe400078e002d */
[----:B------:R-:W-:-:S02]  /*190530*/  IMAD.MOV.U32 R45, RZ, RZ, R46 ;  /* 0x000000ffff2d7224 */ /* 0x000fc400078e002e */
[----:B------:R-:W-:Y:S01]  /*190540*/  IMAD.MOV.U32 R46, RZ, RZ, R56 ;  /* 0x000000ffff2e7224 */ /* 0x000fe200078e0038 */
[----:B0-----:R-:W-:Y:S01]  /*190550*/  IADD3 R36, P0, PT, R27, R24, RZ ;  /* 0x000000181b247210 */ /* 0x001fe20007f1e0ff */
[----:B------:R-:W-:Y:S02]  /*190560*/  IMAD.MOV.U32 R56, RZ, RZ, R57 ;  /* 0x000000ffff387224 */ /* 0x000fe400078e0039 */
[----:B------:R-:W-:Y:S02]  /*190570*/  IMAD.MOV.U32 R57, RZ, RZ, R14 ;  /* 0x000000ffff397224 */ /* 0x000fe400078e000e */
[----:B------:R-:W-:Y:S02]  /*190580*/  IMAD.X R37, R5, 0x1, R23, P0 ;  /* 0x0000000105257824 */ /* 0x000fe400000e0617 */
[----:B------:R-:W-:Y:S02]  /*190590*/  IMAD.MOV.U32 R14, RZ, RZ, R52 ;  /* 0x000000ffff0e7224 */ /* 0x000fe400078e0034 */
[----:B------:R-:W3:Y:S01]  /*1905a0*/  LDL R52, [R1+0x3974] ;  /* 0x0039740001347983 */ /* 0x000ee20000100800 */
[----:B------:R-:W-:-:S03]  /*1905b0*/  SHF.R.S32.HI R38, RZ, 0x1f, R26 ;  /* 0x0000001fff267819 */ /* 0x000fc6000001141a */
[----:B------:R-:W-:Y:S04]  /*1905c0*/  STL [R1+0x450], R5 ;  /* 0x0004500501007387 */ /* 0x000fe80000100800 */
[----:B------:R0:W-:Y:S02]  /*1905d0*/  STL.64 [R1+0x51a8], R36 ;  /* 0x0051a82401007387 */ /* 0x0001e40000100a00 */
[----:B0-----:R-:W-:-:S05]  /*1905e0*/  IADD3 R36, P0, PT, R26, R24, RZ ;  /* 0x000000181a247210 */ /* 0x001fca0007f1e0ff */
[----:B------:R-:W-:Y:S01]  /*1905f0*/  IMAD.X R37, R38, 0x1, R23, P0 ;  /* 0x0000000126257824 */ /* 0x000fe200000e0617 */
[----:B------:R-:W-:-:S04]  /*190600*/  SHF.R.S32.HI R38, RZ, 0x1f, R25 ;  /* 0x0000001fff267819 */ /* 0x000fc80000011419 */
[----:B------:R0:W-:Y:S02]  /*190610*/  STL.64 [R1+0x51e8], R36 ;  /* 0x0051e82401007387 */ /* 0x0001e40000100a00 */
[----:B0-----:R-:W-:Y:S02]  /*190620*/  IADD3 R36, P0, PT, R25, R24, RZ ;  /* 0x0000001819247210 */ /* 0x001fe40007f1e0ff */
[----:B------:R0:W-:Y:S03]  /*190630*/  STL [R1+0x458], R38 ;  /* 0x0004582601007387 */ /* 0x0001e60000100800 */
[----:B------:R-:W-:-:S05]  /*190640*/  IMAD.X R37, R38, 0x1, R23, P0 ;  /* 0x0000000126257824 */ /* 0x000fca00000e0617 */
[----:B------:R1:W-:Y:S01]  /*190650*/  STL.64 [R1+0x5228], R36 ;  /* 0x0052282401007387 */ /* 0x0003e20000100a00 */
[----:B0-----:R-:W-:Y:S01]  /*190660*/  SHF.R.S32.HI R38, RZ, 0x1f, R4 ;  /* 0x0000001fff267819 */ /* 0x001fe20000011404 */
[----:B------:R-:W-:Y:S01]  /*190670*/  IMAD.MOV.U32 R39, RZ, RZ, R59 ;  /* 0x000000ffff277224 */ /* 0x000fe200078e003b */
[----:B-1----:R-:W-:-:S03]  /*190680*/  IADD3 R36, P0, PT, R4, R24, RZ ;  /* 0x0000001804247210 */ /* 0x002fc60007f1e0ff */
[----:B------:R0:W-:Y:S02]  /*190690*/  STL [R1+0x45c], R38 ;  /* 0x00045c2601007387 */ /* 0x0001e40000100800 */
[----:B------:R-:W-:Y:S01]  /*1906a0*/  IMAD.X R37, R38, 0x1, R23, P0 ;  /* 0x0000000126257824 */ /* 0x000fe200000e0617 */
[----:B------:R-:W-:-:S04]  /*1906b0*/  SHF.R.S32.HI R59, RZ, 0x1f, R3 ;  /* 0x0000001fff3b7819 */ /* 0x000fc80000011403 */
[----:B------:R1:W-:Y:S01]  /*1906c0*/  STL.64 [R1+0x5268], R36 ;  /* 0x0052682401007387 */ /* 0x0003e20000100a00 */
[----:B0-----:R-:W-:Y:S02]  /*1906d0*/  SHF.R.S32.HI R38, RZ, 0x1f, R2 ;  /* 0x0000001fff267819 */ /* 0x001fe40000011402 */
[----:B-1----:R-:W-:Y:S01]  /*1906e0*/  IADD3 R36, P0, PT, R3, R24, RZ ;  /* 0x0000001803247210 */ /* 0x002fe20007f1e0ff */
[----:B------:R-:W-:Y:S04]  /*1906f0*/  STL [R1+0x460], R59 ;  /* 0x0004603b01007387 */ /* 0x000fe80000100800 */
[----:B------:R-:W-:-:S05]  /*190700*/  IMAD.X R37, R59, 0x1, R23, P0 ;  /* 0x000000013b257824 */ /* 0x000fca00000e0617 */
[----:B------:R0:W-:Y:S02]  /*190710*/  STL.64 [R1+0x5298], R36 ;  /* 0x0052982401007387 */ /* 0x0001e40000100a00 */
[----:B0-----:R-:W-:-:S05]  /*190720*/  IADD3 R36, P0, PT, R2, R24, RZ ;  /* 0x0000001802247210 */ /* 0x001fca0007f1e0ff */
[----:B------:R-:W-:Y:S02]  /*190730*/  IMAD.X R37, R38, 0x1, R23, P0 ;  /* 0x0000000126257824 */ /* 0x000fe400000e0617 */
[----:B------:R-:W-:Y:S02]  /*190740*/  IMAD.MOV.U32 R38, RZ, RZ, R42 ;  /* 0x000000ffff267224 */ /* 0x000fe400078e002a */
[----:B------:R-:W-:Y:S01]  /*190750*/  IMAD.MOV.U32 R42, RZ, RZ, R45 ;  /* 0x000000ffff2a7224 */ /* 0x000fe200078e002d */
[----:B------:R0:W-:Y:S01]  /*190760*/  STL.64 [R1+0x52d0], R36 ;  /* 0x0052d02401007387 */ /* 0x0001e20000100a00 */
[----:B------:R-:W-:Y:S02]  /*190770*/  IMAD.MOV.U32 R45, RZ, RZ, R56 ;  /* 0x000000ffff2d7224 */ /* 0x000fe400078e0038 */
[----:B------:R-:W-:Y:S02]  /*190780*/  IMAD.MOV.U32 R56, RZ, RZ, R57 ;  /* 0x000000ffff387224 */ /* 0x000fe400078e0039 */
[----:B------:R-:W-:-:S02]  /*190790*/  IMAD.MOV.U32 R57, RZ, RZ, R14 ;  /* 0x000000ffff397224 */ /* 0x000fc400078e000e */
[----:B------:R-:W-:Y:S01]  /*1907a0*/  IMAD.MOV.U32 R14, RZ, RZ, R10 ;  /* 0x000000ffff0e7224 */ /* 0x000fe200078e000a */
[----:B------:R-:W-:Y:S01]  /*1907b0*/  IADD3 R10, P0, PT, R0, R24, RZ ;  /* 0x00000018000a7210 */ /* 0x000fe20007f1e0ff */
[----:B0-----:R-:W-:Y:S02]  /*1907c0*/  IMAD.MOV.U32 R37, RZ, RZ, R43 ;  /* 0x000000ffff257224 */ /* 0x001fe400078e002b */
[----:B------:R-:W-:Y:S02]  /*1907d0*/  IMAD.MOV.U32 R43, RZ, RZ, R15 ;  /* 0x000000ffff2b7224 */ /* 0x000fe400078e000f */
[----:B------:R-:W-:Y:S01]  /*1907e0*/  IMAD.MOV.U32 R15, RZ, RZ, R17 ;  /* 0x000000ffff0f7224 */ /* 0x000fe200078e0011 */
[----:B------:R-:W-:Y:S01]  /*1907f0*/  SHF.R.S32.HI R17, RZ, 0x1f, R0 ;  /* 0x0000001fff117819 */ /* 0x000fe20000011400 */
[----:B------:R-:W-:Y:S02]  /*190800*/  IMAD.MOV.U32 R36, RZ, RZ, R44 ;  /* 0x000000ffff247224 */ /* 0x000fe400078e002c */
[----:B------:R-:W-:-:S02]  /*190810*/  IMAD.MOV.U32 R44, RZ, RZ, R11 ;  /* 0x000000ffff2c7224 */ /* 0x000fc400078e000b */
[----:B------:R-:W-:Y:S01]  /*190820*/  IMAD.X R11, R17, 0x1, R23, P0 ;  /* 0x00000001110b7824 */ /* 0x000fe200000e0617 */
[----:B------:R-:W-:-:S04]  /*190830*/  SHF.R.S32.HI R17, RZ, 0x1f, R41 ;  /* 0x0000001fff117819 */ /* 0x000fc80000011429 */
[----:B------:R0:W-:Y:S02]  /*190840*/  STL.64 [R1+0x5310], R10 ;  /* 0x0053100a01007387 */ /* 0x0001e40000100a00 */
[----:B0-----:R-:W-:Y:S02]  /*190850*/  IADD3 R10, P0, PT, R41, R24, RZ ;  /* 0x00000018290a7210 */ /* 0x001fe40007f1e0ff */
[----:B------:R-:W-:Y:S03]  /*190860*/  STL [R1+0x84b0], R24 ;  /* 0x0084b01801007387 */ /* 0x000fe60000100800 */
[----:B------:R-:W-:-:S05]  /*190870*/  IMAD.X R11, R17, 0x1, R23, P0 ;  /* 0x00000001110b7824 */ /* 0x000fca00000e0617 */
[----:B------:R0:W-:Y:S04]  /*190880*/  STL.64 [R1+0x5338], R10 ;  /* 0x0053380a01007387 */ /* 0x0001e80000100a00 */
[----:B0-----:R-:W4:Y:S01]  /*190890*/  LDL.LU.64 R10, [R1+0x8ac8] ;  /* 0x008ac800010a7983 */ /* 0x001f220000300a00 */
[----:B------:R-:W-:Y:S02]  /*1908a0*/  IMAD.MOV.U32 R24, RZ, RZ, R42 ;  /* 0x000000ffff187224 */ /* 0x000fe400078e002a */
[----:B------:R-:W-:Y:S01]  /*1908b0*/  IMAD.MOV.U32 R42, RZ, RZ, R44 ;  /* 0x000000ffff2a7224 */ /* 0x000fe200078e002c */
[----:B--2---:R0:W-:Y:S01]  /*1908c0*/  STL [R1+0x84b4], R54 ;  /* 0x0084b43601007387 */ /* 0x0041e20000100800 */
[----:B----4-:R-:W-:Y:S02]  /*1908d0*/  IMAD.MOV.U32 R44, RZ, RZ, R11 ;  /* 0x000000ffff2c7224 */ /* 0x010fe400078e000b */
[----:B------:R-:W-:Y:S01]  /*1908e0*/  IMAD R11, R54, UR6, RZ ;  /* 0x00000006360b7c24 */ /* 0x000fe2000f8e02ff */
[----:B------:R-:W1:Y:S01]  /*1908f0*/  LDCU UR6, c[0x0][0x3b4] ;  /* 0x00007680ff0677ac */ /* 0x000e620008000800 */
[----:B0-----:R-:W-:-:S03]  /*190900*/  IMAD.MOV.U32 R54, RZ, RZ, R12 ;  /* 0x000000ffff367224 */ /* 0x001fc600078e000c */
[----:B------:R-:W-:-:S05]  /*190910*/  IADD3 R12, P0, PT, R11, UR8, RZ ;  /* 0x000000080b0c7c10 */ /* 0x000fca000ff1e0ff */
[----:B------:R0:W-:Y:S04]  /*190920*/  STL [R1+0x8578], R12 ;  /* 0x0085780c01007387 */ /* 0x0001e80000100800 */
[----:B---3--:R2:W-:Y:S01]  /*190930*/  STL.64 [R1+0x8430], R52 ;  /* 0x0084303401007387 */ /* 0x0085e20000100a00 */
[----:B0-----:R-:W-:Y:S02]  /*190940*/  IMAD.MOV.U32 R12, RZ, RZ, R9 ;  /* 0x000000ffff0c7224 */ /* 0x001fe400078e0009 */
[----:B-1----:R-:W-:Y:S01]  /*190950*/  IMAD R9, R52, UR6, RZ ;  /* 0x0000000634097c24 */ /* 0x002fe2000f8e02ff */
[----:B------:R-:W-:Y:S01]  /*190960*/  LEA.HI.X.SX32 R11, R11, UR9, 0x1, P0 ;  /* 0x000000090b0b7c11 */ /* 0x000fe200080f0eff */
[----:B------:R-:W-:Y:S01]  /*190970*/  UMOV UR19, UR5 ;  /* 0x0000000500137c82 */ /* 0x000fe20008000000 */
[----:B------:R-:W-:Y:S01]  /*190980*/  UMOV UR68, UR4 ;  /* 0x0000000400447c82 */ /* 0x000fe20008000000 */
[----:B--2---:R-:W-:Y:S01]  /*190990*/  IMAD.MOV.U32 R52, RZ, RZ, R20 ;  /* 0x000000ffff347224 */ /* 0x004fe200078e0014 */
[----:B------:R-:W0:Y:S01]  /*1909a0*/  LDCU.64 UR4, c[0x0][0x398] ;  /* 0x00007300ff0477ac */ /* 0x000e220008000a00 */
[----:B------:R-:W2:Y:S01]  /*1909b0*/  LDL.LU R20, [R1+0x8ac0] ;  /* 0x008ac00001147983 */ /* 0x000ea20000300800 */
[----:B------:R-:W-:Y:S01]  /*1909c0*/  IMAD.MOV.U32 R53, RZ, RZ, R10 ;  /* 0x000000ffff357224 */ /* 0x000fe200078e000a */
[C---:B------:R-:W-:Y:S01]  /*1909d0*/  IADD3 R10, P0, PT, R9.reuse, UR12, RZ ;  /* 0x0000000c090a7c10 */ /* 0x040fe2000ff1e0ff */
[----:B------:R-:W1:Y:S03]  /*1909e0*/  LDCU.64 UR6, c[0x0][0x398] ;  /* 0x00007300ff0677ac */ /* 0x000e660008000a00 */
[----:B------:R-:W-:Y:S01]  /*1909f0*/  LEA.HI.X.SX32 R9, R9, UR13, 0x1, P0 ;  /* 0x0000000d09097c11 */ /* 0x000fe200080f0eff */
[----:B------:R3:W-:Y:S04]  /*190a00*/  STL.64 [R1+0x8568], R10 ;  /* 0x0085680a01007387 */ /* 0x0007e80000100a00 */
[----:B------:R4:W-:Y:S01]  /*190a10*/  STL [R1+0x857c], R9 ;  /* 0x00857c0901007387 */ /* 0x0009e20000100800 */
[----:B---3--:R-:W-:-:S02]  /*190a20*/  IADD3 R10, P0, PT, R0, R22, RZ ;  /* 0x00000016000a7210 */ /* 0x008fc40007f1e0ff */
[----:B----4-:R-:W-:-:S05]  /*190a30*/  SHF.R.S32.HI R9, RZ, 0x1f, R0 ;  /* 0x0000001fff097819 */ /* 0x010fca0000011400 */
[----:B------:R-:W-:-:S05]  /*190a40*/  IMAD.X R11, R9, 0x1, R21, P0 ;  /* 0x00000001090b7824 */ /* 0x000fca00000e0615 */
[----:B------:R3:W-:Y:S04]  /*190a50*/  STL.64 [R1+0x52f8], R10 ;  /* 0x0052f80a01007387 */ /* 0x0007e80000100a00 */
[----:B------:R-:W-:Y:S01]  /*190a60*/  STL [R1+0x8710], R0 ;  /* 0x0087100001007387 */ /* 0x000fe20000100800 */
[----:B---3--:R-:W-:Y:S01]  /*190a70*/  IMAD.MOV.U32 R11, RZ, RZ, R9 ;  /* 0x000000ffff0b7224 */ /* 0x008fe200078e0009 */
[----:B------:R-:W-:Y:S02]  /*190a80*/  SHF.R.S32.HI R9, RZ, 0x1f, R2 ;  /* 0x0000001fff097819 */ /* 0x000fe40000011402 */
[----:B--2---:R-:W-:-:S05]  /*190a90*/  IADD3 R10, P0, PT, R0, R20, RZ ;  /* 0x00000014000a7210 */ /* 0x004fca0007f1e0ff */
[----:B------:R-:W-:-:S05]  /*190aa0*/  IMAD.X R11, R11, 0x1, R19, P0 ;  /* 0x000000010b0b7824 */ /* 0x000fca00000e0613 */
[----:B------:R2:W-:Y:S02]  /*190ab0*/  STL.64 [R1+0x52e0], R10 ;  /* 0x0052e00a01007387 */ /* 0x0005e40000100a00 */
[----:B--2---:R-:W-:-:S05]  /*190ac0*/  IADD3 R10, P0, PT, R2, R22, RZ ;  /* 0x00000016020a7210 */ /* 0x004fca0007f1e0ff */
[----:B------:R-:W-:-:S05]  /*190ad0*/  IMAD.X R11, R9, 0x1, R21, P0 ;  /* 0x00000001090b7824 */ /* 0x000fca00000e0615 */
[----:B------:R2:W-:Y:S02]  /*190ae0*/  STL.64 [R1+0x52b8], R10 ;  /* 0x0052b80a01007387 */ /* 0x0005e40000100a00 */
[----:B--2---:R-:W-:-:S05]  /*190af0*/  IADD3 R10, P0, PT, R2, R20, RZ ;  /* 0x00000014020a7210 */ /* 0x004fca0007f1e0ff */
[----:B------:R-:W-:-:S05]  /*190b00*/  IMAD.X R11, R9, 0x1, R19, P0 ;  /* 0x00000001090b7824 */ /* 0x000fca00000e0613 */
[----:B------:R2:W-:Y:S02]  /*190b10*/  STL.64 [R1+0x52a8], R10 ;  /* 0x0052a80a01007387 */ /* 0x0005e40000100a00 */
[----:B--2---:R-:W-:Y:S02]  /*190b20*/  IMAD.MOV.U32 R11, RZ, RZ, R53 ;  /* 0x000000ffff0b7224 */ /* 0x004fe400078e0035 */
[----:B------:R-:W-:Y:S02]  /*190b30*/  IMAD.MOV.U32 R53, RZ, RZ, R54 ;  /* 0x000000ffff357224 */ /* 0x000fe400078e0036 */
[----:B------:R-:W-:Y:S01]  /*190b40*/  IMAD.MOV.U32 R54, RZ, RZ, R36 ;  /* 0x000000ffff367224 */ /* 0x000fe200078e0024 */
[----:B------:R-:W-:Y:S01]  /*190b50*/  IADD3 R36, P0, PT, R3, R22, RZ ;  /* 0x0000001603247210 */ /* 0x000fe20007f1e0ff */
[----:B------:R-:W-:Y:S02]  /*190b60*/  IMAD.MOV.U32 R10, RZ, RZ, R52 ;  /* 0x000000ffff0a7224 */ /* 0x000fe400078e0034 */
[----:B------:R-:W-:-:S02]  /*190b70*/  IMAD.MOV.U32 R52, RZ, RZ, R12 ;  /* 0x000000ffff347224 */ /* 0x000fc400078e000c */
[----:B------:R-:W-:Y:S02]  /*190b80*/  IMAD.MOV.U32 R12, RZ, RZ, R24 ;  /* 0x000000ffff0c7224 */ /* 0x000fe400078e0018 */
[----:B------:R-:W-:Y:S02]  /*190b90*/  IMAD.MOV.U32 R24, RZ, RZ, R37 ;  /* 0x000000ffff187224 */ /* 0x000fe400078e0025 */
[----:B------:R-:W-:-:S05]  /*190ba0*/  IMAD.X R37, R59, 0x1, R21, P0 ;  /* 0x000000013b257824 */ /* 0x000fca00000e0615 */
[----:B------:R2:W-:Y:S01]  /*190bb0*/  STL.64 [R1+0x5278], R36 ;  /* 0x0052782401007387 */ /* 0x0005e20000100a00 */
[----:B------:R-:W-:-:S03]  /*190bc0*/  IMAD.MOV.U32 R9, RZ, RZ, R11 ;  /* 0x000000ffff097224 */ /* 0x000fc600078e000b */
[----:B--2---:R-:W2:Y:S01]  /*190bd0*/  LDL.LU.64 R36, [R1+0x8ab8] ;  /* 0x008ab80001247983 */ /* 0x004ea20000300a00 */
[----:B------:R-:W-:Y:S02]  /*190be0*/  IMAD.MOV.U32 R11, RZ, RZ, R12 ;  /* 0x000000ffff0b7224 */ /* 0x000fe400078e000c */
[----:B------:R-:W-:Y:S02]  /*190bf0*/  IMAD.MOV.U32 R0, RZ, RZ, R10 ;  /* 0x000000ffff007224 */ /* 0x000fe400078e000a */
[----:B------:R-:W-:Y:S01]  /*190c00*/  IMAD.MOV.U32 R12, RZ, RZ, R38 ;  /* 0x000000ffff0c7224 */ /* 0x000fe200078e0026 */
[----:B------:R-:W-:Y:S01]  /*190c10*/  IADD3 R38, P0, PT, R3, R20, RZ ;  /* 0x0000001403267210 */ /* 0x000fe20007f1e0ff */
[----:B------:R-:W-:Y:S02]  /*190c20*/  IMAD.MOV.U32 R10, RZ, RZ, R52 ;  /* 0x000000ffff0a7224 */ /* 0x000fe400078e0034 */
[----:B------:R-:W-:Y:S02]  /*190c30*/  IMAD.MOV.U32 R52, RZ, RZ, R53 ;  /* 0x000000ffff347224 */ /* 0x000fe400078e0035 */
[----:B------:R-:W-:-:S02]  /*190c40*/  IMAD.MOV.U32 R53, RZ, RZ, R54 ;  /* 0x000000ffff357224 */ /* 0x000fc400078e0036 */
[----:B------:R-:W-:Y:S01]  /*190c50*/  IMAD.MOV.U32 R54, RZ, RZ, R24 ;  /* 0x000000ffff367224 */ /* 0x000fe200078e0018 */
[----:B------:R3:W-:Y:S01]  /*190c60*/  STL.64 [R1+0x8700], R2 ;  /* 0x0087000201007387 */ /* 0x0007e20000100a00 */
[----:B------:R-:W-:Y:S02]  /*190c70*/  IMAD.MOV.U32 R24, RZ, RZ, R39 ;  /* 0x000000ffff187224 */ /* 0x000fe400078e0027 */
[----:B------:R-:W-:Y:S02]  /*190c80*/  IMAD.X R39, R59, 0x1, R19, P0 ;  /* 0x000000013b277824 */ /* 0x000fe400000e0613 */
[----:B------:R-:W4:Y:S01]  /*190c90*/  LDL.LU R59, [R1+0x8ab0] ;  /* 0x008ab000013b7983 */ /* 0x000f220000300800 */
[C---:B---3--:R-:W-:Y:S02]  /*190ca0*/  IADD3 R2, P0, PT, R4.reuse, R22, RZ ;  /* 0x0000001604027210 */ /* 0x048fe40007f1e0ff */
[----:B------:R-:W-:Y:S01]  /*190cb0*/  SHF.R.S32.HI R3, RZ, 0x1f, R4 ;  /* 0x0000001fff037819 */ /* 0x000fe20000011404 */
[----:B------:R3:W-:Y:S04]  /*190cc0*/  STL.64 [R1+0x5270], R38 ;  /* 0x0052702601007387 */ /* 0x0007e80000100a00 */
[----:B------:R-:W-:Y:S01]  /*190cd0*/  IMAD.X R3, R3, 0x1, R21, P0 ;  /* 0x0000000103037824 */ /* 0x000fe200000e0615 */
[----:B---3--:R-:W3:Y:S04]  /*190ce0*/  LDL.LU.64 R38, [R1+0x8aa8] ;  /* 0x008aa80001267983 */ /* 0x008ee80000300a00 */
[----:B------:R0:W-:Y:S02]  /*190cf0*/  STL.64 [R1+0x5240], R2 ;  /* 0x0052400201007387 */ /* 0x0001e40000100a00 */
[----:B0-----:R-:W-:-:S02]  /*190d00*/  IADD3 R2, P0, PT, R4, R20, RZ ;  /* 0x0000001404027210 */ /* 0x001fc40007f1e0ff */
[----:B------:R-:W-:-:S05]  /*190d10*/  SHF.R.S32.HI R3, RZ, 0x1f, R4 ;  /* 0x0000001fff037819 */ /* 0x000fca0000011404 */
[----:B------:R-:W-:-:S05]  /*190d20*/  IMAD.X R3, R3, 0x1, R19, P0 ;  /* 0x0000000103037824 */ /* 0x000fca00000e0613 */
[----:B------:R0:W-:Y:S02]  /*190d30*/  STL.64 [R1+0x5230], R2 ;  /* 0x0052300201007387 */ /* 0x0001e40000100a00 */
[----:B0-----:R-:W-:Y:S02]  /*190d40*/  IADD3 R2, P0, PT, R25, R22, RZ ;  /* 0x0000001619027210 */ /* 0x001fe40007f1e0ff */
        /* <DEDUP_REMOVED lines=15> */
[----:B0-----:R-:W-:-:S05]  /*190e40*/  IADD3 R2, P0, PT, R27, R22, RZ ;  /* 0x000000161b027210 */ /* 0x001fca0007f1e0ff */
[----:B------:R-:W-:-:S05]  /*190e50*/  IMAD.X R3, R5, 0x1, R21, P0 ;  /* 0x0000000105037824 */ /* 0x000fca00000e0615 */
[----:B------:R0:W-:Y:S02]  /*190e60*/  STL.64 [R1+0x5190], R2 ;  /* 0x0051900201007387 */ /* 0x0001e40000100a00 */
[----:B0-----:R-:W-:Y:S02]  /*190e70*/  IMAD.MOV.U32 R2, RZ, RZ, R0 ;  /* 0x000000ffff027224 */ /* 0x001fe400078e0000 */
[----:B------:R-:W-:Y:S02]  /*190e80*/  IMAD.MOV.U32 R0, RZ, RZ, R10 ;  /* 0x000000ffff007224 */ /* 0x000fe400078e000a */
[----:B------:R-:W-:Y:S02]  /*190e90*/  IMAD.MOV.U32 R10, RZ, RZ, R53 ;  /* 0x000000ffff0a7224 */ /* 0x000fe400078e0035 */
[----:B------:R-:W-:Y:S02]  /*190ea0*/  IMAD.MOV.U32 R53, RZ, RZ, R12 ;  /* 0x000000ffff357224 */ /* 0x000fe400078e000c */
[----:B------:R-:W-:-:S02]  /*190eb0*/  IMAD.MOV.U32 R12, RZ, RZ, R24 ;  /* 0x000000ffff0c7224 */ /* 0x000fc400078e0018 */
[----:B------:R-:W-:Y:S01]  /*190ec0*/  IMAD.MOV.U32 R24, RZ, RZ, R40 ;  /* 0x000000ffff187224 */ /* 0x000fe200078e0028 */
[----:B------:R-:W-:Y:S01]  /*190ed0*/  IADD3 R40, P0, PT, R27, R20, RZ ;  /* 0x000000141b287210 */ /* 0x000fe20007f1e0ff */
[----:B------:R-:W-:Y:S02]  /*190ee0*/  IMAD.MOV.U32 R3, RZ, RZ, R9 ;  /* 0x000000ffff037224 */ /* 0x000fe400078e0009 */
[----:B------:R-:W-:Y:S02]  /*190ef0*/  IMAD.MOV.U32 R9, RZ, RZ, R11 ;  /* 0x000000ffff097224 */ /* 0x000fe400078e000b */
[----:B------:R-:W-:Y:S02]  /*190f00*/  IMAD.MOV.U32 R11, RZ, RZ, R41 ;  /* 0x000000ffff0b7224 */ /* 0x000fe400078e0029 */
[----:B------:R-:W-:Y:S01]  /*190f10*/  IMAD.X R41, R5, 0x1, R19, P0 ;  /* 0x0000000105297824 */ /* 0x000fe200000e0613 */
[----:B------:R-:W-:Y:S04]  /*190f20*/  STL.64 [R1+0x86f8], R26 ;  /* 0x0086f81a01007387 */ /* 0x000fe80000100a00 */
[----:B------:R-:W2:Y:S04]  /*190f30*/  LDL.LU R5, [R1+0x8aa0] ;  /* 0x008aa00001057983 */ /* 0x000ea80000300800 */
[----:B------:R0:W-:Y:S04]  /*190f40*/  STL.64 [R1+0x5178], R40 ;  /* 0x0051782801007387 */ /* 0x0001e80000100a00 */
[----:B0-----:R-:W2:Y:S01]  /*190f50*/  LDL.LU.64 R40, [R1+0x8a98] ;  /* 0x008a980001287983 */ /* 0x001ea20000300a00 */
[----:B------:R-:W-:-:S02]  /*190f60*/  IADD3 R26, P0, PT, R28, R22, RZ ;  /* 0x000000161c1a7210 */ /* 0x000fc40007f1e0ff */
        /* <DEDUP_REMOVED lines=19> */
[----:B------:R-:W-:Y:S01]  /*1910a0*/  IMAD.X R43, R18, 0x1, R19, P0 ;  /* 0x00000001122b7824 */ /* 0x000fe200000e0613 */
[----:B------:R0:W-:Y:S04]  /*1910b0*/  STL.64 [R1+0x86f0], R28 ;  /* 0x0086f01c01007387 */ /* 0x0001e80000100a00 */
[----:B------:R-:W3:Y:S04]  /*1910c0*/  LDL.LU R18, [R1+0x8a90] ;  /* 0x008a900001127983 */ /* 0x000ee80000300800 */
[----:B------:R1:W-:Y:S01]  /*1910d0*/  STL.64 [R1+0x5108], R42 ;  /* 0x0051082a01007387 */ /* 0x0003e20000100a00 */
[----:B0-----:R-:W-:-:S02]  /*1910e0*/  IADD3 R28, P0, PT, R30, R22, RZ ;  /* 0x000000161e1c7210 */ /* 0x001fc40007f1e0ff */
[----:B------:R-:W-:Y:S01]  /*1910f0*/  SHF.R.S32.HI R29, RZ, 0x1f, R30 ;  /* 0x0000001fff1d7819 */ /* 0x000fe2000001141e */
[----:B-1----:R-:W3:Y:S04]  /*191100*/  LDL.LU.64 R42, [R1+0x8a88] ;  /* 0x008a8800012a7983 */ /* 0x002ee80000300a00 */
        /* <DEDUP_REMOVED lines=10> */
[----:B------:R-:W-:Y:S01]  /*1911b0*/  IMAD.MOV.U32 R27, RZ, RZ, R44 ;  /* 0x000000ffff1b7224 */ /* 0x000fe200078e002c */
[----:B------:R-:W-:Y:S01]  /*1911c0*/  IADD3 R44, P0, PT, R31, R20, RZ ;  /* 0x000000141f2c7210 */ /* 0x000fe20007f1e0ff */
[----:B------:R-:W-:Y:S02]  /*1911d0*/  IMAD.MOV.U32 R29, RZ, RZ, R26 ;  /* 0x000000ffff1d7224 */ /* 0x000fe400078e001a */
[----:B------:R-:W-:Y:S02]  /*1911e0*/  IMAD.MOV.U32 R26, RZ, RZ, R3 ;  /* 0x000000ffff1a7224 */ /* 0x000fe400078e0003 */
[----:B------:R-:W-:-:S02]  /*1911f0*/  IMAD.MOV.U32 R3, RZ, RZ, R45 ;  /* 0x000000ffff037224 */ /* 0x000fc400078e002d */
[----:B------:R-:W-:Y:S01]  /*191200*/  IMAD.X R45, R55, 0x1, R19, P0 ;  /* 0x00000001372d7824 */ /* 0x000fe200000e0613 */
[----:B------:R0:W-:Y:S04]  /*191210*/  STL.64 [R1+0x86e8], R30 ;  /* 0x0086e81e01007387 */ /* 0x0001e80000100a00 */
[----:B------:R-:W3:Y:S04]  /*191220*/  LDL.LU R55, [R1+0x8a80] ;  /* 0x008a800001377983 */ /* 0x000ee80000300800 */
[----:B------:R1:W-:Y:S01]  /*191230*/  STL.64 [R1+0x5090], R44 ;  /* 0x0050902c01007387 */ /* 0x0003e20000100a00 */
[----:B0-----:R-:W-:-:S02]  /*191240*/  IADD3 R30, P0, PT, R32, R22, RZ ;  /* 0x00000016201e7210 */ /* 0x001fc40007f1e0ff */
[----:B------:R-:W-:Y:S01]  /*191250*/  SHF.R.S32.HI R31, RZ, 0x1f, R32 ;  /* 0x0000001fff1f7819 */ /* 0x000fe20000011420 */
[----:B-1----:R-:W4:Y:S04]  /*191260*/  LDL.LU.64 R44, [R1+0x8a78] ;  /* 0x008a7800012c7983 */ /* 0x002f280000300a00 */
        /* <DEDUP_REMOVED lines=14> */
[----:B------:R-:W-:Y:S01]  /*191350*/  IMAD.X R47, R8, 0x1, R19, P0 ;  /* 0x00000001082f7824 */ /* 0x000fe200000e0613 */
[----:B------:R0:W-:Y:S04]  /*191360*/  STL.64 [R1+0x8718], R32 ;  /* 0x0087182001007387 */ /* 0x0001e80000100a00 */
[----:B------:R-:W4:Y:S04]  /*191370*/  LDL.LU R8, [R1+0x8a70] ;  /* 0x008a700001087983 */ /* 0x000f280000300800 */
        /* <DEDUP_REMOVED lines=15> */
[----:B------:R-:W-:Y:S01]  /*191470*/  IMAD.MOV.U32 R27, RZ, RZ, R48 ;  /* 0x000000ffff1b7224 */ /* 0x000fe200078e0030 */
[----:B------:R-:W-:Y:S01]  /*191480*/  IADD3 R48, P0, PT, R35, R20, RZ ;  /* 0x0000001423307210 */ /* 0x000fe20007f1e0ff */
[----:B------:R-:W-:Y:S02]  /*191490*/  IMAD.MOV.U32 R32, RZ, RZ, R30 ;  /* 0x000000ffff207224 */ /* 0x000fe400078e001e */
[----:B------:R-:W-:-:S02]  /*1914a0*/  IMAD.MOV.U32 R30, RZ, RZ, R28 ;  /* 0x000000ffff1e7224 */ /* 0x000fc400078e001c */
[----:B------:R-:W-:Y:S02]  /*1914b0*/  IMAD.MOV.U32 R28, RZ, RZ, R0 ;  /* 0x000000ffff1c7224 */ /* 0x000fe400078e0000 */
[----:B------:R-:W-:Y:S02]  /*1914c0*/  IMAD.MOV.U32 R0, RZ, RZ, R49 ;  /* 0x000000ffff007224 */ /* 0x000fe400078e0031 */
[----:B------:R-:W-:Y:S01]  /*1914d0*/  IMAD.X R49, R13, 0x1, R19, P0 ;  /* 0x000000010d317824 */ /* 0x000fe200000e0613 */
[----:B------:R2:W-:Y:S04]  /*1914e0*/  STL.64 [R1+0x8720], R34 ;  /* 0x0087202201007387 */ /* 0x0005e80000100a00 */
[----:B------:R-:W4:Y:S04]  /*1914f0*/  LDL.LU R13, [R1+0x8a60] ;  /* 0x008a6000010d7983 */ /* 0x000f280000300800 */
[----:B------:R0:W-:Y:S01]  /*191500*/  STL.64 [R1+0x4fa0], R48 ;  /* 0x004fa03001007387 */ /* 0x0001e20000100a00 */
[----:B--2---:R-:W-:-:S02]  /*191510*/  IADD3 R34, P0, PT, R36, R22, RZ ;  /* 0x0000001624227210 */ /* 0x004fc40007f1e0ff */
[----:B------:R-:W-:Y:S01]  /*191520*/  SHF.R.S32.HI R35, RZ, 0x1f, R36 ;  /* 0x0000001fff237819 */ /* 0x000fe20000011424 */
[----:B0-----:R-:W2:Y:S04]  /*191530*/  LDL.LU.64 R48, [R1+0x8a58] ;  /* 0x008a580001307983 */ /* 0x001ea80000300a00 */
        /* <DEDUP_REMOVED lines=18> */
[----:B------:R-:W-:Y:S04]  /*191660*/  STL.64 [R1+0x8728], R36 ;  /* 0x0087282401007387 */ /* 0x000fe80000100a00 */
[----:B------:R-:W2:Y:S04]  /*191670*/  LDL.LU R16, [R1+0x8a50] ;  /* 0x008a500001107983 */ /* 0x000ea80000300800 */
[----:B------:R0:W-:Y:S04]  /*191680*/  STL.64 [R1+0x4f28], R50 ;  /* 0x004f283201007387 */ /* 0x0001e80000100a00 */
[----:B0-----:R-:W2:Y:S01]  /*191690*/  LDL.LU.64 R50, [R1+0x8a48] ;  /* 0x008a480001327983 */ /* 0x001ea20000300a00 */
[----:B---3--:R-:W-:-:S02]  /*1916a0*/  IADD3 R36, P0, PT, R38, R22, RZ ;  /* 0x0000001626247210 */ /* 0x008fc40007f1e0ff */
        /* <DEDUP_REMOVED lines=8> */
[----:B----4-:R-:W-:-:S05]  /*191730*/  IMAD.X R37, R59, 0x1, R21, P0 ;  /* 0x000000013b257824 */ /* 0x010fca00000e0615 */
        /* <DEDUP_REMOVED lines=11> */
[----:B------:R-:W-:Y:S01]  /*1917f0*/  IMAD.MOV.U32 R0, RZ, RZ, R10 ;  /* 0x000000ffff007224 */ /* 0x000fe200078e000a */
[----:B------:R0:W-:Y:S01]  /*191800*/  STL.64 [R1+0x8740], R38 ;  /* 0x0087402601007387 */ /* 0x0001e20000100a00 */
[----:B------:R-:W-:-:S02]  /*191810*/  IMAD.MOV.U32 R10, RZ, RZ, R57 ;  /* 0x000000ffff0a7224 */ /* 0x000fc400078e0039 */
[----:B------:R-:W-:Y:S02]  /*191820*/  IMAD.X R57, R59, 0x1, R19, P0 ;  /* 0x000000013b397824 */ /* 0x000fe400000e0613 */
[----:B------:R-:W3:Y:S01]  /*191830*/  LDL.LU R59, [R1+0x8a40] ;  /* 0x008a4000013b7983 */ /* 0x000ee20000300800 */
[C---:B0-----:R-:W-:Y:S02]  /*191840*/  IADD3 R38, P0, PT, R40.reuse, R22, RZ ;  /* 0x0000001628267210 */ /* 0x041fe40007f1e0ff */
[----:B------:R-:W-:Y:S01]  /*191850*/  SHF.R.S32.HI R39, RZ, 0x1f, R40 ;  /* 0x0000001fff277819 */ /* 0x000fe20000011428 */
[----:B------:R0:W-:Y:S04]  /*191860*/  STL.64 [R1+0x4eb8], R56 ;  /* 0x004eb83801007387 */ /* 0x0001e80000100a00 */
[----:B------:R-:W-:Y:S01]  /*191870*/  IMAD.X R39, R39, 0x1, R21, P0 ;  /* 0x0000000127277824 */ /* 0x000fe200000e0615 */
[----:B0-----:R-:W4:Y:S04]  /*191880*/  LDL.LU.64 R56, [R1+0x8a38] ;  /* 0x008a380001387983 */ /* 0x001f280000300a00 */
[----:B------:R0:W-:Y:S02]  /*191890*/  STL.64 [R1+0x4e90], R38 ;  /* 0x004e902601007387 */ /* 0x0001e40000100a00 */
[----:B0-----:R-:W-:-:S02]  /*1918a0*/  IADD3 R38, P0, PT, R40, R20, RZ ;  /* 0x0000001428267210 */ /* 0x001fc40007f1e0ff */
[----:B------:R-:W-:-:S05]  /*1918b0*/  SHF.R.S32.HI R39, RZ, 0x1f, R40 ;  /* 0x0000001fff277819 */ /* 0x000fca0000011428 */
[----:B------:R-:W-:-:S05]  /*1918c0*/  IMAD.X R39, R39, 0x1, R19, P0 ;  /* 0x0000000127277824 */ /* 0x000fca00000e0613 */
[----:B------:R0:W-:Y:S02]  /*1918d0*/  STL.64 [R1+0x4e78], R38 ;  /* 0x004e782601007387 */ /* 0x0001e40000100a00 */
[----:B0-----:R-:W-:-:S05]  /*1918e0*/  IADD3 R38, P0, PT, R41, R22, RZ ;  /* 0x0000001629267210 */ /* 0x001fca0007f1e0ff */
[----:B------:R-:W-:-:S05]  /*1918f0*/  IMAD.X R39, R5, 0x1, R21, P0 ;  /* 0x0000000105277824 */ /* 0x000fca00000e0615 */
[----:B------:R0:W-:Y:S02]  /*191900*/  STL.64 [R1+0x4e58], R38 ;  /* 0x004e582601007387 */ /* 0x0001e40000100a00 */
[----:B0-----:R-:W-:Y:S01]  /*191910*/  IMAD.MOV.U32 R39, RZ, RZ, R14 ;  /* 0x000000ffff277224 */ /* 0x001fe200078e000e */
[----:B------:R-:W-:Y:S01]  /*191920*/  IADD3 R14, P0, PT, R41, R20, RZ ;  /* 0x00000014290e7210 */ /* 0x000fe20007f1e0ff */
[----:B------:R-:W-:Y:S02]  /*191930*/  IMAD.MOV.U32 R38, RZ, RZ, R2 ;  /* 0x000000ffff267224 */ /* 0x000fe400078e0002 */
[----:B------:R-:W-:Y:S02]  /*191940*/  IMAD.MOV.U32 R2, RZ, RZ, R15 ;  /* 0x000000ffff027224 */ /* 0x000fe400078e000f */
[----:B------:R-:W-:Y:S01]  /*191950*/  IMAD.X R15, R5, 0x1, R19, P0 ;  /* 0x00000001050f7824 */ /* 0x000fe200000e0613 */
[----:B------:R-:W-:Y:S04]  /*191960*/  STL.64 [R1+0x8748], R40 ;  /* 0x0087482801007387 */ /* 0x000fe80000100a00 */
[----:B------:R-:W3:Y:S04]  /*191970*/  LDL.LU R5, [R1+0x8a30] ;  /* 0x008a300001057983 */ /* 0x000ee80000300800 */
[----:B------:R0:W-:Y:S04]  /*191980*/  STL.64 [R1+0x4e40], R14 ;  /* 0x004e400e01007387 */ /* 0x0001e80000100a00 */
[----:B0-----:R-:W3:Y:S01]  /*191990*/  LDL.LU.64 R14, [R1+0x8a28] ;  /* 0x008a2800010e7983 */ /* 0x001ee20000300a00 */
        /* <DEDUP_REMOVED lines=13> */
[----:B------:R-:W-:Y:S01]  /*191a70*/  SHF.R.S32.HI R41, RZ, 0x1f, R43 ;  /* 0x0000001fff297819 */ /* 0x000fe2000001142b */
[----:B------:R0:W-:Y:S04]  /*191a80*/  STL.64 [R1+0x8750], R42 ;  /* 0x0087502a01007387 */ /* 0x0001e80000100a00 */
[----:B------:R-:W-:-:S05]  /*191a90*/  IMAD.X R41, R41, 0x1, R19, P0 ;  /* 0x0000000129297824 */ /* 0x000fca00000e0613 */
[----:B------:R1:W-:Y:S01]  /*191aa0*/  STL.64 [R1+0x4dd0], R40 ;  /* 0x004dd02801007387 */ /* 0x0003e20000100a00 */
[----:B0-----:R-:W-:Y:S02]  /*191ab0*/  SHF.R.S32.HI R42, RZ, 0x1f, R44 ;  /* 0x0000001fff2a7819 */ /* 0x001fe4000001142c */
[----:B-1----:R-:W-:-:S05]  /*191ac0*/  IADD3 R40, P0, PT, R44, R22, RZ ;  /* 0x000000162c287210 */ /* 0x002fca0007f1e0ff */
[----:B------:R-:W-:-:S05]  /*191ad0*/  IMAD.X R41, R42, 0x1, R21, P0 ;  /* 0x000000012a297824 */ /* 0x000fca00000e0615 */
[----:B------:R0:W-:Y:S01]  /*191ae0*/  STL.64 [R1+0x4d98], R40 ;  /* 0x004d982801007387 */ /* 0x0001e20000100a00 */
[----:B------:R-:W-:Y:S02]  /*191af0*/  SHF.R.S32.HI R43, RZ, 0x1f, R45 ;  /* 0x0000001fff2b7819 */ /* 0x000fe4000001142d */
[----:B0-----:R-:W-:-:S05]  /*191b00*/  IADD3 R40, P0, PT, R44, R20, RZ ;  /* 0x000000142c287210 */ /* 0x001fca0007f1e0ff */
[----:B------:R-:W-:-:S05]  /*191b10*/  IMAD.X R41, R42, 0x1, R19, P0 ;  /* 0x000000012a297824 */ /* 0x000fca00000e0613 */
[----:B------:R0:W-:Y:S02]  /*191b20*/  STL.64 [R1+0x4d90], R40 ;  /* 0x004d902801007387 */ /* 0x0001e40000100a00 */
[----:B0-----:R-:W-:-:S05]  /*191b30*/  IADD3 R40, P0, PT, R45, R22, RZ ;  /* 0x000000162d287210 */ /* 0x001fca0007f1e0ff */
[----:B------:R-:W-:-:S05]  /*191b40*/  IMAD.X R41, R43, 0x1, R21, P0 ;  /* 0x000000012b297824 */ /* 0x000fca00000e0615 */
[----:B------:R0:W-:Y:S01]  /*191b50*/  STL.64 [R1+0x4d60], R40 ;  /* 0x004d602801007387 */ /* 0x0001e20000100a00 */
[----:B------:R-:W-:Y:S02]  /*191b60*/  SHF.R.S32.HI R42, RZ, 0x1f, R46 ;  /* 0x0000001fff2a7819 */ /* 0x000fe4000001142e */
[----:B0-----:R-:W-:Y:S01]  /*191b70*/  IADD3 R40, P0, PT, R45, R20, RZ ;  /* 0x000000142d287210 */ /* 0x001fe20007f1e0ff */
[----:B------:R-:W-:Y:S04]  /*191b80*/  STL.64 [R1+0x8758], R44 ;  /* 0x0087582c01007387 */ /* 0x000fe80000100a00 */
[----:B------:R-:W-:-:S05]  /*191b90*/  IMAD.X R41, R43, 0x1, R19, P0 ;  /* 0x000000012b297824 */ /* 0x000fca00000e0613 */
[----:B------:R0:W-:Y:S02]  /*191ba0*/  STL.64 [R1+0x4d50], R40 ;  /* 0x004d502801007387 */ /* 0x0001e40000100a00 */
[----:B0-----:R-:W-:-:S05]  /*191bb0*/  IADD3 R40, P0, PT, R46, R22, RZ ;  /* 0x000000162e287210 */ /* 0x001fca0007f1e0ff */
        /* <DEDUP_REMOVED lines=9> */
[----:B--2---:R-:W-:Y:S02]  /*191c50*/  SHF.R.S32.HI R42, RZ, 0x1f, R48 ;  /* 0x0000001fff2a7819 */ /* 0x004fe40000011430 */
        /* <DEDUP_REMOVED lines=28> */
[----:B------:R0:W-:Y:S02]  /*191e20*/  STL.64 [R1+0x4bf0], R40 ;  /* 0x004bf02801007387 */ /* 0x0001e40000100a00 */
[----:B0-----:R-:W-:Y:S02]  /*191e30*/  IADD3 R40, P0, PT, R51, R20, RZ ;  /* 0x0000001433287210 */ /* 0x001fe40007f1e0ff */
[----:B------:R-:W-:Y:S03]  /*191e40*/  STL.64 [R1+0x8770], R50 ;  /* 0x0087703201007387 */ /* 0x000fe60000100a00 */
[----:B------:R-:W-:-:S05]  /*191e50*/  IMAD.X R41, R43, 0x1, R19, P0 ;  /* 0x000000012b297824 */ /* 0x000fca00000e0613 */
[----:B------:R0:W-:Y:S02]  /*191e60*/  STL.64 [R1+0x4bd8], R40 ;  /* 0x004bd82801007387 */ /* 0x0001e40000100a00 */
[----:B0-----:R-:W-:-:S05]  /*191e70*/  IADD3 R40, P0, PT, R55, R22, RZ ;  /* 0x0000001637287210 */ /* 0x001fca0007f1e0ff */
[----:B------:R-:W-:-:S05]  /*191e80*/  IMAD.X R41, R18, 0x1, R21, P0 ;  /* 0x0000000112297824 */ /* 0x000fca00000e0615 */
[----:B------:R0:W-:Y:S02]  /*191e90*/  STL.64 [R1+0x4bb0], R40 ;  /* 0x004bb02801007387 */ /* 0x0001e40000100a00 */
[----:B0-----:R-:W-:Y:S02]  /*191ea0*/  IADD3 R40, P0, PT, R55, R20, RZ ;  /* 0x0000001437287210 */ /* 0x001fe40007f1e0ff */
[----:B------:R-:W2:Y:S03]  /*191eb0*/  LDL.LU R55, [R1+0x8a20] ;  /* 0x008a200001377983 */ /* 0x000ea60000300800 */
[----:B------:R-:W-:Y:S02]  /*191ec0*/  IMAD.X R41, R18, 0x1, R19, P0 ;  /* 0x0000000112297824 */ /* 0x000fe400000e0613 */
[----:B------:R-:W2:Y:S04]  /*191ed0*/  LDL.LU R18, [R1+0x8a1c] ;  /* 0x008a1c0001127983 */ /* 0x000ea80000300800 */
        /* <DEDUP_REMOVED lines=9> */
[----:B----4-:R-:W-:-:S05]  /*191f70*/  IADD3 R40, P0, PT, R57, R22, RZ ;  /* 0x0000001639287210 */ /* 0x010fca0007f1e0ff */
[----:B------:R-:W-:-:S05]  /*191f80*/  IMAD.X R41, R16, 0x1, R21, P0 ;  /* 0x0000000110297824 */ /* 0x000fca00000e0615 */
[----:B------:R0:W-:Y:S02]  /*191f90*/  STL.64 [R1+0x4b30], R40 ;  /* 0x004b302801007387 */ /* 0x0001e40000100a00 */
[----:B0-----:R-:W-:Y:S02]  /*191fa0*/  IADD3 R40, P0, PT, R57, R20, RZ ;  /* 0x0000001439287210 */ /* 0x001fe40007f1e0ff */
[----:B------:R-:W4:Y:S03]  /*191fb0*/  LDL.LU R57, [R1+0x8a10] ;  /* 0x008a100001397983 */ /* 0x000f260000300800 */
[----:B------:R-:W-:Y:S02]  /*191fc0*/  IMAD.X R41, R16, 0x1, R19, P0 ;  /* 0x0000000110297824 */ /* 0x000fe400000e0613 */
[----:B------:R-:W4:Y:S04]  /*191fd0*/  LDL.LU R16, [R1+0x8a0c] ;  /* 0x008a0c0001107983 */ /* 0x000f280000300800 */
[----:B------:R3:W-:Y:S02]  /*191fe0*/  STL.64 [R1+0x4b28], R40 ;  /* 0x004b282801007387 */ /* 0x0007e40000100a00 */
[----:B---3--:R-:W-:-:S05]  /*191ff0*/  IADD3 R40, P0, PT, R15, R22, RZ ;  /* 0x000000160f287210 */ /* 0x008fca0007f1e0ff */
[----:B------:R-:W-:-:S05]  /*192000*/  IMAD.X R41, R56, 0x1, R21, P0 ;  /* 0x0000000138297824 */ /* 0x000fca00000e0615 */
[----:B------:R0:W-:Y:S02]  /*192010*/  STL.64 [R1+0x4af8], R40 ;  /* 0x004af82801007387 */ /* 0x0001e40000100a00 */
[----:B0-----:R-:W-:Y:S02]  /*192020*/  IADD3 R40, P0, PT, R15, R20, RZ ;  /* 0x000000140f287210 */ /* 0x001fe40007f1e0ff */
[----:B------:R-:W3:Y:S03]  /*192030*/  LDL.LU R15, [R1+0x8a08] ;  /* 0x008a0800010f7983 */ /* 0x000ee60000300800 */
[----:B------:R-:W-:Y:S02]  /*192040*/  IMAD.X R41, R56, 0x1, R19, P0 ;  /* 0x0000000138297824 */ /* 0x000fe400000e0613 */
[----:B------:R-:W3:Y:S04]  /*192050*/  LDL.LU R56, [R1+0x8a04] ;  /* 0x008a040001387983 */ /* 0x000ee80000300800 */
[----:B------:R0:W-:Y:S02]  /*192060*/  STL.64 [R1+0x4ae8], R40 ;  /* 0x004ae82801007387 */ /* 0x0001e40000100a00 */
[----:B0-----:R-:W-:-:S05]  /*192070*/  IADD3 R40, P0, PT, R5, R22, RZ ;  /* 0x0000001605287210 */ /* 0x001fca0007f1e0ff */
[----:B------:R-:W-:-:S05]  /*192080*/  IMAD.X R41, R59, 0x1, R21, P0 ;  /* 0x000000013b297824 */ /* 0x000fca00000e0615 */
[----:B------:R0:W-:Y:S02]  /*192090*/  STL.64 [R1+0x4ac8], R40 ;  /* 0x004ac82801007387 */ /* 0x0001e40000100a00 */
[----:B0-----:R-:W-:Y:S02]  /*1920a0*/  IADD3 R40, P0, PT, R5, R20, RZ ;  /* 0x0000001405287210 */ /* 0x001fe40007f1e0ff */
[----:B------:R-:W3:Y:S03]  /*1920b0*/  LDL.LU R5, [R1+0x8a00] ;  /* 0x008a000001057983 */ /* 0x000ee60000300800 */
[----:B------:R-:W-:Y:S02]  /*1920c0*/  IMAD.X R41, R59, 0x1, R19, P0 ;  /* 0x000000013b297824 */ /* 0x000fe400000e0613 */
[----:B------:R-:W3:Y:S04]  /*1920d0*/  LDL.LU R59, [R1+0x89fc] ;  /* 0x0089fc00013b7983 */ /* 0x000ee80000300800 */
[----:B------:R2:W-:Y:S02]  /*1920e0*/  STL.64 [R1+0x4aa8], R40 ;  /* 0x004aa82801007387 */ /* 0x0005e40000100a00 */
[----:B--2---:R-:W-:-:S05]  /*1920f0*/  IADD3 R40, P0, PT, R55, R22, RZ ;  /* 0x0000001637287210 */ /* 0x004fca0007f1e0ff */
        /* <DEDUP_REMOVED lines=62> */
[----:B------:R0:W-:Y:S01]  /*1924e0*/  STL.64 [R1+0x48d8], R40 ;  /* 0x0048d82801007387 */ /* 0x0001e20000100a00 */
[----:B---3--:R-:W-:Y:S01]  /*1924f0*/  IADD3 R42, P0, PT, R15, R22, RZ ;  /* 0x000000160f2a7210 */ /* 0x008fe20007f1e0ff */
[----:B0-----:R-:W-:-:S02]  /*192500*/  IMAD.MOV.U32 R41, RZ, RZ, R39 ;  /* 0x000000ffff297224 */ /* 0x001fc400078e0027 */
[----:B------:R-:W-:Y:S02]  /*192510*/  IMAD.MOV.U32 R39, RZ, RZ, R36 ;  /* 0x000000ffff277224 */ /* 0x000fe400078e0024 */
[----:B------:R-:W-:Y:S02]  /*192520*/  IMAD.MOV.U32 R36, RZ, RZ, R37 ;  /* 0x000000ffff247224 */ /* 0x000fe400078e0025 */
[----:B------:R-:W-:Y:S02]  /*192530*/  IMAD.MOV.U32 R37, RZ, RZ, R34 ;  /* 0x000000ffff257224 */ /* 0x000fe400078e0022 */
[----:B------:R-:W-:Y:S02]  /*192540*/  IMAD.X R43, R8, 0x1, R21, P0 ;  /* 0x00000001082b7824 */ /* 0x000fe400000e0615 */
[----:B------:R-:W-:Y:S02]  /*192550*/  IMAD.MOV.U32 R34, RZ, RZ, R35 ;  /* 0x000000ffff227224 */ /* 0x000fe400078e0023 */
[----:B------:R-:W-:-:S02]  /*192560*/  IMAD.MOV.U32 R35, RZ, RZ, R32 ;  /* 0x000000ffff237224 */ /* 0x000fc400078e0020 */
[----:B------:R-:W-:Y:S02]  /*192570*/  IMAD.MOV.U32 R32, RZ, RZ, R9 ;  /* 0x000000ffff207224 */ /* 0x000fe400078e0009 */
[----:B------:R-:W3:Y:S04]  /*192580*/  LDL.LU R9, [R1+0x50] ;  /* 0x0000500001097983 */ /* 0x000ee80000300800 */
[----:B------:R0:W-:Y:S02]  /*192590*/  STL.64 [R1+0x48a8], R42 ;  /* 0x0048a82a01007387 */ /* 0x0001e40000100a00 */
[----:B0-----:R-:W-:Y:S02]  /*1925a0*/  IADD3 R42, P0, PT, R15, R20, RZ ;  /* 0x000000140f2a7210 */ /* 0x001fe40007f1e0ff */
[----:B------:R-:W3:Y:S03]  /*1925b0*/  LDL.LU R15, [R1+0x89b8] ;  /* 0x0089b800010f7983 */ /* 0x000ee60000300800 */
[----:B------:R-:W-:-:S02]  /*1925c0*/  IMAD.X R43, R8, 0x1, R19, P0 ;  /* 0x00000001082b7824 */ /* 0x000fc400000e0613 */
[----:B------:R-:W3:Y:S04]  /*1925d0*/  LDL.LU R8, [R1+0x89b4] ;  /* 0x0089b40001087983 */ /* 0x000ee80000300800 */
[----:B------:R0:W-:Y:S02]  /*1925e0*/  STL.64 [R1+0x4898], R42 ;  /* 0x0048982a01007387 */ /* 0x0001e40000100a00 */
[----:B0-----:R-:W-:-:S05]  /*1925f0*/  IADD3 R42, P0, PT, R5, R22, RZ ;  /* 0x00000016052a7210 */ /* 0x001fca0007f1e0ff */
[----:B------:R-:W-:Y:S02]  /*192600*/  IMAD.X R43, R16, 0x1, R21, P0 ;  /* 0x00000001102b7824 */ /* 0x000fe400000e0615 */
[----:B------:R-:W-:-:S03]  /*192610*/  IMAD.MOV.U32 R40, RZ, RZ, R41 ;  /* 0x000000ffff287224 */ /* 0x000fc600078e0029 */
[----:B------:R0:W-:Y:S01]  /*192620*/  STL.64 [R1+0x4878], R42 ;  /* 0x0048782a01007387 */ /* 0x0001e20000100a00 */
[----:B------:R-:W-:Y:S02]  /*192630*/  IMAD.MOV.U32 R41, RZ, RZ, R39 ;  /* 0x000000ffff297224 */ /* 0x000fe400078e0027 */
[----:B------:R-:W-:Y:S02]  /*192640*/  IMAD.MOV.U32 R39, RZ, RZ, R36 ;  /* 0x000000ffff277224 */ /* 0x000fe400078e0024 */
[----:B------:R-:W-:Y:S01]  /*192650*/  IMAD.MOV.U32 R36, RZ, RZ, R37 ;  /* 0x000000ffff247224 */ /* 0x000fe200078e0025 */
[----:B0-----:R-:W-:Y:S01]  /*192660*/  IADD3 R42, P0, PT, R5, R20, RZ ;  /* 0x00000014052a7210 */ /* 0x001fe20007f1e0ff */
[----:B------:R-:W-:Y:S01]  /*192670*/  IMAD.MOV.U32 R37, RZ, RZ, R35 ;  /* 0x000000ffff257224 */ /* 0x000fe200078e0023 */
[----:B------:R-:W3:Y:S01]  /*192680*/  LDL.LU R5, [R1+0x89b0] ;  /* 0x0089b00001057983 */ /* 0x000ee20000300800 */
[----:B------:R-:W-:Y:S02]  /*192690*/  IMAD.MOV.U32 R35, RZ, RZ, R32 ;  /* 0x000000ffff237224 */ /* 0x000fe400078e0020 */
[----:B------:R-:W-:-:S02]  /*1926a0*/  IMAD.X R43, R16, 0x1, R19, P0 ;  /* 0x00000001102b7824 */ /* 0x000fc400000e0613 */
[----:B------:R-:W-:Y:S01]  /*1926b0*/  IMAD.MOV.U32 R32, RZ, RZ, R31 ;  /* 0x000000ffff207224 */ /* 0x000fe200078e001f */
[----:B------:R-:W3:Y:S01]  /*1926c0*/  LDL.LU R16, [R1+0x89ac] ;  /* 0x0089ac0001107983 */ /* 0x000ee20000300800 */
[----:B------:R-:W-:Y:S02]  /*1926d0*/  IMAD.MOV.U32 R31, RZ, RZ, R28 ;  /* 0x000000ffff1f7224 */ /* 0x000fe400078e001c */
[----:B------:R-:W-:Y:S01]  /*1926e0*/  IMAD.MOV.U32 R28, RZ, RZ, R0 ;  /* 0x000000ffff1c7224 */ /* 0x000fe200078e0000 */
[----:B------:R2:W-:Y:S04]  /*1926f0*/  STL.64 [R1+0x4858], R42 ;  /* 0x0048582a01007387 */ /* 0x0005e80000100a00 */
[----:B------:R-:W3:Y:S01]  /*192700*/  LDL R0, [R1+0x250] ;  /* 0x0002500001007983 */ /* 0x000ee20000100800 */
        /* <DEDUP_REMOVED lines=10> */
[----:B------:R0:W-:Y:S01]  /*1927b0*/  STL.64 [R1+0x47f8], R42 ;  /* 0x0047f82a01007387 */ /* 0x0001e20000100a00 */
[----:B------:R-:W-:Y:S01]  /*1927c0*/  IADD3 R44, P0, PT, R13, R20, RZ ;  /* 0x000000140d2c7210 */ /* 0x000fe20007f1e0ff */
[----:B0-----:R-:W-:Y:S02]  /*1927d0*/  IMAD.MOV.U32 R43, RZ, RZ, R40 ;  /* 0x000000ffff2b7224 */ /* 0x001fe400078e0028 */
[----:B------:R-:W-:Y:S02]  /*1927e0*/  IMAD.MOV.U32 R40, RZ, RZ, R41 ;  /* 0x000000ffff287224 */ /* 0x000fe400078e0029 */
[----:B------:R-:W-:Y:S02]  /*1927f0*/  IMAD.MOV.U32 R41, RZ, RZ, R39 ;  /* 0x000000ffff297224 */ /* 0x000fe400078e0027 */
[----:B------:R-:W-:Y:S02]  /*192800*/  IMAD.MOV.U32 R39, RZ, RZ, R36 ;  /* 0x000000ffff277224 */ /* 0x000fe400078e0024 */
[----:B------:R-:W-:-:S02]  /*192810*/  IMAD.MOV.U32 R36, RZ, RZ, R37 ;  /* 0x000000ffff247224 */ /* 0x000fc400078e0025 */
[----:B------:R-:W-:Y:S02]  /*192820*/  IMAD.MOV.U32 R37, RZ, RZ, R35 ;  /* 0x000000ffff257224 */ /* 0x000fe400078e0023 */
[----:B------:R-:W-:Y:S02]  /*192830*/  IMAD.MOV.U32 R35, RZ, RZ, R32 ;  /* 0x000000ffff237224 */ /* 0x000fe400078e0020 */
[----:B------:R-:W-:Y:S02]  /*192840*/  IMAD.MOV.U32 R42, RZ, RZ, R43 ;  /* 0x000000ffff2a7224 */ /* 0x000fe400078e002b */
[----:B------:R-:W-:Y:S02]  /*192850*/  IMAD.MOV.U32 R32, RZ, RZ, R31 ;  /* 0x000000ffff207224 */ /* 0x000fe400078e001f */
[----:B------:R-:W-:Y:S02]  /*192860*/  IMAD.MOV.U32 R43, RZ, RZ, R40 ;  /* 0x000000ffff2b7224 */ /* 0x000fe400078e0028 */
[----:B------:R-:W-:-:S02]  /*192870*/  IMAD.MOV.U32 R31, RZ, RZ, R28 ;  /* 0x000000ffff1f7224 */ /* 0x000fc400078e001c */
[----:B------:R-:W-:Y:S02]  /*192880*/  IMAD.MOV.U32 R40, RZ, RZ, R39 ;  /* 0x000000ffff287224 */ /* 0x000fe400078e0027 */
[----:B------:R-:W-:Y:S02]  /*192890*/  IMAD.MOV.U32 R39, RZ, RZ, R36 ;  /* 0x000000ffff277224 */ /* 0x000fe400078e0024 */
[----:B------:R-:W-:Y:S02]  /*1928a0*/  IMAD.X R45, R59, 0x1, R19, P0 ;  /* 0x000000013b2d7824 */ /* 0x000fe400000e0613 */
[----:B------:R-:W-:Y:S02]  /*1928b0*/  IMAD.MOV.U32 R36, RZ, RZ, R37 ;  /* 0x000000ffff247224 */ /* 0x000fe400078e0025 */
[----:B------:R-:W-:Y:S02]  /*1928c0*/  IMAD.MOV.U32 R37, RZ, RZ, R35 ;  /* 0x000000ffff257224 */ /* 0x000fe400078e0023 */
[----:B------:R-:W-:-:S02]  /*1928d0*/  IMAD.MOV.U32 R35, RZ, RZ, R32 ;  /* 0x000000ffff237224 */ /* 0x000fc400078e0020 */
[----:B------:R-:W-:Y:S02]  /*1928e0*/  IMAD.MOV.U32 R32, RZ, RZ, R31 ;  /* 0x000000ffff207224 */ /* 0x000fe400078e001f */
[----:B---3--:R-:W-:Y:S02]  /*1928f0*/  IMAD.MOV.U32 R28, RZ, RZ, R0 ;  /* 0x000000ffff1c7224 */ /* 0x008fe400078e0000 */
[----:B------:R-:W-:Y:S02]  /*192900*/  IMAD.MOV.U32 R0, RZ, RZ, R24 ;  /* 0x000000ffff007224 */ /* 0x000fe400078e0018 */
[----:B------:R-:W3:Y:S01]  /*192910*/  LDL.LU R24, [R1+0x1b4] ;  /* 0x0001b40001187983 */ /* 0x000ee20000300800 */
[----:B------:R-:W-:-:S03]  /*192920*/  IMAD.MOV.U32 R31, RZ, RZ, R28 ;  /* 0x000000ffff1f7224 */ /* 0x000fc600078e001c */
[----:B------:R-:W2:Y:S01]  /*192930*/  LDL.LU R13, [R1+0x89a0] ;  /* 0x0089a000010d7983 */ /* 0x000ea20000300800 */
[----:B------:R-:W-:-:S03]  /*192940*/  IMAD.MOV.U32 R28, RZ, RZ, R0 ;  /* 0x000000ffff1c7224 */ /* 0x000fc600078e0000 */
[----:B------:R-:W2:Y:S04]  /*192950*/  LDL.LU R59, [R1+0x899c] ;  /* 0x00899c00013b7983 */ /* 0x000ea80000300800 */
[----:B------:R4:W-:Y:S04]  /*192960*/  STL.64 [R1+0x47f0], R44 ;  /* 0x0047f02c01007387 */ /* 0x0009e80000100a00 */
[----:B------:R-:W2:Y:S01]  /*192970*/  LDL R0, [R1+0x194] ;  /* 0x0001940001007983 */ /* 0x000ea20000100800 */
[----:B----4-:R-:W-:-:S05]  /*192980*/  IADD3 R44, P0, PT, R57, R22, RZ ;  /* 0x00000016392c7210 */ /* 0x010fca0007f1e0ff */
[----:B------:R-:W-:-:S05]  /*192990*/  IMAD.X R45, R14, 0x1, R21, P0 ;  /* 0x000000010e2d7824 */ /* 0x000fca00000e0615 */
[----:B------:R0:W-:Y:S01]  /*1929a0*/  STL.64 [R1+0x47b8], R44 ;  /* 0x0047b82c01007387 */ /* 0x0001e20000100a00 */
[----:B------:R-:W-:Y:S02]  /*1929b0*/  IMAD.MOV.U32 R48, RZ, RZ, R42 ;  /* 0x000000ffff307224 */ /* 0x000fe400078e002a */
[----:B------:R-:W-:Y:S01]  /*1929c0*/  IMAD.MOV.U32 R42, RZ, RZ, R43 ;  /* 0x000000ffff2a7224 */ /* 0x000fe200078e002b */
[----:B0-----:R-:W-:Y:S02]  /*1929d0*/  IADD3 R44, P0, PT, R57, R20, RZ ;  /* 0x00000014392c7210 */ /* 0x001fe40007f1e0ff */
[----:B------:R-:W4:Y:S03]  /*1929e0*/  LDL.LU R57, [R1+0x8998] ;  /* 0x0089980001397983 */ /* 0x000f260000300800 */
[----:B------:R-:W-:Y:S02]  /*1929f0*/  IMAD.X R45, R14, 0x1, R19, P0 ;  /* 0x000000010e2d7824 */ /* 0x000fe400000e0613 */
[----:B------:R-:W3:Y:S01]  /*192a00*/  LDL.LU R14, [R1+0x8994] ;  /* 0x00899400010e7983 */ /* 0x000ee20000300800 */
[----:B------:R-:W-:-:S02]  /*192a10*/  IMAD.MOV.U32 R43, RZ, RZ, R40 ;  /* 0x000000ffff2b7224 */ /* 0x000fc400078e0028 */
[----:B------:R-:W-:Y:S01]  /*192a20*/  IMAD.MOV.U32 R40, RZ, RZ, R39 ;  /* 0x000000ffff287224 */ /* 0x000fe200078e0027 */
[----:B------:R0:W-:Y:S01]  /*192a30*/  STL.64 [R1+0x47b0], R44 ;  /* 0x0047b02c01007387 */ /* 0x0001e20000100a00 */
[----:B------:R-:W-:Y:S02]  /*192a40*/  IMAD.MOV.U32 R39, RZ, RZ, R36 ;  /* 0x000000ffff277224 */ /* 0x000fe400078e0024 */
[----:B------:R-:W-:Y:S02]  /*192a50*/  IMAD.MOV.U32 R36, RZ, RZ, R37 ;  /* 0x000000ffff247224 */ /* 0x000fe400078e0025 */
[----:B------:R-:W-:Y:S02]  /*192a60*/  IMAD.MOV.U32 R37, RZ, RZ, R35 ;  /* 0x000000ffff257224 */ /* 0x000fe400078e0023 */
[----:B------:R-:W-:Y:S01]  /*192a70*/  IMAD.MOV.U32 R35, RZ, RZ, R32 ;  /* 0x000000ffff237224 */ /* 0x000fe200078e0020 */
[----:B0-----:R-:W-:Y:S01]  /*192a80*/  IADD3 R44, P0, PT, R15, R22, RZ ;  /* 0x000000160f2c7210 */ /* 0x001fe20007f1e0ff */
[----:B------:R-:W-:-:S02]  /*192a90*/  IMAD.MOV.U32 R32, RZ, RZ, R31 ;  /* 0x000000ffff207224 */ /* 0x000fc400078e001f */
[----:B------:R-:W-:Y:S02]  /*192aa0*/  IMAD.MOV.U32 R31, RZ, RZ, R28 ;  /* 0x000000ffff1f7224 */ /* 0x000fe400078e001c */
[----:B------:R-:W-:Y:S01]  /*192ab0*/  IMAD.X R45, R18, 0x1, R21, P0 ;  /* 0x00000001122d7824 */ /* 0x000fe200000e0615 */
[----:B------:R-:W-:-:S05]  /*192ac0*/  IADD3 R46, P0, PT, R15, R20, RZ ;  /* 0x000000140f2e7210 */ /* 0x000fca0007f1e0ff */
[----:B------:R-:W-:Y:S02]  /*192ad0*/  IMAD.X R47, R18, 0x1, R19, P0 ;  /* 0x00000001122f7824 */ /* 0x000fe400000e0613 */
[----:B--2---:R-:W-:Y:S02]  /*192ae0*/  IMAD.MOV.U32 R28, RZ, RZ, R0 ;  /* 0x000000ffff1c7224 */ /* 0x004fe400078e0000 */
[----:B------:R-:W-:Y:S02]  /*192af0*/  IMAD.MOV.U32 R0, RZ, RZ, R6 ;  /* 0x000000ffff007224 */ /* 0x000fe400078e0006 */
[----:B------:R-:W2:Y:S04]  /*192b00*/  LDL R6, [R1+0x198] ;  /* 0x0001980001067983 */ /* 0x000ea80000100800 */
[----:B------:R0:W-:Y:S04]  /*192b10*/  STL.64 [R1+0x4780], R44 ;  /* 0x0047802c01007387 */ /* 0x0001e80000100a00 */
[----:B------:R-:W2:Y:S01]  /*192b20*/  LDL.LU R15, [R1+0x8990] ;  /* 0x00899000010f7983 */ /* 0x000ea20000300800 */
[----:B0-----:R-:W-:-:S02]  /*192b30*/  IMAD.MOV.U32 R45, RZ, RZ, R42 ;  /* 0x000000ffff2d7224 */ /* 0x001fc400078e002a */
        /* <DEDUP_REMOVED lines=10> */
[----:B------:R-:W2:Y:S01]  /*192be0*/  LDL.LU R0, [R1+0x388] ;  /* 0x0003880001007983 */ /* 0x000ea20000300800 */
[----:B------:R-:W-:-:S03]  /*192bf0*/  IMAD.MOV.U32 R44, RZ, RZ, R45 ;  /* 0x000000ffff2c7224 */ /* 0x000fc600078e002d */
[----:B------:R-:W2:Y:S01]  /*192c00*/  LDL.LU R18, [R1+0x898c] ;  /* 0x00898c0001127983 */ /* 0x000ea20000300800 */
[----:B------:R-:W-:-:S03]  /*192c10*/  IMAD.MOV.U32 R45, RZ, RZ, R42 ;  /* 0x000000ffff2d7224 */ /* 0x000fc600078e002a */
[----:B------:R0:W-:Y:S01]  /*192c20*/  STL.64 [R1+0x4770], R46 ;  /* 0x0047702e01007387 */ /* 0x0001e20000100a00 */
[----:B------:R-:W-:Y:S02]  /*192c30*/  IMAD.MOV.U32 R42, RZ, RZ, R43 ;  /* 0x000000ffff2a7224 */ /* 0x000fe400078e002b */
[----:B------:R-:W-:Y:S02]  /*192c40*/  IMAD.MOV.U32 R43, RZ, RZ, R40 ;  /* 0x000000ffff2b7224 */ /* 0x000fe400078e0028 */
[----:B------:R-:W-:Y:S02]  /*192c50*/  IMAD.MOV.U32 R40, RZ, RZ, R39 ;  /* 0x000000ffff287224 */ /* 0x000fe400078e0027 */
[----:B------:R-:W-:Y:S01]  /*192c60*/  IMAD.MOV.U32 R39, RZ, RZ, R36 ;  /* 0x000000ffff277224 */ /* 0x000fe200078e0024 */
[----:B0-----:R-:W-:Y:S01]  /*192c70*/  IADD3 R46, P0, PT, R5, R22, RZ ;  /* 0x00000016052e7210 */ /* 0x001fe20007f1e0ff */
[----:B------:R-:W-:Y:S02]  /*192c80*/  IMAD.MOV.U32 R36, RZ, RZ, R37 ;  /* 0x000000ffff247224 */ /* 0x000fe400078e0025 */
[----:B------:R-:W-:-:S02]  /*192c90*/  IMAD.MOV.U32 R37, RZ, RZ, R35 ;  /* 0x000000ffff257224 */ /* 0x000fc400078e0023 */
[----:B------:R-:W-:Y:S02]  /*192ca0*/  IMAD.X R47, R8, 0x1, R21, P0 ;  /* 0x00000001082f7824 */ /* 0x000fe400000e0615 */
[----:B------:R-:W-:Y:S02]  /*192cb0*/  IMAD.MOV.U32 R35, RZ, RZ, R32 ;  /* 0x000000ffff237224 */ /* 0x000fe400078e0020 */
[----:B------:R-:W-:Y:S01]  /*192cc0*/  IMAD.MOV.U32 R32, RZ, RZ, R31 ;  /* 0x000000ffff207224 */ /* 0x000fe200078e001f */
[----:B------:R0:W-:Y:S01]  /*192cd0*/  STL.64 [R1+0x4750], R46 ;  /* 0x0047502e01007387 */ /* 0x0001e20000100a00 */
[----:B------:R-:W-:Y:S02]  /*192ce0*/  IMAD.MOV.U32 R31, RZ, RZ, R11 ;  /* 0x000000ffff1f7224 */ /* 0x000fe400078e000b */
[----:B------:R-:W-:Y:S02]  /*192cf0*/  IMAD.MOV.U32 R49, RZ, RZ, R44 ;  /* 0x000000ffff317224 */ /* 0x000fe400078e002c */
[----:B------:R-:W-:Y:S01]  /*192d00*/  IMAD.MOV.U32 R44, RZ, RZ, R42 ;  /* 0x000000ffff2c7224 */ /* 0x000fe200078e002a */
[----:B------:R-:W-:Y:S01]  /*192d10*/  IADD3 R50, P0, PT, R5, R20, RZ ;  /* 0x0000001405327210 */ /* 0x000fe20007f1e0ff */
[----:B------:R-:W-:-:S02]  /*192d20*/  IMAD.MOV.U32 R42, RZ, RZ, R40 ;  /* 0x000000ffff2a7224 */ /* 0x000fc400078e0028 */
[----:B------:R-:W-:Y:S02]  /*192d30*/  IMAD.MOV.U32 R40, RZ, RZ, R36 ;  /* 0x000000ffff287224 */ /* 0x000fe400078e0024 */
[----:B0-----:R-:W-:Y:S02]  /*192d40*/  IMAD.MOV.U32 R47, RZ, RZ, R45 ;  /* 0x000000ffff2f7224 */ /* 0x001fe400078e002d */
[----:B------:R-:W-:Y:S02]  /*192d50*/  IMAD.MOV.U32 R45, RZ, RZ, R43 ;  /* 0x000000ffff2d7224 */ /* 0x000fe400078e002b */
[----:B------:R-:W-:Y:S02]  /*192d60*/  IMAD.MOV.U32 R43, RZ, RZ, R39 ;  /* 0x000000ffff2b7224 */ /* 0x000fe400078e0027 */
[----:B------:R-:W-:Y:S02]  /*192d70*/  IMAD.MOV.U32 R39, RZ, RZ, R37 ;  /* 0x000000ffff277224 */ /* 0x000fe400078e0025 */
[----:B------:R-:W-:-:S02]  /*192d80*/  IMAD.MOV.U32 R36, RZ, RZ, R35 ;  /* 0x000000ffff247224 */ /* 0x000fc400078e0023 */
[----:B------:R-:W-:Y:S02]  /*192d90*/  IMAD.MOV.U32 R46, RZ, RZ, R31 ;  /* 0x000000ffff2e7224 */ /* 0x000fe400078e001f */
[----:B------:R-:W-:Y:S01]  /*192da0*/  IMAD.MOV.U32 R35, RZ, RZ, R32 ;  /* 0x000000ffff237224 */ /* 0x000fe200078e0020 */
[----:B------:R-:W2:Y:S01]  /*192db0*/  LDL R31, [R1+0x17c] ;  /* 0x00017c00011f7983 */ /* 0x000ea20000100800 */
[----:B------:R-:W-:Y:S02]  /*192dc0*/  IMAD.MOV.U32 R37, RZ, RZ, R29 ;  /* 0x000000ffff257224 */ /* 0x000fe400078e001d */
[----:B------:R-:W-:Y:S01]  /*192dd0*/  IMAD.MOV.U32 R32, RZ, RZ, R59 ;  /* 0x000000ffff207224 */ /* 0x000fe200078e003b */
[----:B------:R-:W2:Y:S01]  /*192de0*/  LDL.LU R29, [R1+0x370] ;  /* 0x00037000011d7983 */ /* 0x000ea20000300800 */
[----:B------:R-:W-:-:S03]  /*192df0*/  IMAD.X R51, R8, 0x1, R19, P0 ;  /* 0x0000000108337824 */ /* 0x000fc600000e0613 */
[----:B------:R-:W2:Y:S04]  /*192e00*/  LDL.LU R59, [R1+0x8988] ;  /* 0x00898800013b7983 */ /* 0x000ea80000300800 */
[----:B------:R-:W2:Y:S04]  /*192e10*/  LDL.LU R5, [R1+0x8984] ;  /* 0x0089840001057983 */ /* 0x000ea80000300800 */
[----:B------:R-:W2:Y:S04]  /*192e20*/  LDL.LU R8, [R1+0x8980] ;  /* 0x0089800001087983 */ /* 0x000ea80000300800 */
[----:B------:R0:W-:Y:S02]  /*192e30*/  STL.64 [R1+0x4730], R50 ;  /* 0x0047303201007387 */ /* 0x0001e40000100a00 */
[----:B0-----:R-:W-:-:S05]  /*192e40*/  IADD3 R50, P0, PT, R9, R22, RZ ;  /* 0x0000001609327210 */ /* 0x001fca0007f1e0ff */
[----:B------:R-:W-:-:S05]  /*192e50*/  IMAD.X R51, R16, 0x1, R21, P0 ;  /* 0x0000000110337824 */ /* 0x000fca00000e0615 */
[----:B------:R0:W-:Y:S02]  /*192e60*/  STL.64 [R1+0x4710], R50 ;  /* 0x0047103201007387 */ /* 0x0001e40000100a00 */
[----:B0-----:R-:W-:-:S05]  /*192e70*/  IADD3 R50, P0, PT, R9, R20, RZ ;  /* 0x0000001409327210 */ /* 0x001fca0007f1e0ff */
[----:B------:R-:W-:Y:S01]  /*192e80*/  IMAD.X R51, R16, 0x1, R19, P0 ;  /* 0x0000000110337824 */ /* 0x000fe200000e0613 */
[----:B--2---:R0:W-:Y:S02]  /*192e90*/  STL.64 [R1+0x8778], R8 ;  /* 0x0087780801007387 */ /* 0x0041e40000100a00 */
[----:B0-----:R-:W-:Y:S02]  /*192ea0*/  IADD3 R8, P0, PT, R56, R22, RZ ;  /* 0x0000001638087210 */ /* 0x001fe40007f1e0ff */
[----:B------:R-:W-:Y:S03]  /*192eb0*/  STL.64 [R1+0x46f8], R50 ;  /* 0x0046f83201007387 */ /* 0x000fe60000100a00 */
        /* <DEDUP_REMOVED lines=30> */
[----:B------:R-:W-:Y:S02]  /*1930a0*/  IMAD.MOV.U32 R39, RZ, RZ, R35 ;  /* 0x000000ffff277224 */ /* 0x000fe400078e0023 */
[----:B------:R-:W-:Y:S02]  /*1930b0*/  IMAD.MOV.U32 R35, RZ, RZ, R28 ;  /* 0x000000ffff237224 */ /* 0x000fe400078e001c */
[----:B------:R-:W-:-:S02]  /*1930c0*/  IMAD.X R9, R0, 0x1, R21, P0 ;  /* 0x0000000100097824 */ /* 0x000fc400000e0615 */
[----:B------:R-:W-:Y:S01]  /*1930d0*/  IMAD.MOV.U32 R28, RZ, RZ, R6 ;  /* 0x000000ffff1c7224 */ /* 0x000fe200078e0006 */
[----:B------:R-:W-:Y:S02]  /*1930e0*/  IADD3 R6, P0, PT, R2, R20, RZ ;  /* 0x0000001402067210 */ /* 0x000fe40007f1e0ff */
[----:B------:R0:W-:Y:S02]  /*1930f0*/  STL.64 [R1+0x45e8], R8 ;  /* 0x0045e80801007387 */ /* 0x0001e40000100a00 */
[----:B0-----:R-:W-:Y:S02]  /*193100*/  IMAD.MOV.U32 R9, RZ, RZ, R42 ;  /* 0x000000ffff097224 */ /* 0x001fe400078e002a */
[----:B------:R-:W-:Y:S02]  /*193110*/  IMAD.MOV.U32 R42, RZ, RZ, R36 ;  /* 0x000000ffff2a7224 */ /* 0x000fe400078e0024 */
[----:B------:R-:W-:Y:S02]  /*193120*/  IMAD.MOV.U32 R36, RZ, RZ, R7 ;  /* 0x000000ffff247224 */ /* 0x000fe400078e0007 */
[----:B------:R-:W-:-:S05]  /*193130*/  IMAD.X R7, R0, 0x1, R19, P0 ;  /* 0x0000000100077824 */ /* 0x000fca00000e0613 */
[----:B------:R0:W-:Y:S02]  /*193140*/  STL.64 [R1+0x45d0], R6 ;  /* 0x0045d00601007387 */ /* 0x0001e40000100a00 */
[----:B0-----:R-:W-:-:S05]  /*193150*/  IADD3 R6, P0, PT, R26, R22, RZ ;  /* 0x000000161a067210 */ /* 0x001fca0007f1e0ff */
[----:B------:R-:W-:-:S05]  /*193160*/  IMAD.X R7, R32, 0x1, R21, P0 ;  /* 0x0000000120077824 */ /* 0x000fca00000e0615 */
[----:B------:R0:W-:Y:S04]  /*193170*/  STL.64 [R1+0x45a8], R6 ;  /* 0x0045a80601007387 */ /* 0x0001e80000100a00 */
[----:B0-----:R-:W2:Y:S01]  /*193180*/  LDL.LU.64 R6, [R1+0x8970] ;  /* 0x0089700001067983 */ /* 0x001ea20000300a00 */
[----:B------:R-:W-:Y:S02]  /*193190*/  IMAD.MOV.U32 R49, RZ, RZ, R46 ;  /* 0x000000ffff317224 */ /* 0x000fe400078e002e */
[----:B------:R-:W-:Y:S02]  /*1931a0*/  IMAD.MOV.U32 R46, RZ, RZ, R37 ;  /* 0x000000ffff2e7224 */ /* 0x000fe400078e0025 */
[----:B------:R-:W-:Y:S02]  /*1931b0*/  IMAD.MOV.U32 R37, RZ, RZ, R31 ;  /* 0x000000ffff257224 */ /* 0x000fe400078e001f */
[----:B------:R-:W-:Y:S01]  /*1931c0*/  IMAD.MOV.U32 R48, RZ, RZ, R60 ;  /* 0x000000ffff307224 */ /* 0x000fe200078e003c */
[----:B------:R-:W-:Y:S01]  /*1931d0*/  IADD3 R60, P0, PT, R26, R20, RZ ;  /* 0x000000141a3c7210 */ /* 0x000fe20007f1e0ff */
[----:B------:R-:W-:-:S02]  /*1931e0*/  IMAD.MOV.U32 R51, RZ, RZ, R49 ;  /* 0x000000ffff337224 */ /* 0x000fc400078e0031 */
[----:B------:R-:W-:Y:S02]  /*1931f0*/  IMAD.MOV.U32 R49, RZ, RZ, R46 ;  /* 0x000000ffff317224 */ /* 0x000fe400078e002e */
[----:B------:R-:W-:Y:S01]  /*193200*/  IMAD.MOV.U32 R46, RZ, RZ, R37 ;  /* 0x000000ffff2e7224 */ /* 0x000fe200078e0025 */
[----:B------:R0:W-:Y:S01]  /*193210*/  STL.64 [R1+0x8780], R26 ;  /* 0x0087801a01007387 */ /* 0x0001e20000100a00 */
[----:B------:R-:W-:Y:S01]  /*193220*/  IMAD.MOV.U32 R37, RZ, RZ, R61 ;  /* 0x000000ffff257224 */ /* 0x000fe200078e003d */
[----:B----4-:R-:W-:Y:S01]  /*193230*/  SHF.R.S32.HI R11, RZ, 0x1f, R57 ;  /* 0x0000001fff0b7819 */ /* 0x010fe20000011439 */
[----:B------:R-:W-:Y:S01]  /*193240*/  IMAD.X R61, R32, 0x1, R19, P0 ;  /* 0x00000001203d7824 */ /* 0x000fe200000e0613 */
[----:B0-----:R-:W-:-:S04]  /*193250*/  IADD3 R26, P0, PT, R57, R22, RZ ;  /* 0x00000016391a7210 */ /* 0x001fc80007f1e0ff */
[----:B------:R0:W-:Y:S01]  /*193260*/  STL.64 [R1+0x4598], R60 ;  /* 0x0045983c01007387 */ /* 0x0001e20000100a00 */
[----:B------:R-:W-:-:S03]  /*193270*/  IMAD.X R27, R11, 0x1, R21, P0 ;  /* 0x000000010b1b7824 */ /* 0x000fc600000e0615 */
[----:B0-----:R-:W4:Y:S04]  /*193280*/  LDL.LU.64 R60, [R1+0x8968] ;  /* 0x00896800013c7983 */ /* 0x001f280000300a00 */
[----:B------:R0:W-:Y:S02]  /*193290*/  STL.64 [R1+0x4568], R26 ;  /* 0x0045681a01007387 */ /* 0x0001e40000100a00 */
[----:B0-----:R-:W-:Y:S02]  /*1932a0*/  IADD3 R26, P0, PT, R57, R20, RZ ;  /* 0x00000014391a7210 */ /* 0x001fe40007f1e0ff */
[----:B------:R-:W4:Y:S03]  /*1932b0*/  LDL.LU R57, [R1+0x8960] ;  /* 0x0089600001397983 */ /* 0x000f260000300800 */
[----:B------:R-:W-:Y:S01]  /*1932c0*/  IMAD.X R27, R11, 0x1, R19, P0 ;  /* 0x000000010b1b7824 */ /* 0x000fe200000e0613 */
[----:B------:R-:W-:Y:S04]  /*1932d0*/  STL.64 [R1+0x8788], R10 ;  /* 0x0087880a01007387 */ /* 0x000fe80000100a00 */
[----:B------:R0:W-:Y:S02]  /*1932e0*/  STL.64 [R1+0x4560], R26 ;  /* 0x0045601a01007387 */ /* 0x0001e40000100a00 */
[----:B0-----:R-:W-:-:S05]  /*1932f0*/  IADD3 R26, P0, PT, R33, R22, RZ ;  /* 0x00000016211a7210 */ /* 0x001fca0007f1e0ff */
[----:B---3--:R-:W-:Y:S01]  /*193300*/  IMAD.X R27, R14, 0x1, R21, P0 ;  /* 0x000000010e1b7824 */ /* 0x008fe200000e0615 */
[----:B------:R-:W-:-:S05]  /*193310*/  IADD3 R10, P0, PT, R33, R20, RZ ;  /* 0x00000014210a7210 */ /* 0x000fca0007f1e0ff */
[----:B------:R-:W-:Y:S01]  /*193320*/  IMAD.X R11, R14, 0x1, R19, P0 ;  /* 0x000000010e0b7824 */ /* 0x000fe200000e0613 */
[----:B------:R-:W-:Y:S04]  /*193330*/  STL.64 [R1+0x4530], R26 ;  /* 0x0045301a01007387 */ /* 0x000fe80000100a00 */
[----:B------:R0:W-:Y:S02]  /*193340*/  STL.64 [R1+0x4520], R10 ;  /* 0x0045200a01007387 */ /* 0x0001e40000100a00 */
[----:B0-----:R-:W-:-:S05]  /*193350*/  IADD3 R10, P0, PT, R50, R22, RZ ;  /* 0x00000016320a7210 */ /* 0x001fca0007f1e0ff */
[----:B------:R-:W-:-:S05]  /*193360*/  IMAD.X R11, R15, 0x1, R21, P0 ;  /* 0x000000010f0b7824 */ /* 0x000fca00000e0615 */
[----:B------:R0:W-:Y:S02]  /*193370*/  STL.64 [R1+0x44f8], R10 ;  /* 0x0044f80a01007387 */ /* 0x0001e40000100a00 */
[----:B0-----:R-:W-:-:S05]  /*193380*/  IADD3 R10, P0, PT, R50, R20, RZ ;  /* 0x00000014320a7210 */ /* 0x001fca0007f1e0ff */
[----:B------:R-:W-:-:S05]  /*193390*/  IMAD.X R11, R15, 0x1, R19, P0 ;  /* 0x000000010f0b7824 */ /* 0x000fca00000e0613 */
[----:B------:R2:W-:Y:S02]  /*1933a0*/  STL.64 [R1+0x44e0], R10 ;  /* 0x0044e00a01007387 */ /* 0x0005e40000100a00 */
[----:B--2---:R-:W-:-:S05]  /*1933b0*/  IADD3 R10, P0, PT, R7, R22, RZ ;  /* 0x00000016070a7210 */ /* 0x004fca0007f1e0ff */
[----:B------:R-:W-:-:S05]  /*1933c0*/  IMAD.X R11, R18, 0x1, R21, P0 ;  /* 0x00000001120b7824 */ /* 0x000fca00000e0615 */
[----:B------:R0:W-:Y:S02]  /*1933d0*/  STL.64 [R1+0x44c0], R10 ;  /* 0x0044c00a01007387 */ /* 0x0001e40000100a00 */
[----:B0-----:R-:W-:Y:S02]  /*1933e0*/  IADD3 R10, P0, PT, R7, R20, RZ ;  /* 0x00000014070a7210 */ /* 0x001fe40007f1e0ff */
[----:B------:R-:W2:Y:S03]  /*1933f0*/  LDL.LU R7, [R1+0x895c] ;  /* 0x00895c0001077983 */ /* 0x000ea60000300800 */
        /* <DEDUP_REMOVED lines=13> */
[----:B------:R-:W3:Y:S01]  /*1934d0*/  LDL.LU R6, [R1+0x8958] ;  /* 0x0089580001067983 */ /* 0x000ee20000300800 */
[----:B------:R-:W-:-:S03]  /*1934e0*/  SHF.R.S32.HI R31, RZ, 0x1f, R59 ;  /* 0x0000001fff1f7819 */ /* 0x000fc6000001143b */
[----:B------:R0:W-:Y:S02]  /*1934f0*/  STL.64 [R1+0x4438], R10 ;  /* 0x0044380a01007387 */ /* 0x0001e40000100a00 */
[----:B0-----:R-:W-:-:S05]  /*193500*/  IADD3 R10, P0, PT, R59, R22, RZ ;  /* 0x000000163b0a7210 */ /* 0x001fca0007f1e0ff */
        /* <DEDUP_REMOVED lines=13> */
[----:B----4-:R-:W-:-:S05]  /*1935e0*/  IMAD.X R11, R60, 0x1, R21, P0 ;  /* 0x000000013c0b7824 */ /* 0x010fca00000e0615 */
[----:B------:R0:W-:Y:S02]  /*1935f0*/  STL.64 [R1+0x4398], R10 ;  /* 0x0043980a01007387 */ /* 0x0001e40000100a00 */
[----:B0-----:R-:W-:Y:S02]  /*193600*/  IADD3 R10, P0, PT, R5, R20, RZ ;  /* 0x00000014050a7210 */ /* 0x001fe40007f1e0ff */
[----:B------:R-:W4:Y:S03]  /*193610*/  LDL.LU R5, [R1+0x8950] ;  /* 0x0089500001057983 */ /* 0x000f260000300800 */
[----:B------:R-:W-:Y:S02]  /*193620*/  IMAD.X R11, R60, 0x1, R19, P0 ;  /* 0x000000013c0b7824 */ /* 0x000fe400000e0613 */
[----:B------:R-:W4:Y:S04]  /*193630*/  LDL.LU R60, [R1+0x894c] ;  /* 0x00894c00013c7983 */ /* 0x000f280000300800 */
[----:B------:R0:W-:Y:S02]  /*193640*/  STL.64 [R1+0x4380], R10 ;  /* 0x0043800a01007387 */ /* 0x0001e40000100a00 */
[----:B0-----:R-:W-:-:S05]  /*193650*/  IADD3 R10, P0, PT, R56, R22, RZ ;  /* 0x00000016380a7210 */ /* 0x001fca0007f1e0ff */
[----:B------:R-:W-:-:S05]  /*193660*/  IMAD.X R11, R61, 0x1, R21, P0 ;  /* 0x000000013d0b7824 */ /* 0x000fca00000e0615 */
[----:B------:R0:W-:Y:S02]  /*193670*/  STL.64 [R1+0x4358], R10 ;  /* 0x0043580a01007387 */ /* 0x0001e40000100a00 */
[----:B0-----:R-:W-:Y:S02]  /*193680*/  IADD3 R10, P0, PT, R56, R20, RZ ;  /* 0x00000014380a7210 */ /* 0x001fe40007f1e0ff */
[----:B------:R-:W4:Y:S03]  /*193690*/  LDL.LU R56, [R1+0x8948] ;  /* 0x0089480001387983 */ /* 0x000f260000300800 */
[----:B------:R-:W-:Y:S02]  /*1936a0*/  IMAD.X R11, R61, 0x1, R19, P0 ;  /* 0x000000013d0b7824 */ /* 0x000fe400000e0613 */
[----:B------:R-:W4:Y:S01]  /*1936b0*/  LDL.LU R61, [R1+0x8944] ;  /* 0x00894400013d7983 */ /* 0x000f220000300800 */
[----:B------:R-:W-:-:S02]  /*1936c0*/  IMAD.MOV.U32 R50, RZ, RZ, R51 ;  /* 0x000000ffff327224 */ /* 0x000fc400078e0033 */
[----:B------:R-:W-:Y:S01]  /*1936d0*/  IMAD.MOV.U32 R51, RZ, RZ, R49 ;  /* 0x000000ffff337224 */ /* 0x000fe200078e0031 */
[----:B------:R0:W-:Y:S01]  /*1936e0*/  STL.64 [R1+0x4348], R10 ;  /* 0x0043480a01007387 */ /* 0x0001e20000100a00 */
[----:B------:R-:W-:Y:S02]  /*1936f0*/  IMAD.MOV.U32 R49, RZ, RZ, R46 ;  /* 0x000000ffff317224 */ /* 0x000fe400078e002e */
[----:B------:R-:W-:Y:S01]  /*193700*/  IMAD.MOV.U32 R46, RZ, RZ, R3 ;  /* 0x000000ffff2e7224 */ /* 0x000fe200078e0003 */
[----:B------:R-:W-:Y:S02]  /*193710*/  SHF.R.S32.HI R3, RZ, 0x1f, R55 ;  /* 0x0000001fff037819 */ /* 0x000fe40000011437 */
[----:B0-----:R-:W-:-:S05]  /*193720*/  IADD3 R10, P0, PT, R55, R22, RZ ;  /* 0x00000016370a7210 */ /* 0x001fca0007f1e0ff */
[----:B------:R-:W-:-:S05]  /*193730*/  IMAD.X R11, R3, 0x1, R21, P0 ;  /* 0x00000001030b7824 */ /* 0x000fca00000e0615 */
[----:B------:R0:W-:Y:S02]  /*193740*/  STL.64 [R1+0x4318], R10 ;  /* 0x0043180a01007387 */ /* 0x0001e40000100a00 */
[----:B0-----:R-:W-:Y:S02]  /*193750*/  IADD3 R10, P0, PT, R55, R20, RZ ;  /* 0x00000014370a7210 */ /* 0x001fe40007f1e0ff */
[----:B------:R-:W4:Y:S03]  /*193760*/  LDL.LU R55, [R1+0x8940] ;  /* 0x0089400001377983 */ /* 0x000f260000300800 */
[----:B------:R-:W-:-:S05]  /*193770*/  IMAD.X R11, R3, 0x1, R19, P0 ;  /* 0x00000001030b7824 */ /* 0x000fca00000e0613 */
[----:B------:R3:W-:Y:S01]  /*193780*/  STL.64 [R1+0x4310], R10 ;  /* 0x0043100a01007387 */ /* 0x0007e20000100a00 */
[----:B------:R-:W-:Y:S02]  /*193790*/  IMAD.MOV.U32 R8, RZ, RZ, R9 ;  /* 0x000000ffff087224 */ /* 0x000fe400078e0009 */
[----:B------:R-:W-:Y:S02]  /*1937a0*/  IMAD.MOV.U32 R9, RZ, RZ, R42 ;  /* 0x000000ffff097224 */ /* 0x000fe400078e002a */
[----:B------:R-:W-:Y:S02]  /*1937b0*/  IMAD.MOV.U32 R42, RZ, RZ, R39 ;  /* 0x000000ffff2a7224 */ /* 0x000fe400078e0027 */
[----:B------:R-:W-:Y:S02]  /*1937c0*/  IMAD.MOV.U32 R39, RZ, RZ, R35 ;  /* 0x000000ffff277224 */ /* 0x000fe400078e0023 */
[----:B------:R-:W-:Y:S01]  /*1937d0*/  IMAD.MOV.U32 R35, RZ, RZ, R28 ;  /* 0x000000ffff237224 */ /* 0x000fe200078e001c */
[----:B------:R-:W-:-:S02]  /*1937e0*/  SHF.R.S32.HI R28, RZ, 0x1f, R57 ;  /* 0x0000001fff1c7819 */ /* 0x000fc40000011439 */
[----:B---3--:R-:W-:-:S05]  /*1937f0*/  IADD3 R10, P0, PT, R6, R22, RZ ;  /* 0x00000016060a7210 */ /* 0x008fca0007f1e0ff */
[----:B--2---:R-:W-:-:S05]  /*193800*/  IMAD.X R11, R7, 0x1, R21, P0 ;  /* 0x00000001070b7824 */ /* 0x004fca00000e0615 */
[----:B------:R0:W-:Y:S02]  /*193810*/  STL.64 [R1+0x42e0], R10 ;  /* 0x0042e00a01007387 */ /* 0x0001e40000100a00 */
[----:B0-----:R-:W-:Y:S02]  /*193820*/  IADD3 R10, P0, PT, R6, R20, RZ ;  /* 0x00000014060a7210 */ /* 0x001fe40007f1e0ff */
[----:B------:R-:W2:Y:S03]  /*193830*/  LDL.LU R6, [R1+0x893c] ;  /* 0x00893c0001067983 */ /* 0x000ea60000300800 */
        /* <DEDUP_REMOVED lines=8> */
[----:B------:R-:W-:-:S05]  /*1938c0*/  IMAD.X R11, R28, 0x1, R19, P0 ;  /* 0x000000011c0b7824 */ /* 0x000fca00000e0613 */
[----:B------:R4:W-:Y:S01]  /*1938d0*/  STL.64 [R1+0x4290], R10 ;  /* 0x0042900a01007387 */ /* 0x0009e20000100a00 */
[----:B------:R-:W-:Y:S02]  /*1938e0*/  IMAD.MOV.U32 R27, RZ, RZ, R8 ;  /* 0x000000ffff1b7224 */ /* 0x000fe400078e0008 */
[----:B------:R-:W-:Y:S02]  /*1938f0*/  IMAD.MOV.U32 R8, RZ, RZ, R9 ;  /* 0x000000ffff087224 */ /* 0x000fe400078e0009 */
[----:B------:R-:W-:Y:S02]  /*193900*/  IMAD.MOV.U32 R9, RZ, RZ, R50 ;  /* 0x000000ffff097224 */ /* 0x000fe400078e0032 */
[----:B------:R-:W-:Y:S02]  /*193910*/  IMAD.MOV.U32 R50, RZ, RZ, R51 ;  /* 0x000000ffff327224 */ /* 0x000fe400078e0033 */
[----:B------:R-:W-:Y:S02]  /*193920*/  IMAD.MOV.U32 R51, RZ, RZ, R48 ;  /* 0x000000ffff337224 */ /* 0x000fe400078e0030 */
[----:B------:R-:W-:Y:S01]  /*193930*/  IMAD.MOV.U32 R48, RZ, RZ, R37 ;  /* 0x000000ffff307224 */ /* 0x000fe200078e0025 */
        /* <DEDUP_REMOVED lines=10> */
[----:B------:R0:W-:Y:S01]  /*1939e0*/  STL.64 [R1+0x4230], R10 ;  /* 0x0042300a01007387 */ /* 0x0001e20000100a00 */
[----:B------:R-:W-:Y:S02]  /*1939f0*/  SHF.R.S32.HI R37, RZ, 0x1f, R59 ;  /* 0x0000001fff257819 */ /* 0x000fe4000001143b */
        /* <DEDUP_REMOVED lines=10> */
[----:B------:R-:W-:-:S05]  /*193aa0*/  IMAD.X R11, R37, 0x1, R19, P0 ;  /* 0x00000001250b7824 */ /* 0x000fca00000e0613 */
        /* <DEDUP_REMOVED lines=31> */
[----:B------:R-:W4:Y:S04]  /*193ca0*/  LDL.LU R61, [R1+0x8900] ;  /* 0x00890000013d7983 */ /* 0x000f280000300800 */
        /* <DEDUP_REMOVED lines=196> */
[----:B0-----:R-:W-:-:S05]  /*1948f0*/  IADD3 R10, P0, PT, R6, R20, RZ ;  /* 0x00000014060a7210 */ /* 0x001fca0007f1e0ff */
        /* <DEDUP_REMOVED lines=22> */
[----:B0-----:R-:W-:-:S05]  /*194a60*/  IADD3 R10, P0, PT, R56, R20, RZ ;  /* 0x00000014380a7210 */ /* 0x001fca0007f1e0ff */
        /* <DEDUP_REMOVED lines=103> */
[----:B------:R-:W-:Y:S03]  /*1950e0*/  STL [R1+0x8640], R17 ;  /* 0x0086401101007387 */ /* 0x000fe60000100800 */
        /* <DEDUP_REMOVED lines=39> */
[----:B------:R-:W-:-:S05]  /*195360*/  IMAD.X R11, R60, 0x1, R19, P0 ;  /* 0x000000013c0b7824 */ /* 0x000fca00000e0613 */
        /* <DEDUP_REMOVED lines=16> */
[----:B---3--:R-:W-:-:S05]  /*195470*/  IADD3 R10, P0, PT, R59, R22, RZ ;  /* 0x000000163b0a7210 */ /* 0x008fca0007f1e0ff */
[----:B------:R-:W-:-:S05]  /*195480*/  IMAD.X R11, R7, 0x1, R21, P0 ;  /* 0x00000001070b7824 */ /* 0x000fca00000e0615 */
[----:B------:R0:W-:Y:S02]  /*195490*/  STL.64 [R1+0x3698], R10 ;  /* 0x0036980a01007387 */ /* 0x0001e40000100a00 */
[----:B0-----:R-:W-:Y:S02]  /*1954a0*/  IADD3 R10, P0, PT, R59, R20, RZ ;  /* 0x000000143b0a7210 */ /* 0x001fe40007f1e0ff */
[----:B------:R-:W3:Y:S03]  /*1954b0*/  LDL.LU R59, [R1+0x8794] ;  /* 0x00879400013b7983 */ /* 0x000ee60000300800 */
        /* <DEDUP_REMOVED lines=8> */
[----:B------:R0:W-:Y:S01]  /*195540*/  STL.64 [R1+0x36c0], R10 ;  /* 0x0036c00a01007387 */ /* 0x0001e20000100a00 */
[----:B------:R-:W-:Y:S02]  /*195550*/  IMAD.MOV.U32 R49, RZ, RZ, R47 ;  /* 0x000000ffff317224 */ /* 0x000fe400078e002f */
[----:B------:R-:W-:Y:S01]  /*195560*/  IMAD.MOV.U32 R47, RZ, RZ, R42 ;  /* 0x000000ffff2f7224 */ /* 0x000fe200078e002a */
[----:B0-----:R-:W-:-:S05]  /*195570*/  IADD3 R10, P0, PT, R27, R22, RZ ;  /* 0x000000161b0a7210 */ /* 0x001fca0007f1e0ff */
[----:B------:R-:W-:Y:S02]  /*195580*/  IMAD.X R11, R8, 0x1, R21, P0 ;  /* 0x00000001080b7824 */ /* 0x000fe400000e0615 */
[----:B------:R-:W-:Y:S02]  /*195590*/  IMAD.MOV.U32 R46, RZ, RZ, R44 ;  /* 0x000000ffff2e7224 */ /* 0x000fe400078e002c */
[----:B------:R-:W-:Y:S01]  /*1955a0*/  IMAD.MOV.U32 R42, RZ, RZ, R35 ;  /* 0x000000ffff2a7224 */ /* 0x000fe200078e0023 */
[----:B------:R0:W-:Y:S01]  /*1955b0*/  STL.64 [R1+0x36d8], R10 ;  /* 0x0036d80a01007387 */ /* 0x0001e20000100a00 */
[----:B------:R-:W-:Y:S02]  /*1955c0*/  IMAD.MOV.U32 R44, RZ, RZ, R39 ;  /* 0x000000ffff2c7224 */ /* 0x000fe400078e0027 */
[----:B------:R-:W-:Y:S02]  /*1955d0*/  IMAD.MOV.U32 R35, RZ, RZ, R54 ;  /* 0x000000ffff237224 */ /* 0x000fe400078e0036 */
[----:B------:R-:W-:Y:S01]  /*1955e0*/  IMAD.MOV.U32 R39, RZ, RZ, R24 ;  /* 0x000000ffff277224 */ /* 0x000fe200078e0018 */
[----:B0-----:R-:W2:Y:S04]  /*1955f0*/  LDL.LU.64 R10, [R1+0x8788] ;  /* 0x00878800010a7983 */ /* 0x001ea80000300a00 */
[----:B------:R-:W2:Y:S04]  /*195600*/  LDL.LU R54, [R1+0x24c] ;  /* 0x00024c0001367983 */ /* 0x000ea80000300800 */
[----:B------:R-:W2:Y:S01]  /*195610*/  LDL.LU R24, [R1+0x1a0] ;  /* 0x0001a00001187983 */ /* 0x000ea20000300800 */
[----:B------:R-:W-:-:S05]  /*195620*/  IADD3 R26, P0, PT, R27, R20, RZ ;  /* 0x000000141b1a7210 */ /* 0x000fca0007f1e0ff */
[----:B------:R-:W-:Y:S01]  /*195630*/  IMAD.X R27, R8, 0x1, R19, P0 ;  /* 0x00000001081b7824 */ /* 0x000fe200000e0613 */
[----:B----4-:R-:W-:-:S04]  /*195640*/  SHF.R.S32.HI R8, RZ, 0x1f, R55 ;  /* 0x0000001fff087819 */ /* 0x010fc80000011437 */
        /* <DEDUP_REMOVED lines=8> */
[----:B------:R-:W-:Y:S01]  /*1956d0*/  IMAD.X R27, R50, 0x1, R21, P0 ;  /* 0x00000001321b7824 */ /* 0x000fe200000e0615 */
[----:B------:R-:W-:-:S05]  /*1956e0*/  IADD3 R8, P0, PT, R9, R20, RZ ;  /* 0x0000001409087210 */ /* 0x000fca0007f1e0ff */
[----:B------:R-:W-:Y:S01]  /*1956f0*/  IMAD.X R9, R50, 0x1, R19, P0 ;  /* 0x0000000132097824 */ /* 0x000fe200000e0613 */
[----:B------:R0:W-:Y:S04]  /*195700*/  STL.64 [R1+0x3718], R26 ;  /* 0x0037181a01007387 */ /* 0x0001e80000100a00 */
[----:B0-----:R-:W4:Y:S04]  /*195710*/  LDL.LU.64 R26, [R1+0x8780] ;  /* 0x00878000011a7983 */ /* 0x001f280000300a00 */
        /* <DEDUP_REMOVED lines=36> */
[----:B--2---:R-:W-:-:S05]  /*195960*/  IADD3 R42, P0, PT, R24, R22, RZ ;  /* 0x00000016182a7210 */ /* 0x004fca0007f1e0ff */
[----:B------:R-:W-:Y:S01]  /*195970*/  IMAD.X R43, R54, 0x1, R21, P0 ;  /* 0x00000001362b7824 */ /* 0x000fe200000e0615 */
[----:B------:R-:W-:-:S05]  /*195980*/  IADD3 R44, P0, PT, R24, R20, RZ ;  /* 0x00000014182c7210 */ /* 0x000fca0007f1e0ff */
[----:B------:R-:W-:Y:S01]  /*195990*/  IMAD.X R45, R54, 0x1, R19, P0 ;  /* 0x00000001362d7824 */ /* 0x000fe200000e0613 */
[----:B------:R3:W-:Y:S01]  /*1959a0*/  STL.64 [R1+0x35c0], R42 ;  /* 0x0035c02a01007387 */ /* 0x0007e20000100a00 */
[----:B------:R-:W-:-:S03]  /*1959b0*/  SHF.R.S32.HI R17, RZ, 0x1f, R57 ;  /* 0x0000001fff117819 */ /* 0x000fc60000011439 */
[----:B------:R0:W-:Y:S01]  /*1959c0*/  STL.64 [R1+0x35c8], R44 ;  /* 0x0035c82c01007387 */ /* 0x0001e20000100a00 */
[----:B---3--:R-:W-:Y:S02]  /*1959d0*/  SHF.R.S32.HI R43, RZ, 0x1f, R59 ;  /* 0x0000001fff2b7819 */ /* 0x008fe4000001143b */
[----:B------:R-:W-:Y:S01]  /*1959e0*/  IADD3 R42, P0, PT, R57, R22, RZ ;  /* 0x00000016392a7210 */ /* 0x000fe20007f1e0ff */
[----:B0-----:R-:W2:Y:S04]  /*1959f0*/  LDL.LU.64 R44, [R1+0x8758] ;  /* 0x00875800012c7983 */ /* 0x001ea80000300a00 */
[----:B------:R0:W-:Y:S02]  /*195a00*/  STL.64 [R1+0x86b0], R54 ;  /* 0x0086b03601007387 */ /* 0x0001e40000100a00 */
[----:B0-----:R-:W-:-:S02]  /*195a10*/  IMAD.MOV.U32 R54, RZ, RZ, R43 ;  /* 0x000000ffff367224 */ /* 0x001fc400078e002b */
[----:B------:R-:W-:-:S05]  /*195a20*/  IMAD.X R43, R17, 0x1, R21, P0 ;  /* 0x00000001112b7824 */ /* 0x000fca00000e0615 */
[----:B------:R0:W-:Y:S01]  /*195a30*/  STL.64 [R1+0x35e0], R42 ;  /* 0x0035e02a01007387 */ /* 0x0001e20000100a00 */
[----:B------:R-:W-:Y:S01]  /*195a40*/  IMAD.MOV.U32 R55, RZ, RZ, R40 ;  /* 0x000000ffff377224 */ /* 0x000fe200078e0028 */
[----:B0-----:R-:W-:-:S05]  /*195a50*/  IADD3 R42, P0, PT, R57, R20, RZ ;  /* 0x00000014392a7210 */ /* 0x001fca0007f1e0ff */
[----:B------:R-:W-:Y:S01]  /*195a60*/  IMAD.X R43, R17, 0x1, R19, P0 ;  /* 0x00000001112b7824 */ /* 0x000fe200000e0613 */
[----:B------:R-:W-:Y:S01]  /*195a70*/  IADD3 R40, P0, PT, R61, R22, RZ ;  /* 0x000000163d287210 */ /* 0x000fe20007f1e0ff */
[----:B------:R-:W-:Y:S01]  /*195a80*/  IMAD.MOV.U32 R17, RZ, RZ, R38 ;  /* 0x000000ffff117224 */ /* 0x000fe200078e0026 */
[----:B------:R-:W-:Y:S02]  /*195a90*/  SHF.R.S32.HI R38, RZ, 0x1f, R61 ;  /* 0x0000001fff267819 */ /* 0x000fe4000001143d */
[----:B------:R0:W-:Y:S04]  /*195aa0*/  STL.64 [R1+0x35e8], R42 ;  /* 0x0035e82a01007387 */ /* 0x0001e80000100a00 */
[----:B0-----:R-:W3:Y:S04]  /*195ab0*/  LDL.LU.64 R42, [R1+0x8750] ;  /* 0x00875000012a7983 */ /* 0x001ee80000300a00 */
[----:B------:R0:W-:Y:S02]  /*195ac0*/  STL.64 [R1+0x86d0], R56 ;  /* 0x0086d03801007387 */ /* 0x0001e40000100a00 */
[----:B0-----:R-:W-:-:S02]  /*195ad0*/  IMAD.MOV.U32 R57, RZ, RZ, R41 ;  /* 0x000000ffff397224 */ /* 0x001fc400078e0029 */
[----:B------:R-:W-:-:S05]  /*195ae0*/  IMAD.X R41, R38, 0x1, R21, P0 ;  /* 0x0000000126297824 */ /* 0x000fca00000e0615 */
[----:B------:R0:W-:Y:S02]  /*195af0*/  STL.64 [R1+0x3600], R40 ;  /* 0x0036002801007387 */ /* 0x0001e40000100a00 */
[----:B0-----:R-:W-:-:S05]  /*195b00*/  IADD3 R40, P0, PT, R61, R20, RZ ;  /* 0x000000143d287210 */ /* 0x001fca0007f1e0ff */
[----:B------:R-:W-:Y:S01]  /*195b10*/  IMAD.X R41, R38, 0x1, R19, P0 ;  /* 0x0000000126297824 */ /* 0x000fe200000e0613 */
[----:B------:R-:W-:-:S04]  /*195b20*/  IADD3 R38, P0, PT, R59, R22, RZ ;  /* 0x000000163b267210 */ /* 0x000fc80007f1e0ff */
[----:B------:R0:W-:Y:S04]  /*195b30*/  STL.64 [R1+0x3608], R40 ;  /* 0x0036082801007387 */ /* 0x0001e80000100a00 */
[----:B0-----:R-:W2:Y:S04]  /*195b40*/  LDL.LU.64 R40, [R1+0x8748] ;  /* 0x0087480001287983 */ /* 0x001ea80000300a00 */
[----:B------:R0:W-:Y:S02]  /*195b50*/  STL.64 [R1+0x86c8], R60 ;  /* 0x0086c83c01007387 */ /* 0x0001e40000100a00 */
[----:B0-----:R-:W-:-:S02]  /*195b60*/  IMAD.MOV.U32 R61, RZ, RZ, R39 ;  /* 0x000000ffff3d7224 */ /* 0x001fc400078e0027 */
[----:B------:R-:W-:Y:S02]  /*195b70*/  IMAD.MOV.U32 R60, RZ, RZ, R58 ;  /* 0x000000ffff3c7224 */ /* 0x000fe400078e003a */
[----:B------:R-:W-:Y:S01]  /*195b80*/  IMAD.X R39, R54, 0x1, R21, P0 ;  /* 0x0000000136277824 */ /* 0x000fe200000e0615 */
[----:B------:R-:W-:-:S05]  /*195b90*/  IADD3 R58, P0, PT, R59, R20, RZ ;  /* 0x000000143b3a7210 */ /* 0x000fca0007f1e0ff */
[----:B------:R-:W-:Y:S01]  /*195ba0*/  IMAD.X R59, R54, 0x1, R19, P0 ;  /* 0x00000001363b7824 */ /* 0x000fe200000e0613 */
[----:B------:R0:W-:Y:S04]  /*195bb0*/  STL.64 [R1+0x3620], R38 ;  /* 0x0036202601007387 */ /* 0x0001e80000100a00 */
[----:B0-----:R-:W2:Y:S04]  /*195bc0*/  LDL.LU.64 R38, [R1+0x8740] ;  /* 0x0087400001267983 */ /* 0x001ea80000300a00 */
[----:B------:R0:W-:Y:S04]  /*195bd0*/  STL.64 [R1+0x3628], R58 ;  /* 0x0036283a01007387 */ /* 0x0001e80000100a00 */
[----:B0-----:R-:W2:Y:S01]  /*195be0*/  LDL.LU.64 R58, [R1+0x8738] ;  /* 0x00873800013a7983 */ /* 0x001ea20000300a00 */
[----:B------:R-:W-:Y:S01]  /*195bf0*/  IMAD.MOV.U32 R56, RZ, RZ, R36 ;  /* 0x000000ffff387224 */ /* 0x000fe200078e0024 */
[----:B----4-:R-:W-:-:S02]  /*195c00*/  IADD3 R36, P0, PT, R8, R22, RZ ;  /* 0x0000001608247210 */ /* 0x010fc40007f1e0ff */
[----:B------:R0:W-:Y:S02]  /*195c10*/  STL [R1+0x86d8], R54 ;  /* 0x0086d83601007387 */ /* 0x0001e40000100800 */
[----:B0-----:R-:W-:Y:S02]  /*195c20*/  IMAD.MOV.U32 R54, RZ, RZ, R37 ;  /* 0x000000ffff367224 */ /* 0x001fe400078e0025 */
[----:B------:R-:W-:-:S05]  /*195c30*/  IMAD.X R37, R7, 0x1, R21, P0 ;  /* 0x0000000107257824 */ /* 0x000fca00000e0615 */
[----:B------:R0:W-:Y:S02]  /*195c40*/  STL.64 [R1+0x3640], R36 ;  /* 0x0036402401007387 */ /* 0x0001e40000100a00 */
[----:B0-----:R-:W-:-:S05]  /*195c50*/  IADD3 R36, P0, PT, R8, R20, RZ ;  /* 0x0000001408247210 */ /* 0x001fca0007f1e0ff */
[----:B------:R-:W-:Y:S02]  /*195c60*/  IMAD.X R37, R7, 0x1, R19, P0 ;  /* 0x0000000107257824 */ /* 0x000fe400000e0613 */
[----:B------:R-:W4:Y:S04]  /*195c70*/  LDL.LU R7, [R1+0x8734] ;  /* 0x0087340001077983 */ /* 0x000f280000300800 */
[----:B------:R0:W-:Y:S02]  /*195c80*/  STL.64 [R1+0x3648], R36 ;  /* 0x0036482401007387 */ /* 0x0001e40000100a00 */
[----:B0-----:R-:W-:-:S05]  /*195c90*/  IADD3 R36, P0, PT, R61, R22, RZ ;  /* 0x000000163d247210 */ /* 0x001fca0007f1e0ff */
[----:B--2---:R-:W-:-:S05]  /*195ca0*/  IMAD.X R37, R58, 0x1, R21, P0 ;  /* 0x000000013a257824 */ /* 0x004fca00000e0615 */
[----:B------:R0:W-:Y:S02]  /*195cb0*/  STL.64 [R1+0x3660], R36 ;  /* 0x0036602401007387 */ /* 0x0001e40000100a00 */
[----:B0-----:R-:W-:-:S05]  /*195cc0*/  IADD3 R36, P0, PT, R61, R20, RZ ;  /* 0x000000143d247210 */ /* 0x001fca0007f1e0ff */
[----:B------:R-:W-:-:S05]  /*195cd0*/  IMAD.X R37, R58, 0x1, R19, P0 ;  /* 0x000000013a257824 */ /* 0x000fca00000e0613 */
[----:B------:R0:W-:Y:S02]  /*195ce0*/  STL.64 [R1+0x3668], R36 ;  /* 0x0036682401007387 */ /* 0x0001e40000100a00 */
[----:B0-----:R-:W-:-:S05]  /*195cf0*/  IADD3 R36, P0, PT, R12, R22, RZ ;  /* 0x000000160c247210 */ /* 0x001fca0007f1e0ff */
[----:B------:R-:W-:-:S05]  /*195d00*/  IMAD.X R37, R59, 0x1, R21, P0 ;  /* 0x000000013b257824 */ /* 0x000fca00000e0615 */
[----:B------:R0:W-:Y:S04]  /*195d10*/  STL.64 [R1+0x34d8], R36 ;  /* 0x0034d82401007387 */ /* 0x0001e80000100a00 */
[----:B------:R1:W-:Y:S01]  /*195d20*/  STL [R1+0x8660], R12 ;  /* 0x0086600c01007387 */ /* 0x0003e20000100800 */
[----:B0-----:R-:W-:Y:S01]  /*195d30*/  IADD3 R36, P0, PT, R12, R20, RZ ;  /* 0x000000140c247210 */ /* 0x001fe20007f1e0ff */
[----:B-1----:R-:W-:Y:S02]  /*195d40*/  IMAD.MOV.U32 R12, RZ, RZ, R18 ;  /* 0x000000ffff0c7224 */ /* 0x002fe400078e0012 */
[----:B------:R-:W2:Y:S02]  /*195d50*/  LDL.LU R18, [R1+0x8730] ;  /* 0x0087300001127983 */ /* 0x000ea40000300800 */
[----:B------:R-:W-:-:S05]  /*195d60*/  IMAD.X R37, R59, 0x1, R19, P0 ;  /* 0x000000013b257824 */ /* 0x000fca00000e0613 */
[----:B------:R0:W-:Y:S04]  /*195d70*/  STL.64 [R1+0x34e0], R36 ;  /* 0x0034e02401007387 */ /* 0x0001e80000100a00 */
[----:B0-----:R-:W3:Y:S04]  /*195d80*/  LDL.LU.64 R36, [R1+0x8728] ;  /* 0x0087280001247983 */ /* 0x001ee80000300a00 */
[----:B------:R0:W-:Y:S02]  /*195d90*/  STL.64 [R1+0x8668], R58 ;  /* 0x0086683a01007387 */ /* 0x0001e40000100a00 */
[----:B0-----:R-:W-:Y:S01]  /*195da0*/  IMAD.MOV.U32 R58, RZ, RZ, R34 ;  /* 0x000000ffff3a7224 */ /* 0x001fe200078e0022 */
[----:B------:R-:W-:Y:S01]  /*195db0*/  IADD3 R34, P0, PT, R60, R22, RZ ;  /* 0x000000163c227210 */ /* 0x000fe20007f1e0ff */
[----:B------:R-:W-:-:S04]  /*195dc0*/  IMAD.MOV.U32 R59, RZ, RZ, R35 ;  /* 0x000000ffff3b7224 */ /* 0x000fc800078e0023 */
[----:B----4-:R-:W-:-:S05]  /*195dd0*/  IMAD.X R35, R7, 0x1, R21, P0 ;  /* 0x0000000107237824 */ /* 0x010fca00000e0615 */
[----:B------:R0:W-:Y:S02]  /*195de0*/  STL.64 [R1+0x34f8], R34 ;  /* 0x0034f82201007387 */ /* 0x0001e40000100a00 */
[----:B0-----:R-:W-:Y:S02]  /*195df0*/  IADD3 R34, P0, PT, R60, R20, RZ ;  /* 0x000000143c227210 */ /* 0x001fe40007f1e0ff */
[----:B------:R-:W-:Y:S03]  /*195e00*/  STL.64 [R1+0x86e0], R60 ;  /* 0x0086e03c01007387 */ /* 0x000fe60000100a00 */
[----:B------:R-:W-:-:S05]  /*195e10*/  IMAD.X R35, R7, 0x1, R19, P0 ;  /* 0x0000000107237824 */ /* 0x000fca00000e0613 */
[----:B------:R0:W-:Y:S02]  /*195e20*/  STL.64 [R1+0x3500], R34 ;  /* 0x0035002201007387 */ /* 0x0001e40000100a00 */
[----:B0-----:R-:W-:-:S05]  /*195e30*/  IADD3 R34, P0, PT, R59, R22, RZ ;  /* 0x000000163b227210 */ /* 0x001fca0007f1e0ff */
[----:B------:R-:W-:-:S05]  /*195e40*/  IMAD.X R35, R52, 0x1, R21, P0 ;  /* 0x0000000134237824 */ /* 0x000fca00000e0615 */
[----:B------:R0:W-:Y:S01]  /*195e50*/  STL.64 [R1+0x3518], R34 ;  /* 0x0035182201007387 */ /* 0x0001e20000100a00 */
[----:B------:R-:W-:Y:S02]  /*195e60*/  IMAD.MOV.U32 R60, RZ, RZ, R12 ;  /* 0x000000ffff3c7224 */ /* 0x000fe400078e000c */
[----:B------:R-:W-:Y:S01]  /*195e70*/  IMAD.MOV.U32 R12, RZ, RZ, R32 ;  /* 0x000000ffff0c7224 */ /* 0x000fe200078e0020 */
[----:B0-----:R-:W-:Y:S01]  /*195e80*/  IADD3 R34, P0, PT, R59, R20, RZ ;  /* 0x000000143b227210 */ /* 0x001fe20007f1e0ff */
[----:B------:R-:W-:-:S04]  /*195e90*/  IMAD.MOV.U32 R61, RZ, RZ, R57 ;  /* 0x000000ffff3d7224 */ /* 0x000fc800078e0039 */
[----:B------:R-:W-:Y:S01]  /*195ea0*/  IMAD.X R35, R52, 0x1, R19, P0 ;  /* 0x0000000134237824 */ /* 0x000fe200000e0613 */
[----:B------:R-:W-:Y:S01]  /*195eb0*/  IADD3 R32, P0, PT, R53, R22, RZ ;  /* 0x0000001635207210 */ /* 0x000fe20007f1e0ff */
[----:B------:R-:W-:-:S03]  /*195ec0*/  IMAD.MOV.U32 R57, RZ, RZ, R33 ;  /* 0x000000ffff397224 */ /* 0x000fc600078e0021 */
[----:B------:R0:W-:Y:S04]  /*195ed0*/  STL.64 [R1+0x3520], R34 ;  /* 0x0035202201007387 */ /* 0x0001e80000100a00 */
[----:B0-----:R-:W4:Y:S04]  /*195ee0*/  LDL.LU.64 R34, [R1+0x8720] ;  /* 0x0087200001227983 */ /* 0x001f280000300a00 */
[----:B------:R0:W-:Y:S02]  /*195ef0*/  STL.64 [R1+0x8438], R22 ;  /* 0x0084381601007387 */ /* 0x0001e40000100a00 */
[----:B0-----:R-:W-:-:S02]  /*195f00*/  IMAD.MOV.U32 R22, RZ, RZ, R58 ;  /* 0x000000ffff167224 */ /* 0x001fc400078e003a */
[----:B------:R-:W-:Y:S02]  /*195f10*/  IMAD.MOV.U32 R58, RZ, RZ, R2 ;  /* 0x000000ffff3a7224 */ /* 0x000fe400078e0002 */
[----:B------:R-:W-:Y:S02]  /*195f20*/  IMAD.MOV.U32 R23, RZ, RZ, R3 ;  /* 0x000000ffff177224 */ /* 0x000fe400078e0003 */
[----:B--2---:R-:W-:-:S05]  /*195f30*/  IMAD.X R33, R18, 0x1, R21, P0 ;  /* 0x0000000112217824 */ /* 0x004fca00000e0615 */
[----:B------:R0:W-:Y:S01]  /*195f40*/  STL.64 [R1+0x3538], R32 ;  /* 0x0035382001007387 */ /* 0x0001e20000100a00 */
[----:B------:R-:W-:-:S03]  /*195f50*/  IADD3 R2, P0, PT, R53, R20, RZ ;  /* 0x0000001435027210 */ /* 0x000fc60007f1e0ff */
[----:B0-----:R-:W2:Y:S04]  /*195f60*/  LDL.LU.64 R32, [R1+0x8718] ;  /* 0x0087180001207983 */ /* 0x001ea80000300a00 */
[----:B------:R0:W-:Y:S01]  /*195f70*/  STL.64 [R1+0x8648], R52 ;  /* 0x0086483401007387 */ /* 0x0001e20000100a00 */
[----:B------:R-:W-:Y:S02]  /*195f80*/  IMAD.X R3, R18, 0x1, R19, P0 ;  /* 0x0000000112037824 */ /* 0x000fe400000e0613 */
[----:B0-----:R-:W-:Y:S02]  /*195f90*/  IMAD.MOV.U32 R52, RZ, RZ, R0 ;  /* 0x000000ffff347224 */ /* 0x001fe400078e0000 */
[----:B------:R-:W2:Y:S04]  /*195fa0*/  LDL.LU R0, [R1+0x8710] ;  /* 0x0087100001007983 */ /* 0x000ea80000300800 */
[----:B------:R0:W-:Y:S02]  /*195fb0*/  STL.64 [R1+0x8440], R20 ;  /* 0x0084401401007387 */ /* 0x0001e40000100a00 */
[----:B0-----:R-:W-:-:S02]  /*195fc0*/  IMAD.MOV.U32 R21, RZ, RZ, R15 ;  /* 0x000000ffff157224 */ /* 0x001fc400078e000f */
[----:B------:R-:W3:Y:S01]  /*195fd0*/  LDL.LU R15, [R1+0x870c] ;  /* 0x00870c00010f7983 */ /* 0x000ee20000300800 */
[----:B------:R-:W-:-:S03]  /*195fe0*/  IMAD.MOV.U32 R20, RZ, RZ, R16 ;  /* 0x000000ffff147224 */ /* 0x000fc600078e0010 */
[----:B------:R-:W3:Y:S04]  /*195ff0*/  LDL.LU R16, [R1+0x8708] ;  /* 0x0087080001107983 */ /* 0x000ee80000300800 */
[----:B------:R0:W-:Y:S04]  /*196000*/  STL.64 [R1+0x3540], R2 ;  /* 0x0035400201007387 */ /* 0x0001e80000100a00 */
[----:B0-----:R-:W4:Y:S01]  /*196010*/  LDL.LU.64 R2, [R1+0x8700] ;  /* 0x0087000001027983 */ /* 0x001f220000300a00 */
[----:B------:R-:W-:Y:S02]  /*196020*/  IMAD.MOV.U32 R53, RZ, RZ, R60 ;  /* 0x000000ffff357224 */ /* 0x000fe400078e003c */
[----:B------:R-:W-:Y:S01]  /*196030*/  IMAD.MOV.U32 R60, RZ, RZ, R17 ;  /* 0x000000ffff3c7224 */ /* 0x000fe200078e0011 */
[----:B------:R0:W-:Y:S01]  /*196040*/  STL [R1+0x8650], R18 ;  /* 0x0086501201007387 */ /* 0x0001e20000100800 */
[----:B------:R-:W-:-:S03]  /*196050*/  IMAD.MOV.U32 R17, RZ, RZ, R26 ;  /* 0x000000ffff117224 */ /* 0x000fc600078e001a */
[----:B------:R2:W-:Y:S01]  /*196060*/  STL [R1+0x84b8], R19 ;  /* 0x0084b81301007387 */ /* 0x0005e20000100800 */
[----:B0-----:R-:W-:Y:S01]  /*196070*/  IMAD.MOV.U32 R18, RZ, RZ, R27 ;  /* 0x000000ffff127224 */ /* 0x001fe200078e001b */
[----:B--2---:R-:W-:Y:S02]  /*196080*/  SHF.R.S32.HI R19, RZ, 0x1f, R0 ;  /* 0x0000001fff137819 */ /* 0x004fe40000011400 */
[----:B---3--:R-:W-:-:S05]  /*196090*/  IADD3 R26, P0, PT, R0, R16, RZ ;  /* 0x00000010001a7210 */ /* 0x008fca0007f1e0ff */
[----:B------:R-:W-:-:S05]  /*1960a0*/  IMAD.X R27, R19, 0x1, R15, P0 ;  /* 0x00000001131b7824 */ /* 0x000fca00000e060f */
[----:B------:R4:W-:Y:S02]  /*1960b0*/  STL.64 [R1+0x5300], R26 ;  /* 0x0053001a01007387 */ /* 0x0009e40000100a00 */
[----:B----4-:R-:W-:Y:S02]  /*1960c0*/  IADD3 R26, P0, PT, R2, R16, RZ ;  /* 0x00000010021a7210 */ /* 0x010fe40007f1e0ff */
[----:B------:R-:W-:-:S05]  /*1960d0*/  SHF.R.S32.HI R27, RZ, 0x1f, R2 ;  /* 0x0000001fff1b7819 */ /* 0x000fca0000011402 */
[----:B------:R-:W-:Y:S01]  /*1960e0*/  IMAD.X R27, R27, 0x1, R15, P0 ;  /* 0x000000011b1b7824 */ /* 0x000fe200000e060f */
[----:B------:R-:W-:-:S04]  /*1960f0*/  SHF.R.S32.HI R19, RZ, 0x1f, R3 ;  /* 0x0000001fff137819 */ /* 0x000fc80000011403 */
[----:B------:R0:W-:Y:S02]  /*196100*/  STL.64 [R1+0x52c0], R26 ;  /* 0x0052c01a01007387 */ /* 0x0001e40000100a00 */
[----:B0-----:R-:W-:Y:S02]  /*196110*/  IADD3 R26, P0, PT, R3, R16, RZ ;  /* 0x00000010031a7210 */ /* 0x001fe40007f1e0ff */
[----:B------:R-:W-:Y:S03]  /*196120*/  STL.64 [R1+0x8630], R2 ;  /* 0x0086300201007387 */ /* 0x000fe60000100a00 */
[----:B------:R-:W-:-:S05]  /*196130*/  IMAD.X R27, R19, 0x1, R15, P0 ;  /* 0x00000001131b7824 */ /* 0x000fca00000e060f */
[----:B------:R0:W-:Y:S04]  /*196140*/  STL.64 [R1+0x5288], R26 ;  /* 0x0052881a01007387 */ /* 0x0001e80000100a00 */
[----:B0-----:R-:W2:Y:S01]  /*196150*/  LDL.LU.64 R26, [R1+0x86f8] ;  /* 0x0086f800011a7983 */ /* 0x001ea20000300a00 */
[----:B------:R-:W-:Y:S02]  /*196160*/  SHF.R.S32.HI R19, RZ, 0x1f, R4 ;  /* 0x0000001fff137819 */ /* 0x000fe40000011404 */
[----:B------:R-:W-:Y:S01]  /*196170*/  IADD3 R2, P0, PT, R4, R16, RZ ;  /* 0x0000001004027210 */ /* 0x000fe20007f1e0ff */
[----:B------:R0:W-:Y:S04]  /*196180*/  STL.64 [R1+0x86c0], R4 ;  /* 0x0086c00401007387 */ /* 0x0001e80000100a00 */
[----:B------:R-:W-:-:S05]  /*196190*/  IMAD.X R3, R19, 0x1, R15, P0 ;  /* 0x0000000113037824 */ /* 0x000fca00000e060f */
[----:B------:R1:W-:Y:S01]  /*1961a0*/  STL.64 [R1+0x5250], R2 ;  /* 0x0052500201007387 */ /* 0x0003e20000100a00 */
[----:B0-----:R-:W-:Y:S01]  /*1961b0*/  IMAD.MOV.U32 R5, RZ, RZ, R18 ;  /* 0x000000ffff057224 */ /* 0x001fe200078e0012 */
[----:B------:R-:W-:Y:S01]  /*1961c0*/  IADD3 R18, P0, PT, R25, R16, RZ ;  /* 0x0000001019127210 */ /* 0x000fe20007f1e0ff */
[----:B-1----:R-:W-:Y:S02]  /*1961d0*/  IMAD.MOV.U32 R3, RZ, RZ, R20 ;  /* 0x000000ffff037224 */ /* 0x002fe400078e0014 */
[----:B------:R-:W-:Y:S01]  /*1961e0*/  IMAD.MOV.U32 R20, RZ, RZ, R52 ;  /* 0x000000ffff147224 */ /* 0x000fe200078e0034 */
[----:B------:R-:W-:Y:S01]  /*1961f0*/  SHF.R.S32.HI R52, RZ, 0x1f, R25 ;  /* 0x0000001fff347819 */ /* 0x000fe20000011419 */
[----:B------:R-:W-:Y:S04]  /*196200*/  STL [R1+0x8620], R25 ;  /* 0x0086201901007387 */ /* 0x000fe80000100800 */
[----:B------:R-:W-:-:S02]  /*196210*/  IMAD.X R19, R52, 0x1, R15, P0 ;  /* 0x0000000134137824 */ /* 0x000fc400000e060f */
[----:B------:R-:W-:-:S03]  /*196220*/  IMAD.MOV.U32 R2, RZ, RZ, R53 ;  /* 0x000000ffff027224 */ /* 0x000fc600078e0035 */
[----:B------:R0:W-:Y:S01]  /*196230*/  STL.64 [R1+0x5218], R18 ;  /* 0x0052181201007387 */ /* 0x0001e20000100a00 */
[----:B------:R-:W-:Y:S02]  /*196240*/  IMAD.MOV.U32 R52, RZ, RZ, R29 ;  /* 0x000000ffff347224 */ /* 0x000fe400078e001d */
[----:B0-----:R-:W-:Y:S02]  /*196250*/  IMAD.MOV.U32 R18, RZ, RZ, R60 ;  /* 0x000000ffff127224 */ /* 0x001fe400078e003c */
[----:B------:R-:W-:Y:S02]  /*196260*/  IMAD.MOV.U32 R60, RZ, RZ, R28 ;  /* 0x000000ffff3c7224 */ /* 0x000fe400078e001c */
[----:B------:R-:W-:Y:S01]  /*196270*/  IMAD.MOV.U32 R19, RZ, RZ, R30 ;  /* 0x000000ffff137224 */ /* 0x000fe200078e001e */
[----:B--2---:R-:W-:Y:S02]  /*196280*/  SHF.R.S32.HI R53, RZ, 0x1f, R26 ;  /* 0x0000001fff357819 */ /* 0x004fe4000001141a */
[----:B------:R-:W-:-:S05]  /*196290*/  IADD3 R28, P0, PT, R26, R16, RZ ;  /* 0x000000101a1c7210 */ /* 0x000fca0007f1e0ff */
[----:B------:R-:W-:-:S05]  /*1962a0*/  IMAD.X R29, R53, 0x1, R15, P0 ;  /* 0x00000001351d7824 */ /* 0x000fca00000e060f */
[----:B------:R0:W-:Y:S01]  /*1962b0*/  STL.64 [R1+0x51d8], R28 ;  /* 0x0051d81c01007387 */ /* 0x0001e20000100a00 */
[----:B------:R-:W-:-:S03]  /*1962c0*/  SHF.R.S32.HI R4, RZ, 0x1f, R27 ;  /* 0x0000001fff047819 */ /* 0x000fc6000001141b */
[----:B0-----:R-:W2:Y:S01]  /*1962d0*/  LDL.LU.64 R28, [R1+0x86f0] ;  /* 0x0086f000011c7983 */ /* 0x001ea20000300a00 */
[----:B------:R-:W-:Y:S01]  /*1962e0*/  IADD3 R30, P0, PT, R27, R16, RZ ;  /* 0x000000101b1e7210 */ /* 0x000fe20007f1e0ff */
[----:B------:R-:W-:-:S04]  /*1962f0*/  IMAD.MOV.U32 R53, RZ, RZ, R31 ;  /* 0x000000ffff357224 */ /* 0x000fc800078e001f */
[----:B------:R-:W-:Y:S01]  /*196300*/  IMAD.X R31, R4, 0x1, R15, P0 ;  /* 0x00000001041f7824 */ /* 0x000fe200000e060f */
[----:B------:R-:W-:Y:S04]  /*196310*/  STL.64 [R1+0x8610], R26 ;  /* 0x0086101a01007387 */ /* 0x000fe80000100a00 */
[----:B------:R0:W-:Y:S04]  /*196320*/  STL.64 [R1+0x5198], R30 ;  /* 0x0051981e01007387 */ /* 0x0001e80000100a00 */
[----:B0-----:R-:W3:Y:S01]  /*196330*/  LDL.LU.64 R30, [R1+0x86e8] ;  /* 0x0086e800011e7983 */ /* 0x001ee20000300a00 */
[----:B--2---:R-:W-:-:S02]  /*196340*/  SHF.R.S32.HI R4, RZ, 0x1f, R28 ;  /* 0x0000001fff047819 */ /* 0x004fc4000001141c */
[----:B------:R-:W-:-:S05]  /*196350*/  IADD3 R26, P0, PT, R28, R16, RZ ;  /* 0x000000101c1a7210 */ /* 0x000fca0007f1e0ff */
[----:B------:R-:W-:Y:S01]  /*196360*/  IMAD.X R27, R4, 0x1, R15, P0 ;  /* 0x00000001041b7824 */ /* 0x000fe200000e060f */
[----:B------:R-:W-:-:S04]  /*196370*/  SHF.R.S32.HI R4, RZ, 0x1f, R29 ;  /* 0x0000001fff047819 */ /* 0x000fc8000001141d */
[----:B------:R0:W-:Y:S02]  /*196380*/  STL.64 [R1+0x5158], R26 ;  /* 0x0051581a01007387 */ /* 0x0001e40000100a00 */
[----:B0-----:R-:W-:Y:S02]  /*196390*/  IADD3 R26, P0, PT, R29, R16, RZ ;  /* 0x000000101d1a7210 */ /* 0x001fe40007f1e0ff */
[----:B------:R-:W-:Y:S03]  /*1963a0*/  STL.64 [R1+0x8600], R28 ;  /* 0x0086001c01007387 */ /* 0x000fe60000100a00 */
[----:B------:R-:W-:Y:S01]  /*1963b0*/  IMAD.X R27, R4, 0x1, R15, P0 ;  /* 0x00000001041b7824 */ /* 0x000fe200000e060f */
[----:B---3--:R-:W-:-:S04]  /*1963c0*/  SHF.R.S32.HI R4, RZ, 0x1f, R30 ;  /* 0x0000001fff047819 */ /* 0x008fc8000001141e */
[----:B------:R0:W-:Y:S02]  /*1963d0*/  STL.64 [R1+0x5128], R26 ;  /* 0x0051281a01007387 */ /* 0x0001e40000100a00 */
[----:B0-----:R-:W-:-:S05]  /*1963e0*/  IADD3 R26, P0, PT, R30, R16, RZ ;  /* 0x000000101e1a7210 */ /* 0x001fca0007f1e0ff */
[----:B------:R-:W-:Y:S01]  /*1963f0*/  IMAD.X R27, R4, 0x1, R15, P0 ;  /* 0x00000001041b7824 */ /* 0x000fe200000e060f */
[----:B------:R-:W-:-:S04]  /*196400*/  SHF.R.S32.HI R4, RZ, 0x1f, R31 ;  /* 0x0000001fff047819 */ /* 0x000fc8000001141f */
[----:B------:R0:W-:Y:S02]  /*196410*/  STL.64 [R1+0x50f0], R26 ;  /* 0x0050f01a01007387 */ /* 0x0001e40000100a00 */
[----:B0-----:R-:W-:Y:S02]  /*196420*/  IADD3 R26, P0, PT, R31, R16, RZ ;  /* 0x000000101f1a7210 */ /* 0x001fe40007f1e0ff */
[----:B------:R-:W-:Y:S03]  /*196430*/  STL.64 [R1+0x8608], R30 ;  /* 0x0086081e01007387 */ /* 0x000fe60000100a00 */
[----:B------:R-:W-:Y:S01]  /*196440*/  IMAD.X R27, R4, 0x1, R15, P0 ;  /* 0x00000001041b7824 */ /* 0x000fe200000e060f */
[----:B------:R-:W-:-:S04]  /*196450*/  SHF.R.S32.HI R4, RZ, 0x1f, R32 ;  /* 0x0000001fff047819 */ /* 0x000fc80000011420 */
        /* <DEDUP_REMOVED lines=79> */
[----:B------:R-:W-:-:S05]  /*196950*/  IMAD.X R27, R4, 0x1, R15, P0 ;  /* 0x00000001041b7824 */ /* 0x000fca00000e060f */
[----:B------:R0:W-:Y:S04]  /*196960*/  STL.64 [R1+0x4c88], R26 ;  /* 0x004c881a01007387 */ /* 0x0001e80000100a00 */
[----:B------:R-:W2:Y:S04]  /*196970*/  LDL R28, [R1] ;  /* 0x00000000011c7983 */ /* 0x000ea80000100800 */
[----:B------:R-:W3:Y:S04]  /*196980*/  LDL R29, [R1+0x4] ;  /* 0x00000400011d7983 */ /* 0x000ee80000100800 */
[----:B0-----:R-:W4:Y:S01]  /*196990*/  LDL R27, [R1+0x3ec] ;  /* 0x0003ec00011b7983 */ /* 0x001f220000100800 */
[----:B------:R-:W-:-:S02]  /*1969a0*/  SHF.R.S32.HI R4, RZ, 0x1f, R50 ;  /* 0x0000001fff047819 */ /* 0x000fc40000011432 */
[----:B------:R-:W-:Y:S01]  /*1969b0*/  IADD3 R30, P0, PT, R50, R16, RZ ;  /* 0x00000010321e7210 */ /* 0x000fe20007f1e0ff */
[----:B------:R-:W3:Y:S04]  /*1969c0*/  LDL R26, [R1+0x3e8] ;  /* 0x0003e800011a7983 */ /* 0x000ee80000100800 */
[----:B------:R-:W-:Y:S01]  /*1969d0*/  IMAD.X R31, R4, 0x1, R15, P0 ;  /* 0x00000001041f7824 */ /* 0x000fe200000e060f */
[----:B------:R-:W3:Y:S04]  /*1969e0*/  LDL R25, [R1+0x8] ;  /* 0x0000080001197983 */ /* 0x000ee80000100800 */
[----:B------:R0:W-:Y:S04]  /*1969f0*/  STL.64 [R1+0x4c38], R30 ;  /* 0x004c381e01007387 */ /* 0x0001e80000100a00 */
[----:B------:R-:W3:Y:S01]  /*196a00*/  LDL R4, [R1+0x3e4] ;  /* 0x0003e40001047983 */ /* 0x000ee20000100800 */
[----:B------:R-:W-:-:S02]  /*196a10*/  SHF.R.S32.HI R33, RZ, 0x1f, R51 ;  /* 0x0000001fff217819 */ /* 0x000fc40000011433 */
[----:B0-----:R-:W-:Y:S01]  /*196a20*/  IADD3 R30, P0, PT, R51, R16, RZ ;  /* 0x00000010331e7210 */ /* 0x001fe20007f1e0ff */
[----:B------:R-:W-:Y:S04]  /*196a30*/  STL.64 [R1+0x86a0], R50 ;  /* 0x0086a03201007387 */ /* 0x000fe80000100a00 */
[----:B------:R-:W-:-:S05]  /*196a40*/  IMAD.X R31, R33, 0x1, R15, P0 ;  /* 0x00000001211f7824 */ /* 0x000fca00000e060f */
[----:B------:R2:W-:Y:S02]  /*196a50*/  STL.64 [R1+0x4bf8], R30 ;  /* 0x004bf81e01007387 */ /* 0x0005e40000100a00 */
[----:B--2---:R-:W-:-:S05]  /*196a60*/  IADD3 R30, P0, PT, R28, R16, RZ ;  /* 0x000000101c1e7210 */ /* 0x004fca0007f1e0ff */
[----:B----4-:R-:W-:Y:S02]  /*196a70*/  IMAD.X R31, R27, 0x1, R15, P0 ;  /* 0x000000011b1f7824 */ /* 0x010fe400000e060f */
[----:B------:R-:W2:Y:S01]  /*196a80*/  LDL R27, [R1+0xc] ;  /* 0x00000c00011b7983 */ /* 0x000ea20000100800 */
[----:B---3--:R-:W-:-:S05]  /*196a90*/  IADD3 R28, P0, PT, R29, R16, RZ ;  /* 0x000000101d1c7210 */ /* 0x008fca0007f1e0ff */
[----:B------:R-:W-:Y:S01]  /*196aa0*/  IMAD.X R29, R26, 0x1, R15, P0 ;  /* 0x000000011a1d7824 */ /* 0x000fe200000e060f */
[----:B------:R0:W-:Y:S04]  /*196ab0*/  STL.64 [R1+0x4bb8], R30 ;  /* 0x004bb81e01007387 */ /* 0x0001e80000100a00 */
[----:B------:R1:W-:Y:S04]  /*196ac0*/  STL.64 [R1+0x4b78], R28 ;  /* 0x004b781c01007387 */ /* 0x0003e80000100a00 */
[----:B------:R-:W3:Y:S04]  /*196ad0*/  LDL R35, [R1+0x3e0] ;  /* 0x0003e00001237983 */ /* 0x000ee80000100800 */
[----:B0-----:R-:W4:Y:S01]  /*196ae0*/  LDL R30, [R1+0x10] ;  /* 0x00001000011e7983 */ /* 0x001f220000100800 */
[----:B-1----:R-:W-:-:S03]  /*196af0*/  IADD3 R28, P0, PT, R25, R16, RZ ;  /* 0x00000010191c7210 */ /* 0x002fc60007f1e0ff */
[----:B------:R-:W4:Y:S02]  /*196b00*/  LDL R25, [R1+0x3dc] ;  /* 0x0003dc0001197983 */ /* 0x000f240000100800 */
[----:B------:R-:W-:-:S05]  /*196b10*/  IMAD.X R29, R4, 0x1, R15, P0 ;  /* 0x00000001041d7824 */ /* 0x000fca00000e060f */
[----:B------:R0:W-:Y:S04]  /*196b20*/  STL.64 [R1+0x4b40], R28 ;  /* 0x004b401c01007387 */ /* 0x0001e80000100a00 */
[----:B------:R-:W4:Y:S01]  /*196b30*/  LDL R31, [R1+0x14] ;  /* 0x00001400011f7983 */ /* 0x000f220000100800 */
[----:B------:R-:W-:-:S03]  /*196b40*/  IMAD.MOV.U32 R4, RZ, RZ, R5 ;  /* 0x000000ffff047224 */ /* 0x000fc600078e0005 */
[----:B------:R-:W4:Y:S04]  /*196b50*/  LDL R5, [R1+0x18] ;  /* 0x0000180001057983 */ /* 0x000f280000100800 */
[----:B0-----:R-:W4:Y:S04]  /*196b60*/  LDL R28, [R1+0x3d8] ;  /* 0x0003d800011c7983 */ /* 0x001f280000100800 */
[----:B------:R-:W4:Y:S04]  /*196b70*/  LDL R26, [R1+0x3d4] ;  /* 0x0003d400011a7983 */ /* 0x000f280000100800 */
[----:B------:R-:W4:Y:S01]  /*196b80*/  LDL R29, [R1+0x3d0] ;  /* 0x0003d000011d7983 */ /* 0x000f220000100800 */
[----:B--2---:R-:W-:-:S03]  /*196b90*/  IADD3 R32, P0, PT, R27, R16, RZ ;  /* 0x000000101b207210 */ /* 0x004fc60007f1e0ff */
[----:B------:R-:W2:Y:S02]  /*196ba0*/  LDL R27, [R1+0x1c] ;  /* 0x00001c00011b7983 */ /* 0x000ea40000100800 */
[----:B---3--:R-:W-:-:S05]  /*196bb0*/  IMAD.X R33, R35, 0x1, R15, P0 ;  /* 0x0000000123217824 */ /* 0x008fca00000e060f */
[----:B------:R4:W-:Y:S02]  /*196bc0*/  STL.64 [R1+0x4b10], R32 ;  /* 0x004b102001007387 */ /* 0x0009e40000100a00 */
[----:B----4-:R-:W-:-:S05]  /*196bd0*/  IADD3 R32, P0, PT, R30, R16, RZ ;  /* 0x000000101e207210 */ /* 0x010fca0007f1e0ff */
[--C-:B------:R-:W-:Y:S01]  /*196be0*/  IMAD.X R33, R25, 0x1, R15.reuse, P0 ;  /* 0x0000000119217824 */ /* 0x100fe200000e060f */
[-C--:B------:R-:W-:Y:S01]  /*196bf0*/  IADD3 R30, P0, PT, R31, R16.reuse, RZ ;  /* 0x000000101f1e7210 */ /* 0x080fe20007f1e0ff */
[----:B------:R-:W3:Y:S04]  /*196c00*/  LDL R25, [R1+0x20] ;  /* 0x0000200001197983 */ /* 0x000ee80000100800 */
[----:B------:R-:W-:Y:S01]  /*196c10*/  IMAD.X R31, R28, 0x1, R15, P0 ;  /* 0x000000011c1f7824 */ /* 0x000fe200000e060f */
[----:B------:R-:W-:Y:S04]  /*196c20*/  STL.64 [R1+0x4ad0], R32 ;  /* 0x004ad02001007387 */ /* 0x000fe80000100a00 */
[----:B------:R0:W-:Y:S02]  /*196c30*/  STL.64 [R1+0x4a90], R30 ;  /* 0x004a901e01007387 */ /* 0x0001e40000100a00 */
[----:B0-----:R-:W-:-:S02]  /*196c40*/  IADD3 R30, P0, PT, R5, R16, RZ ;  /* 0x00000010051e7210 */ /* 0x001fc40007f1e0ff */
[----:B------:R-:W4:Y:S03]  /*196c50*/  LDL R5, [R1+0x3cc] ;  /* 0x0003cc0001057983 */ /* 0x000f260000100800 */
[----:B------:R-:W-:-:S05]  /*196c60*/  IMAD.X R31, R26, 0x1, R15, P0 ;  /* 0x000000011a1f7824 */ /* 0x000fca00000e060f */
[----:B------:R0:W-:Y:S04]  /*196c70*/  STL.64 [R1+0x4a50], R30 ;  /* 0x004a501e01007387 */ /* 0x0001e80000100a00 */
[----:B------:R-:W4:Y:S04]  /*196c80*/  LDL R33, [R1+0x24] ;  /* 0x0000240001217983 */ /* 0x000f280000100800 */
[----:B------:R-:W4:Y:S01]  /*196c90*/  LDL R28, [R1+0x3c8] ;  /* 0x0003c800011c7983 */ /* 0x000f220000100800 */
[----:B0-----:R-:W-:Y:S01]  /*196ca0*/  IMAD.MOV.U32 R30, RZ, RZ, R4 ;  /* 0x000000ffff1e7224 */ /* 0x001fe200078e0004 */
[----:B--2---:R-:W-:-:S05]  /*196cb0*/  IADD3 R26, P0, PT, R27, R16, RZ ;  /* 0x000000101b1a7210 */ /* 0x004fca0007f1e0ff */
[----:B------:R-:W-:Y:S02]  /*196cc0*/  IMAD.X R27, R29, 0x1, R15, P0 ;  /* 0x000000011d1b7824 */ /* 0x000fe400000e060f */
[----:B------:R-:W-:Y:S02]  /*196cd0*/  IMAD.MOV.U32 R29, RZ, RZ, R3 ;  /* 0x000000ffff1d7224 */ /* 0x000fe400078e0003 */
[----:B------:R-:W-:Y:S01]  /*196ce0*/  IMAD.MOV.U32 R3, RZ, RZ, R20 ;  /* 0x000000ffff037224 */ /* 0x000fe200078e0014 */
[----:B------:R0:W-:Y:S01]  /*196cf0*/  STL.64 [R1+0x4a18], R26 ;  /* 0x004a181a01007387 */ /* 0x0001e20000100a00 */
[----:B------:R-:W-:-:S03]  /*196d00*/  IMAD.MOV.U32 R20, RZ, RZ, R21 ;  /* 0x000000ffff147224 */ /* 0x000fc600078e0015 */
[----:B------:R-:W2:Y:S04]  /*196d10*/  LDL R21, [R1+0x28] ;  /* 0x0000280001157983 */ /* 0x000ea80000100800 */
[----:B------:R-:W2:Y:S04]  /*196d20*/  LDL R31, [R1+0x3c4] ;  /* 0x0003c400011f7983 */ /* 0x000ea80000100800 */
[----:B------:R-:W2:Y:S01]  /*196d30*/  LDL R4, [R1+0x2c] ;  /* 0x00002c0001047983 */ /* 0x000ea20000100800 */
[----:B0-----:R-:W-:Y:S02]  /*196d40*/  IMAD.MOV.U32 R27, RZ, RZ, R18 ;  /* 0x000000ffff1b7224 */ /* 0x001fe400078e0012 */
[----:B------:R-:W-:-:S02]  /*196d50*/  IMAD.MOV.U32 R18, RZ, RZ, R52 ;  /* 0x000000ffff127224 */ /* 0x000fc400078e0034 */
[----:B------:R-:W2:Y:S01]  /*196d60*/  LDL R52, [R1+0x3c0] ;  /* 0x0003c00001347983 */ /* 0x000ea20000100800 */
[----:B---3--:R-:W-:-:S05]  /*196d70*/  IADD3 R34, P0, PT, R25, R16, RZ ;  /* 0x0000001019227210 */ /* 0x008fca0007f1e0ff */
[----:B----4-:R-:W-:Y:S02]  /*196d80*/  IMAD.X R35, R5, 0x1, R15, P0 ;  /* 0x0000000105237824 */ /* 0x010fe400000e060f */
[----:B------:R-:W3:Y:S04]  /*196d90*/  LDL R5, [R1+0x30] ;  /* 0x0000300001057983 */ /* 0x000ee80000100800 */
[----:B------:R0:W-:Y:S04]  /*196da0*/  STL.64 [R1+0x49e8], R34 ;  /* 0x0049e82201007387 */ /* 0x0001e80000100a00 */
[----:B------:R-:W4:Y:S01]  /*196db0*/  LDL R26, [R1+0x3bc] ;  /* 0x0003bc00011a7983 */ /* 0x000f220000100800 */
[----:B------:R-:W-:-:S03]  /*196dc0*/  IADD3 R32, P0, PT, R33, R16, RZ ;  /* 0x0000001021207210 */ /* 0x000fc60007f1e0ff */
[----:B------:R-:W4:Y:S02]  /*196dd0*/  LDL.LU R25, [R1+0x54] ;  /* 0x0000540001197983 */ /* 0x000f240000300800 */
[----:B------:R-:W-:Y:S02]  /*196de0*/  IMAD.X R33, R28, 0x1, R15, P0 ;  /* 0x000000011c217824 */ /* 0x000fe400000e060f */
[----:B0-----:R-:W-:-:S03]  /*196df0*/  IMAD.MOV.U32 R34, RZ, RZ, R29 ;  /* 0x000000ffff227224 */ /* 0x001fc600078e001d */
[----:B------:R0:W-:Y:S02]  /*196e00*/  STL.64 [R1+0x49a8], R32 ;  /* 0x0049a82001007387 */ /* 0x0001e40000100a00 */
[----:B0-----:R-:W-:Y:S02]  /*196e10*/  IMAD.MOV.U32 R33, RZ, RZ, R27 ;  /* 0x000000ffff217224 */ /* 0x001fe400078e001b */
[----:B------:R-:W-:Y:S01]  /*196e20*/  IMAD.MOV.U32 R27, RZ, RZ, R12 ;  /* 0x000000ffff1b7224 */ /* 0x000fe200078e000c */
[----:B--2---:R-:W-:Y:S02]  /*196e30*/  IADD3 R28, P0, PT, R21, R16, RZ ;  /* 0x00000010151c7210 */ /* 0x004fe40007f1e0ff */
[----:B------:R-:W2:Y:S03]  /*196e40*/  LDL R21, [R1+0x34] ;  /* 0x0000340001157983 */ /* 0x000ea60000100800 */
[----:B------:R-:W-:-:S05]  /*196e50*/  IMAD.X R29, R31, 0x1, R15, P0 ;  /* 0x000000011f1d7824 */ /* 0x000fca00000e060f */
[----:B------:R0:W-:Y:S02]  /*196e60*/  STL.64 [R1+0x4968], R28 ;  /* 0x0049681c01007387 */ /* 0x0001e40000100a00 */
[----:B0-----:R-:W-:-:S05]  /*196e70*/  IADD3 R28, P0, PT, R4, R16, RZ ;  /* 0x00000010041c7210 */ /* 0x001fca0007f1e0ff */
[----:B------:R-:W-:Y:S02]  /*196e80*/  IMAD.X R29, R52, 0x1, R15, P0 ;  /* 0x00000001341d7824 */ /* 0x000fe400000e060f */
[----:B------:R-:W2:Y:S04]  /*196e90*/  LDL R52, [R1+0x3b8] ;  /* 0x0003b80001347983 */ /* 0x000ea80000100800 */
[----:B------:R0:W-:Y:S04]  /*196ea0*/  STL.64 [R1+0x4928], R28 ;  /* 0x0049281c01007387 */ /* 0x0001e80000100a00 */
[----:B------:R-:W2:Y:S01]  /*196eb0*/  LDL.LU R12, [R1+0x398] ;  /* 0x00039800010c7983 */ /* 0x000ea20000300800 */
[----:B---3--:R-:W-:-:S05]  /*196ec0*/  IADD3 R4, P0, PT, R5, R16, RZ ;  /* 0x0000001005047210 */ /* 0x008fca0007f1e0ff */
[----:B----4-:R-:W-:-:S05]  /*196ed0*/  IMAD.X R5, R26, 0x1, R15, P0 ;  /* 0x000000011a057824 */ /* 0x010fca00000e060f */
[----:B------:R1:W-:Y:S04]  /*196ee0*/  STL.64 [R1+0x48f0], R4 ;  /* 0x0048f00401007387 */ /* 0x0003e80000100a00 */
[----:B------:R-:W3:Y:S04]  /*196ef0*/  LDL R39, [R1+0x38] ;  /* 0x0000380001277983 */ /* 0x000ee80000100800 */
[----:B------:R-:W4:Y:S01]  /*196f00*/  LDL R36, [R1+0x3b4] ;  /* 0x0003b40001247983 */ /* 0x000f220000100800 */
[----:B------:R-:W-:-:S03]  /*196f10*/  IMAD.MOV.U32 R35, RZ, RZ, R3 ;  /* 0x000000ffff237224 */ /* 0x000fc600078e0003 */
[----:B------:R-:W4:Y:S01]  /*196f20*/  LDL R37, [R1+0x3c] ;  /* 0x00003c0001257983 */ /* 0x000f220000100800 */
[----:B------:R-:W-:Y:S02]  /*196f30*/  IMAD.MOV.U32 R3, RZ, RZ, R58 ;  /* 0x000000ffff037224 */ /* 0x000fe400078e003a */
[----:B------:R-:W-:Y:S02]  /*196f40*/  IMAD.MOV.U32 R58, RZ, RZ, R17 ;  /* 0x000000ffff3a7224 */ /* 0x000fe400078e0011 */
[----:B------:R-:W-:Y:S01]  /*196f50*/  IMAD.MOV.U32 R32, RZ, RZ, R30 ;  /* 0x000000ffff207224 */ /* 0x000fe200078e001e */
[----:B------:R-:W4:Y:S04]  /*196f60*/  LDL.LU R17, [R1+0x38c] ;  /* 0x00038c0001117983 */ /* 0x000f280000300800 */
[----:B------:R-:W4:Y:S04]  /*196f70*/  LDL R30, [R1+0x3b0] ;  /* 0x0003b000011e7983 */ /* 0x000f280000100800 */
[----:B0-----:R-:W4:Y:S04]  /*196f80*/  LDL R28, [R1+0x40] ;  /* 0x00004000011c7983 */ /* 0x001f280000100800 */
[----:B-1----:R-:W4:Y:S01]  /*196f90*/  LDL R4, [R1+0x3ac] ;  /* 0x0003ac0001047983 */ /* 0x002f220000100800 */
[----:B------:R-:W-:-:S03]  /*196fa0*/  IMAD.MOV.U32 R29, RZ, RZ, R2 ;  /* 0x000000ffff1d7224 */ /* 0x000fc600078e0002 */
[----:B------:R-:W4:Y:S01]  /*196fb0*/  LDL R5, [R1+0x44] ;  /* 0x0000440001057983 */ /* 0x000f220000100800 */
[----:B------:R-:W-:-:S03]  /*196fc0*/  IMAD.MOV.U32 R2, RZ, RZ, R18 ;  /* 0x000000ffff027224 */ /* 0x000fc600078e0012 */
[----:B------:R-:W4:Y:S01]  /*196fd0*/  LDL R18, [R1+0x3a8] ;  /* 0x0003a80001127983 */ /* 0x000f220000100800 */
[----:B------:R-:W-:Y:S02]  /*196fe0*/  IMAD.MOV.U32 R26, RZ, RZ, R19 ;  /* 0x000000ffff1a7224 */ /* 0x000fe400078e0013 */
[----:B------:R-:W-:Y:S02]  /*196ff0*/  IMAD.MOV.U32 R19, RZ, RZ, R61 ;  /* 0x000000ffff137224 */ /* 0x000fe400078e003d */
[----:B------:R-:W4:Y:S01]  /*197000*/  LDL R61, [R1+0x48] ;  /* 0x00004800013d7983 */ /* 0x000f220000100800 */
[----:B------:R-:W-:Y:S01]  /*197010*/  IMAD.MOV.U32 R31, RZ, RZ, R20 ;  /* 0x000000ffff1f7224 */ /* 0x000fe200078e0014 */
[----:B--2---:R-:W-:-:S05]  /*197020*/  IADD3 R20, P0, PT, R21, R16, RZ ;  /* 0x0000001015147210 */ /* 0x004fca0007f1e0ff */
[----:B------:R-:W-:-:S05]  /*197030*/  IMAD.X R21, R52, 0x1, R15, P0 ;  /* 0x0000000134157824 */ /* 0x000fca00000e060f */
[----:B------:R0:W-:Y:S01]  /*197040*/  STL.64 [R1+0x48c0], R20 ;  /* 0x0048c01401007387 */ /* 0x0001e20000100a00 */
[----:B------:R-:W-:-:S03]  /*197050*/  IMAD.MOV.U32 R52, RZ, RZ, R22 ;  /* 0x000000ffff347224 */ /* 0x000fc600078e0016 */
[----:B------:R-:W2:Y:S04]  /*197060*/  LDL R22, [R1+0x3a0] ;  /* 0x0003a00001167983 */ /* 0x000ea80000100800 */
[----:B0-----:R-:W2:Y:S01]  /*197070*/  LDL R21, [R1+0x3a4] ;  /* 0x0003a40001157983 */ /* 0x001ea20000100800 */
[----:B------:R-:W-:-:S03]  /*197080*/  IMAD.MOV.U32 R20, RZ, RZ, R53 ;  /* 0x000000ffff147224 */ /* 0x000fc600078e0035 */
[----:B------:R-:W2:Y:S01]  /*197090*/  LDL R53, [R1+0x4c] ;  /* 0x00004c0001357983 */ /* 0x000ea20000100800 */
[----:B---3--:R-:W-:-:S05]  /*1970a0*/  IADD3 R38, P0, PT, R39, R16, RZ ;  /* 0x0000001027267210 */ /* 0x008fca0007f1e0ff */
[----:B----4-:R-:W-:-:S05]  /*1970b0*/  IMAD.X R39, R36, 0x1, R15, P0 ;  /* 0x0000000124277824 */ /* 0x010fca00000e060f */
[----:B------:R0:W-:Y:S02]  /*1970c0*/  STL.64 [R1+0x4880], R38 ;  /* 0x0048802601007387 */ /* 0x0001e40000100a00 */
[----:B0-----:R-:W-:Y:S02]  /*1970d0*/  IMAD.MOV.U32 R38, RZ, RZ, R3 ;  /* 0x000000ffff267224 */ /* 0x001fe400078e0003 */
[----:B------:R-:W-:Y:S02]  /*1970e0*/  IMAD.MOV.U32 R3, RZ, RZ, R57 ;  /* 0x000000ffff037224 */ /* 0x000fe400078e0039 */
[----:B------:R-:W3:Y:S01]  /*1970f0*/  LDL R57, [R1+0x394] ;  /* 0x0003940001397983 */ /* 0x000ee20000100800 */
[----:B------:R-:W-:-:S05]  /*197100*/  IADD3 R40, P0, PT, R37, R16, RZ ;  /* 0x0000001025287210 */ /* 0x000fca0007f1e0ff */
[----:B------:R-:W-:-:S05]  /*197110*/  IMAD.X R41, R30, 0x1, R15, P0 ;  /* 0x000000011e297824 */ /* 0x000fca00000e060f */
[----:B------:R0:W-:Y:S02]  /*197120*/  STL.64 [R1+0x4840], R40 ;  /* 0x0048402801007387 */ /* 0x0001e40000100a00 */
[----:B0-----:R-:W-:-:S05]  /*197130*/  IADD3 R40, P0, PT, R28, R16, RZ ;  /* 0x000000101c287210 */ /* 0x001fca0007f1e0ff */
[----:B------:R-:W-:Y:S01]  /*197140*/  IMAD.X R41, R4, 0x1, R15, P0 ;  /* 0x0000000104297824 */ /* 0x000fe200000e060f */
[----:B------:R-:W-:-:S05]  /*197150*/  IADD3 R4, P0, PT, R5, R16, RZ ;  /* 0x0000001005047210 */ /* 0x000fca0007f1e0ff */
[----:B------:R-:W-:Y:S01]  /*197160*/  IMAD.X R5, R18, 0x1, R15, P0 ;  /* 0x0000000112057824 */ /* 0x000fe200000e060f */
[----:B------:R-:W-:Y:S04]  /*197170*/  STL.64 [R1+0x4800], R40 ;  /* 0x0048002801007387 */ /* 0x000fe80000100a00 */
[----:B------:R0:W-:Y:S02]  /*197180*/  STL.64 [R1+0x47c8], R4 ;  /* 0x0047c80401007387 */ /* 0x0001e40000100a00 */
[----:B0-----:R-:W-:Y:S02]  /*197190*/  IADD3 R4, P0, PT, R61, R16, RZ ;  /* 0x000000103d047210 */ /* 0x001fe40007f1e0ff */
[----:B------:R-:W4:Y:S04]  /*1971a0*/  LDL R61, [R1+0x6c] ;  /* 0x00006c00013d7983 */ /* 0x000f280000100800 */
[----:B------:R-:W4:Y:S01]  /*1971b0*/  LDL.LU R18, [R1+0x36c] ;  /* 0x00036c0001127983 */ /* 0x000f220000300800 */
[----:B------:R-:W-:-:S02]  /*1971c0*/  IMAD.MOV.U32 R41, RZ, RZ, R56 ;  /* 0x000000ffff297224 */ /* 0x000fc400078e0038 */
[----:B--2---:R-:W-:-:S05]  /*1971d0*/  IMAD.X R5, R21, 0x1, R15, P0 ;  /* 0x0000000115057824 */ /* 0x004fca00000e060f */
[----:B------:R0:W-:Y:S02]  /*1971e0*/  STL.64 [R1+0x4798], R4 ;  /* 0x0047980401007387 */ /* 0x0001e40000100a00 */
[----:B0-----:R-:W-:-:S05]  /*1971f0*/  IADD3 R4, P0, PT, R53, R16, RZ ;  /* 0x0000001035047210 */ /* 0x001fca0007f1e0ff */
[----:B------:R-:W-:-:S05]  /*197200*/  IMAD.X R5, R22, 0x1, R15, P0 ;  /* 0x0000000116057824 */ /* 0x000fca00000e060f */
[----:B------:R0:W-:Y:S04]  /*197210*/  STL.64 [R1+0x4758], R4 ;  /* 0x0047580401007387 */ /* 0x0001e80000100a00 */
[----:B------:R-:W-:Y:S04]  /*197220*/  STL.64 [R1+0x86a8], R8 ;  /* 0x0086a80801007387 */ /* 0x000fe80000100a00 */
[----:B------:R-:W2:Y:S01]  /*197230*/  LDL R56, [R1+0x74] ;  /* 0x0000740001387983 */ /* 0x000ea20000100800 */
        /* <DEDUP_REMOVED lines=8> */
[----:B---3--:R-:W-:Y:S02]  /*1972c0*/  IMAD.X R5, R57, 0x1, R15, P0 ;  /* 0x0000000139057824 */ /* 0x008fe400000e060f */
[----:B------:R-:W3:Y:S04]  /*1972d0*/  LDL R57, [R1+0x78] ;  /* 0x0000780001397983 */ /* 0x000ee80000100800 */
[----:B------:R0:W-:Y:S02]  /*1972e0*/  STL.64 [R1+0x46a0], R4 ;  /* 0x0046a00401007387 */ /* 0x0001e40000100a00 */
[----:B0-----:R-:W-:-:S05]  /*1972f0*/  IADD3 R4, P0, PT, R33, R16, RZ ;  /* 0x0000001021047210 */ /* 0x001fca0007f1e0ff */
[----:B------:R-:W-:-:S05]  /*197300*/  IMAD.X R5, R13, 0x1, R15, P0 ;  /* 0x000000010d057824 */ /* 0x000fca00000e060f */
[----:B------:R0:W-:Y:S02]  /*197310*/  STL.64 [R1+0x4670], R4 ;  /* 0x0046700401007387 */ /* 0x0001e40000100a00 */
[----:B0-----:R-:W-:-:S05]  /*197320*/  IADD3 R4, P0, PT, R10, R16, RZ ;  /* 0x000000100a047210 */ /* 0x001fca0007f1e0ff */
[----:B------:R-:W-:-:S05]  /*197330*/  IMAD.X R5, R17, 0x1, R15, P0 ;  /* 0x0000000111057824 */ /* 0x000fca00000e060f */
[----:B------:R0:W-:Y:S04]  /*197340*/  STL.64 [R1+0x4630], R4 ;  /* 0x0046300401007387 */ /* 0x0001e80000100a00 */
[----:B------:R-:W3:Y:S01]  /*197350*/  LDL R43, [R1+0x84] ;  /* 0x00008400012b7983 */ /* 0x000ee20000100800 */
[----:B------:R-:W-:Y:S01]  /*197360*/  IMAD.MOV.U32 R37, RZ, RZ, R35 ;  /* 0x000000ffff257224 */ /* 0x000fe200078e0023 */
[----:B0-----:R-:W-:-:S05]  /*197370*/  IADD3 R4, P0, PT, R38, R16, RZ ;  /* 0x0000001026047210 */ /* 0x001fca0007f1e0ff */
[----:B------:R-:W-:-:S05]  /*197380*/  IMAD.X R5, R37, 0x1, R15, P0 ;  /* 0x0000000125057824 */ /* 0x000fca00000e060f */
[----:B------:R0:W-:Y:S04]  /*197390*/  STL.64 [R1+0x45f0], R4 ;  /* 0x0045f00401007387 */ /* 0x0001e80000100a00 */
[----:B------:R-:W3:Y:S01]  /*1973a0*/  LDL R36, [R1+0x8c] ;  /* 0x00008c0001247983 */ /* 0x000ee20000100800 */
[----:B0-----:R-:W-:-:S05]  /*1973b0*/  IADD3 R4, P0, PT, R58, R16, RZ ;  /* 0x000000103a047210 */ /* 0x001fca0007f1e0ff */
[----:B------:R-:W-:-:S05]  /*1973c0*/  IMAD.X R5, R27, 0x1, R15, P0 ;  /* 0x000000011b057824 */ /* 0x000fca00000e060f */
[----:B------:R0:W-:Y:S01]  /*1973d0*/  STL.64 [R1+0x45b0], R4 ;  /* 0x0045b00401007387 */ /* 0x0001e20000100a00 */
[----:B------:R-:W-:Y:S02]  /*1973e0*/  IMAD.MOV.U32 R28, RZ, RZ, R26 ;  /* 0x000000ffff1c7224 */ /* 0x000fe400078e001a */
[----:B------:R-:W-:Y:S01]  /*1973f0*/  IMAD.MOV.U32 R26, RZ, RZ, R19 ;  /* 0x000000ffff1a7224 */ /* 0x000fe200078e0013 */
[----:B------:R-:W3:Y:S04]  /*197400*/  LDL R53, [R1+0x35c] ;  /* 0x00035c0001357983 */ /* 0x000ee80000100800 */
[----:B------:R-:W3:Y:S04]  /*197410*/  LDL R19, [R1+0x90] ;  /* 0x0000900001137983 */ /* 0x000ee80000100800 */
[----:B0-----:R-:W3:Y:S01]  /*197420*/  LDL R4, [R1+0x360] ;  /* 0x0003600001047983 */ /* 0x001ee20000100800 */
[----:B----4-:R-:W-:Y:S01]  /*197430*/  IADD3 R8, P0, PT, R61, R16, RZ ;  /* 0x000000103d087210 */ /* 0x010fe20007f1e0ff */
[----:B------:R-:W-:-:S02]  /*197440*/  IMAD.MOV.U32 R35, RZ, RZ, R2 ;  /* 0x000000ffff237224 */ /* 0x000fc400078e0002 */
[----:B------:R-:W-:Y:S02]  /*197450*/  IMAD.MOV.U32 R2, RZ, RZ, R52 ;  /* 0x000000ffff027224 */ /* 0x000fe400078e0034 */
[----:B------:R-:W-:Y:S02]  /*197460*/  IMAD.MOV.U32 R52, RZ, RZ, R60 ;  /* 0x000000ffff347224 */ /* 0x000fe400078e003c */
[----:B------:R-:W4:Y:S01]  /*197470*/  LDL R60, [R1+0x94] ;  /* 0x00009400013c7983 */ /* 0x000f220000100800 */
[----:B------:R-:W-:-:S05]  /*197480*/  IMAD.X R9, R11, 0x1, R15, P0 ;  /* 0x000000010b097824 */ /* 0x000fca00000e060f */
[----:B------:R0:W-:Y:S01]  /*197490*/  STL.64 [R1+0x4578], R8 ;  /* 0x0045780801007387 */ /* 0x0001e20000100a00 */
[----:B------:R-:W-:-:S03]  /*1974a0*/  IMAD.MOV.U32 R30, RZ, RZ, R29 ;  /* 0x000000ffff1e7224 */ /* 0x000fc600078e001d */
[----:B------:R-:W4:Y:S01]  /*1974b0*/  LDL R5, [R1+0x98] ;  /* 0x0000980001057983 */ /* 0x000f220000100800 */
[----:B------:R-:W-:-:S03]  /*1974c0*/  IMAD.MOV.U32 R29, RZ, RZ, R20 ;  /* 0x000000ffff1d7224 */ /* 0x000fc600078e0014 */
[----:B------:R-:W4:Y:S01]  /*1974d0*/  LDL R20, [R1+0x354] ;  /* 0x0003540001147983 */ /* 0x000f220000100800 */
[----:B0-----:R-:W-:-:S03]  /*1974e0*/  IADD3 R8, P0, PT, R3, R16, RZ ;  /* 0x0000001003087210 */ /* 0x001fc60007f1e0ff */
[----:B------:R-:W4:Y:S02]  /*1974f0*/  LDL R22, [R1+0x9c] ;  /* 0x00009c0001167983 */ /* 0x000f240000100800 */
[----:B------:R-:W-:-:S05]  /*197500*/  IMAD.X R9, R14, 0x1, R15, P0 ;  /* 0x000000010e097824 */ /* 0x000fca00000e060f */
[----:B------:R2:W-:Y:S04]  /*197510*/  STL.64 [R1+0x4540], R8 ;  /* 0x0045400801007387 */ /* 0x0005e80000100a00 */
[----:B------:R-:W4:Y:S01]  /*197520*/  LDL R61, [R1+0xa0] ;  /* 0x0000a000013d7983 */ /* 0x000f220000100800 */
[----:B------:R-:W-:-:S03]  /*197530*/  IMAD.MOV.U32 R40, RZ, RZ, R54 ;  /* 0x000000ffff287224 */ /* 0x000fc600078e0036 */
[----:B------:R-:W4:Y:S01]  /*197540*/  LDL R54, [R1+0x34c] ;  /* 0x00034c0001367983 */ /* 0x000f220000100800 */
[----:B------:R-:W-:Y:S01]  /*197550*/  IMAD.MOV.U32 R39, RZ, RZ, R23 ;  /* 0x000000ffff277224 */ /* 0x000fe200078e0017 */
[----:B--2---:R-:W-:Y:S02]  /*197560*/  IADD3 R8, P0, PT, R56, R16, RZ ;  /* 0x0000001038087210 */ /* 0x004fe40007f1e0ff */
[----:B------:R-:W2:Y:S03]  /*197570*/  LDL R56, [R1+0xa4] ;  /* 0x0000a40001387983 */ /* 0x000ea60000100800 */
[----:B------:R-:W-:-:S05]  /*197580*/  IMAD.X R9, R31, 0x1, R15, P0 ;  /* 0x000000011f097824 */ /* 0x000fca00000e060f */
[----:B------:R3:W-:Y:S04]  /*197590*/  STL.64 [R1+0x4508], R8 ;  /* 0x0045080801007387 */ /* 0x0007e80000100a00 */
[----:B------:R-:W2:Y:S01]  /*1975a0*/  LDL R23, [R1+0x348] ;  /* 0x0003480001177983 */ /* 0x000ea20000100800 */
[----:B---3--:R-:W-:-:S03]  /*1975b0*/  IADD3 R8, P0, PT, R57, R16, RZ ;  /* 0x0000001039087210 */ /* 0x008fc60007f1e0ff */
[----:B------:R-:W3:Y:S02]  /*1975c0*/  LDL R57, [R1+0xa8] ;  /* 0x0000a80001397983 */ /* 0x000ee40000100800 */
[----:B------:R-:W-:-:S05]  /*1975d0*/  IMAD.X R9, R30, 0x1, R15, P0 ;  /* 0x000000011e097824 */ /* 0x000fca00000e060f */
[----:B------:R0:W-:Y:S02]  /*1975e0*/  STL.64 [R1+0x44c8], R8 ;  /* 0x0044c80801007387 */ /* 0x0001e40000100a00 */
[----:B0-----:R-:W-:-:S05]  /*1975f0*/  IADD3 R8, P0, PT, R28, R16, RZ ;  /* 0x000000101c087210 */ /* 0x001fca0007f1e0ff */
[----:B------:R-:W-:-:S05]  /*197600*/  IMAD.X R9, R35, 0x1, R15, P0 ;  /* 0x0000000123097824 */ /* 0x000fca00000e060f */
[----:B------:R0:W-:Y:S04]  /*197610*/  STL.64 [R1+0x4488], R8 ;  /* 0x0044880801007387 */ /* 0x0001e80000100a00 */
[----:B------:R-:W3:Y:S01]  /*197620*/  LDL R21, [R1+0xac] ;  /* 0x0000ac0001157983 */ /* 0x000ee20000100800 */
        /* <DEDUP_REMOVED lines=14> */
[----:B------:R4:W-:Y:S04]  /*197710*/  STL.64 [R1+0x4360], R8 ;  /* 0x0043600801007387 */ /* 0x0009e80000100a00 */
[----:B------:R-:W3:Y:S04]  /*197720*/  LDL R19, [R1+0x340] ;  /* 0x0003400001137983 */ /* 0x000ee80000100800 */
[----:B------:R-:W3:Y:S01]  /*197730*/  LDL R53, [R1+0xb0] ;  /* 0x0000b00001357983 */ /* 0x000ee20000100800 */
[----:B----4-:R-:W-:-:S03]  /*197740*/  IADD3 R8, P0, PT, R60, R16, RZ ;  /* 0x000000103c087210 */ /* 0x010fc60007f1e0ff */
[----:B------:R-:W4:Y:S02]  /*197750*/  LDL R60, [R1+0x33c] ;  /* 0x00033c00013c7983 */ /* 0x000f240000100800 */
[----:B------:R-:W-:Y:S01]  /*197760*/  IMAD.X R9, R39, 0x1, R15, P0 ;  /* 0x0000000127097824 */ /* 0x000fe200000e060f */
[----:B------:R-:W-:-:S05]  /*197770*/  IADD3 R4, P0, PT, R5, R16, RZ ;  /* 0x0000001005047210 */ /* 0x000fca0007f1e0ff */
[----:B------:R-:W-:Y:S01]  /*197780*/  IMAD.X R5, R20, 0x1, R15, P0 ;  /* 0x0000000114057824 */ /* 0x000fe200000e060f */
[----:B------:R-:W-:Y:S04]  /*197790*/  STL.64 [R1+0x4328], R8 ;  /* 0x0043280801007387 */ /* 0x000fe80000100a00 */
[----:B------:R0:W-:Y:S02]  /*1977a0*/  STL.64 [R1+0x42f0], R4 ;  /* 0x0042f00401007387 */ /* 0x0001e40000100a00 */
[----:B0-----:R-:W-:-:S05]  /*1977b0*/  IADD3 R4, P0, PT, R22, R16, RZ ;  /* 0x0000001016047210 */ /* 0x001fca0007f1e0ff */
[----:B------:R-:W-:-:S05]  /*1977c0*/  IMAD.X R5, R52, 0x1, R15, P0 ;  /* 0x0000000134057824 */ /* 0x000fca00000e060f */
[----:B------:R0:W-:Y:S01]  /*1977d0*/  STL.64 [R1+0x42b8], R4 ;  /* 0x0042b80401007387 */ /* 0x0001e20000100a00 */
[----:B------:R-:W-:Y:S01]  /*1977e0*/  IMAD.MOV.U32 R22, RZ, RZ, R55 ;  /* 0x000000ffff167224 */ /* 0x000fe200078e0037 */
[----:B0-----:R-:W-:Y:S02]  /*1977f0*/  IADD3 R4, P0, PT, R61, R16, RZ ;  /* 0x000000103d047210 */ /* 0x001fe40007f1e0ff */
[----:B------:R-:W4:Y:S03]  /*197800*/  LDL R61, [R1+0xb4] ;  /* 0x0000b400013d7983 */ /* 0x000f260000100800 */
[----:B------:R-:W-:-:S05]  /*197810*/  IMAD.X R5, R54, 0x1, R15, P0 ;  /* 0x0000000136057824 */ /* 0x000fca00000e060f */
[----:B------:R2:W-:Y:S04]  /*197820*/  STL.64 [R1+0x4278], R4 ;  /* 0x0042780401007387 */ /* 0x0005e80000100a00 */
[----:B------:R-:W4:Y:S04]  /*197830*/  LDL R54, [R1+0x338] ;  /* 0x0003380001367983 */ /* 0x000f280000100800 */
[----:B------:R-:W4:Y:S01]  /*197840*/  LDL R55, [R1+0xb8] ;  /* 0x0000b80001377983 */ /* 0x000f220000100800 */
[----:B--2---:R-:W-:-:S03]  /*197850*/  IADD3 R4, P0, PT, R56, R16, RZ ;  /* 0x0000001038047210 */ /* 0x004fc60007f1e0ff */
[----:B------:R-:W2:Y:S02]  /*197860*/  LDL R56, [R1+0x334] ;  /* 0x0003340001387983 */ /* 0x000ea40000100800 */
[----:B------:R-:W-:-:S05]  /*197870*/  IMAD.X R5, R23, 0x1, R15, P0 ;  /* 0x0000000117057824 */ /* 0x000fca00000e060f */
[----:B------:R3:W-:Y:S04]  /*197880*/  STL.64 [R1+0x4238], R4 ;  /* 0x0042380401007387 */ /* 0x0007e80000100a00 */
[----:B------:R-:W2:Y:S04]  /*197890*/  LDL R23, [R1+0x330] ;  /* 0x0003300001177983 */ /* 0x000ea80000100800 */
[----:B------:R-:W2:Y:S01]  /*1978a0*/  LDL R9, [R1+0xc0] ;  /* 0x0000c00001097983 */ /* 0x000ea20000100800 */
[----:B---3--:R-:W-:-:S03]  /*1978b0*/  IADD3 R4, P0, PT, R57, R16, RZ ;  /* 0x0000001039047210 */ /* 0x008fc60007f1e0ff */
[----:B------:R-:W3:Y:S02]  /*1978c0*/  LDL R57, [R1+0xbc] ;  /* 0x0000bc0001397983 */ /* 0x000ee40000100800 */
[----:B------:R-:W-:-:S05]  /*1978d0*/  IMAD.X R5, R40, 0x1, R15, P0 ;  /* 0x0000000128057824 */ /* 0x000fca00000e060f */
[----:B------:R0:W-:Y:S04]  /*1978e0*/  STL.64 [R1+0x4200], R4 ;  /* 0x0042000401007387 */ /* 0x0001e80000100a00 */
[----:B------:R-:W3:Y:S04]  /*1978f0*/  LDL R25, [R1+0x32c] ;  /* 0x00032c0001197983 */ /* 0x000ee80000100800 */
[----:B------:R-:W3:Y:S04]  /*197900*/  LDL R50, [R1+0xc4] ;  /* 0x0000c40001327983 */ /* 0x000ee80000100800 */
[----:B------:R-:W3:Y:S04]  /*197910*/  LDL R51, [R1+0x328] ;  /* 0x0003280001337983 */ /* 0x000ee80000100800 */
[----:B------:R-:W3:Y:S04]  /*197920*/  LDL R48, [R1+0xc8] ;  /* 0x0000c80001307983 */ /* 0x000ee80000100800 */
[----:B------:R-:W3:Y:S04]  /*197930*/  LDL R49, [R1+0x324] ;  /* 0x0003240001317983 */ /* 0x000ee80000100800 */
[----:B------:R-:W3:Y:S04]  /*197940*/  LDL R46, [R1+0xcc] ;  /* 0x0000cc00012e7983 */ /* 0x000ee80000100800 */
[----:B------:R-:W3:Y:S04]  /*197950*/  LDL R43, [R1+0x320] ;  /* 0x00032000012b7983 */ /* 0x000ee80000100800 */
[----:B0-----:R-:W3:Y:S01]  /*197960*/  LDL R5, [R1+0xd0] ;  /* 0x0000d00001057983 */ /* 0x001ee20000100800 */
[----:B------:R-:W-:-:S05]  /*197970*/  IADD3 R20, P0, PT, R21, R16, RZ ;  /* 0x0000001015147210 */ /* 0x000fca0007f1e0ff */
[----:B------:R-:W-:-:S05]  /*197980*/  IMAD.X R21, R19, 0x1, R15, P0 ;  /* 0x0000000113157824 */ /* 0x000fca00000e060f */
[----:B------:R0:W-:Y:S04]  /*197990*/  STL.64 [R1+0x41c8], R20 ;  /* 0x0041c81401007387 */ /* 0x0001e80000100a00 */
[----:B------:R-:W3:Y:S04]  /*1979a0*/  LDL R19, [R1+0x31c] ;  /* 0x00031c0001137983 */ /* 0x000ee80000100800 */
[----:B------:R-:W3:Y:S01]  /*1979b0*/  LDL R47, [R1+0xd4] ;  /* 0x0000d400012f7983 */ /* 0x000ee20000100800 */
[----:B0-----:R-:W-:-:S03]  /*1979c0*/  IADD3 R20, P0, PT, R53, R16, RZ ;  /* 0x0000001035147210 */ /* 0x001fc60007f1e0ff */
[----:B------:R-:W3:Y:S02]  /*1979d0*/  LDL R44, [R1+0x318] ;  /* 0x00031800012c7983 */ /* 0x000ee40000100800 */
[----:B----4-:R-:W-:Y:S02]  /*1979e0*/  IMAD.X R21, R60, 0x1, R15, P0 ;  /* 0x000000013c157824 */ /* 0x010fe400000e060f */
[----:B------:R-:W4:Y:S04]  /*1979f0*/  LDL R45, [R1+0xd8] ;  /* 0x0000d800012d7983 */ /* 0x000f280000100800 */
[----:B------:R0:W-:Y:S04]  /*197a00*/  STL.64 [R1+0x4190], R20 ;  /* 0x0041901401007387 */ /* 0x0001e80000100a00 */
[----:B------:R-:W4:Y:S04]  /*197a10*/  LDL R42, [R1+0x314] ;  /* 0x00031400012a7983 */ /* 0x000f280000100800 */
[----:B------:R-:W4:Y:S04]  /*197a20*/  LDL R36, [R1+0xdc] ;  /* 0x0000dc0001247983 */ /* 0x000f280000100800 */
[----:B0-----:R-:W4:Y:S04]  /*197a30*/  LDL R20, [R1+0x310] ;  /* 0x0003100001147983 */ /* 0x001f280000100800 */
[----:B------:R-:W4:Y:S01]  /*197a40*/  LDL R53, [R1+0xe0] ;  /* 0x0000e00001357983 */ /* 0x000f220000100800 */
[----:B------:R-:W-:-:S05]  /*197a50*/  IADD3 R60, P0, PT, R61, R16, RZ ;  /* 0x000000103d3c7210 */ /* 0x000fca0007f1e0ff */
[----:B------:R-:W-:Y:S01]  /*197a60*/  IMAD.X R61, R54, 0x1, R15, P0 ;  /* 0x00000001363d7824 */ /* 0x000fe200000e060f */
[----:B------:R-:W-:-:S04]  /*197a70*/  IADD3 R54, P0, PT, R55, R16, RZ ;  /* 0x0000001037367210 */ /* 0x000fc80007f1e0ff */
[----:B------:R0:W-:Y:S04]  /*197a80*/  STL.64 [R1+0x4150], R60 ;  /* 0x0041503c01007387 */ /* 0x0001e80000100a00 */
[----:B0-----:R-:W4:Y:S01]  /*197a90*/  LDL.LU.64 R60, [R1+0x86e0] ;  /* 0x0086e000013c7983 */ /* 0x001f220000300a00 */
[----:B--2---:R-:W-:-:S05]  /*197aa0*/  IMAD.X R55, R56, 0x1, R15, P0 ;  /* 0x0000000138377824 */ /* 0x004fca00000e060f */
[----:B------:R0:W-:Y:S04]  /*197ab0*/  STL.64 [R1+0x4110], R54 ;  /* 0x0041103601007387 */ /* 0x0001e80000100a00 */
[----:B0-----:R-:W2:Y:S04]  /*197ac0*/  LDL.LU R54, [R1+0x86d8] ;  /* 0x0086d80001367983 */ /* 0x001ea80000300800 */
[----:B------:R-:W2:Y:S04]  /*197ad0*/  LDL R4, [R1+0x30c] ;  /* 0x00030c0001047983 */ /* 0x000ea80000100800 */
[----:B------:R-:W2:Y:S04]  /*197ae0*/  LDL R55, [R1+0xe4] ;  /* 0x0000e40001377983 */ /* 0x000ea80000100800 */
[----:B------:R-:W2:Y:S01]  /*197af0*/  LDL R21, [R1+0x308] ;  /* 0x0003080001157983 */ /* 0x000ea20000100800 */
[----:B---3--:R-:W-:-:S05]  /*197b00*/  IADD3 R56, P0, PT, R57, R16, RZ ;  /* 0x0000001039387210 */ /* 0x008fca0007f1e0ff */
[----:B------:R-:W-:Y:S01]  /*197b10*/  IMAD.X R57, R23, 0x1, R15, P0 ;  /* 0x0000000117397824 */ /* 0x000fe200000e060f */
[----:B------:R-:W-:-:S04]  /*197b20*/  IADD3 R8, P0, PT, R9, R16, RZ ;  /* 0x0000001009087210 */ /* 0x000fc80007f1e0ff */
[----:B------:R0:W-:Y:S01]  /*197b30*/  STL.64 [R1+0x40d8], R56 ;  /* 0x0040d83801007387 */ /* 0x0001e20000100a00 */
[----:B------:R-:W-:-:S03]  /*197b40*/  IMAD.X R9, R25, 0x1, R15, P0 ;  /* 0x0000000119097824 */ /* 0x000fc600000e060f */
[----:B0-----:R-:W3:Y:S04]  /*197b50*/  LDL.LU.64 R56, [R1+0x86d0] ;  /* 0x0086d00001387983 */ /* 0x001ee80000300a00 */
[----:B------:R-:W3:Y:S04]  /*197b60*/  LDL R23, [R1+0xe8] ;  /* 0x0000e80001177983 */ /* 0x000ee80000100800 */
        /* <DEDUP_REMOVED lines=11> */
[----:B0-----:R-:W-:-:S03]  /*197c20*/  IADD3 R8, P0, PT, R5, R16, RZ ;  /* 0x0000001005087210 */ /* 0x001fc60007f1e0ff */
[----:B------:R-:W3:Y:S02]  /*197c30*/  LDL R5, [R1+0xec] ;  /* 0x0000ec0001057983 */ /* 0x000ee40000100800 */
[----:B------:R-:W-:Y:S02]  /*197c40*/  IMAD.X R9, R19, 0x1, R15, P0 ;  /* 0x0000000113097824 */ /* 0x000fe400000e060f */
[----:B------:R-:W3:Y:S04]  /*197c50*/  LDL R19, [R1+0x300] ;  /* 0x0003000001137983 */ /* 0x000ee80000100800 */
[----:B------:R0:W-:Y:S02]  /*197c60*/  STL.64 [R1+0x3fb0], R8 ;  /* 0x003fb00801007387 */ /* 0x0001e40000100a00 */
[----:B0-----:R-:W-:-:S05]  /*197c70*/  IADD3 R8, P0, PT, R47, R16, RZ ;  /* 0x000000102f087210 */ /* 0x001fca0007f1e0ff */
[----:B------:R-:W-:-:S05]  /*197c80*/  IMAD.X R9, R44, 0x1, R15, P0 ;  /* 0x000000012c097824 */ /* 0x000fca00000e060f */
[----:B------:R4:W-:Y:S02]  /*197c90*/  STL.64 [R1+0x3f78], R8 ;  /* 0x003f780801007387 */ /* 0x0009e40000100a00 */
[----:B----4-:R-:W-:-:S05]  /*197ca0*/  IADD3 R8, P0, PT, R45, R16, RZ ;  /* 0x000000102d087210 */ /* 0x010fca0007f1e0ff */
[----:B------:R-:W-:-:S05]  /*197cb0*/  IMAD.X R9, R42, 0x1, R15, P0 ;  /* 0x000000012a097824 */ /* 0x000fca00000e060f */
[----:B------:R0:W-:Y:S02]  /*197cc0*/  STL.64 [R1+0x3f40], R8 ;  /* 0x003f400801007387 */ /* 0x0001e40000100a00 */
[-C--:B0-----:R-:W-:Y:S02]  /*197cd0*/  IADD3 R8, P0, PT, R36, R16.reuse, RZ ;  /* 0x0000001024087210 */ /* 0x081fe40007f1e0ff */
[----:B------:R-:W4:Y:S03]  /*197ce0*/  LDL R36, [R1+0xf0] ;  /* 0x0000f00001247983 */ /* 0x000f260000100800 */
[----:B------:R-:W-:Y:S01]  /*197cf0*/  IMAD.X R9, R20, 0x1, R15, P0 ;  /* 0x0000000114097824 */ /* 0x000fe200000e060f */
[----:B------:R-:W-:-:S04]  /*197d00*/  IADD3 R24, P0, PT, R53, R16, RZ ;  /* 0x0000001035187210 */ /* 0x000fc80007f1e0ff */
[----:B------:R0:W-:Y:S01]  /*197d10*/  STL.64 [R1+0x3f00], R8 ;  /* 0x003f000801007387 */ /* 0x0001e20000100a00 */
[----:B------:R-:W-:-:S03]  /*197d20*/  IMAD.MOV.U32 R53, RZ, RZ, R22 ;  /* 0x000000ffff357224 */ /* 0x000fc600078e0016 */
[----:B------:R-:W4:Y:S04]  /*197d30*/  LDL R20, [R1+0xf4] ;  /* 0x0000f40001147983 */ /* 0x000f280000100800 */
[----:B------:R-:W4:Y:S04]  /*197d40*/  LDL R22, [R1+0x2f8] ;  /* 0x0002f80001167983 */ /* 0x000f280000100800 */
[----:B0-----:R-:W4:Y:S01]  /*197d50*/  LDL R8, [R1+0x2fc] ;  /* 0x0002fc0001087983 */ /* 0x001f220000100800 */
[----:B--2---:R-:W-:-:S05]  /*197d60*/  IMAD.X R25, R4, 0x1, R15, P0 ;  /* 0x0000000104197824 */ /* 0x004fca00000e060f */
[----:B------:R0:W-:Y:S02]  /*197d70*/  STL.64 [R1+0x3ec0], R24 ;  /* 0x003ec01801007387 */ /* 0x0001e40000100a00 */
[-C--:B0-----:R-:W-:Y:S02]  /*197d80*/  IADD3 R24, P0, PT, R55, R16.reuse, RZ ;  /* 0x0000001037187210 */ /* 0x081fe40007f1e0ff */
[----:B------:R-:W2:Y:S03]  /*197d90*/  LDL R55, [R1+0xf8] ;  /* 0x0000f80001377983 */ /* 0x000ea60000100800 */
[----:B------:R-:W-:Y:S02]  /*197da0*/  IMAD.X R25, R21, 0x1, R15, P0 ;  /* 0x0000000115197824 */ /* 0x000fe400000e060f */
[----:B------:R-:W2:Y:S04]  /*197db0*/  LDL R21, [R1+0x2f4] ;  /* 0x0002f40001157983 */ /* 0x000ea80000100800 */
[----:B------:R3:W-:Y:S04]  /*197dc0*/  STL.64 [R1+0x3e88], R24 ;  /* 0x003e881801007387 */ /* 0x0007e80000100a00 */
[----:B------:R-:W2:Y:S04]  /*197dd0*/  LDL R9, [R1+0xfc] ;  /* 0x0000fc0001097983 */ /* 0x000ea80000100800 */
[----:B------:R-:W2:Y:S04]  /*197de0*/  LDL R50, [R1+0x2f0] ;  /* 0x0002f00001327983 */ /* 0x000ea80000100800 */
[----:B------:R-:W2:Y:S04]  /*197df0*/  LDL R51, [R1+0x100] ;  /* 0x0001000001337983 */ /* 0x000ea80000100800 */
[----:B------:R-:W2:Y:S04]  /*197e00*/  LDL R48, [R1+0x2ec] ;  /* 0x0002ec0001307983 */ /* 0x000ea80000100800 */
[----:B------:R-:W2:Y:S04]  /*197e10*/  LDL R49, [R1+0x104] ;  /* 0x0001040001317983 */ /* 0x000ea80000100800 */
[----:B------:R-:W2:Y:S04]  /*197e20*/  LDL R46, [R1+0x2e8] ;  /* 0x0002e800012e7983 */ /* 0x000ea80000100800 */
[----:B------:R-:W2:Y:S01]  /*197e30*/  LDL R4, [R1+0x108] ;  /* 0x0001080001047983 */ /* 0x000ea20000100800 */
[----:B---3--:R-:W-:Y:S01]  /*197e40*/  IADD3 R24, P0, PT, R23, R16, RZ ;  /* 0x0000001017187210 */ /* 0x008fe20007f1e0ff */
[----:B------:R-:W-:-:S02]  /*197e50*/  IMAD.MOV.U32 R23, RZ, RZ, R61 ;  /* 0x000000ffff177224 */ /* 0x000fc400078e003d */
[----:B------:R-:W3:Y:S02]  /*197e60*/  LDL R61, [R1+0x2e4] ;  /* 0x0002e400013d7983 */ /* 0x000ee40000100800 */
[----:B------:R-:W-:-:S05]  /*197e70*/  IMAD.X R25, R43, 0x1, R15, P0 ;  /* 0x000000012b197824 */ /* 0x000fca00000e060f */
[----:B------:R0:W-:Y:S04]  /*197e80*/  STL.64 [R1+0x3e50], R24 ;  /* 0x003e501801007387 */ /* 0x0001e80000100a00 */
[----:B------:R-:W3:Y:S04]  /*197e90*/  LDL R47, [R1+0x2e0] ;  /* 0x0002e000012f7983 */ /* 0x000ee80000100800 */
[----:B------:R-:W3:Y:S01]  /*197ea0*/  LDL R44, [R1+0x110] ;  /* 0x00011000012c7983 */ /* 0x000ee20000100800 */
[----:B0-----:R-:W-:-:S03]  /*197eb0*/  IADD3 R24, P0, PT, R5, R16, RZ ;  /* 0x0000001005187210 */ /* 0x001fc60007f1e0ff */
[----:B------:R-:W3:Y:S04]  /*197ec0*/  LDL R45, [R1+0x2dc] ;  /* 0x0002dc00012d7983 */ /* 0x000ee80000100800 */
[----:B------:R-:W3:Y:S01]  /*197ed0*/  LDL R5, [R1+0x10c] ;  /* 0x00010c0001057983 */ /* 0x000ee20000100800 */
[----:B------:R-:W-:-:S05]  /*197ee0*/  IMAD.X R25, R19, 0x1, R15, P0 ;  /* 0x0000000113197824 */ /* 0x000fca00000e060f */
[----:B------:R4:W-:Y:S04]  /*197ef0*/  STL.64 [R1+0x3e18], R24 ;  /* 0x003e181801007387 */ /* 0x0009e80000100a00 */
[----:B------:R-:W3:Y:S04]  /*197f00*/  LDL R42, [R1+0x114] ;  /* 0x00011400012a7983 */ /* 0x000ee80000100800 */
[----:B------:R-:W3:Y:S04]  /*197f10*/  LDL R43, [R1+0x2d8] ;  /* 0x0002d800012b7983 */ /* 0x000ee80000100800 */
[----:B------:R-:W3:Y:S01]  /*197f20*/  LDL R19, [R1+0x118] ;  /* 0x0001180001137983 */ /* 0x000ee20000100800 */
[----:B----4-:R-:W-:-:S03]  /*197f30*/  IADD3 R24, P0, PT, R36, R16, RZ ;  /* 0x0000001024187210 */ /* 0x010fc60007f1e0ff */
[----:B------:R-:W4:Y:S02]  /*197f40*/  LDL R36, [R1+0x2d4] ;  /* 0x0002d40001247983 */ /* 0x000f240000100800 */
[----:B------:R-:W-:-:S05]  /*197f50*/  IMAD.X R25, R8, 0x1, R15, P0 ;  /* 0x0000000108197824 */ /* 0x000fca00000e060f */
[----:B------:R0:W-:Y:S02]  /*197f60*/  STL.64 [R1+0x3dd8], R24 ;  /* 0x003dd81801007387 */ /* 0x0001e40000100a00 */
[-C--:B0-----:R-:W-:Y:S02]  /*197f70*/  IADD3 R24, P0, PT, R20, R16.reuse, RZ ;  /* 0x0000001014187210 */ /* 0x081fe40007f1e0ff */
[----:B------:R-:W4:Y:S03]  /*197f80*/  LDL R20, [R1+0x120] ;  /* 0x0001200001147983 */ /* 0x000f260000100800 */
[----:B------:R-:W-:Y:S02]  /*197f90*/  IMAD.X R25, R22, 0x1, R15, P0 ;  /* 0x0000000116197824 */ /* 0x000fe400000e060f */
[----:B------:R-:W4:Y:S04]  /*197fa0*/  LDL R22, [R1+0x2cc] ;  /* 0x0002cc0001167983 */ /* 0x000f280000100800 */
[----:B------:R2:W-:Y:S02]  /*197fb0*/  STL.64 [R1+0x3d98], R24 ;  /* 0x003d981801007387 */ /* 0x0005e40000100a00 */
[----:B--2---:R-:W-:-:S02]  /*197fc0*/  IADD3 R24, P0, PT, R55, R16, RZ ;  /* 0x0000001037187210 */ /* 0x004fc40007f1e0ff */
[----:B------:R-:W2:Y:S03]  /*197fd0*/  LDL R55, [R1+0x124] ;  /* 0x0001240001377983 */ /* 0x000ea60000100800 */
[----:B------:R-:W-:Y:S02]  /*197fe0*/  IMAD.X R25, R21, 0x1, R15, P0 ;  /* 0x0000000115197824 */ /* 0x000fe400000e060f */
[----:B------:R-:W2:Y:S01]  /*197ff0*/  LDL R21, [R1+0x2c8] ;  /* 0x0002c80001157983 */ /* 0x000ea20000100800 */
[----:B------:R-:W-:-:S03]  /*198000*/  IADD3 R8, P0, PT, R9, R16, RZ ;  /* 0x0000001009087210 */ /* 0x000fc60007f1e0ff */
[----:B------:R-:W-:Y:S02]  /*198010*/  STL.64 [R1+0x3d60], R24 ;  /* 0x003d601801007387 */ /* 0x000fe40000100a00 */
        /* <DEDUP_REMOVED lines=8> */
[-C--:B0-----:R-:W-:Y:S02]  /*1980a0*/  IADD3 R8, P0, PT, R4, R16.reuse, RZ ;  /* 0x0000001004087210 */ /* 0x081fe40007f1e0ff */
[----:B------:R-:W2:Y:S03]  /*1980b0*/  LDL R4, [R1+0x12c] ;  /* 0x00012c0001047983 */ /* 0x000ea60000100800 */
[----:B---3--:R-:W-:Y:S02]  /*1980c0*/  IMAD.X R9, R61, 0x1, R15, P0 ;  /* 0x000000013d097824 */ /* 0x008fe400000e060f */
[----:B------:R-:W3:Y:S04]  /*1980d0*/  LDL R61, [R1+0x2c0] ;  /* 0x0002c000013d7983 */ /* 0x000ee80000100800 */
[----:B------:R0:W-:Y:S02]  /*1980e0*/  STL.64 [R1+0x3bc8], R8 ;  /* 0x003bc80801007387 */ /* 0x0001e40000100a00 */
[----:B0-----:R-:W-:-:S02]  /*1980f0*/  IADD3 R8, P0, PT, R5, R16, RZ ;  /* 0x0000001005087210 */ /* 0x001fc40007f1e0ff */
[----:B------:R-:W3:Y:S03]  /*198100*/  LDL R5, [R1+0x130] ;  /* 0x0001300001057983 */ /* 0x000ee60000100800 */
        /* <DEDUP_REMOVED lines=8> */
[----:B0-----:R-:W-:Y:S02]  /*198190*/  IADD3 R8, P0, PT, R19, R16, RZ ;  /* 0x0000001013087210 */ /* 0x001fe40007f1e0ff */
[----:B------:R-:W-:-:S03]  /*1981a0*/  SHF.R.S32.HI R19, RZ, 0x1f, R6 ;  /* 0x0000001fff137819 */ /* 0x000fc60000011406 */
[----:B----4-:R-:W-:-:S05]  /*1981b0*/  IMAD.X R9, R36, 0x1, R15, P0 ;  /* 0x0000000124097824 */ /* 0x010fca00000e060f */
[----:B------:R0:W-:Y:S04]  /*1981c0*/  STL.64 [R1+0x3a90], R8 ;  /* 0x003a900801007387 */ /* 0x0001e80000100a00 */
[----:B------:R-:W4:Y:S04]  /*1981d0*/  LDL R43, [R1+0x2bc] ;  /* 0x0002bc00012b7983 */ /* 0x000f280000100800 */
[----:B------:R-:W4:Y:S01]  /*1981e0*/  LDL R36, [R1+0x134] ;  /* 0x0001340001247983 */ /* 0x000f220000100800 */
[----:B0-----:R-:W-:-:S05]  /*1981f0*/  IADD3 R8, P0, PT, R6, R16, RZ ;  /* 0x0000001006087210 */ /* 0x001fca0007f1e0ff */
[----:B------:R-:W-:-:S05]  /*198200*/  IMAD.X R9, R19, 0x1, R15, P0 ;  /* 0x0000000113097824 */ /* 0x000fca00000e060f */
[----:B------:R0:W-:Y:S02]  /*198210*/  STL.64 [R1+0x3ab0], R8 ;  /* 0x003ab00801007387 */ /* 0x0001e40000100a00 */
[----:B0-----:R-:W-:-:S05]  /*198220*/  IADD3 R8, P0, PT, R20, R16, RZ ;  /* 0x0000001014087210 */ /* 0x001fca0007f1e0ff */
[----:B------:R-:W-:Y:S02]  /*198230*/  IMAD.X R9, R22, 0x1, R15, P0 ;  /* 0x0000000116097824 */ /* 0x000fe400000e060f */
[----:B------:R-:W4:Y:S04]  /*198240*/  LDL R22, [R1+0x2b8] ;  /* 0x0002b80001167983 */ /* 0x000f280000100800 */
[----:B------:R2:W-:Y:S04]  /*198250*/  STL.64 [R1+0x3ad0], R8 ;  /* 0x003ad00801007387 */ /* 0x0005e80000100a00 */
[----:B------:R-:W4:Y:S01]  /*198260*/  LDL R25, [R1+0x2b4] ;  /* 0x0002b40001197983 */ /* 0x000f220000100800 */
[----:B--2---:R-:W-:-:S03]  /*198270*/  IADD3 R8, P0, PT, R55, R16, RZ ;  /* 0x0000001037087210 */ /* 0x004fc60007f1e0ff */
[----:B------:R-:W2:Y:S02]  /*198280*/  LDL R55, [R1+0x138] ;  /* 0x0001380001377983 */ /* 0x000ea40000100800 */
[----:B------:R-:W-:-:S05]  /*198290*/  IMAD.X R9, R21, 0x1, R15, P0 ;  /* 0x0000000115097824 */ /* 0x000fca00000e060f */
[----:B------:R0:W-:Y:S04]  /*1982a0*/  STL.64 [R1+0x3af0], R8 ;  /* 0x003af00801007387 */ /* 0x0001e80000100a00 */
[----:B------:R-:W2:Y:S01]  /*1982b0*/  LDL R50, [R1+0x13c] ;  /* 0x00013c0001327983 */ /* 0x000ea20000100800 */
[----:B------:R-:W-:-:S03]  /*1982c0*/  SHF.R.S32.HI R21, RZ, 0x1f, R56 ;  /* 0x0000001fff157819 */ /* 0x000fc60000011438 */
[----:B------:R-:W2:Y:S01]  /*1982d0*/  LDL R20, [R1+0x2b0] ;  /* 0x0002b00001147983 */ /* 0x000ea20000100800 */
[----:B0-----:R-:W-:-:S03]  /*1982e0*/  IADD3 R8, P0, PT, R56, R16, RZ ;  /* 0x0000001038087210 */ /* 0x001fc60007f1e0ff */
[----:B------:R-:W2:Y:S02]  /*1982f0*/  LDL R19, [R1+0x140] ;  /* 0x0001400001137983 */ /* 0x000ea40000100800 */
[----:B------:R-:W-:Y:S02]  /*198300*/  IMAD.X R9, R21, 0x1, R15, P0 ;  /* 0x0000000115097824 */ /* 0x000fe400000e060f */
[----:B------:R-:W-:Y:S02]  /*198310*/  IMAD.MOV.U32 R21, RZ, RZ, R60 ;  /* 0x000000ffff157224 */ /* 0x000fe400078e003c */
[----:B------:R-:W2:Y:S04]  /*198320*/  LDL R60, [R1+0x2ac] ;  /* 0x0002ac00013c7983 */ /* 0x000ea80000100800 */
[----:B------:R0:W-:Y:S02]  /*198330*/  STL.64 [R1+0x3b10], R8 ;  /* 0x003b100801007387 */ /* 0x0001e40000100a00 */
[----:B0-----:R-:W-:-:S05]  /*198340*/  IADD3 R8, P0, PT, R4, R16, RZ ;  /* 0x0000001004087210 */ /* 0x001fca0007f1e0ff */
[----:B---3--:R-:W-:Y:S02]  /*198350*/  IMAD.X R9, R61, 0x1, R15, P0 ;  /* 0x000000013d097824 */ /* 0x008fe400000e060f */
[----:B------:R-:W3:Y:S04]  /*198360*/  LDL R61, [R1+0x144] ;  /* 0x00014400013d7983 */ /* 0x000ee80000100800 */
        /* <DEDUP_REMOVED lines=9> */
[----:B0-----:R-:W-:-:S03]  /*198400*/  IADD3 R8, P0, PT, R5, R16, RZ ;  /* 0x0000001005087210 */ /* 0x001fc60007f1e0ff */
[----:B------:R-:W3:Y:S02]  /*198410*/  LDL R5, [R1+0x154] ;  /* 0x0001540001057983 */ /* 0x000ee40000100800 */
[----:B----4-:R-:W-:-:S05]  /*198420*/  IMAD.X R9, R43, 0x1, R15, P0 ;  /* 0x000000012b097824 */ /* 0x010fca00000e060f */
[----:B------:R0:W-:Y:S04]  /*198430*/  STL.64 [R1+0x3b50], R8 ;  /* 0x003b500801007387 */ /* 0x0001e80000100a00 */
[----:B------:R-:W4:Y:S04]  /*198440*/  LDL R42, [R1+0x158] ;  /* 0x00015800012a7983 */ /* 0x000f280000100800 */
[----:B------:R-:W4:Y:S01]  /*198450*/  LDL R43, [R1+0x294] ;  /* 0x00029400012b7983 */ /* 0x000f220000100800 */
        /* <DEDUP_REMOVED lines=8> */
[----:B------:R0:W-:Y:S02]  /*1984e0*/  STL.64 [R1+0x3920], R8 ;  /* 0x0039200801007387 */ /* 0x0001e40000100a00 */
[----:B0-----:R-:W-:-:S05]  /*1984f0*/  IADD3 R8, P0, PT, R50, R16, RZ ;  /* 0x0000001032087210 */ /* 0x001fca0007f1e0ff */
[--C-:B------:R-:W-:Y:S02]  /*198500*/  IMAD.X R9, R20, 0x1, R15.reuse, P0 ;  /* 0x0000000114097824 */ /* 0x100fe400000e060f */
[----:B------:R-:W2:Y:S04]  /*198510*/  LDL R20, [R1+0x28c] ;  /* 0x00028c0001147983 */ /* 0x000ea80000100800 */
[----:B------:R0:W-:Y:S02]  /*198520*/  STL.64 [R1+0x3940], R8 ;  /* 0x0039400801007387 */ /* 0x0001e40000100a00 */
[----:B0-----:R-:W-:Y:S02]  /*198530*/  IADD3 R8, P0, PT, R19, R16, RZ ;  /* 0x0000001013087210 */ /* 0x001fe40007f1e0ff */
[----:B------:R-:W2:Y:S03]  /*198540*/  LDL R19, [R1+0x164] ;  /* 0x0001640001137983 */ /* 0x000ea60000100800 */
[----:B------:R-:W-:-:S02]  /*198550*/  IMAD.X R9, R60, 0x1, R15, P0 ;  /* 0x000000013c097824 */ /* 0x000fc400000e060f */
[----:B------:R-:W2:Y:S04]  /*198560*/  LDL R60, [R1+0x288] ;  /* 0x00028800013c7983 */ /* 0x000ea80000100800 */
[----:B------:R3:W-:Y:S02]  /*198570*/  STL.64 [R1+0x3960], R8 ;  /* 0x0039600801007387 */ /* 0x0007e40000100a00 */
[----:B---3--:R-:W-:Y:S02]  /*198580*/  IADD3 R8, P0, PT, R61, R16, RZ ;  /* 0x000000103d087210 */ /* 0x008fe40007f1e0ff */
        /* <DEDUP_REMOVED lines=13> */
[----:B------:R-:W-:Y:S04]  /*198660*/  STL.64 [R1+0x3a00], R8 ;  /* 0x003a000801007387 */ /* 0x000fe80000100a00 */
[----:B------:R0:W-:Y:S04]  /*198670*/  STL.64 [R1+0x37a0], R4 ;  /* 0x0037a00401007387 */ /* 0x0001e80000100a00 */
[----:B------:R-:W3:Y:S04]  /*198680*/  LDL R25, [R1+0x170] ;  /* 0x0001700001197983 */ /* 0x000ee80000100800 */
[----:B0-----:R-:W3:Y:S04]  /*198690*/  LDL R4, [R1+0x284] ;  /* 0x0002840001047983 */ /* 0x001ee80000100800 */
[----:B------:R-:W3:Y:S01]  /*1986a0*/  LDL R5, [R1+0x16c] ;  /* 0x00016c0001057983 */ /* 0x000ee20000100800 */
[----:B----4-:R-:W-:-:S05]  /*1986b0*/  IADD3 R8, P0, PT, R42, R16, RZ ;  /* 0x000000102a087210 */ /* 0x010fca0007f1e0ff */
[----:B------:R-:W-:-:S05]  /*1986c0*/  IMAD.X R9, R43, 0x1, R15, P0 ;  /* 0x000000012b097824 */ /* 0x000fca00000e060f */
[----:B------:R0:W-:Y:S02]  /*1986d0*/  STL.64 [R1+0x37c0], R8 ;  /* 0x0037c00801007387 */ /* 0x0001e40000100a00 */
[-C--:B0-----:R-:W-:Y:S02]  /*1986e0*/  IADD3 R8, P0, PT, R22, R16.reuse, RZ ;  /* 0x0000001016087210 */ /* 0x081fe40007f1e0ff */
[----:B------:R-:W4:Y:S03]  /*1986f0*/  LDL R22, [R1+0x174] ;  /* 0x0001740001167983 */ /* 0x000f260000100800 */
[--C-:B------:R-:W-:Y:S01]  /*198700*/  IMAD.X R9, R36, 0x1, R15.reuse, P0 ;  /* 0x0000000124097824 */ /* 0x100fe200000e060f */
[----:B--2---:R-:W-:Y:S02]  /*198710*/  IADD3 R42, P0, PT, R55, R16, RZ ;  /* 0x00000010372a7210 */ /* 0x004fe40007f1e0ff */
[----:B------:R-:W2:Y:S04]  /*198720*/  LDL R55, [R1+0x178] ;  /* 0x0001780001377983 */ /* 0x000ea80000100800 */
[----:B------:R0:W-:Y:S04]  /*198730*/  STL.64 [R1+0x37e0], R8 ;  /* 0x0037e00801007387 */ /* 0x0001e80000100a00 */
[----:B------:R-:W2:Y:S04]  /*198740*/  LDL R50, [R1+0x180] ;  /* 0x0001800001327983 */ /* 0x000ea80000100800 */
[----:B0-----:R-:W2:Y:S04]  /*198750*/  LDL R8, [R1+0x274] ;  /* 0x0002740001087983 */ /* 0x001ea80000100800 */
[----:B------:R-:W2:Y:S01]  /*198760*/  LDL R9, [R1+0x17c] ;  /* 0x00017c0001097983 */ /* 0x000ea20000100800 */
[----:B------:R-:W-:-:S02]  /*198770*/  IMAD.X R43, R20, 0x1, R15, P0 ;  /* 0x00000001142b7824 */ /* 0x000fc400000e060f */
[----:B------:R-:W-:Y:S02]  /*198780*/  IMAD.MOV.U32 R20, RZ, RZ, R21 ;  /* 0x000000ffff147224 */ /* 0x000fe400078e0015 */
[----:B------:R-:W2:Y:S04]  /*198790*/  LDL R21, [R1+0x26c] ;  /* 0x00026c0001157983 */ /* 0x000ea80000100800 */
[----:B------:R0:W-:Y:S02]  /*1987a0*/  STL.64 [R1+0x3800], R42 ;  /* 0x0038002a01007387 */ /* 0x0001e40000100a00 */
[-C--:B0-----:R-:W-:Y:S02]  /*1987b0*/  IADD3 R42, P0, PT, R19, R16.reuse, RZ ;  /* 0x00000010132a7210 */ /* 0x081fe40007f1e0ff */
[----:B------:R-:W2:Y:S03]  /*1987c0*/  LDL.LU R19, [R1+0x19c] ;  /* 0x00019c0001137983 */ /* 0x000ea60000300800 */
[----:B------:R-:W-:Y:S01]  /*1987d0*/  IMAD.X R43, R60, 0x1, R15, P0 ;  /* 0x000000013c2b7824 */ /* 0x000fe200000e060f */
[----:B------:R-:W2:Y:S04]  /*1987e0*/  LDL R51, [R1+0x188] ;  /* 0x0001880001337983 */ /* 0x000ea80000100800 */
[----:B------:R0:W-:Y:S04]  /*1987f0*/  STL.64 [R1+0x3820], R42 ;  /* 0x0038202a01007387 */ /* 0x0001e80000100a00 */
[----:B------:R-:W2:Y:S04]  /*198800*/  LDL R48, [R1+0x264] ;  /* 0x0002640001307983 */ /* 0x000ea80000100800 */
[----:B------:R-:W2:Y:S04]  /*198810*/  LDL R49, [R1+0x18c] ;  /* 0x00018c0001317983 */ /* 0x000ea80000100800 */
[----:B------:R-:W2:Y:S04]  /*198820*/  LDL R46, [R1+0x260] ;  /* 0x00026000012e7983 */ /* 0x000ea80000100800 */
[----:B------:R-:W2:Y:S04]  /*198830*/  LDL R47, [R1+0x190] ;  /* 0x00019000012f7983 */ /* 0x000ea80000100800 */
[----:B------:R-:W2:Y:S04]  /*198840*/  LDL R44, [R1+0x25c] ;  /* 0x00025c00012c7983 */ /* 0x000ea80000100800 */
[----:B------:R-:W2:Y:S01]  /*198850*/  LDL R45, [R1+0x194] ;  /* 0x00019400012d7983 */ /* 0x000ea20000100800 */
[----:B---3--:R-:W-:-:S03]  /*198860*/  IADD3 R60, P0, PT, R61, R16, RZ ;  /* 0x000000103d3c7210 */ /* 0x008fc60007f1e0ff */
[----:B0-----:R-:W3:Y:S04]  /*198870*/  LDL R42, [R1+0x258] ;  /* 0x00025800012a7983 */ /* 0x001ee80000100800 */
[----:B------:R-:W2:Y:S01]  /*198880*/  LDL R43, [R1+0x198] ;  /* 0x00019800012b7983 */ /* 0x000ea20000100800 */
[----:B------:R-:W-:-:S05]  /*198890*/  IMAD.X R61, R4, 0x1, R15, P0 ;  /* 0x00000001043d7824 */ /* 0x000fca00000e060f */
[----:B------:R0:W-:Y:S04]  /*1988a0*/  STL.64 [R1+0x3840], R60 ;  /* 0x0038403c01007387 */ /* 0x0001e80000100a00 */
[----:B0-----:R-:W2:Y:S01]  /*1988b0*/  LDL.LU.64 R60, [R1+0x86c8] ;  /* 0x0086c800013c7983 */ /* 0x001ea20000300a00 */
[----:B------:R-:W-:-:S03]  /*1988c0*/  IADD3 R4, P0, PT, R5, R16, RZ ;  /* 0x0000001005047210 */ /* 0x000fc60007f1e0ff */
[----:B------:R-:W3:Y:S02]  /*1988d0*/  LDL R36, [R1+0x250] ;  /* 0x0002500001247983 */ /* 0x000ee40000100800 */
[----:B--2---:R-:W-:Y:S01]  /*1988e0*/  IMAD.X R5, R60, 0x1, R15, P0 ;  /* 0x000000013c057824 */ /* 0x004fe200000e060f */
[----:B------:R-:W-:-:S04]  /*1988f0*/  IADD3 R24, P0, PT, R25, R16, RZ ;  /* 0x0000001019187210 */ /* 0x000fc80007f1e0ff */
[----:B------:R0:W-:Y:S04]  /*198900*/  STL.64 [R1+0x3860], R4 ;  /* 0x0038600401007387 */ /* 0x0001e80000100a00 */
[----:B0-----:R-:W2:Y:S04]  /*198910*/  LDL.LU.64 R4, [R1+0x86c0] ;  /* 0x0086c00001047983 */ /* 0x001ea80000300a00 */
[----:B------:R-:W2:Y:S02]  /*198920*/  LDL R25, [R1+0x27c] ;  /* 0x00027c0001197983 */ /* 0x000ea40000100800 */
[----:B--2---:R-:W-:-:S05]  /*198930*/  IMAD.X R25, R25, 0x1, R15, P0 ;  /* 0x0000000119197824 */ /* 0x004fca00000e060f */
[----:B------:R4:W-:Y:S02]  /*198940*/  STL.64 [R1+0x3880], R24 ;  /* 0x0038801801007387 */ /* 0x0009e40000100a00 */
[----:B----4-:R-:W-:Y:S01]  /*198950*/  IADD3 R24, P0, PT, R22, R16, RZ ;  /* 0x0000001016187210 */ /* 0x010fe20007f1e0ff */
[----:B------:R-:W-:-:S04]  /*198960*/  IMAD.MOV.U32 R22, RZ, RZ, R54 ;  /* 0x000000ffff167224 */ /* 0x000fc800078e0036 */
[----:B------:R-:W-:Y:S01]  /*198970*/  IMAD.X R25, R5, 0x1, R15, P0 ;  /* 0x0000000105197824 */ /* 0x000fe200000e060f */
[----:B------:R-:W-:-:S05]  /*198980*/  IADD3 R54, P0, PT, R55, R16, RZ ;  /* 0x0000001037367210 */ /* 0x000fca0007f1e0ff */
[----:B------:R-:W-:Y:S01]  /*198990*/  IMAD.X R55, R8, 0x1, R15, P0 ;  /* 0x0000000108377824 */ /* 0x000fe200000e060f */
[----:B------:R0:W-:Y:S01]  /*1989a0*/  STL.64 [R1+0x38a0], R24 ;  /* 0x0038a01801007387 */ /* 0x0001e20000100a00 */
[----:B------:R-:W-:-:S03]  /*1989b0*/  IADD3 R8, P0, PT, R9, R16, RZ ;  /* 0x0000001009087210 */ /* 0x000fc60007f1e0ff */
[----:B0-----:R-:W2:Y:S04]  /*1989c0*/  LDL.LU.64 R24, [R1+0x86b8] ;  /* 0x0086b80001187983 */ /* 0x001ea80000300a00 */
[----:B------:R0:W-:Y:S04]  /*1989d0*/  STL.64 [R1+0x3690], R54 ;  /* 0x0036903601007387 */ /* 0x0001e80000100a00 */
[----:B0-----:R-:W4:Y:S04]  /*1989e0*/  LDL.LU.64 R54, [R1+0x86b0] ;  /* 0x0086b00001367983 */ /* 0x001f280000300a00 */
[----:B------:R-:W2:Y:S02]  /*1989f0*/  LDL R9, [R1+0x270] ;  /* 0x0002700001097983 */ /* 0x000ea40000100800 */
[----:B--2---:R-:W-:-:S05]  /*198a00*/  IMAD.X R9, R9, 0x1, R15, P0 ;  /* 0x0000000109097824 */ /* 0x004fca00000e060f */
[----:B------:R0:W-:Y:S02]  /*198a10*/  STL.64 [R1+0x36b0], R8 ;  /* 0x0036b00801007387 */ /* 0x0001e40000100a00 */
[----:B0-----:R-:W-:-:S05]  /*198a20*/  IADD3 R8, P0, PT, R50, R16, RZ ;  /* 0x0000001032087210 */ /* 0x001fca0007f1e0ff */
[----:B------:R-:W-:Y:S02]  /*198a30*/  IMAD.X R9, R21, 0x1, R15, P0 ;  /* 0x0000000115097824 */ /* 0x000fe400000e060f */
[----:B------:R-:W-:Y:S02]  /*198a40*/  IMAD.MOV.U32 R21, RZ, RZ, R59 ;  /* 0x000000ffff157224 */ /* 0x000fe400078e003b */
[----:B------:R-:W2:Y:S01]  /*198a50*/  LDL R59, [R1+0x1ac] ;  /* 0x0001ac00013b7983 */ /* 0x000ea20000100800 */
[----:B----4-:R-:W-:-:S03]  /*198a60*/  SHF.R.S32.HI R50, RZ, 0x1f, R55 ;  /* 0x0000001fff327819 */ /* 0x010fc60000011437 */
[----:B------:R0:W-:Y:S02]  /*198a70*/  STL.64 [R1+0x36d0], R8 ;  /* 0x0036d00801007387 */ /* 0x0001e40000100a00 */
[----:B0-----:R-:W-:-:S05]  /*198a80*/  IADD3 R8, P0, PT, R55, R16, RZ ;  /* 0x0000001037087210 */ /* 0x001fca0007f1e0ff */
[----:B------:R-:W-:Y:S01]  /*198a90*/  IMAD.X R9, R50, 0x1, R15, P0 ;  /* 0x0000000132097824 */ /* 0x000fe200000e060f */
[----:B------:R-:W-:-:S05]  /*198aa0*/  IADD3 R50, P0, PT, R51, R16, RZ ;  /* 0x0000001033327210 */ /* 0x000fca0007f1e0ff */
[----:B------:R-:W-:Y:S01]  /*198ab0*/  IMAD.X R51, R48, 0x1, R15, P0 ;  /* 0x0000000130337824 */ /* 0x000fe200000e060f */
[----:B------:R-:W-:-:S05]  /*198ac0*/  IADD3 R48, P0, PT, R49, R16, RZ ;  /* 0x0000001031307210 */ /* 0x000fca0007f1e0ff */
[--C-:B------:R-:W-:Y:S01]  /*198ad0*/  IMAD.X R49, R46, 0x1, R15.reuse, P0 ;  /* 0x000000012e317824 */ /* 0x100fe200000e060f */
[-C--:B------:R-:W-:Y:S01]  /*198ae0*/  IADD3 R46, P0, PT, R47, R16.reuse, RZ ;  /* 0x000000102f2e7210 */ /* 0x080fe20007f1e0ff */
[----:B------:R0:W-:Y:S04]  /*198af0*/  STL.64 [R1+0x36f0], R8 ;  /* 0x0036f00801007387 */ /* 0x0001e80000100a00 */
[----:B------:R-:W-:Y:S01]  /*198b00*/  IMAD.X R47, R44, 0x1, R15, P0 ;  /* 0x000000012c2f7824 */ /* 0x000fe200000e060f */
[----:B------:R-:W-:-:S05]  /*198b10*/  IADD3 R44, P0, PT, R45, R16, RZ ;  /* 0x000000102d2c7210 */ /* 0x000fca0007f1e0ff */
[----:B---3--:R-:W-:Y:S01]  /*198b20*/  IMAD.X R45, R42, 0x1, R15, P0 ;  /* 0x000000012a2d7824 */ /* 0x008fe200000e060f */
[----:B0-----:R-:W3:Y:S04]  /*198b30*/  LDL.LU.64 R8, [R1+0x86a8] ;  /* 0x0086a80001087983 */ /* 0x001ee80000300a00 */
[----:B------:R0:W-:Y:S01]  /*198b40*/  STL.64 [R1+0x3710], R50 ;  /* 0x0037103201007387 */ /* 0x0001e20000100a00 */
[----:B------:R-:W-:-:S03]  /*198b50*/  IADD3 R42, P0, PT, R43, R16, RZ ;  /* 0x000000102b2a7210 */ /* 0x000fc60007f1e0ff */
[----:B0-----:R-:W4:Y:S04]  /*198b60*/  LDL.LU.64 R50, [R1+0x86a0] ;  /* 0x0086a00001327983 */ /* 0x001f280000300a00 */
[----:B------:R0:W-:Y:S04]  /*198b70*/  STL.64 [R1+0x3730], R48 ;  /* 0x0037303001007387 */ /* 0x0001e80000100a00 */
[----:B0-----:R-:W2:Y:S04]  /*198b80*/  LDL.LU.64 R48, [R1+0x8698] ;  /* 0x0086980001307983 */ /* 0x001ea80000300a00 */
[----:B------:R0:W-:Y:S04]  /*198b90*/  STL.64 [R1+0x3758], R46 ;  /* 0x0037582e01007387 */ /* 0x0001e80000100a00 */
[----:B0-----:R-:W2:Y:S04]  /*198ba0*/  LDL.LU.64 R46, [R1+0x8690] ;  /* 0x00869000012e7983 */ /* 0x001ea80000300a00 */
[----:B------:R0:W-:Y:S04]  /*198bb0*/  STL.64 [R1+0x3558], R44 ;  /* 0x0035582c01007387 */ /* 0x0001e80000100a00 */
[----:B0-----:R-:W2:Y:S04]  /*198bc0*/  LDL.LU.64 R44, [R1+0x8688] ;  /* 0x00868800012c7983 */ /* 0x001ea80000300a00 */
[----:B------:R-:W2:Y:S02]  /*198bd0*/  LDL R43, [R1+0x254] ;  /* 0x00025400012b7983 */ /* 0x000ea40000100800 */
[----:B--2---:R-:W-:-:S05]  /*198be0*/  IMAD.X R43, R43, 0x1, R15, P0 ;  /* 0x000000012b2b7824 */ /* 0x004fca00000e060f */
[----:B------:R0:W-:Y:S02]  /*198bf0*/  STL.64 [R1+0x3578], R42 ;  /* 0x0035782a01007387 */ /* 0x0001e40000100a00 */
[----:B0-----:R-:W-:-:S05]  /*198c00*/  IADD3 R42, P0, PT, R19, R16, RZ ;  /* 0x00000010132a7210 */ /* 0x001fca0007f1e0ff */
[----:B------:R-:W-:-:S05]  /*198c10*/  IMAD.X R43, R36, 0x1, R15, P0 ;  /* 0x00000001242b7824 */ /* 0x000fca00000e060f */
[----:B------:R0:W-:Y:S02]  /*198c20*/  STL.64 [R1+0x3598], R42 ;  /* 0x0035982a01007387 */ /* 0x0001e40000100a00 */
[----:B0-----:R-:W-:-:S05]  /*198c30*/  IADD3 R42, P0, PT, R24, R16, RZ ;  /* 0x00000010182a7210 */ /* 0x001fca0007f1e0ff */
[----:B------:R-:W-:Y:S01]  /*198c40*/  IMAD.X R43, R54, 0x1, R15, P0 ;  /* 0x00000001362b7824 */ /* 0x000fe200000e060f */
[----:B------:R-:W-:-:S04]  /*198c50*/  SHF.R.S32.HI R36, RZ, 0x1f, R57 ;  /* 0x0000001fff247819 */ /* 0x000fc80000011439 */
[----:B------:R0:W-:Y:S04]  /*198c60*/  STL.64 [R1+0x35b8], R42 ;  /* 0x0035b82a01007387 */ /* 0x0001e80000100a00 */
[----:B0-----:R-:W2:Y:S04]  /*198c70*/  LDL.LU.64 R42, [R1+0x8680] ;  /* 0x00868000012a7983 */ /* 0x001ea80000300a00 */
[----:B------:R0:W-:Y:S02]  /*198c80*/  STL.64 [R1+0x85b8], R54 ;  /* 0x0085b83601007387 */ /* 0x0001e40000100a00 */
[----:B0-----:R-:W-:Y:S01]  /*198c90*/  IMAD.MOV.U32 R54, RZ, RZ, R40 ;  /* 0x000000ffff367224 */ /* 0x001fe200078e0028 */
[----:B------:R-:W-:Y:S01]  /*198ca0*/  IADD3 R40, P0, PT, R57, R16, RZ ;  /* 0x0000001039287210 */ /* 0x000fe20007f1e0ff */
[----:B------:R-:W-:-:S04]  /*198cb0*/  IMAD.MOV.U32 R55, RZ, RZ, R41 ;  /* 0x000000ffff377224 */ /* 0x000fc800078e0029 */
        /* <DEDUP_REMOVED lines=8> */
[----:B------:R-:W-:-:S05]  /*198d40*/  IMAD.X R39, R36, 0x1, R15, P0 ;  /* 0x0000000124277824 */ /* 0x000fca00000e060f */
[----:B------:R0:W-:Y:S04]  /*198d50*/  STL.64 [R1+0x35f8], R38 ;  /* 0x0035f82601007387 */ /* 0x0001e80000100a00 */
[----:B0-----:R-:W2:Y:S04]  /*198d60*/  LDL.LU.64 R38, [R1+0x8670] ;  /* 0x0086700001267983 */ /* 0x001ea80000300a00 */
[----:B------:R0:W-:Y:S02]  /*198d70*/  STL.64 [R1+0x85d8], R60 ;  /* 0x0085d83c01007387 */ /* 0x0001e40000100a00 */
[----:B0-----:R-:W-:Y:S01]  /*198d80*/  IMAD.MOV.U32 R61, RZ, RZ, R58 ;  /* 0x000000ffff3d7224 */ /* 0x001fe200078e003a */
[----:B------:R-:W-:-:S05]  /*198d90*/  IADD3 R58, P0, PT, R59, R16, RZ ;  /* 0x000000103b3a7210 */ /* 0x000fca0007f1e0ff */
[----:B------:R-:W-:Y:S01]  /*198da0*/  IMAD.X R59, R22, 0x1, R15, P0 ;  /* 0x00000001163b7824 */ /* 0x000fe200000e060f */
[----:B---3--:R-:W-:-:S04]  /*198db0*/  SHF.R.S32.HI R36, RZ, 0x1f, R8 ;  /* 0x0000001fff247819 */ /* 0x008fc80000011408 */
[----:B------:R0:W-:Y:S02]  /*198dc0*/  STL.64 [R1+0x3618], R58 ;  /* 0x0036183a01007387 */ /* 0x0001e40000100a00 */
[----:B0-----:R-:W-:-:S05]  /*198dd0*/  IADD3 R58, P0, PT, R8, R16, RZ ;  /* 0x00000010083a7210 */ /* 0x001fca0007f1e0ff */
[----:B------:R-:W-:Y:S01]  /*198de0*/  IMAD.X R59, R36, 0x1, R15, P0 ;  /* 0x00000001243b7824 */ /* 0x000fe200000e060f */
[----:B------:R-:W-:-:S04]  /*198df0*/  IADD3 R36, P0, PT, R23, R16, RZ ;  /* 0x0000001017247210 */ /* 0x000fc80007f1e0ff */
[----:B------:R0:W-:Y:S04]  /*198e00*/  STL.64 [R1+0x3638], R58 ;  /* 0x0036383a01007387 */ /* 0x0001e80000100a00 */
[----:B0-----:R-:W3:Y:S04]  /*198e10*/  LDL.LU.64 R58, [R1+0x8668] ;  /* 0x00866800013a7983 */ /* 0x001ee80000300a00 */
[----:B------:R0:W-:Y:S02]  /*198e20*/  STL.64 [R1+0x8588], R22 ;  /* 0x0085881601007387 */ /* 0x0001e40000100a00 */
[----:B0-----:R-:W-:-:S02]  /*198e30*/  IMAD.MOV.U32 R23, RZ, RZ, R12 ;  /* 0x000000ffff177224 */ /* 0x001fc400078e000c */
[----:B------:R-:W2:Y:S01]  /*198e40*/  LDL.LU R12, [R1+0x8660] ;  /* 0x00866000010c7983 */ /* 0x000ea20000300800 */
[----:B------:R-:W-:Y:S02]  /*198e50*/  IMAD.MOV.U32 R60, RZ, RZ, R37 ;  /* 0x000000ffff3c7224 */ /* 0x000fe400078e0025 */
[----:B------:R-:W-:Y:S02]  /*198e60*/  IMAD.MOV.U32 R22, RZ, RZ, R61 ;  /* 0x000000ffff167224 */ /* 0x000fe400078e003d */
[----:B------:R-:W-:Y:S02]  /*198e70*/  IMAD.MOV.U32 R61, RZ, RZ, R56 ;  /* 0x000000ffff3d7224 */ /* 0x000fe400078e0038 */
[----:B------:R-:W-:Y:S02]  /*198e80*/  IMAD.MOV.U32 R56, RZ, RZ, R52 ;  /* 0x000000ffff387224 */ /* 0x000fe400078e0034 */
[----:B---3--:R-:W-:-:S05]  /*198e90*/  IMAD.X R37, R58, 0x1, R15, P0 ;  /* 0x000000013a257824 */ /* 0x008fca00000e060f */
[----:B------:R0:W-:Y:S04]  /*198ea0*/  STL.64 [R1+0x3658], R36 ;  /* 0x0036582401007387 */ /* 0x0001e80000100a00 */
[----:B0-----:R-:W3:Y:S01]  /*198eb0*/  LDL.LU.64 R36, [R1+0x8658] ;  /* 0x0086580001247983 */ /* 0x001ee20000300a00 */
[----:B--2---:R-:W-:-:S03]  /*198ec0*/  IADD3 R52, P0, PT, R12, R16, RZ ;  /* 0x000000100c347210 */ /* 0x004fc60007f1e0ff */
[----:B------:R0:W-:Y:S04]  /*198ed0*/  STL [R1+0x8580], R58 ;  /* 0x0085803a01007387 */ /* 0x0001e80000100800 */
[----:B------:R1:W-:Y:S01]  /*198ee0*/  STL [R1+0x8584], R12 ;  /* 0x0085840c01007387 */ /* 0x0003e20000100800 */
[----:B0-----:R-:W-:Y:S02]  /*198ef0*/  IMAD.MOV.U32 R58, RZ, RZ, R53 ;  /* 0x000000ffff3a7224 */ /* 0x001fe400078e0035 */
[----:B------:R-:W-:Y:S02]  /*198f00*/  IMAD.X R53, R59, 0x1, R15, P0 ;  /* 0x000000013b357824 */ /* 0x000fe400000e060f */
[----:B-1----:R-:W-:Y:S02]  /*198f10*/  IMAD.MOV.U32 R12, RZ, RZ, R18 ;  /* 0x000000ffff0c7224 */ /* 0x002fe400078e0012 */
[----:B------:R-:W2:Y:S04]  /*198f20*/  LDL.LU R18, [R1+0x8650] ;  /* 0x0086500001127983 */ /* 0x000ea80000300800 */
[----:B------:R0:W-:Y:S02]  /*198f30*/  STL.64 [R1+0x3678], R52 ;  /* 0x0036783401007387 */ /* 0x0001e40000100a00 */
[----:B0-----:R-:W-:-:S05]  /*198f40*/  IADD3 R52, P0, PT, R20, R16, RZ ;  /* 0x0000001014347210 */ /* 0x001fca0007f1e0ff */
[----:B------:R-:W-:-:S05]  /*198f50*/  IMAD.X R53, R7, 0x1, R15, P0 ;  /* 0x0000000107357824 */ /* 0x000fca00000e060f */
[----:B------:R0:W-:Y:S04]  /*198f60*/  STL.64 [R1+0x34f0], R52 ;  /* 0x0034f03401007387 */ /* 0x0001e80000100a00 */
[----:B0-----:R-:W2:Y:S04]  /*198f70*/  LDL.LU.64 R52, [R1+0x8648] ;  /* 0x0086480001347983 */ /* 0x001ea80000300a00 */
[----:B------:R0:W-:Y:S04]  /*198f80*/  STL.64 [R1+0x85f8], R6 ;  /* 0x0085f80601007387 */ /* 0x0001e80000100a00 */
[----:B------:R1:W-:Y:S01]  /*198f90*/  STL.64 [R1+0x8570], R20 ;  /* 0x0085701401007387 */ /* 0x0003e20000100a00 */
[----:B0-----:R-:W-:Y:S01]  /*198fa0*/  IMAD.MOV.U32 R7, RZ, RZ, R2 ;  /* 0x000000ffff077224 */ /* 0x001fe200078e0002 */
[----:B------:R-:W-:Y:S01]  /*198fb0*/  IADD3 R2, P0, PT, R21, R16, RZ ;  /* 0x0000001015027210 */ /* 0x000fe20007f1e0ff */
[----:B------:R-:W-:-:S02]  /*198fc0*/  IMAD.MOV.U32 R6, RZ, RZ, R3 ;  /* 0x000000ffff067224 */ /* 0x000fc400078e0003 */
[----:B-1----:R-:W-:Y:S02]  /*198fd0*/  IMAD.MOV.U32 R20, RZ, RZ, R17 ;  /* 0x000000ffff147224 */ /* 0x002fe400078e0011 */
[----:B------:R-:W3:Y:S01]  /*198fe0*/  LDL.LU R17, [R1+0x8640] ;  /* 0x0086400001117983 */ /* 0x000ee20000300800 */
[----:B------:R-:W-:-:S03]  /*198ff0*/  IMAD.MOV.U32 R21, RZ, RZ, R13 ;  /* 0x000000ffff157224 */ /* 0x000fc600078e000d */
[----:B------:R-:W3:Y:S01]  /*199000*/  LDL.LU R13, [R1+0x863c] ;  /* 0x00863c00010d7983 */ /* 0x000ee20000300800 */
[----:B--2---:R-:W-:-:S05]  /*199010*/  IMAD.X R3, R52, 0x1, R15, P0 ;  /* 0x0000000134037824 */ /* 0x004fca00000e060f */
[----:B------:R0:W-:Y:S04]  /*199020*/  STL.64 [R1+0x3510], R2 ;  /* 0x0035100201007387 */ /* 0x0001e80000100a00 */
[----:B------:R1:W-:Y:S01]  /*199030*/  STL.64 [R1+0x8590], R52 ;  /* 0x0085903401007387 */ /* 0x0003e20000100a00 */
[----:B0-----:R-:W-:Y:S01]  /*199040*/  IADD3 R2, P0, PT, R53, R16, RZ ;  /* 0x0000001035027210 */ /* 0x001fe20007f1e0ff */
[----:B-1----:R-:W-:Y:S02]  /*199050*/  IMAD.MOV.U32 R52, RZ, RZ, R14 ;  /* 0x000000ffff347224 */ /* 0x002fe400078e000e */
[----:B------:R-:W2:Y:S02]  /*199060*/  LDL.LU R14, [R1+0x8638] ;  /* 0x00863800010e7983 */ /* 0x000ea40000300800 */
[----:B------:R-:W-:-:S05]  /*199070*/  IMAD.X R3, R18, 0x1, R15, P0 ;  /* 0x0000000112037824 */ /* 0x000fca00000e060f */
[----:B------:R0:W-:Y:S01]  /*199080*/  STL.64 [R1+0x3530], R2 ;  /* 0x0035300201007387 */ /* 0x0001e20000100a00 */
[----:B------:R-:W-:-:S03]  /*199090*/  IMAD.MOV.U32 R53, RZ, RZ, R58 ;  /* 0x000000ffff357224 */ /* 0x000fc600078e003a */
[----:B0-----:R-:W4:Y:S01]  /*1990a0*/  LDL.LU.64 R2, [R1+0x8630] ;  /* 0x0086300001027983 */ /* 0x001f220000300a00 */
[----:B------:R-:W-:-:S03]  /*1990b0*/  IMAD.MOV.U32 R58, RZ, RZ, R23 ;  /* 0x000000ffff3a7224 */ /* 0x000fc600078e0017 */
[----:B------:R-:W4:Y:S04]  /*1990c0*/  LDL.LU R23, [R1+0x460] ;  /* 0x0004600001177983 */ /* 0x000f280000300800 */
[----:B------:R0:W-:Y:S04]  /*1990d0*/  STL.64 [R1+0x85a0], R18 ;  /* 0x0085a01201007387 */ /* 0x0001e80000100a00 */
[----:B------:R1:W-:Y:S01]  /*1990e0*/  STL [R1+0x8598], R53 ;  /* 0x0085983501007387 */ /* 0x0003e20000100800 */
[----:B0-----:R-:W-:-:S03]  /*1990f0*/  IADD3 R18, P0, PT, R53, R16, RZ ;  /* 0x0000001035127210 */ /* 0x001fc60007f1e0ff */
[----:B------:R0:W-:Y:S02]  /*199100*/  STL [R1+0x84bc], R16 ;  /* 0x0084bc1001007387 */ /* 0x0001e40000100800 */
[----:B---3--:R-:W-:Y:S02]  /*199110*/  IMAD.X R19, R17, 0x1, R15, P0 ;  /* 0x0000000111137824 */ /* 0x008fe400000e060f */
[----:B-1----:R-:W-:-:S03]  /*199120*/  IMAD.MOV.U32 R53, RZ, RZ, R6 ;  /* 0x000000ffff357224 */ /* 0x002fc600078e0006 */
[----:B------:R1:W-:Y:S01]  /*199130*/  STL.64 [R1+0x5328], R18 ;  /* 0x0053281201007387 */ /* 0x0003e20000100a00 */
[----:B------:R-:W-:Y:S01]  /*199140*/  IMAD.MOV.U32 R6, RZ, RZ, R12 ;  /* 0x000000ffff067224 */ /* 0x000fe200078e000c */
[----:B------:R-:W-:Y:S01]  /*199150*/  SHF.R.S32.HI R12, RZ, 0x1f, R0 ;  /* 0x0000001fff0c7819 */ /* 0x000fe20000011400 */
[----:B0-----:R-:W-:Y:S02]  /*199160*/  IMAD.MOV.U32 R16, RZ, RZ, R22 ;  /* 0x000000ffff107224 */ /* 0x001fe400078e0016 */
[----:B------:R-:W-:Y:S02]  /*199170*/  IMAD.MOV.U32 R22, RZ, RZ, R57 ;  /* 0x000000ffff167224 */ /* 0x000fe400078e0039 */
[----:B-1----:R-:W-:Y:S02]  /*199180*/  IMAD.MOV.U32 R18, RZ, RZ, R52 ;  /* 0x000000ffff127224 */ /* 0x002fe400078e0034 */
[----:B------:R-:W-:Y:S02]  /*199190*/  IMAD.MOV.U32 R52, RZ, RZ, R34 ;  /* 0x000000ffff347224 */ /* 0x000fe400078e0022 */
[----:B------:R-:W-:Y:S01]  /*1991a0*/  IMAD.MOV.U32 R57, RZ, RZ, R35 ;  /* 0x000000ffff397224 */ /* 0x000fe200078e0023 */
[----:B------:R0:W-:Y:S02]  /*1991b0*/  STL [R1+0x85e0], R17 ;  /* 0x0085e01101007387 */ /* 0x0001e40000100800 */
[----:B0-----:R-:W-:Y:S01]  /*1991c0*/  IMAD.MOV.U32 R17, RZ, RZ, R32 ;  /* 0x000000ffff117224 */ /* 0x001fe200078e0020 */
[----:B--2---:R-:W-:-:S05]  /*1991d0*/  IADD3 R34, P0, PT, R0, R14, RZ ;  /* 0x0000000e00227210 */ /* 0x004fca0007f1e0ff */
[----:B------:R-:W-:-:S05]  /*1991e0*/  IMAD.X R35, R12, 0x1, R13, P0 ;  /* 0x000000010c237824 */ /* 0x000fca00000e060d */
[----:B------:R0:W-:Y:S01]  /*1991f0*/  STL.64 [R1+0x5308], R34 ;  /* 0x0053082201007387 */ /* 0x0001e20000100a00 */
[----:B----4-:R-:W-:Y:S02]  /*199200*/  SHF.R.S32.HI R32, RZ, 0x1f, R2 ;  /* 0x0000001fff207819 */ /* 0x010fe40000011402 */
[----:B0-----:R-:W-:-:S05]  /*199210*/  IADD3 R34, P0, PT, R2, R14, RZ ;  /* 0x0000000e02227210 */ /* 0x001fca0007f1e0ff */
[----:B------:R-:W-:Y:S01]  /*199220*/  IMAD.X R35, R32, 0x1, R13, P0 ;  /* 0x0000000120237824 */ /* 0x000fe200000e060d */
[----:B------:R-:W-:Y:S01]  /*199230*/  IADD3 R32, P0, PT, R3, R14, RZ ;  /* 0x0000000e03207210 */ /* 0x000fe20007f1e0ff */
[----:B------:R-:W-:-:S03]  /*199240*/  IMAD.MOV.U32 R12, RZ, RZ, R33 ;  /* 0x000000ffff0c7224 */ /* 0x000fc600078e0021 */
[----:B------:R0:W-:Y:S01]  /*199250*/  STL.64 [R1+0x52c8], R34 ;  /* 0x0052c82201007387 */ /* 0x0001e20000100a00 */
[----:B------:R-:W-:Y:S02]  /*199260*/  IMAD.X R33, R23, 0x1, R13, P0 ;  /* 0x0000000117217824 */ /* 0x000fe400000e060d */
[----:B------:R-:W-:Y:S02]  /*199270*/  IMAD.MOV.U32 R23, RZ, RZ, R60 ;  /* 0x000000ffff177224 */ /* 0x000fe400078e003c */
[----:B------:R-:W-:Y:S01]  /*199280*/  IMAD.MOV.U32 R60, RZ, RZ, R27 ;  /* 0x000000ffff3c7224 */ /* 0x000fe200078e001b */
[----:B0-----:R-:W2:Y:S04]  /*199290*/  LDL.LU.64 R34, [R1+0x8628] ;  /* 0x0086280001227983 */ /* 0x001ea80000300a00 */
[----:B------:R-:W3:Y:S04]  /*1992a0*/  LDL.LU R19, [R1+0x458] ;  /* 0x0004580001137983 */ /* 0x000ee80000300800 */
[----:B------:R0:W-:Y:S02]  /*1992b0*/  STL.64 [R1+0x85a8], R2 ;  /* 0x0085a80201007387 */ /* 0x0001e40000100a00 */
[----:B0-----:R-:W-:-:S02]  /*1992c0*/  IMAD.MOV.U32 R2, RZ, RZ, R25 ;  /* 0x000000ffff027224 */ /* 0x001fc400078e0019 */
[----:B------:R-:W4:Y:S04]  /*1992d0*/  LDL.LU R25, [R1+0x8620] ;  /* 0x0086200001197983 */ /* 0x000f280000300800 */
[----:B------:R0:W-:Y:S04]  /*1992e0*/  STL.64 [R1+0x5290], R32 ;  /* 0x0052902001007387 */ /* 0x0001e80000100a00 */
[----:B0-----:R-:W2:Y:S04]  /*1992f0*/  LDL.LU.64 R32, [R1+0x8618] ;  /* 0x0086180001207983 */ /* 0x001ea80000300a00 */
[----:B------:R-:W2:Y:S01]  /*199300*/  LDL.LU R27, [R1+0x45c] ;  /* 0x00045c00011b7983 */ /* 0x000ea20000300800 */
[----:B------:R-:W-:-:S02]  /*199310*/  IMAD.MOV.U32 R3, RZ, RZ, R58 ;  /* 0x000000ffff037224 */ /* 0x000fc400078e003a */
[----:B------:R-:W-:Y:S01]  /*199320*/  IMAD.MOV.U32 R58, RZ, RZ, R26 ;  /* 0x000000ffff3a7224 */ /* 0x000fe200078e001a */
[----:B------:R-:W-:Y:S01]  /*199330*/  IADD3 R26, P0, PT, R4, R14, RZ ;  /* 0x0000000e041a7210 */ /* 0x000fe20007f1e0ff */
[----:B------:R-:W-:Y:S04]  /*199340*/  STL.64 [R1+0x85c8], R4 ;  /* 0x0085c80401007387 */ /* 0x000fe80000100a00 */
[----:B--2---:R-:W-:-:S05]  /*199350*/  IMAD.X R27, R27, 0x1, R13, P0 ;  /* 0x000000011b1b7824 */ /* 0x004fca00000e060d */
[----:B------:R0:W-:Y:S04]  /*199360*/  STL.64 [R1+0x5260], R26 ;  /* 0x0052601a01007387 */ /* 0x0001e80000100a00 */
[----:B0-----:R-:W2:Y:S01]  /*199370*/  LDL.LU.64 R26, [R1+0x8610] ;  /* 0x00861000011a7983 */ /* 0x001ea20000300a00 */
[----:B------:R-:W-:Y:S02]  /*199380*/  IMAD.MOV.U32 R5, RZ, RZ, R3 ;  /* 0x000000ffff057224 */ /* 0x000fe400078e0003 */
[----:B------:R-:W-:Y:S02]  /*199390*/  IMAD.MOV.U32 R4, RZ, RZ, R2 ;  /* 0x000000ffff047224 */ /* 0x000fe400078e0002 */
[----:B------:R-:W-:Y:S02]  /*1993a0*/  IMAD.MOV.U32 R3, RZ, RZ, R17 ;  /* 0x000000ffff037224 */ /* 0x000fe400078e0011 */
[----:B------:R-:W-:-:S02]  /*1993b0*/  IMAD.MOV.U32 R2, RZ, RZ, R52 ;  /* 0x000000ffff027224 */ /* 0x000fc400078e0034 */
[----:B------:R-:W-:Y:S02]  /*1993c0*/  IMAD.MOV.U32 R17, RZ, RZ, R20 ;  /* 0x000000ffff117224 */ /* 0x000fe400078e0014 */
[----:B------:R-:W-:Y:S01]  /*1993d0*/  IMAD.MOV.U32 R20, RZ, RZ, R30 ;  /* 0x000000ffff147224 */ /* 0x000fe200078e001e */
[----:B----4-:R-:W-:Y:S01]  /*1993e0*/  IADD3 R30, P0, PT, R25, R14, RZ ;  /* 0x0000000e191e7210 */ /* 0x010fe20007f1e0ff */
[----:B------:R-:W-:Y:S02]  /*1993f0*/  IMAD.MOV.U32 R52, RZ, RZ, R31 ;  /* 0x000000ffff347224 */ /* 0x000fe400078e001f */
[----:B------:R-:W-:Y:S01]  /*199400*/  IMAD.MOV.U32 R31, RZ, RZ, R12 ;  /* 0x000000ffff1f7224 */ /* 0x000fe200078e000c */
[----:B------:R0:W-:Y:S03]  /*199410*/  STL [R1+0x8550], R25 ;  /* 0x0085501901007387 */ /* 0x0001e60000100800 */
[----:B0-----:R-:W-:-:S02]  /*199420*/  IMAD.MOV.U32 R25, RZ, RZ, R31 ;  /* 0x000000ffff197224 */ /* 0x001fc400078e001f */
[----:B---3--:R-:W-:-:S05]  /*199430*/  IMAD.X R31, R19, 0x1, R13, P0 ;  /* 0x00000001131f7824 */ /* 0x008fca00000e060d */
[----:B------:R0:W-:Y:S01]  /*199440*/  STL.64 [R1+0x5220], R30 ;  /* 0x0052201e01007387 */ /* 0x0001e20000100a00 */
[----:B------:R-:W-:Y:S02]  /*199450*/  IMAD.MOV.U32 R19, RZ, RZ, R60 ;  /* 0x000000ffff137224 */ /* 0x000fe400078e003c */
[----:B------:R-:W-:Y:S01]  /*199460*/  IMAD.MOV.U32 R60, RZ, RZ, R29 ;  /* 0x000000ffff3c7224 */ /* 0x000fe200078e001d */
[----:B--2---:R-:W-:Y:S02]  /*199470*/  SHF.R.S32.HI R12, RZ, 0x1f, R26 ;  /* 0x0000001fff0c7819 */ /* 0x004fe4000001141a */
[----:B0-----:R-:W-:-:S05]  /*199480*/  IADD3 R30, P0, PT, R26, R14, RZ ;  /* 0x0000000e1a1e7210 */ /* 0x001fca0007f1e0ff */
[----:B------:R-:W-:-:S05]  /*199490*/  IMAD.X R31, R12, 0x1, R13, P0 ;  /* 0x000000010c1f7824 */ /* 0x000fca00000e060d */
[----:B------:R0:W-:Y:S04]  /*1994a0*/  STL.64 [R1+0x51e0], R30 ;  /* 0x0051e01e01007387 */ /* 0x0001e80000100a00 */
[----:B0-----:R-:W2:Y:S04]  /*1994b0*/  LDL.LU.64 R30, [R1+0x8608] ;  /* 0x00860800011e7983 */ /* 0x001ea80000300a00 */
[----:B------:R-:W3:Y:S01]  /*1994c0*/  LDL.LU R29, [R1+0x450] ;  /* 0x00045000011d7983 */ /* 0x000ee20000300800 */
[----:B------:R-:W-:Y:S02]  /*1994d0*/  IMAD.MOV.U32 R12, RZ, RZ, R58 ;  /* 0x000000ffff0c7224 */ /* 0x000fe400078e003a */
[----:B------:R-:W-:Y:S01]  /*1994e0*/  IMAD.MOV.U32 R58, RZ, RZ, R28 ;  /* 0x000000ffff3a7224 */ /* 0x000fe200078e001c */
[----:B------:R-:W-:Y:S01]  /*1994f0*/  IADD3 R28, P0, PT, R27, R14, RZ ;  /* 0x0000000e1b1c7210 */ /* 0x000fe20007f1e0ff */
[----:B------:R-:W-:Y:S04]  /*199500*/  STL.64 [R1+0x8548], R26 ;  /* 0x0085481a01007387 */ /* 0x000fe80000100a00 */
[----:B---3--:R-:W-:-:S05]  /*199510*/  IMAD.X R29, R29, 0x1, R13, P0 ;  /* 0x000000011d1d7824 */ /* 0x008fca00000e060d */
[----:B------:R0:W-:Y:S04]  /*199520*/  STL.64 [R1+0x51a0], R28 ;  /* 0x0051a01c01007387 */ /* 0x0001e80000100a00 */
[----:B0-----:R-:W3:Y:S02]  /*199530*/  LDL.LU.64 R28, [R1+0x8600] ;  /* 0x00860000011c7983 */ /* 0x001ee40000300a00 */
[----:B---3--:R-:W-:Y:S02]  /*199540*/  IADD3 R26, P0, PT, R28, R14, RZ ;  /* 0x0000000e1c1a7210 */ /* 0x008fe40007f1e0ff */
[----:B------:R-:W-:-:S05]  /*199550*/  SHF.R.S32.HI R27, RZ, 0x1f, R28 ;  /* 0x0000001fff1b7819 */ /* 0x000fca000001141c */
[----:B------:R-:W-:-:S05]  /*199560*/  IMAD.X R27, R27, 0x1, R13, P0 ;  /* 0x000000011b1b7824 */ /* 0x000fca00000e060d */
[----:B------:R0:W-:Y:S04]  /*199570*/  STL.64 [R1+0x5168], R26 ;  /* 0x0051681a01007387 */ /* 0x0001e80000100a00 */
[----:B0-----:R-:W3:Y:S01]  /*199580*/  LDL.LU R27, [R1+0x448] ;  /* 0x00044800011b7983 */ /* 0x001ee20000300800 */
[----:B------:R-:W-:-:S03]  /*199590*/  IADD3 R26, P0, PT, R29, R14, RZ ;  /* 0x0000000e1d1a7210 */ /* 0x000fc60007f1e0ff */
[----:B------:R2:W-:Y:S02]  /*1995a0*/  STL.64 [R1+0x8540], R28 ;  /* 0x0085401c01007387 */ /* 0x0005e40000100a00 */
[----:B--2---:R-:W-:Y:S02]  /*1995b0*/  SHF.R.S32.HI R29, RZ, 0x1f, R30 ;  /* 0x0000001fff1d7819 */ /* 0x004fe4000001141e */
[----:B------:R-:W-:Y:S01]  /*1995c0*/  SHF.R.S32.HI R28, RZ, 0x1f, R31 ;  /* 0x0000001fff1c7819 */ /* 0x000fe2000001141f */
[----:B---3--:R-:W-:-:S05]  /*1995d0*/  IMAD.X R27, R27, 0x1, R13, P0 ;  /* 0x000000011b1b7824 */ /* 0x008fca00000e060d */
        /* <DEDUP_REMOVED lines=10> */
[----:B------:R-:W-:Y:S01]  /*199680*/  IMAD.X R27, R29, 0x1, R13, P0 ;  /* 0x000000011d1b7824 */ /* 0x000fe200000e060d */
[----:B------:R-:W-:-:S04]  /*199690*/  SHF.R.S32.HI R29, RZ, 0x1f, R33 ;  /* 0x0000001fff1d7819 */ /* 0x000fc80000011421 */
[----:B------:R0:W-:Y:S01]  /*1996a0*/  STL.64 [R1+0x5078], R26 ;  /* 0x0050781a01007387 */ /* 0x0001e20000100a00 */
[----:B------:R-:W-:Y:S02]  /*1996b0*/  SHF.R.S32.HI R28, RZ, 0x1f, R34 ;  /* 0x0000001fff1c7819 */ /* 0x000fe40000011422 */
[----:B0-----:R-:W-:Y:S01]  /*1996c0*/  IADD3 R26, P0, PT, R33, R14, RZ ;  /* 0x0000000e211a7210 */ /* 0x001fe20007f1e0ff */
[----:B------:R-:W-:Y:S04]  /*1996d0*/  STL.64 [R1+0x8530], R32 ;  /* 0x0085302001007387 */ /* 0x000fe80000100a00 */
[----:B------:R-:W-:-:S05]  /*1996e0*/  IMAD.X R27, R29, 0x1, R13, P0 ;  /* 0x000000011d1b7824 */ /* 0x000fca00000e060d */
[----:B------:R0:W-:Y:S01]  /*1996f0*/  STL.64 [R1+0x5040], R26 ;  /* 0x0050401a01007387 */ /* 0x0001e20000100a00 */
[----:B------:R-:W-:Y:S02]  /*199700*/  SHF.R.S32.HI R29, RZ, 0x1f, R35 ;  /* 0x0000001fff1d7819 */ /* 0x000fe40000011423 */
[----:B0-----:R-:W-:-:S05]  /*199710*/  IADD3 R26, P0, PT, R34, R14, RZ ;  /* 0x0000000e221a7210 */ /* 0x001fca0007f1e0ff */
[----:B------:R-:W-:-:S05]  /*199720*/  IMAD.X R27, R28, 0x1, R13, P0 ;  /* 0x000000011c1b7824 */ /* 0x000fca00000e060d */
[----:B------:R0:W-:Y:S02]  /*199730*/  STL.64 [R1+0x5010], R26 ;  /* 0x0050101a01007387 */ /* 0x0001e40000100a00 */
[----:B0-----:R-:W-:Y:S02]  /*199740*/  IADD3 R26, P0, PT, R35, R14, RZ ;  /* 0x0000000e231a7210 */ /* 0x001fe40007f1e0ff */
[----:B------:R-:W-:Y:S03]  /*199750*/  STL.64 [R1+0x8528], R34 ;  /* 0x0085282201007387 */ /* 0x000fe60000100a00 */
[----:B------:R-:W-:Y:S01]  /*199760*/  IMAD.X R27, R29, 0x1, R13, P0 ;  /* 0x000000011d1b7824 */ /* 0x000fe200000e060d */
[----:B------:R-:W-:-:S04]  /*199770*/  SHF.R.S32.HI R29, RZ, 0x1f, R36 ;  /* 0x0000001fff1d7819 */ /* 0x000fc80000011424 */
[----:B------:R0:W-:Y:S01]  /*199780*/  STL.64 [R1+0x4fd0], R26 ;  /* 0x004fd01a01007387 */ /* 0x0001e20000100a00 */
[----:B------:R-:W-:Y:S02]  /*199790*/  SHF.R.S32.HI R28, RZ, 0x1f, R37 ;  /* 0x0000001fff1c7819 */ /* 0x000fe40000011425 */
        /* <DEDUP_REMOVED lines=17> */
[----:B0-----:R-:W-:Y:S02]  /*1998b0*/  IADD3 R26, P0, PT, R40, R14, RZ ;  /* 0x0000000e281a7210 */ /* 0x001fe40007f1e0ff */
[----:B------:R-:W-:Y:S03]  /*1998c0*/  STL [R1+0x8508], R40 ;  /* 0x0085082801007387 */ /* 0x000fe60000100800 */
[----:B------:R-:W-:Y:S01]  /*1998d0*/  IMAD.X R27, R29, 0x1, R13, P0 ;  /* 0x000000011d1b7824 */ /* 0x000fe200000e060d */
[----:B------:R-:W-:-:S04]  /*1998e0*/  SHF.R.S32.HI R29, RZ, 0x1f, R41 ;  /* 0x0000001fff1d7819 */ /* 0x000fc80000011429 */
[----:B------:R0:W-:Y:S02]  /*1998f0*/  STL.64 [R1+0x4ea8], R26 ;  /* 0x004ea81a01007387 */ /* 0x0001e40000100a00 */
[----:B0-----:R-:W-:-:S05]  /*199900*/  IADD3 R26, P0, PT, R41, R14, RZ ;  /* 0x0000000e291a7210 */ /* 0x001fca0007f1e0ff */
        /* <DEDUP_REMOVED lines=38> */
[----:B0-----:R-:W2:Y:S01]  /*199b70*/  LDL R26, [R1] ;  /* 0x00000000011a7983 */ /* 0x001ea20000100800 */
[----:B------:R-:W-:Y:S02]  /*199b80*/  SHF.R.S32.HI R27, RZ, 0x1f, R50 ;  /* 0x0000001fff1b7819 */ /* 0x000fe40000011432 */
[----:B------:R-:W-:-:S05]  /*199b90*/  IADD3 R28, P0, PT, R50, R14, RZ ;  /* 0x0000000e321c7210 */ /* 0x000fca0007f1e0ff */
[----:B------:R-:W-:-:S05]  /*199ba0*/  IMAD.X R29, R27, 0x1, R13, P0 ;  /* 0x000000011b1d7824 */ /* 0x000fca00000e060d */
[----:B------:R0:W-:Y:S04]  /*199bb0*/  STL.64 [R1+0x4c40], R28 ;  /* 0x004c401c01007387 */ /* 0x0001e80000100a00 */
[----:B------:R-:W3:Y:S01]  /*199bc0*/  LDL R27, [R1+0x3ec] ;  /* 0x0003ec00011b7983 */ /* 0x000ee20000100800 */
[----:B------:R-:W-:Y:S02]  /*199bd0*/  SHF.R.S32.HI R31, RZ, 0x1f, R51 ;  /* 0x0000001fff1f7819 */ /* 0x000fe40000011433 */
[----:B0-----:R-:W-:Y:S01]  /*199be0*/  IADD3 R28, P0, PT, R51, R14, RZ ;  /* 0x0000000e331c7210 */ /* 0x001fe20007f1e0ff */
[----:B------:R-:W-:Y:S04]  /*199bf0*/  STL.64 [R1+0x85c0], R50 ;  /* 0x0085c03201007387 */ /* 0x000fe80000100a00 */
[----:B------:R-:W-:-:S05]  /*199c00*/  IMAD.X R29, R31, 0x1, R13, P0 ;  /* 0x000000011f1d7824 */ /* 0x000fca00000e060d */
[----:B------:R0:W-:Y:S04]  /*199c10*/  STL.64 [R1+0x4c00], R28 ;  /* 0x004c001c01007387 */ /* 0x0001e80000100a00 */
[----:B0-----:R-:W4:Y:S04]  /*199c20*/  LDL R28, [R1+0x4] ;  /* 0x00000400011c7983 */ /* 0x001f280000100800 */
[----:B------:R-:W4:Y:S01]  /*199c30*/  LDL R29, [R1+0x8] ;  /* 0x00000800011d7983 */ /* 0x000f220000100800 */
[----:B--2---:R-:W-:-:S03]  /*199c40*/  IADD3 R30, P0, PT, R26, R14, RZ ;  /* 0x0000000e1a1e7210 */ /* 0x004fc60007f1e0ff */
[----:B------:R-:W2:Y:S02]  /*199c50*/  LDL R26, [R1+0x3e8] ;  /* 0x0003e800011a7983 */ /* 0x000ea40000100800 */
[----:B---3--:R-:W-:-:S05]  /*199c60*/  IMAD.X R31, R27, 0x1, R13, P0 ;  /* 0x000000011b1f7824 */ /* 0x008fca00000e060d */
[----:B------:R0:W-:Y:S04]  /*199c70*/  STL.64 [R1+0x4bc0], R30 ;  /* 0x004bc01e01007387 */ /* 0x0001e80000100a00 */
[----:B------:R-:W3:Y:S04]  /*199c80*/  LDL R27, [R1+0xc] ;  /* 0x00000c00011b7983 */ /* 0x000ee80000100800 */
[----:B0-----:R-:W3:Y:S01]  /*199c90*/  LDL R31, [R1+0x3e4] ;  /* 0x0003e400011f7983 */ /* 0x001ee20000100800 */
[----:B----4-:R-:W-:-:S05]  /*199ca0*/  IADD3 R32, P0, PT, R28, R14, RZ ;  /* 0x0000000e1c207210 */ /* 0x010fca0007f1e0ff */
[----:B--2---:R-:W-:-:S05]  /*199cb0*/  IMAD.X R33, R26, 0x1, R13, P0 ;  /* 0x000000011a217824 */ /* 0x004fca00000e060d */
[----:B------:R-:W-:Y:S04]  /*199cc0*/  STL.64 [R1+0x4b90], R32 ;  /* 0x004b902001007387 */ /* 0x000fe80000100a00 */
[----:B------:R-:W2:Y:S01]  /*199cd0*/  LDL R26, [R1+0x3e0] ;  /* 0x0003e000011a7983 */ /* 0x000ea20000100800 */
[----:B------:R-:W-:-:S05]  /*199ce0*/  IADD3 R28, P0, PT, R29, R14, RZ ;  /* 0x0000000e1d1c7210 */ /* 0x000fca0007f1e0ff */
[----:B---3--:R-:W-:Y:S01]  /*199cf0*/  IMAD.X R29, R31, 0x1, R13, P0 ;  /* 0x000000011f1d7824 */ /* 0x008fe200000e060d */
[----:B------:R-:W-:Y:S01]  /*199d00*/  IADD3 R30, P0, PT, R27, R14, RZ ;  /* 0x0000000e1b1e7210 */ /* 0x000fe20007f1e0ff */
[----:B------:R-:W-:-:S03]  /*199d10*/  IMAD.MOV.U32 R27, RZ, RZ, R25 ;  /* 0x000000ffff1b7224 */ /* 0x000fc600078e0019 */
[----:B------:R0:W-:Y:S01]  /*199d20*/  STL.64 [R1+0x4b50], R28 ;  /* 0x004b501c01007387 */ /* 0x0001e20000100a00 */
[----:B------:R-:W-:Y:S02]  /*199d30*/  IMAD.MOV.U32 R25, RZ, RZ, R4 ;  /* 0x000000ffff197224 */ /* 0x000fe400078e0004 */
[----:B------:R-:W-:Y:S02]  /*199d40*/  IMAD.MOV.U32 R4, RZ, RZ, R5 ;  /* 0x000000ffff047224 */ /* 0x000fe400078e0005 */
[----:B------:R-:W-:Y:S02]  /*199d50*/  IMAD.MOV.U32 R5, RZ, RZ, R2 ;  /* 0x000000ffff057224 */ /* 0x000fe400078e0002 */
[----:B------:R-:W3:Y:S04]  /*199d60*/  LDL R2, [R1+0x3dc] ;  /* 0x0003dc0001027983 */ /* 0x000ee80000100800 */
[----:B0-----:R-:W4:Y:S04]  /*199d70*/  LDL R28, [R1+0x10] ;  /* 0x00001000011c7983 */ /* 0x001f280000100800 */
[----:B------:R-:W3:Y:S01]  /*199d80*/  LDL R29, [R1+0x14] ;  /* 0x00001400011d7983 */ /* 0x000ee20000100800 */
[----:B--2---:R-:W-:-:S05]  /*199d90*/  IMAD.X R31, R26, 0x1, R13, P0 ;  /* 0x000000011a1f7824 */ /* 0x004fca00000e060d */
[----:B------:R0:W-:Y:S04]  /*199da0*/  STL.64 [R1+0x4b18], R30 ;  /* 0x004b181e01007387 */ /* 0x0001e80000100a00 */
[----:B------:R-:W2:Y:S04]  /*199db0*/  LDL R26, [R1+0x18] ;  /* 0x00001800011a7983 */ /* 0x000ea80000100800 */
[----:B0-----:R-:W2:Y:S01]  /*199dc0*/  LDL R31, [R1+0x3d8] ;  /* 0x0003d800011f7983 */ /* 0x001ea20000100800 */
[----:B----4-:R-:W-:-:S05]  /*199dd0*/  IADD3 R32, P0, PT, R28, R14, RZ ;  /* 0x0000000e1c207210 */ /* 0x010fca0007f1e0ff */
[----:B---3--:R-:W-:-:S05]  /*199de0*/  IMAD.X R33, R2, 0x1, R13, P0 ;  /* 0x0000000102217824 */ /* 0x008fca00000e060d */
[----:B------:R-:W-:Y:S04]  /*199df0*/  STL.64 [R1+0x4ad8], R32 ;  /* 0x004ad82001007387 */ /* 0x000fe80000100a00 */
[----:B------:R-:W3:Y:S01]  /*199e00*/  LDL R2, [R1+0x3d4] ;  /* 0x0003d40001027983 */ /* 0x000ee20000100800 */
[----:B------:R-:W-:-:S05]  /*199e10*/  IADD3 R28, P0, PT, R29, R14, RZ ;  /* 0x0000000e1d1c7210 */ /* 0x000fca0007f1e0ff */
[----:B--2---:R-:W-:-:S05]  /*199e20*/  IMAD.X R29, R31, 0x1, R13, P0 ;  /* 0x000000011f1d7824 */ /* 0x004fca00000e060d */
[----:B------:R0:W-:Y:S01]  /*199e30*/  STL.64 [R1+0x4a98], R28 ;  /* 0x004a981c01007387 */ /* 0x0001e20000100a00 */
[----:B------:R-:W-:Y:S02]  /*199e40*/  IMAD.MOV.U32 R31, RZ, RZ, R4 ;  /* 0x000000ffff1f7224 */ /* 0x000fe400078e0004 */
[----:B------:R-:W-:Y:S02]  /*199e50*/  IMAD.MOV.U32 R4, RZ, RZ, R5 ;  /* 0x000000ffff047224 */ /* 0x000fe400078e0005 */
[----:B------:R-:W2:Y:S04]  /*199e60*/  LDL R5, [R1+0x3d0] ;  /* 0x0003d00001057983 */ /* 0x000ea80000100800 */
[----:B0-----:R-:W4:Y:S01]  /*199e70*/  LDL R28, [R1+0x1c] ;  /* 0x00001c00011c7983 */ /* 0x001f220000100800 */
[----:B------:R-:W-:-:S03]  /*199e80*/  IADD3 R32, P0, PT, R26, R14, RZ ;  /* 0x0000000e1a207210 */ /* 0x000fc60007f1e0ff */
[----:B------:R-:W2:Y:S02]  /*199e90*/  LDL R29, [R1+0x20] ;  /* 0x00002000011d7983 */ /* 0x000ea40000100800 */
[----:B---3--:R-:W-:-:S05]  /*199ea0*/  IMAD.X R33, R2, 0x1, R13, P0 ;  /* 0x0000000102217824 */ /* 0x008fca00000e060d */
[----:B------:R-:W-:Y:S04]  /*199eb0*/  STL.64 [R1+0x4a60], R32 ;  /* 0x004a602001007387 */ /* 0x000fe80000100a00 */
[----:B------:R-:W3:Y:S01]  /*199ec0*/  LDL R26, [R1+0x3cc] ;  /* 0x0003cc00011a7983 */ /* 0x000ee20000100800 */
[----:B------:R-:W-:Y:S02]  /*199ed0*/  IMAD.MOV.U32 R44, RZ, RZ, R31 ;  /* 0x000000ffff2c7224 */ /* 0x000fe400078e001f */
[----:B------:R-:W-:Y:S02]  /*199ee0*/  IMAD.MOV.U32 R2, RZ, RZ, R3 ;  /* 0x000000ffff027224 */ /* 0x000fe400078e0003 */
[----:B------:R-:W3:Y:S01]  /*199ef0*/  LDL R3, [R1+0x24] ;  /* 0x0000240001037983 */ /* 0x000ee20000100800 */
[----:B----4-:R-:W-:-:S05]  /*199f00*/  IADD3 R30, P0, PT, R28, R14, RZ ;  /* 0x0000000e1c1e7210 */ /* 0x010fca0007f1e0ff */
[----:B--2---:R-:W-:-:S05]  /*199f10*/  IMAD.X R31, R5, 0x1, R13, P0 ;  /* 0x00000001051f7824 */ /* 0x004fca00000e060d */
[----:B------:R-:W-:Y:S04]  /*199f20*/  STL.64 [R1+0x4a28], R30 ;  /* 0x004a281e01007387 */ /* 0x000fe80000100a00 */
[----:B------:R-:W2:Y:S01]  /*199f30*/  LDL R5, [R1+0x3c8] ;  /* 0x0003c80001057983 */ /* 0x000ea20000100800 */
[----:B------:R-:W-:-:S05]  /*199f40*/  IADD3 R28, P0, PT, R29, R14, RZ ;  /* 0x0000000e1d1c7210 */ /* 0x000fca0007f1e0ff */
[----:B---3--:R-:W-:-:S05]  /*199f50*/  IMAD.X R29, R26, 0x1, R13, P0 ;  /* 0x000000011a1d7824 */ /* 0x008fca00000e060d */
[----:B------:R0:W-:Y:S04]  /*199f60*/  STL.64 [R1+0x49f8], R28 ;  /* 0x0049f81c01007387 */ /* 0x0001e80000100a00 */
[----:B------:R-:W3:Y:S04]  /*199f70*/  LDL R26, [R1+0x3c4] ;  /* 0x0003c400011a7983 */ /* 0x000ee80000100800 */
[----:B0-----:R-:W4:Y:S01]  /*199f80*/  LDL R28, [R1+0x28] ;  /* 0x00002800011c7983 */ /* 0x001f220000100800 */
[----:B------:R-:W-:Y:S01]  /*199f90*/  IMAD.MOV.U32 R39, RZ, RZ, R2 ;  /* 0x000000ffff277224 */ /* 0x000fe200078e0002 */
[----:B------:R-:W-:Y:S01]  /*199fa0*/  IADD3 R2, P0, PT, R3, R14, RZ ;  /* 0x0000000e03027210 */ /* 0x000fe20007f1e0ff */
[----:B------:R-:W-:Y:S01]  /*199fb0*/  IMAD.MOV.U32 R42, RZ, RZ, R27 ;  /* 0x000000ffff2a7224 */ /* 0x000fe200078e001b */
[----:B------:R-:W3:Y:S04]  /*199fc0*/  LDL R29, [R1+0x3c0] ;  /* 0x0003c000011d7983 */ /* 0x000ee80000100800 */
[----:B------:R-:W3:Y:S01]  /*199fd0*/  LDL R27, [R1+0x2c] ;  /* 0x00002c00011b7983 */ /* 0x000ee20000100800 */
[----:B------:R-:W-:-:S02]  /*199fe0*/  IMAD.MOV.U32 R31, RZ, RZ, R25 ;  /* 0x000000ffff1f7224 */ /* 0x000fc400078e0019 */
[----:B------:R-:W-:Y:S02]  /*199ff0*/  IMAD.MOV.U32 R25, RZ, RZ, R4 ;  /* 0x000000ffff197224 */ /* 0x000fe400078e0004 */
[----:B------:R-:W-:Y:S02]  /*19a000*/  IMAD.MOV.U32 R4, RZ, RZ, R17 ;  /* 0x000000ffff047224 */ /* 0x000fe400078e0011 */
[----:B------:R-:W-:Y:S02]  /*19a010*/  IMAD.MOV.U32 R32, RZ, RZ, R31 ;  /* 0x000000ffff207224 */ /* 0x000fe400078e001f */
[----:B------:R-:W-:Y:S02]  /*19a020*/  IMAD.MOV.U32 R35, RZ, RZ, R21 ;  /* 0x000000ffff237224 */ /* 0x000fe400078e0015 */
[----:B--2---:R-:W-:-:S05]  /*19a030*/  IMAD.X R3, R5, 0x1, R13, P0 ;  /* 0x0000000105037824 */ /* 0x004fca00000e060d */
[----:B------:R0:W-:Y:S04]  /*19a040*/  STL.64 [R1+0x49b0], R2 ;  /* 0x0049b00201007387 */ /* 0x0001e80000100a00 */
[----:B------:R-:W2:Y:S04]  /*19a050*/  LDL R5, [R1+0x30] ;  /* 0x0000300001057983 */ /* 0x000ea80000100800 */
[----:B------:R-:W2:Y:S04]  /*19a060*/  LDL R17, [R1+0x3b8] ;  /* 0x0003b80001117983 */ /* 0x000ea80000100800 */
[----:B0-----:R-:W2:Y:S04]  /*19a070*/  LDL R2, [R1+0x3bc] ;  /* 0x0003bc0001027983 */ /* 0x001ea80000100800 */
[----:B------:R-:W2:Y:S01]  /*19a080*/  LDL R3, [R1+0x34] ;  /* 0x0000340001037983 */ /* 0x000ea20000100800 */
[----:B----4-:R-:W-:-:S05]  /*19a090*/  IADD3 R30, P0, PT, R28, R14, RZ ;  /* 0x0000000e1c1e7210 */ /* 0x010fca0007f1e0ff */
[----:B---3--:R-:W-:-:S05]  /*19a0a0*/  IMAD.X R31, R26, 0x1, R13, P0 ;  /* 0x000000011a1f7824 */ /* 0x008fca00000e060d */
[----:B------:R-:W-:Y:S04]  /*19a0b0*/  STL.64 [R1+0x4970], R30 ;  /* 0x0049701e01007387 */ /* 0x000fe80000100a00 */
[----:B------:R-:W3:Y:S01]  /*19a0c0*/  LDL R21, [R1+0x38] ;  /* 0x0000380001157983 */ /* 0x000ee20000100800 */
[----:B------:R-:W-:Y:S01]  /*19a0d0*/  IADD3 R26, P0, PT, R27, R14, RZ ;  /* 0x0000000e1b1a7210 */ /* 0x000fe20007f1e0ff */
[----:B------:R-:W-:-:S04]  /*19a0e0*/  IMAD.MOV.U32 R36, RZ, RZ, R4 ;  /* 0x000000ffff247224 */ /* 0x000fc800078e0004 */
[----:B------:R-:W-:-:S05]  /*19a0f0*/  IMAD.X R27, R29, 0x1, R13, P0 ;  /* 0x000000011d1b7824 */ /* 0x000fca00000e060d */
[----:B------:R0:W-:Y:S01]  /*19a100*/  STL.64 [R1+0x4938], R26 ;  /* 0x0049381a01007387 */ /* 0x0001e20000100a00 */
[----:B------:R-:W-:Y:S02]  /*19a110*/  IMAD.MOV.U32 R28, RZ, RZ, R16 ;  /* 0x000000ffff1c7224 */ /* 0x000fe400078e0010 */
[----:B------:R-:W-:Y:S02]  /*19a120*/  IMAD.MOV.U32 R16, RZ, RZ, R58 ;  /* 0x000000ffff107224 */ /* 0x000fe400078e003a */
[----:B0-----:R-:W-:Y:S02]  /*19a130*/  IMAD.MOV.U32 R26, RZ, RZ, R53 ;  /* 0x000000ffff1a7224 */ /* 0x001fe400078e0035 */
[----:B------:R-:W-:Y:S02]  /*19a140*/  IMAD.MOV.U32 R27, RZ, RZ, R18 ;  /* 0x000000ffff1b7224 */ /* 0x000fe400078e0012 */
[----:B------:R-:W-:Y:S01]  /*19a150*/  IMAD.MOV.U32 R18, RZ, RZ, R6 ;  /* 0x000000ffff127224 */ /* 0x000fe200078e0006 */
[----:B--2---:R-:W-:-:S05]  /*19a160*/  IADD3 R4, P0, PT, R5, R14, RZ ;  /* 0x0000000e05047210 */ /* 0x004fca0007f1e0ff */
[----:B------:R-:W-:Y:S01]  /*19a170*/  IMAD.X R5, R2, 0x1, R13, P0 ;  /* 0x0000000102057824 */ /* 0x000fe200000e060d */
[----:B------:R-:W-:-:S04]  /*19a180*/  IADD3 R2, P0, PT, R3, R14, RZ ;  /* 0x0000000e03027210 */ /* 0x000fc80007f1e0ff */
[----:B------:R0:W-:Y:S01]  /*19a190*/  STL.64 [R1+0x4900], R4 ;  /* 0x0049000401007387 */ /* 0x0001e20000100a00 */
[----:B------:R-:W-:-:S03]  /*19a1a0*/  IMAD.X R3, R17, 0x1, R13, P0 ;  /* 0x0000000111037824 */ /* 0x000fc600000e060d */
[----:B------:R-:W2:Y:S04]  /*19a1b0*/  LDL R30, [R1+0x3b4] ;  /* 0x0003b400011e7983 */ /* 0x000ea80000100800 */
[----:B------:R-:W4:Y:S04]  /*19a1c0*/  LDL R31, [R1+0x3c] ;  /* 0x00003c00011f7983 */ /* 0x000f280000100800 */
[----:B------:R1:W-:Y:S04]  /*19a1d0*/  STL.64 [R1+0x48c8], R2 ;  /* 0x0048c80201007387 */ /* 0x0003e80000100a00 */
[----:B------:R-:W4:Y:S04]  /*19a1e0*/  LDL R29, [R1+0x3b0] ;  /* 0x0003b000011d7983 */ /* 0x000f280000100800 */
[----:B0-----:R-:W4:Y:S04]  /*19a1f0*/  LDL R5, [R1+0x40] ;  /* 0x0000400001057983 */ /* 0x001f280000100800 */
[----:B-1----:R-:W4:Y:S04]  /*19a200*/  LDL R2, [R1+0x3ac] ;  /* 0x0003ac0001027983 */ /* 0x002f280000100800 */
[----:B------:R-:W4:Y:S04]  /*19a210*/  LDL R58, [R1+0x44] ;  /* 0x00004400013a7983 */ /* 0x000f280000100800 */
[----:B------:R-:W4:Y:S01]  /*19a220*/  LDL R53, [R1+0x3a8] ;  /* 0x0003a80001357983 */ /* 0x000f220000100800 */
[----:B------:R-:W-:-:S03]  /*19a230*/  IMAD.MOV.U32 R4, RZ, RZ, R19 ;  /* 0x000000ffff047224 */ /* 0x000fc600078e0013 */
[----:B------:R-:W4:Y:S01]  /*19a240*/  LDL R19, [R1+0x48] ;  /* 0x0000480001137983 */ /* 0x000f220000100800 */
[----:B------:R-:W-:-:S03]  /*19a250*/  IMAD.MOV.U32 R3, RZ, RZ, R52 ;  /* 0x000000ffff037224 */ /* 0x000fc600078e0034 */
[----:B------:R-:W4:Y:S01]  /*19a260*/  LDL R52, [R1+0x3a4] ;  /* 0x0003a40001347983 */ /* 0x000f220000100800 */
[----:B------:R-:W-:-:S03]  /*19a270*/  IMAD.MOV.U32 R17, RZ, RZ, R20 ;  /* 0x000000ffff117224 */ /* 0x000fc600078e0014 */
[----:B------:R-:W4:Y:S01]  /*19a280*/  LDL R6, [R1+0x4c] ;  /* 0x00004c0001067983 */ /* 0x000f220000100800 */
[----:B------:R-:W-:-:S03]  /*19a290*/  IMAD.MOV.U32 R20, RZ, RZ, R7 ;  /* 0x000000ffff147224 */ /* 0x000fc600078e0007 */
[----:B------:R-:W4:Y:S01]  /*19a2a0*/  LDL R7, [R1+0x3a0] ;  /* 0x0003a00001077983 */ /* 0x000f220000100800 */
[----:B---3--:R-:W-:Y:S01]  /*19a2b0*/  IADD3 R46, P0, PT, R21, R14, RZ ;  /* 0x0000000e152e7210 */ /* 0x008fe20007f1e0ff */
[----:B------:R-:W-:Y:S02]  /*19a2c0*/  IMAD.MOV.U32 R21, RZ, RZ, R12 ;  /* 0x000000ffff157224 */ /* 0x000fe400078e000c */
[----:B------:R-:W3:Y:S01]  /*19a2d0*/  LDL.LU R12, [R1+0x394] ;  /* 0x00039400010c7983 */ /* 0x000ee20000300800 */
[----:B------:R-:W-:Y:S02]  /*19a2e0*/  IMAD.MOV.U32 R45, RZ, RZ, R20 ;  /* 0x000000ffff2d7224 */ /* 0x000fe400078e0014 */
[----:B------:R-:W-:Y:S02]  /*19a2f0*/  IMAD.MOV.U32 R20, RZ, RZ, R57 ;  /* 0x000000ffff147224 */ /* 0x000fe400078e0039 */
[----:B------:R-:W-:Y:S02]  /*19a300*/  IMAD.MOV.U32 R43, RZ, RZ, R16 ;  /* 0x000000ffff2b7224 */ /* 0x000fe400078e0010 */
[----:B------:R-:W-:-:S02]  /*19a310*/  IMAD.MOV.U32 R34, RZ, RZ, R27 ;  /* 0x000000ffff227224 */ /* 0x000fc400078e001b */
[----:B------:R-:W-:Y:S02]  /*19a320*/  IMAD.MOV.U32 R27, RZ, RZ, R60 ;  /* 0x000000ffff1b7224 */ /* 0x000fe400078e003c */
[----:B------:R-:W-:Y:S02]  /*19a330*/  IMAD.MOV.U32 R37, RZ, RZ, R61 ;  /* 0x000000ffff257224 */ /* 0x000fe400078e003d */
[----:B--2---:R-:W-:Y:S01]  /*19a340*/  IMAD.X R47, R30, 0x1, R13, P0 ;  /* 0x000000011e2f7824 */ /* 0x004fe200000e060d */
[----:B----4-:R-:W-:-:S04]  /*19a350*/  IADD3 R30, P0, PT, R31, R14, RZ ;  /* 0x0000000e1f1e7210 */ /* 0x010fc80007f1e0ff */
[----:B------:R0:W-:Y:S01]  /*19a360*/  STL.64 [R1+0x4888], R46 ;  /* 0x0048882e01007387 */ /* 0x0001e20000100a00 */
[--C-:B------:R-:W-:Y:S02]  /*19a370*/  IMAD.X R31, R29, 0x1, R13.reuse, P0 ;  /* 0x000000011d1f7824 */ /* 0x100fe400000e060d */
[----:B0-----:R-:W-:Y:S01]  /*19a380*/  IMAD.MOV.U32 R47, RZ, RZ, R4 ;  /* 0x000000ffff2f7224 */ /* 0x001fe200078e0004 */
[-C--:B------:R-:W-:Y:S02]  /*19a390*/  IADD3 R4, P0, PT, R5, R14.reuse, RZ ;  /* 0x0000000e05047210 */ /* 0x080fe40007f1e0ff */
[----:B------:R0:W-:Y:S03]  /*19a3a0*/  STL.64 [R1+0x4848], R30 ;  /* 0x0048481e01007387 */ /* 0x0001e60000100a00 */
[----:B------:R-:W-:Y:S01]  /*19a3b0*/  IMAD.X R5, R2, 0x1, R13, P0 ;  /* 0x0000000102057824 */ /* 0x000fe200000e060d */
[----:B------:R-:W-:Y:S01]  /*19a3c0*/  IADD3 R2, P0, PT, R58, R14, RZ ;  /* 0x0000000e3a027210 */ /* 0x000fe20007f1e0ff */
[----:B0-----:R-:W-:-:S04]  /*19a3d0*/  IMAD.MOV.U32 R31, RZ, RZ, R3 ;  /* 0x000000ffff1f7224 */ /* 0x001fc800078e0003 */
[----:B------:R-:W-:Y:S01]  /*19a3e0*/  IMAD.X R3, R53, 0x1, R13, P0 ;  /* 0x0000000135037824 */ /* 0x000fe200000e060d */
[----:B------:R-:W-:Y:S04]  /*19a3f0*/  STL.64 [R1+0x4810], R4 ;  /* 0x0048100401007387 */ /* 0x000fe80000100a00 */
[----:B------:R-:W2:Y:S04]  /*19a400*/  LDL.LU R58, [R1+0x74] ;  /* 0x00007400013a7983 */ /* 0x000ea80000300800 */
[----:B------:R0:W-:Y:S02]  /*19a410*/  STL.64 [R1+0x47d8], R2 ;  /* 0x0047d80201007387 */ /* 0x0001e40000100a00 */
[----:B0-----:R-:W-:-:S05]  /*19a420*/  IADD3 R2, P0, PT, R19, R14, RZ ;  /* 0x0000000e13027210 */ /* 0x001fca0007f1e0ff */
[----:B------:R-:W-:-:S05]  /*19a430*/  IMAD.X R3, R52, 0x1, R13, P0 ;  /* 0x0000000134037824 */ /* 0x000fca00000e060d */
[----:B------:R0:W-:Y:S04]  /*19a440*/  STL.64 [R1+0x47a0], R2 ;  /* 0x0047a00201007387 */ /* 0x0001e80000100a00 */
[----:B------:R-:W4:Y:S01]  /*19a450*/  LDL R57, [R1+0x6c] ;  /* 0x00006c0001397983 */ /* 0x000f220000100800 */
[----:B0-----:R-:W-:-:S05]  /*19a460*/  IADD3 R2, P0, PT, R6, R14, RZ ;  /* 0x0000000e06027210 */ /* 0x001fca0007f1e0ff */
[----:B------:R-:W-:-:S05]  /*19a470*/  IMAD.X R3, R7, 0x1, R13, P0 ;  /* 0x0000000107037824 */ /* 0x000fca00000e060d */
[----:B------:R0:W-:Y:S01]  /*19a480*/  STL.64 [R1+0x4760], R2 ;  /* 0x0047600201007387 */ /* 0x0001e20000100a00 */
[----:B------:R-:W-:-:S03]  /*19a490*/  IMAD.MOV.U32 R30, RZ, RZ, R55 ;  /* 0x000000ffff1e7224 */ /* 0x000fc600078e0037 */
[----:B------:R-:W-:Y:S04]  /*19a4a0*/  STL.64 [R1+0x85d0], R8 ;  /* 0x0085d00801007387 */ /* 0x000fe80000100a00 */
[----:B------:R-:W2:Y:S01]  /*19a4b0*/  LDL R55, [R1+0x78] ;  /* 0x0000780001377983 */ /* 0x000ea20000100800 */
[----:B0-----:R-:W-:-:S03]  /*19a4c0*/  IADD3 R2, P0, PT, R9, R14, RZ ;  /* 0x0000000e09027210 */ /* 0x001fc60007f1e0ff */
[----:B------:R-:W-:Y:S02]  /*19a4d0*/  STL.64 [R1+0x85e8], R24 ;  /* 0x0085e81801007387 */ /* 0x000fe40000100a00 */
[----:B------:R-:W-:-:S05]  /*19a4e0*/  IMAD.X R3, R25, 0x1, R13, P0 ;  /* 0x0000000119037824 */ /* 0x000fca00000e060d */
[----:B------:R0:W-:Y:S02]  /*19a4f0*/  STL.64 [R1+0x4720], R2 ;  /* 0x0047200201007387 */ /* 0x0001e40000100a00 */
[----:B0-----:R-:W-:-:S05]  /*19a500*/  IADD3 R2, P0, PT, R32, R14, RZ ;  /* 0x0000000e20027210 */ /* 0x001fca0007f1e0ff */
[----:B------:R-:W-:-:S05]  /*19a510*/  IMAD.X R3, R44, 0x1, R13, P0 ;  /* 0x000000012c037824 */ /* 0x000fca00000e060d */
[----:B------:R0:W-:Y:S02]  /*19a520*/  STL.64 [R1+0x46e8], R2 ;  /* 0x0046e80201007387 */ /* 0x0001e40000100a00 */
[----:B0-----:R-:W-:-:S05]  /*19a530*/  IADD3 R2, P0, PT, R39, R14, RZ ;  /* 0x0000000e27027210 */ /* 0x001fca0007f1e0ff */
[----:B---3--:R-:W-:-:S05]  /*19a540*/  IMAD.X R3, R12, 0x1, R13, P0 ;  /* 0x000000010c037824 */ /* 0x008fca00000e060d */
[----:B------:R0:W-:Y:S02]  /*19a550*/  STL.64 [R1+0x46b0], R2 ;  /* 0x0046b00201007387 */ /* 0x0001e40000100a00 */
[----:B0-----:R-:W-:-:S05]  /*19a560*/  IADD3 R2, P0, PT, R42, R14, RZ ;  /* 0x0000000e2a027210 */ /* 0x001fca0007f1e0ff */
[----:B------:R-:W-:-:S05]  /*19a570*/  IMAD.X R3, R35, 0x1, R13, P0 ;  /* 0x0000000123037824 */ /* 0x000fca00000e060d */
[----:B------:R0:W-:Y:S04]  /*19a580*/  STL.64 [R1+0x4678], R2 ;  /* 0x0046780201007387 */ /* 0x0001e80000100a00 */
[----:B------:R-:W3:Y:S01]  /*19a590*/  LDL R16, [R1+0x84] ;  /* 0x0000840001107983 */ /* 0x000ee20000100800 */
[----:B0-----:R-:W-:-:S05]  /*19a5a0*/  IADD3 R2, P0, PT, R10, R14, RZ ;  /* 0x0000000e0a027210 */ /* 0x001fca0007f1e0ff */
[----:B------:R-:W-:-:S05]  /*19a5b0*/  IMAD.X R3, R36, 0x1, R13, P0 ;  /* 0x0000000124037824 */ /* 0x000fca00000e060d */
[----:B------:R0:W-:Y:S04]  /*19a5c0*/  STL.64 [R1+0x4638], R2 ;  /* 0x0046380201007387 */ /* 0x0001e80000100a00 */
[----:B------:R-:W3:Y:S04]  /*19a5d0*/  LDL R53, [R1+0x8c] ;  /* 0x00008c0001357983 */ /* 0x000ee80000100800 */
[----:B------:R-:W3:Y:S01]  /*19a5e0*/  LDL R19, [R1+0x360] ;  /* 0x0003600001137983 */ /* 0x000ee20000100800 */
[----:B0-----:R-:W-:-:S03]  /*19a5f0*/  IADD3 R2, P0, PT, R22, R14, RZ ;  /* 0x0000000e16027210 */ /* 0x001fc60007f1e0ff */
[----:B------:R-:W3:Y:S02]  /*19a600*/  LDL R52, [R1+0x90] ;  /* 0x0000900001347983 */ /* 0x000ee40000100800 */
[----:B------:R-:W-:-:S05]  /*19a610*/  IMAD.X R3, R23, 0x1, R13, P0 ;  /* 0x0000000117037824 */ /* 0x000fca00000e060d */
[----:B------:R0:W-:Y:S04]  /*19a620*/  STL.64 [R1+0x45f8], R2 ;  /* 0x0045f80201007387 */ /* 0x0001e80000100a00 */
[----:B------:R-:W3:Y:S04]  /*19a630*/  LDL R6, [R1+0x35c] ;  /* 0x00035c0001067983 */ /* 0x000ee80000100800 */
[----:B------:R-:W3:Y:S01]  /*19a640*/  LDL R7, [R1+0x94] ;  /* 0x0000940001077983 */ /* 0x000ee20000100800 */
[----:B0-----:R-:W-:-:S05]  /*19a650*/  IADD3 R2, P0, PT, R28, R14, RZ ;  /* 0x0000000e1c027210 */ /* 0x001fca0007f1e0ff */
[----:B------:R-:W-:-:S05]  /*19a660*/  IMAD.X R3, R47, 0x1, R13, P0 ;  /* 0x000000012f037824 */ /* 0x000fca00000e060d */
[----:B------:R4:W-:Y:S04]  /*19a670*/  STL.64 [R1+0x45b8], R2 ;  /* 0x0045b80201007387 */ /* 0x0009e80000100a00 */
[----:B------:R-:W3:Y:S04]  /*19a680*/  LDL R60, [R1+0x98] ;  /* 0x00009800013c7983 */ /* 0x000ee80000100800 */
[----:B------:R-:W3:Y:S01]  /*19a690*/  LDL R61, [R1+0x354] ;  /* 0x00035400013d7983 */ /* 0x000ee20000100800 */
[----:B------:R-:W-:Y:S02]  /*19a6a0*/  IMAD.MOV.U32 R33, RZ, RZ, R26 ;  /* 0x000000ffff217224 */ /* 0x000fe400078e001a */
[----:B------:R-:W-:-:S02]  /*19a6b0*/  IMAD.MOV.U32 R29, RZ, RZ, R54 ;  /* 0x000000ffff1d7224 */ /* 0x000fc400078e0036 */
[----:B------:R-:W-:Y:S02]  /*19a6c0*/  IMAD.MOV.U32 R38, RZ, RZ, R17 ;  /* 0x000000ffff267224 */ /* 0x000fe400078e0011 */
[----:B------:R-:W-:Y:S02]  /*19a6d0*/  IMAD.MOV.U32 R26, RZ, RZ, R21 ;  /* 0x000000ffff1a7224 */ /* 0x000fe400078e0015 */
[----:B------:R-:W-:Y:S02]  /*19a6e0*/  IMAD.MOV.U32 R40, RZ, RZ, R18 ;  /* 0x000000ffff287224 */ /* 0x000fe400078e0012 */
[----:B------:R-:W-:Y:S01]  /*19a6f0*/  IMAD.MOV.U32 R21, RZ, RZ, R56 ;  /* 0x000000ffff157224 */ /* 0x000fe200078e0038 */
[----:B----4-:R-:W-:-:S05]  /*19a700*/  IADD3 R2, P0, PT, R57, R14, RZ ;  /* 0x0000000e39027210 */ /* 0x010fca0007f1e0ff */
[----:B------:R-:W-:-:S05]  /*19a710*/  IMAD.X R3, R11, 0x1, R13, P0 ;  /* 0x000000010b037824 */ /* 0x000fca00000e060d */
[----:B------:R0:W-:Y:S04]  /*19a720*/  STL.64 [R1+0x4580], R2 ;  /* 0x0045800201007387 */ /* 0x0001e80000100a00 */
[----:B------:R-:W4:Y:S01]  /*19a730*/  LDL R54, [R1+0x9c] ;  /* 0x00009c0001367983 */ /* 0x000f220000100800 */
[----:B0-----:R-:W-:-:S05]  /*19a740*/  IADD3 R2, P0, PT, R33, R14, RZ ;  /* 0x0000000e21027210 */ /* 0x001fca0007f1e0ff */
[----:B------:R-:W-:-:S05]  /*19a750*/  IMAD.X R3, R34, 0x1, R13, P0 ;  /* 0x0000000122037824 */ /* 0x000fca00000e060d */
[----:B------:R2:W-:Y:S02]  /*19a760*/  STL.64 [R1+0x4550], R2 ;  /* 0x0045500201007387 */ /* 0x0005e40000100a00 */
[----:B--2---:R-:W-:-:S05]  /*19a770*/  IADD3 R2, P0, PT, R58, R14, RZ ;  /* 0x0000000e3a027210 */ /* 0x004fca0007f1e0ff */
[----:B------:R-:W-:-:S05]  /*19a780*/  IMAD.X R3, R31, 0x1, R13, P0 ;  /* 0x000000011f037824 */ /* 0x000fca00000e060d */
[----:B------:R0:W-:Y:S02]  /*19a790*/  STL.64 [R1+0x4510], R2 ;  /* 0x0045100201007387 */ /* 0x0001e40000100a00 */
[----:B0-----:R-:W-:Y:S02]  /*19a7a0*/  IADD3 R2, P0, PT, R55, R14, RZ ;  /* 0x0000000e37027210 */ /* 0x001fe40007f1e0ff */
[----:B------:R-:W2:Y:S03]  /*19a7b0*/  LDL R55, [R1+0xa0] ;  /* 0x0000a00001377983 */ /* 0x000ea60000100800 */
[----:B------:R-:W-:-:S05]  /*19a7c0*/  IMAD.X R3, R38, 0x1, R13, P0 ;  /* 0x0000000126037824 */ /* 0x000fca00000e060d */
[----:B------:R0:W-:Y:S04]  /*19a7d0*/  STL.64 [R1+0x44d0], R2 ;  /* 0x0044d00201007387 */ /* 0x0001e80000100a00 */
[----:B------:R-:W2:Y:S04]  /*19a7e0*/  LDL R18, [R1+0x34c] ;  /* 0x00034c0001127983 */ /* 0x000ea80000100800 */
[----:B------:R-:W2:Y:S01]  /*19a7f0*/  LDL R56, [R1+0xa4] ;  /* 0x0000a40001387983 */ /* 0x000ea20000100800 */
[----:B0-----:R-:W-:-:S03]  /*19a800*/  IADD3 R2, P0, PT, R43, R14, RZ ;  /* 0x0000000e2b027210 */ /* 0x001fc60007f1e0ff */
[----:B------:R-:W2:Y:S02]  /*19a810*/  LDL R57, [R1+0x348] ;  /* 0x0003480001397983 */ /* 0x000ea40000100800 */
[----:B------:R-:W-:-:S05]  /*19a820*/  IMAD.X R3, R20, 0x1, R13, P0 ;  /* 0x0000000114037824 */ /* 0x000fca00000e060d */
[----:B------:R0:W-:Y:S02]  /*19a830*/  STL.64 [R1+0x4498], R2 ;  /* 0x0044980201007387 */ /* 0x0001e40000100a00 */
[----:B0-----:R-:W-:-:S05]  /*19a840*/  IADD3 R2, P0, PT, R26, R14, RZ ;  /* 0x0000000e1a027210 */ /* 0x001fca0007f1e0ff */
[----:B------:R-:W-:-:S05]  /*19a850*/  IMAD.X R3, R40, 0x1, R13, P0 ;  /* 0x0000000128037824 */ /* 0x000fca00000e060d */
[----:B------:R3:W-:Y:S02]  /*19a860*/  STL.64 [R1+0x4460], R2 ;  /* 0x0044600201007387 */ /* 0x0007e40000100a00 */
[----:B---3--:R-:W-:-:S05]  /*19a870*/  IADD3 R2, P0, PT, R16, R14, RZ ;  /* 0x0000000e10027210 */ /* 0x008fca0007f1e0ff */
        /* <DEDUP_REMOVED lines=23> */
[----:B------:R-:W3:Y:S04]  /*19a9f0*/  LDL R7, [R1+0x338] ;  /* 0x0003380001077983 */ /* 0x000ee80000100800 */
[----:B------:R-:W3:Y:S04]  /*19aa00*/  LDL R60, [R1+0xb8] ;  /* 0x0000b800013c7983 */ /* 0x000ee80000100800 */
[----:B------:R-:W3:Y:S01]  /*19aa10*/  LDL R61, [R1+0x334] ;  /* 0x00033400013d7983 */ /* 0x000ee20000100800 */
[----:B----4-:R-:W-:-:S05]  /*19aa20*/  IADD3 R2, P0, PT, R54, R14, RZ ;  /* 0x0000000e36027210 */ /* 0x010fca0007f1e0ff */
[----:B------:R-:W-:-:S05]  /*19aa30*/  IMAD.X R3, R21, 0x1, R13, P0 ;  /* 0x0000000115037824 */ /* 0x000fca00000e060d */
[----:B------:R2:W-:Y:S04]  /*19aa40*/  STL.64 [R1+0x42c0], R2 ;  /* 0x0042c00201007387 */ /* 0x0005e80000100a00 */
[----:B------:R-:W4:Y:S01]  /*19aa50*/  LDL R54, [R1+0xbc] ;  /* 0x0000bc0001367983 */ /* 0x000f220000100800 */
[----:B--2---:R-:W-:-:S03]  /*19aa60*/  IADD3 R2, P0, PT, R55, R14, RZ ;  /* 0x0000000e37027210 */ /* 0x004fc60007f1e0ff */
[----:B------:R-:W2:Y:S02]  /*19aa70*/  LDL R55, [R1+0x330] ;  /* 0x0003300001377983 */ /* 0x000ea40000100800 */
[----:B------:R-:W-:-:S05]  /*19aa80*/  IMAD.X R3, R18, 0x1, R13, P0 ;  /* 0x0000000112037824 */ /* 0x000fca00000e060d */
[----:B------:R0:W-:Y:S04]  /*19aa90*/  STL.64 [R1+0x4280], R2 ;  /* 0x0042800201007387 */ /* 0x0001e80000100a00 */
[----:B------:R-:W2:Y:S04]  /*19aaa0*/  LDL R46, [R1+0xc0] ;  /* 0x0000c000012e7983 */ /* 0x000ea80000100800 */
[----:B------:R-:W2:Y:S01]  /*19aab0*/  LDL R4, [R1+0x32c] ;  /* 0x00032c0001047983 */ /* 0x000ea20000100800 */
[----:B0-----:R-:W-:-:S03]  /*19aac0*/  IADD3 R2, P0, PT, R56, R14, RZ ;  /* 0x0000000e38027210 */ /* 0x001fc60007f1e0ff */
[----:B------:R-:W2:Y:S02]  /*19aad0*/  LDL R5, [R1+0xc4] ;  /* 0x0000c40001057983 */ /* 0x000ea40000100800 */
[----:B------:R-:W-:-:S05]  /*19aae0*/  IMAD.X R3, R57, 0x1, R13, P0 ;  /* 0x0000000139037824 */ /* 0x000fca00000e060d */
[----:B------:R0:W-:Y:S04]  /*19aaf0*/  STL.64 [R1+0x4248], R2 ;  /* 0x0042480201007387 */ /* 0x0001e80000100a00 */
[----:B------:R-:W2:Y:S04]  /*19ab00*/  LDL R17, [R1+0x324] ;  /* 0x0003240001117983 */ /* 0x000ea80000100800 */
[----:B------:R-:W2:Y:S04]  /*19ab10*/  LDL R16, [R1+0xcc] ;  /* 0x0000cc0001107983 */ /* 0x000ea80000100800 */
[----:B0-----:R-:W2:Y:S04]  /*19ab20*/  LDL R2, [R1+0x328] ;  /* 0x0003280001027983 */ /* 0x001ea80000100800 */
[----:B------:R-:W2:Y:S04]  /*19ab30*/  LDL R3, [R1+0xc8] ;  /* 0x0000c80001037983 */ /* 0x000ea80000100800 */
[----:B------:R-:W2:Y:S04]  /*19ab40*/  LDL R18, [R1+0x320] ;  /* 0x0003200001127983 */ /* 0x000ea80000100800 */
[----:B------:R-:W2:Y:S04]  /*19ab50*/  LDL R56, [R1+0xd0] ;  /* 0x0000d00001387983 */ /* 0x000ea80000100800 */
[----:B------:R-:W2:Y:S01]  /*19ab60*/  LDL R57, [R1+0x31c] ;  /* 0x00031c0001397983 */ /* 0x000ea20000100800 */
[----:B---3--:R-:W-:-:S05]  /*19ab70*/  IADD3 R8, P0, PT, R19, R14, RZ ;  /* 0x0000000e13087210 */ /* 0x008fca0007f1e0ff */
[----:B------:R-:W-:-:S05]  /*19ab80*/  IMAD.X R9, R29, 0x1, R13, P0 ;  /* 0x000000011d097824 */ /* 0x000fca00000e060d */
[----:B------:R0:W-:Y:S04]  /*19ab90*/  STL.64 [R1+0x4208], R8 ;  /* 0x0042080801007387 */ /* 0x0001e80000100a00 */
[----:B------:R-:W3:Y:S04]  /*19aba0*/  LDL R53, [R1+0xd4] ;  /* 0x0000d40001357983 */ /* 0x000ee80000100800 */
[----:B------:R-:W3:Y:S01]  /*19abb0*/  LDL R19, [R1+0x318] ;  /* 0x0003180001137983 */ /* 0x000ee20000100800 */
[----:B0-----:R-:W-:-:S03]  /*19abc0*/  IADD3 R8, P0, PT, R52, R14, RZ ;  /* 0x0000000e34087210 */ /* 0x001fc60007f1e0ff */
[----:B------:R-:W3:Y:S02]  /*19abd0*/  LDL R52, [R1+0xd8] ;  /* 0x0000d80001347983 */ /* 0x000ee40000100800 */
[----:B------:R-:W-:-:S05]  /*19abe0*/  IMAD.X R9, R51, 0x1, R13, P0 ;  /* 0x0000000133097824 */ /* 0x000fca00000e060d */
[----:B------:R0:W-:Y:S02]  /*19abf0*/  STL.64 [R1+0x41d8], R8 ;  /* 0x0041d80801007387 */ /* 0x0001e40000100a00 */
[----:B0-----:R-:W-:-:S05]  /*19ac00*/  IADD3 R8, P0, PT, R48, R14, RZ ;  /* 0x0000000e30087210 */ /* 0x001fca0007f1e0ff */
[----:B------:R-:W-:-:S05]  /*19ac10*/  IMAD.X R9, R49, 0x1, R13, P0 ;  /* 0x0000000131097824 */ /* 0x000fca00000e060d */
[----:B------:R0:W-:Y:S02]  /*19ac20*/  STL.64 [R1+0x4198], R8 ;  /* 0x0041980801007387 */ /* 0x0001e40000100a00 */
[----:B0-----:R-:W-:Y:S02]  /*19ac30*/  IADD3 R8, P0, PT, R6, R14, RZ ;  /* 0x0000000e06087210 */ /* 0x001fe40007f1e0ff */
[----:B------:R-:W3:Y:S03]  /*19ac40*/  LDL R6, [R1+0x314] ;  /* 0x0003140001067983 */ /* 0x000ee60000100800 */
[----:B------:R-:W-:-:S05]  /*19ac50*/  IMAD.X R9, R7, 0x1, R13, P0 ;  /* 0x0000000107097824 */ /* 0x000fca00000e060d */
[----:B------:R0:W-:Y:S04]  /*19ac60*/  STL.64 [R1+0x4158], R8 ;  /* 0x0041580801007387 */ /* 0x0001e80000100a00 */
[----:B------:R-:W3:Y:S01]  /*19ac70*/  LDL R7, [R1+0xdc] ;  /* 0x0000dc0001077983 */ /* 0x000ee20000100800 */
[----:B0-----:R-:W-:-:S03]  /*19ac80*/  IADD3 R8, P0, PT, R60, R14, RZ ;  /* 0x0000000e3c087210 */ /* 0x001fc60007f1e0ff */
[----:B------:R-:W3:Y:S02]  /*19ac90*/  LDL R60, [R1+0x310] ;  /* 0x00031000013c7983 */ /* 0x000ee40000100800 */
[----:B------:R-:W-:-:S05]  /*19aca0*/  IMAD.X R9, R61, 0x1, R13, P0 ;  /* 0x000000013d097824 */ /* 0x000fca00000e060d */
[----:B------:R4:W-:Y:S04]  /*19acb0*/  STL.64 [R1+0x4118], R8 ;  /* 0x0041180801007387 */ /* 0x0009e80000100a00 */
[----:B------:R-:W3:Y:S01]  /*19acc0*/  LDL R61, [R1+0xe0] ;  /* 0x0000e000013d7983 */ /* 0x000ee20000100800 */
[----:B----4-:R-:W-:-:S03]  /*19acd0*/  IADD3 R8, P0, PT, R54, R14, RZ ;  /* 0x0000000e36087210 */ /* 0x010fc60007f1e0ff */
[----:B------:R-:W4:Y:S02]  /*19ace0*/  LDL R54, [R1+0x30c] ;  /* 0x00030c0001367983 */ /* 0x000f240000100800 */
[----:B--2---:R-:W-:Y:S02]  /*19acf0*/  IMAD.X R9, R55, 0x1, R13, P0 ;  /* 0x0000000137097824 */ /* 0x004fe400000e060d */
[----:B------:R-:W2:Y:S04]  /*19ad00*/  LDL R55, [R1+0xe4] ;  /* 0x0000e40001377983 */ /* 0x000ea80000100800 */
[----:B------:R0:W-:Y:S02]  /*19ad10*/  STL.64 [R1+0x40e0], R8 ;  /* 0x0040e00801007387 */ /* 0x0001e40000100a00 */
[----:B0-----:R-:W-:-:S05]  /*19ad20*/  IADD3 R8, P0, PT, R46, R14, RZ ;  /* 0x0000000e2e087210 */ /* 0x001fca0007f1e0ff */
[----:B------:R-:W-:Y:S01]  /*19ad30*/  IMAD.X R9, R4, 0x1, R13, P0 ;  /* 0x0000000104097824 */ /* 0x000fe200000e060d */
[----:B------:R-:W-:-:S04]  /*19ad40*/  IADD3 R4, P0, PT, R5, R14, RZ ;  /* 0x0000000e05047210 */ /* 0x000fc80007f1e0ff */
[----:B------:R-:W-:Y:S01]  /*19ad50*/  STL.64 [R1+0x40b0], R8 ;  /* 0x0040b00801007387 */ /* 0x000fe20000100a00 */
[----:B------:R-:W-:Y:S01]  /*19ad60*/  IMAD.X R5, R2, 0x1, R13, P0 ;  /* 0x0000000102057824 */ /* 0x000fe200000e060d */
[----:B------:R-:W-:-:S05]  /*19ad70*/  IADD3 R2, P0, PT, R3, R14, RZ ;  /* 0x0000000e03027210 */ /* 0x000fca0007f1e0ff */
[----:B------:R-:W-:-:S05]  /*19ad80*/  IMAD.X R3, R17, 0x1, R13, P0 ;  /* 0x0000000111037824 */ /* 0x000fca00000e060d */
[----:B------:R0:W-:Y:S02]  /*19ad90*/  STL.64 [R1+0x4030], R2 ;  /* 0x0040300201007387 */ /* 0x0001e40000100a00 */
[----:B0-----:R-:W-:Y:S02]  /*19ada0*/  IADD3 R2, P0, PT, R16, R14, RZ ;  /* 0x0000000e10027210 */ /* 0x001fe40007f1e0ff */
[----:B------:R-:W-:Y:S03]  /*19adb0*/  STL.64 [R1+0x4070], R4 ;  /* 0x0040700401007387 */ /* 0x000fe60000100a00 */
[----:B------:R-:W-:-:S05]  /*19adc0*/  IMAD.X R3, R18, 0x1, R13, P0 ;  /* 0x0000000112037824 */ /* 0x000fca00000e060d */
[----:B------:R0:W-:Y:S04]  /*19add0*/  STL.64 [R1+0x3ff0], R2 ;  /* 0x003ff00201007387 */ /* 0x0001e80000100a00 */
[----:B------:R-:W2:Y:S01]  /*19ade0*/  LDL R18, [R1+0x304] ;  /* 0x0003040001127983 */ /* 0x000ea20000100800 */
[----:B0-----:R-:W-:-:S03]  /*19adf0*/  IADD3 R2, P0, PT, R56, R14, RZ ;  /* 0x0000000e38027210 */ /* 0x001fc60007f1e0ff */
[----:B------:R-:W2:Y:S02]  /*19ae00*/  LDL R56, [R1+0x308] ;  /* 0x0003080001387983 */ /* 0x000ea40000100800 */
[----:B------:R-:W-:Y:S02]  /*19ae10*/  IMAD.X R3, R57, 0x1, R13, P0 ;  /* 0x0000000139037824 */ /* 0x000fe400000e060d */
[----:B------:R-:W2:Y:S04]  /*19ae20*/  LDL R57, [R1+0xe8] ;  /* 0x0000e80001397983 */ /* 0x000ea80000100800 */
[----:B------:R3:W-:Y:S02]  /*19ae30*/  STL.64 [R1+0x3fb8], R2 ;  /* 0x003fb80201007387 */ /* 0x0007e40000100a00 */
[----:B---3--:R-:W-:-:S05]  /*19ae40*/  IADD3 R2, P0, PT, R53, R14, RZ ;  /* 0x0000000e35027210 */ /* 0x008fca0007f1e0ff */
[----:B------:R-:W-:-:S05]  /*19ae50*/  IMAD.X R3, R19, 0x1, R13, P0 ;  /* 0x0000000113037824 */ /* 0x000fca00000e060d */
[----:B------:R0:W-:Y:S04]  /*19ae60*/  STL.64 [R1+0x3f88], R2 ;  /* 0x003f880201007387 */ /* 0x0001e80000100a00 */
[----:B------:R-:W3:Y:S04]  /*19ae70*/  LDL R25, [R1+0xec] ;  /* 0x0000ec0001197983 */ /* 0x000ee80000100800 */
[----:B------:R-:W3:Y:S04]  /*19ae80*/  LDL R8, [R1+0x300] ;  /* 0x0003000001087983 */ /* 0x000ee80000100800 */
[----:B------:R-:W3:Y:S04]  /*19ae90*/  LDL R9, [R1+0xf0] ;  /* 0x0000f00001097983 */ /* 0x000ee80000100800 */
[----:B------:R-:W3:Y:S04]  /*19aea0*/  LDL R19, [R1+0x2fc] ;  /* 0x0002fc0001137983 */ /* 0x000ee80000100800 */
[----:B------:R-:W3:Y:S01]  /*19aeb0*/  LDL R49, [R1+0xf4] ;  /* 0x0000f40001317983 */ /* 0x000ee20000100800 */
[----:B0-----:R-:W-:-:S03]  /*19aec0*/  IADD3 R2, P0, PT, R52, R14, RZ ;  /* 0x0000000e34027210 */ /* 0x001fc60007f1e0ff */
[----:B------:R-:W3:Y:S02]  /*19aed0*/  LDL R46, [R1+0x2f8] ;  /* 0x0002f800012e7983 */ /* 0x000ee40000100800 */
[----:B------:R-:W-:-:S05]  /*19aee0*/  IMAD.X R3, R6, 0x1, R13, P0 ;  /* 0x0000000106037824 */ /* 0x000fca00000e060d */
[----:B------:R0:W-:Y:S04]  /*19aef0*/  STL.64 [R1+0x3f48], R2 ;  /* 0x003f480201007387 */ /* 0x0001e80000100a00 */
[----:B------:R-:W3:Y:S01]  /*19af00*/  LDL R52, [R1+0xf8] ;  /* 0x0000f80001347983 */ /* 0x000ee20000100800 */
[----:B0-----:R-:W-:-:S05]  /*19af10*/  IADD3 R2, P0, PT, R7, R14, RZ ;  /* 0x0000000e07027210 */ /* 0x001fca0007f1e0ff */
[----:B------:R-:W-:-:S05]  /*19af20*/  IMAD.X R3, R60, 0x1, R13, P0 ;  /* 0x000000013c037824 */ /* 0x000fca00000e060d */
[----:B------:R0:W-:Y:S04]  /*19af30*/  STL.64 [R1+0x3f08], R2 ;  /* 0x003f080201007387 */ /* 0x0001e80000100a00 */
[----:B------:R-:W3:Y:S01]  /*19af40*/  LDL R60, [R1+0xfc] ;  /* 0x0000fc00013c7983 */ /* 0x000ee20000100800 */
[----:B------:R-:W-:-:S03]  /*19af50*/  IADD3 R4, P0, PT, R61, R14, RZ ;  /* 0x0000000e3d047210 */ /* 0x000fc60007f1e0ff */
[----:B------:R-:W3:Y:S04]  /*19af60*/  LDL R50, [R1+0x2f0] ;  /* 0x0002f00001327983 */ /* 0x000ee80000100800 */
[----:B0-----:R-:W3:Y:S04]  /*19af70*/  LDL R2, [R1+0x2f4] ;  /* 0x0002f40001027983 */ /* 0x001ee80000100800 */
[----:B------:R-:W3:Y:S01]  /*19af80*/  LDL R51, [R1+0x100] ;  /* 0x0001000001337983 */ /* 0x000ee20000100800 */
[----:B----4-:R-:W-:-:S05]  /*19af90*/  IMAD.X R5, R54, 0x1, R13, P0 ;  /* 0x0000000136057824 */ /* 0x010fca00000e060d */
[----:B------:R0:W-:Y:S04]  /*19afa0*/  STL.64 [R1+0x3ec8], R4 ;  /* 0x003ec80401007387 */ /* 0x0001e80000100a00 */
[----:B------:R-:W4:Y:S04]  /*19afb0*/  LDL R48, [R1+0x2e8] ;  /* 0x0002e80001307983 */ /* 0x000f280000100800 */
[----:B------:R-:W4:Y:S04]  /*19afc0*/  LDL R3, [R1+0x108] ;  /* 0x0001080001037983 */ /* 0x000f280000100800 */
[----:B0-----:R-:W4:Y:S04]  /*19afd0*/  LDL R4, [R1+0x2ec] ;  /* 0x0002ec0001047983 */ /* 0x001f280000100800 */
[----:B------:R-:W4:Y:S04]  /*19afe0*/  LDL R5, [R1+0x104] ;  /* 0x0001040001057983 */ /* 0x000f280000100800 */
[----:B------:R-:W4:Y:S04]  /*19aff0*/  LDL R17, [R1+0x2e4] ;  /* 0x0002e40001117983 */ /* 0x000f280000100800 */
[----:B------:R-:W4:Y:S04]  /*19b000*/  LDL R61, [R1+0x10c] ;  /* 0x00010c00013d7983 */ /* 0x000f280000100800 */
[----:B------:R-:W4:Y:S01]  /*19b010*/  LDL R54, [R1+0x2e0] ;  /* 0x0002e00001367983 */ /* 0x000f220000100800 */
[----:B--2---:R-:W-:-:S03]  /*19b020*/  IADD3 R6, P0, PT, R55, R14, RZ ;  /* 0x0000000e37067210 */ /* 0x004fc60007f1e0ff */
[----:B------:R-:W2:Y:S02]  /*19b030*/  LDL R55, [R1+0x110] ;  /* 0x0001100001377983 */ /* 0x000ea40000100800 */
[----:B------:R-:W-:Y:S01]  /*19b040*/  IMAD.X R7, R56, 0x1, R13, P0 ;  /* 0x0000000138077824 */ /* 0x000fe200000e060d */
[----:B------:R-:W-:-:S04]  /*19b050*/  IADD3 R56, P0, PT, R57, R14, RZ ;  /* 0x0000000e39387210 */ /* 0x000fc80007f1e0ff */
[----:B------:R0:W-:Y:S01]  /*19b060*/  STL.64 [R1+0x3e90], R6 ;  /* 0x003e900601007387 */ /* 0x0001e20000100a00 */
[----:B------:R-:W-:-:S03]  /*19b070*/  IMAD.X R57, R18, 0x1, R13, P0 ;  /* 0x0000000112397824 */ /* 0x000fc600000e060d */
[----:B0-----:R-:W2:Y:S04]  /*19b080*/  LDL.LU.64 R6, [R1+0x85f8] ;  /* 0x0085f80001067983 */ /* 0x001ea80000300a00 */
[----:B------:R0:W-:Y:S04]  /*19b090*/  STL.64 [R1+0x3e60], R56 ;  /* 0x003e603801007387 */ /* 0x0001e80000100a00 */
[----:B0-----:R-:W2:Y:S04]  /*19b0a0*/  LDL.LU.64 R56, [R1+0x85f0] ;  /* 0x0085f00001387983 */ /* 0x001ea80000300a00 */
[----:B------:R-:W2:Y:S04]  /*19b0b0*/  LDL R16, [R1+0x2dc] ;  /* 0x0002dc0001107983 */ /* 0x000ea80000100800 */
[----:B------:R-:W2:Y:S04]  /*19b0c0*/  LDL R53, [R1+0x114] ;  /* 0x0001140001357983 */ /* 0x000ea80000100800 */
[----:B------:R-:W2:Y:S01]  /*19b0d0*/  LDL R18, [R1+0x2d8] ;  /* 0x0002d80001127983 */ /* 0x000ea20000100800 */
[----:B---3--:R-:W-:-:S05]  /*19b0e0*/  IADD3 R24, P0, PT, R25, R14, RZ ;  /* 0x0000000e19187210 */ /* 0x008fca0007f1e0ff */
[----:B------:R-:W-:Y:S01]  /*19b0f0*/  IMAD.X R25, R8, 0x1, R13, P0 ;  /* 0x0000000108197824 */ /* 0x000fe200000e060d */
[----:B------:R-:W-:-:S05]  /*19b100*/  IADD3 R8, P0, PT, R9, R14, RZ ;  /* 0x0000000e09087210 */ /* 0x000fca0007f1e0ff */
[----:B------:R-:W-:Y:S02]  /*19b110*/  IMAD.X R9, R19, 0x1, R13, P0 ;  /* 0x0000000113097824 */ /* 0x000fe400000e060d */
[----:B------:R-:W3:Y:S04]  /*19b120*/  LDL R19, [R1+0x118] ;  /* 0x0001180001137983 */ /* 0x000ee80000100800 */
[----:B------:R-:W-:Y:S04]  /*19b130*/  STL.64 [R1+0x3e20], R24 ;  /* 0x003e201801007387 */ /* 0x000fe80000100a00 */
[----:B------:R0:W-:Y:S02]  /*19b140*/  STL.64 [R1+0x3de0], R8 ;  /* 0x003de00801007387 */ /* 0x0001e40000100a00 */
[----:B0-----:R-:W-:-:S02]  /*19b150*/  IADD3 R8, P0, PT, R49, R14, RZ ;  /* 0x0000000e31087210 */ /* 0x001fc40007f1e0ff */
[----:B------:R-:W3:Y:S03]  /*19b160*/  LDL R49, [R1+0x2d4] ;  /* 0x0002d40001317983 */ /* 0x000ee60000100800 */
[----:B------:R-:W-:-:S05]  /*19b170*/  IMAD.X R9, R46, 0x1, R13, P0 ;  /* 0x000000012e097824 */ /* 0x000fca00000e060d */
[----:B------:R0:W-:Y:S02]  /*19b180*/  STL.64 [R1+0x3da0], R8 ;  /* 0x003da00801007387 */ /* 0x0001e40000100a00 */
[----:B0-----:R-:W-:Y:S02]  /*19b190*/  IADD3 R8, P0, PT, R52, R14, RZ ;  /* 0x0000000e34087210 */ /* 0x001fe40007f1e0ff */
[----:B------:R-:W3:Y:S03]  /*19b1a0*/  LDL R52, [R1+0x120] ;  /* 0x0001200001347983 */ /* 0x000ee60000100800 */
        /* <DEDUP_REMOVED lines=9> */
[----:B----4-:R-:W-:Y:S01]  /*19b240*/  IMAD.X R9, R4, 0x1, R13, P0 ;  /* 0x0000000104097824 */ /* 0x010fe200000e060d */
[----:B------:R-:W-:-:S05]  /*19b250*/  IADD3 R4, P0, PT, R5, R14, RZ ;  /* 0x0000000e05047210 */ /* 0x000fca0007f1e0ff */
        /* <DEDUP_REMOVED lines=22> */
[----:B------:R-:W2:Y:S01]  /*19b3c0*/  LDL R18, [R1+0x2b4] ;  /* 0x0002b40001127983 */ /* 0x000ea20000100800 */
[----:B---3--:R-:W-:Y:S02]  /*19b3d0*/  IADD3 R4, P0, PT, R19, R14, RZ ;  /* 0x0000000e13047210 */ /* 0x008fe40007f1e0ff */
[----:B------:R-:W-:-:S03]  /*19b3e0*/  SHF.R.S32.HI R19, RZ, 0x1f, R6 ;  /* 0x0000001fff137819 */ /* 0x000fc60000011406 */
        /* <DEDUP_REMOVED lines=8> */
[----:B------:R-:W-:-:S05]  /*19b470*/  IMAD.X R5, R46, 0x1, R13, P0 ;  /* 0x000000012e057824 */ /* 0x000fca00000e060d */
[----:B------:R0:W-:Y:S04]  /*19b480*/  STL.64 [R1+0x3ac8], R4 ;  /* 0x003ac80401007387 */ /* 0x0001e80000100a00 */
[----:B------:R-:W3:Y:S04]  /*19b490*/  LDL R51, [R1+0x140] ;  /* 0x0001400001337983 */ /* 0x000ee80000100800 */
[----:B------:R-:W3:Y:S01]  /*19b4a0*/  LDL R8, [R1+0x2ac] ;  /* 0x0002ac0001087983 */ /* 0x000ee20000100800 */
[----:B0-----:R-:W-:-:S03]  /*19b4b0*/  IADD3 R4, P0, PT, R2, R14, RZ ;  /* 0x0000000e02047210 */ /* 0x001fc60007f1e0ff */
[----:B------:R-:W3:Y:S02]  /*19b4c0*/  LDL R46, [R1+0x144] ;  /* 0x00014400012e7983 */ /* 0x000ee40000100800 */
[--C-:B------:R-:W-:Y:S01]  /*19b4d0*/  IMAD.X R5, R60, 0x1, R13.reuse, P0 ;  /* 0x000000013c057824 */ /* 0x100fe200000e060d */
[----:B------:R-:W-:Y:S02]  /*19b4e0*/  SHF.R.S32.HI R60, RZ, 0x1f, R56 ;  /* 0x0000001fff3c7819 */ /* 0x000fe40000011438 */
[-C--:B------:R-:W-:Y:S02]  /*19b4f0*/  IADD3 R24, P0, PT, R56, R14.reuse, RZ ;  /* 0x0000000e38187210 */ /* 0x080fe40007f1e0ff */
[----:B------:R0:W-:Y:S03]  /*19b500*/  STL.64 [R1+0x3ae8], R4 ;  /* 0x003ae80401007387 */ /* 0x0001e60000100a00 */
[----:B------:R-:W-:Y:S01]  /*19b510*/  IMAD.X R25, R60, 0x1, R13, P0 ;  /* 0x000000013c197824 */ /* 0x000fe200000e060d */
[----:B------:R-:W3:Y:S04]  /*19b520*/  LDL R48, [R1+0x2a4] ;  /* 0x0002a40001307983 */ /* 0x000ee80000100800 */
[----:B------:R-:W3:Y:S04]  /*19b530*/  LDL R2, [R1+0x14c] ;  /* 0x00014c0001027983 */ /* 0x000ee80000100800 */
[----:B0-----:R-:W3:Y:S04]  /*19b540*/  LDL R4, [R1+0x2a8] ;  /* 0x0002a80001047983 */ /* 0x001ee80000100800 */
[----:B------:R-:W3:Y:S04]  /*19b550*/  LDL R5, [R1+0x148] ;  /* 0x0001480001057983 */ /* 0x000ee80000100800 */
[----:B------:R-:W3:Y:S04]  /*19b560*/  LDL R60, [R1+0x2a0] ;  /* 0x0002a000013c7983 */ /* 0x000ee80000100800 */
[----:B------:R4:W-:Y:S02]  /*19b570*/  STL.64 [R1+0x3b08], R24 ;  /* 0x003b081801007387 */ /* 0x0009e40000100a00 */
[----:B----4-:R-:W-:-:S05]  /*19b580*/  IADD3 R24, P0, PT, R61, R14, RZ ;  /* 0x0000000e3d187210 */ /* 0x010fca0007f1e0ff */
[----:B------:R-:W-:-:S05]  /*19b590*/  IMAD.X R25, R54, 0x1, R13, P0 ;  /* 0x0000000136197824 */ /* 0x000fca00000e060d */
[----:B------:R2:W-:Y:S04]  /*19b5a0*/  STL.64 [R1+0x3b28], R24 ;  /* 0x003b281801007387 */ /* 0x0005e80000100a00 */
        /* <DEDUP_REMOVED lines=10> */
[----:B------:R-:W2:Y:S01]  /*19b650*/  LDL R49, [R1+0x298] ;  /* 0x0002980001317983 */ /* 0x000ea20000100800 */
[----:B0-----:R-:W-:-:S05]  /*19b660*/  IADD3 R16, P0, PT, R53, R14, RZ ;  /* 0x0000000e35107210 */ /* 0x001fca0007f1e0ff */
[----:B------:R-:W-:-:S05]  /*19b670*/  IMAD.X R17, R18, 0x1, R13, P0 ;  /* 0x0000000112117824 */ /* 0x000fca00000e060d */
[----:B------:R0:W-:Y:S04]  /*19b680*/  STL.64 [R1+0x3918], R16 ;  /* 0x0039181001007387 */ /* 0x0001e80000100a00 */
[----:B0-----:R-:W2:Y:S04]  /*19b690*/  LDL.LU R17, [R1+0x85e0] ;  /* 0x0085e00001117983 */ /* 0x001ea80000300800 */
[----:B------:R-:W2:Y:S04]  /*19b6a0*/  LDL R9, [R1+0x158] ;  /* 0x0001580001097983 */ /* 0x000ea80000100800 */
[----:B------:R-:W2:Y:S04]  /*19b6b0*/  LDL R3, [R1+0x294] ;  /* 0x0002940001037983 */ /* 0x000ea80000100800 */
[----:B------:R-:W2:Y:S01]  /*19b6c0*/  LDL R16, [R1+0x15c] ;  /* 0x00015c0001107983 */ /* 0x000ea20000100800 */
[----:B---3--:R-:W-:-:S03]  /*19b6d0*/  IADD3 R18, P0, PT, R19, R14, RZ ;  /* 0x0000000e13127210 */ /* 0x008fc60007f1e0ff */
[----:B------:R-:W3:Y:S02]  /*19b6e0*/  LDL R53, [R1+0x290] ;  /* 0x0002900001357983 */ /* 0x000ee40000100800 */
[----:B------:R-:W-:-:S05]  /*19b6f0*/  IMAD.X R19, R52, 0x1, R13, P0 ;  /* 0x0000000134137824 */ /* 0x000fca00000e060d */
[----:B------:R0:W-:Y:S04]  /*19b700*/  STL.64 [R1+0x3938], R18 ;  /* 0x0039381201007387 */ /* 0x0001e80000100a00 */
[----:B------:R-:W3:Y:S04]  /*19b710*/  LDL R52, [R1+0x164] ;  /* 0x0001640001347983 */ /* 0x000ee80000100800 */
[----:B0-----:R-:W3:Y:S04]  /*19b720*/  LDL R18, [R1+0x160] ;  /* 0x0001600001127983 */ /* 0x001ee80000100800 */
[----:B------:R-:W3:Y:S01]  /*19b730*/  LDL R19, [R1+0x28c] ;  /* 0x00028c0001137983 */ /* 0x000ee20000100800 */
[----:B------:R-:W-:-:S05]  /*19b740*/  IADD3 R50, P0, PT, R51, R14, RZ ;  /* 0x0000000e33327210 */ /* 0x000fca0007f1e0ff */
[----:B------:R-:W-:-:S05]  /*19b750*/  IMAD.X R51, R8, 0x1, R13, P0 ;  /* 0x0000000108337824 */ /* 0x000fca00000e060d */
[----:B------:R0:W-:Y:S02]  /*19b760*/  STL.64 [R1+0x3958], R50 ;  /* 0x0039583201007387 */ /* 0x0001e40000100a00 */
[-C--:B0-----:R-:W-:Y:S02]  /*19b770*/  IADD3 R50, P0, PT, R46, R14.reuse, RZ ;  /* 0x0000000e2e327210 */ /* 0x081fe40007f1e0ff */
[----:B------:R-:W3:Y:S03]  /*19b780*/  LDL R46, [R1+0x168] ;  /* 0x00016800012e7983 */ /* 0x000ee60000100800 */
[----:B------:R-:W-:Y:S01]  /*19b790*/  IMAD.X R51, R4, 0x1, R13, P0 ;  /* 0x0000000104337824 */ /* 0x000fe200000e060d */
[----:B------:R-:W-:-:S04]  /*19b7a0*/  IADD3 R4, P0, PT, R5, R14, RZ ;  /* 0x0000000e05047210 */ /* 0x000fc80007f1e0ff */
[----:B------:R0:W-:Y:S01]  /*19b7b0*/  STL.64 [R1+0x3998], R50 ;  /* 0x0039983201007387 */ /* 0x0001e20000100a00 */
[----:B------:R-:W-:Y:S01]  /*19b7c0*/  IMAD.X R5, R48, 0x1, R13, P0 ;  /* 0x0000000130057824 */ /* 0x000fe200000e060d */
[----:B0-----:R-:W-:-:S05]  /*19b7d0*/  IADD3 R50, P0, PT, R2, R14, RZ ;  /* 0x0000000e02327210 */ /* 0x001fca0007f1e0ff */
[----:B------:R-:W-:Y:S01]  /*19b7e0*/  IMAD.X R51, R60, 0x1, R13, P0 ;  /* 0x000000013c337824 */ /* 0x000fe200000e060d */
[----:B------:R0:W-:Y:S04]  /*19b7f0*/  STL.64 [R1+0x39b8], R4 ;  /* 0x0039b80401007387 */ /* 0x0001e80000100a00 */
[----:B0-----:R-:W3:Y:S04]  /*19b800*/  LDL R4, [R1+0x16c] ;  /* 0x00016c0001047983 */ /* 0x001ee80000100800 */
[----:B------:R-:W3:Y:S04]  /*19b810*/  LDL R5, [R1+0x170] ;  /* 0x0001700001057983 */ /* 0x000ee80000100800 */
[----:B------:R0:W-:Y:S04]  /*19b820*/  STL.64 [R1+0x39d8], R50 ;  /* 0x0039d83201007387 */ /* 0x0001e80000100a00 */
[----:B0-----:R-:W3:Y:S04]  /*19b830*/  LDL R50, [R1+0x27c] ;  /* 0x00027c0001327983 */ /* 0x001ee80000100800 */
[----:B------:R-:W3:Y:S01]  /*19b840*/  LDL R51, [R1+0x174] ;  /* 0x0001740001337983 */ /* 0x000ee20000100800 */
[----:B----4-:R-:W-:-:S05]  /*19b850*/  IADD3 R60, P0, PT, R61, R14, RZ ;  /* 0x0000000e3d3c7210 */ /* 0x010fca0007f1e0ff */
[----:B------:R-:W-:-:S05]  /*19b860*/  IMAD.X R61, R54, 0x1, R13, P0 ;  /* 0x00000001363d7824 */ /* 0x000fca00000e060d */
[----:B------:R2:W-:Y:S04]  /*19b870*/  STL.64 [R1+0x39f8], R60 ;  /* 0x0039f83c01007387 */ /* 0x0005e80000100a00 */
[----:B------:R-:W4:Y:S04]  /*19b880*/  LDL R48, [R1+0x178] ;  /* 0x0001780001307983 */ /* 0x000f280000100800 */
[----:B------:R-:W4:Y:S01]  /*19b890*/  LDL R54, [R1+0x274] ;  /* 0x0002740001367983 */ /* 0x000f220000100800 */
[----:B--2---:R-:W-:-:S03]  /*19b8a0*/  IADD3 R60, P0, PT, R55, R14, RZ ;  /* 0x0000000e373c7210 */ /* 0x004fc60007f1e0ff */
[----:B------:R-:W2:Y:S04]  /*19b8b0*/  LDL R2, [R1+0x270] ;  /* 0x0002700001027983 */ /* 0x000ea80000100800 */
[----:B------:R-:W2:Y:S01]  /*19b8c0*/  LDL R55, [R1+0x17c] ;  /* 0x00017c0001377983 */ /* 0x000ea20000100800 */
[----:B------:R-:W-:-:S05]  /*19b8d0*/  IMAD.X R61, R49, 0x1, R13, P0 ;  /* 0x00000001313d7824 */ /* 0x000fca00000e060d */
[----:B------:R0:W-:Y:S04]  /*19b8e0*/  STL.64 [R1+0x3798], R60 ;  /* 0x0037983c01007387 */ /* 0x0001e80000100a00 */
[----:B0-----:R-:W2:Y:S04]  /*19b8f0*/  LDL.LU.64 R60, [R1+0x85d8] ;  /* 0x0085d800013c7983 */ /* 0x001ea80000300a00 */
[----:B------:R-:W2:Y:S01]  /*19b900*/  LDL R49, [R1+0x180] ;  /* 0x0001800001317983 */ /* 0x000ea20000100800 */
[----:B------:R-:W-:-:S05]  /*19b910*/  IADD3 R8, P0, PT, R9, R14, RZ ;  /* 0x0000000e09087210 */ /* 0x000fca0007f1e0ff */
[----:B------:R-:W-:-:S05]  /*19b920*/  IMAD.X R9, R3, 0x1, R13, P0 ;  /* 0x0000000103097824 */ /* 0x000fca00000e060d */
[----:B------:R0:W-:Y:S04]  /*19b930*/  STL.64 [R1+0x37b8], R8 ;  /* 0x0037b80801007387 */ /* 0x0001e80000100a00 */
[----:B------:R-:W2:Y:S01]  /*19b940*/  LDL R3, [R1+0x188] ;  /* 0x0001880001037983 */ /* 0x000ea20000100800 */
[----:B0-----:R-:W-:-:S03]  /*19b950*/  IADD3 R8, P0, PT, R16, R14, RZ ;  /* 0x0000000e10087210 */ /* 0x001fc60007f1e0ff */
[----:B------:R-:W2:Y:S02]  /*19b960*/  LDL.LU R16, [R1+0x250] ;  /* 0x0002500001107983 */ /* 0x000ea40000300800 */
[----:B---3--:R-:W-:-:S05]  /*19b970*/  IMAD.X R9, R53, 0x1, R13, P0 ;  /* 0x0000000135097824 */ /* 0x008fca00000e060d */
[----:B------:R0:W-:Y:S02]  /*19b980*/  STL.64 [R1+0x37d8], R8 ;  /* 0x0037d80801007387 */ /* 0x0001e40000100a00 */
[----:B0-----:R-:W-:-:S05]  /*19b990*/  IADD3 R8, P0, PT, R18, R14, RZ ;  /* 0x0000000e12087210 */ /* 0x001fca0007f1e0ff */
[----:B------:R-:W-:-:S05]  /*19b9a0*/  IMAD.X R9, R19, 0x1, R13, P0 ;  /* 0x0000000113097824 */ /* 0x000fca00000e060d */
[----:B------:R0:W-:Y:S04]  /*19b9b0*/  STL.64 [R1+0x37f8], R8 ;  /* 0x0037f80801007387 */ /* 0x0001e80000100a00 */
[----:B------:R-:W3:Y:S04]  /*19b9c0*/  LDL R18, [R1+0x260] ;  /* 0x0002600001127983 */ /* 0x000ee80000100800 */
[----:B------:R-:W2:Y:S04]  /*19b9d0*/  LDL R19, [R1+0x190] ;  /* 0x0001900001137983 */ /* 0x000ea80000100800 */
[----:B0-----:R-:W2:Y:S01]  /*19b9e0*/  LDL R9, [R1+0x288] ;  /* 0x0002880001097983 */ /* 0x001ea20000100800 */
[----:B------:R-:W-:-:S03]  /*19b9f0*/  IADD3 R8, P0, PT, R52, R14, RZ ;  /* 0x0000000e34087210 */ /* 0x000fc60007f1e0ff */
[----:B------:R-:W3:Y:S04]  /*19ba00*/  LDL R53, [R1+0x25c] ;  /* 0x00025c0001357983 */ /* 0x000ee80000100800 */
[----:B------:R-:W3:Y:S01]  /*19ba10*/  LDL R52, [R1+0x194] ;  /* 0x0001940001347983 */ /* 0x000ee20000100800 */
[----:B--2---:R-:W-:-:S05]  /*19ba20*/  IMAD.X R9, R9, 0x1, R13, P0 ;  /* 0x0000000109097824 */ /* 0x004fca00000e060d */
[----:B------:R0:W-:Y:S04]  /*19ba30*/  STL.64 [R1+0x3818], R8 ;  /* 0x0038180801007387 */ /* 0x0001e80000100a00 */
[----:B0-----:R-:W2:Y:S01]  /*19ba40*/  LDL R9, [R1+0x284] ;  /* 0x0002840001097983 */ /* 0x001ea20000100800 */
[----:B------:R-:W-:-:S03]  /*19ba50*/  IADD3 R8, P0, PT, R46, R14, RZ ;  /* 0x0000000e2e087210 */ /* 0x000fc60007f1e0ff */
[----:B------:R-:W3:Y:S02]  /*19ba60*/  LDL R46, [R1+0x254] ;  /* 0x00025400012e7983 */ /* 0x000ee40000100800 */
[----:B--2---:R-:W-:-:S05]  /*19ba70*/  IMAD.X R9, R9, 0x1, R13, P0 ;  /* 0x0000000109097824 */ /* 0x004fca00000e060d */
[----:B------:R0:W-:Y:S02]  /*19ba80*/  STL.64 [R1+0x3838], R8 ;  /* 0x0038380801007387 */ /* 0x0001e40000100a00 */
[----:B0-----:R-:W-:-:S05]  /*19ba90*/  IADD3 R8, P0, PT, R4, R14, RZ ;  /* 0x0000000e04087210 */ /* 0x001fca0007f1e0ff */
[----:B------:R-:W-:Y:S01]  /*19baa0*/  IMAD.X R9, R60, 0x1, R13, P0 ;  /* 0x000000013c097824 */ /* 0x000fe200000e060d */
[----:B------:R-:W-:-:S05]  /*19bab0*/  IADD3 R4, P0, PT, R5, R14, RZ ;  /* 0x0000000e05047210 */ /* 0x000fca0007f1e0ff */
[----:B------:R-:W-:Y:S01]  /*19bac0*/  IMAD.X R5, R50, 0x1, R13, P0 ;  /* 0x0000000132057824 */ /* 0x000fe200000e060d */
[----:B------:R0:W-:Y:S04]  /*19bad0*/  STL.64 [R1+0x3858], R8 ;  /* 0x0038580801007387 */ /* 0x0001e80000100a00 */
[----:B0-----:R-:W2:Y:S04]  /*19bae0*/  LDL.LU.64 R8, [R1+0x85d0] ;  /* 0x0085d00001087983 */ /* 0x001ea80000300a00 */
[----:B------:R0:W-:Y:S04]  /*19baf0*/  STL.64 [R1+0x3878], R4 ;  /* 0x0038780401007387 */ /* 0x0001e80000100a00 */
[----:B0-----:R-:W2:Y:S01]  /*19bb00*/  LDL.LU.64 R4, [R1+0x85c8] ;  /* 0x0085c80001047983 */ /* 0x001ea20000300a00 */
[----:B------:R-:W-:-:S05]  /*19bb10*/  IADD3 R50, P0, PT, R51, R14, RZ ;  /* 0x0000000e33327210 */ /* 0x000fca0007f1e0ff */
[----:B--2---:R-:W-:Y:S01]  /*19bb20*/  IMAD.X R51, R5, 0x1, R13, P0 ;  /* 0x0000000105337824 */ /* 0x004fe200000e060d */
[----:B------:R0:W-:Y:S04]  /*19bb30*/  STL [R1+0x84dc], R5 ;  /* 0x0084dc0501007387 */ /* 0x0001e80000100800 */
[----:B0-----:R-:W2:Y:S04]  /*19bb40*/  LDL.LU R5, [R1+0x18c] ;  /* 0x00018c0001057983 */ /* 0x001ea80000300800 */
[----:B------:R4:W-:Y:S02]  /*19bb50*/  STL.64 [R1+0x3898], R50 ;  /* 0x0038983201007387 */ /* 0x0009e40000100a00 */
[----:B----4-:R-:W-:-:S05]  /*19bb60*/  IADD3 R50, P0, PT, R48, R14, RZ ;  /* 0x0000000e30327210 */ /* 0x010fca0007f1e0ff */
[----:B------:R-:W-:Y:S01]  /*19bb70*/  IMAD.X R51, R54, 0x1, R13, P0 ;  /* 0x0000000136337824 */ /* 0x000fe200000e060d */
[----:B------:R-:W-:-:S05]  /*19bb80*/  IADD3 R54, P0, PT, R55, R14, RZ ;  /* 0x0000000e37367210 */ /* 0x000fca0007f1e0ff */
[----:B------:R-:W-:Y:S01]  /*19bb90*/  IMAD.X R55, R2, 0x1, R13, P0 ;  /* 0x0000000102377824 */ /* 0x000fe200000e060d */
[----:B------:R0:W-:Y:S01]  /*19bba0*/  STL.64 [R1+0x3688], R50 ;  /* 0x0036883201007387 */ /* 0x0001e20000100a00 */
[----:B------:R-:W-:-:S03]  /*19bbb0*/  IADD3 R48, P0, PT, R49, R14, RZ ;  /* 0x0000000e31307210 */ /* 0x000fc60007f1e0ff */
[----:B0-----:R-:W4:Y:S04]  /*19bbc0*/  LDL.LU.64 R50, [R1+0x85c0] ;  /* 0x0085c00001327983 */ /* 0x001f280000300a00 */
[----:B------:R0:W-:Y:S04]  /*19bbd0*/  STL.64 [R1+0x36a8], R54 ;  /* 0x0036a83601007387 */ /* 0x0001e80000100a00 */
[----:B0-----:R-:W2:Y:S04]  /*19bbe0*/  LDL.LU.64 R54, [R1+0x85b8] ;  /* 0x0085b80001367983 */ /* 0x001ea80000300a00 */
[----:B------:R-:W2:Y:S02]  /*19bbf0*/  LDL R49, [R1+0x26c] ;  /* 0x00026c0001317983 */ /* 0x000ea40000100800 */
[----:B--2---:R-:W-:Y:S01]  /*19bc00*/  IMAD.X R49, R49, 0x1, R13, P0 ;  /* 0x0000000131317824 */ /* 0x004fe200000e060d */
[----:B------:R-:W-:-:S04]  /*19bc10*/  SHF.R.S32.HI R2, RZ, 0x1f, R55 ;  /* 0x0000001fff027819 */ /* 0x000fc80000011437 */
[----:B------:R0:W-:Y:S02]  /*19bc20*/  STL.64 [R1+0x36c8], R48 ;  /* 0x0036c83001007387 */ /* 0x0001e40000100a00 */
[----:B0-----:R-:W-:-:S05]  /*19bc30*/  IADD3 R48, P0, PT, R55, R14, RZ ;  /* 0x0000000e37307210 */ /* 0x001fca0007f1e0ff */
[----:B------:R-:W-:Y:S01]  /*19bc40*/  IMAD.X R49, R2, 0x1, R13, P0 ;  /* 0x0000000102317824 */ /* 0x000fe200000e060d */
[----:B------:R-:W-:-:S04]  /*19bc50*/  IADD3 R2, P0, PT, R3, R14, RZ ;  /* 0x0000000e03027210 */ /* 0x000fc80007f1e0ff */
[----:B------:R0:W-:Y:S04]  /*19bc60*/  STL.64 [R1+0x36e8], R48 ;  /* 0x0036e83001007387 */ /* 0x0001e80000100a00 */
[----:B0-----:R-:W2:Y:S04]  /*19bc70*/  LDL.LU.64 R48, [R1+0x85b0] ;  /* 0x0085b00001307983 */ /* 0x001ea80000300a00 */
[----:B------:R0:W-:Y:S04]  /*19bc80*/  STL [R1+0x84c0], R55 ;  /* 0x0084c03701007387 */ /* 0x0001e80000100800 */
[----:B0-----:R-:W2:Y:S04]  /*19bc90*/  LDL.LU R55, [R1+0x1ac] ;  /* 0x0001ac0001377983 */ /* 0x001ea80000300800 */
[----:B------:R-:W2:Y:S02]  /*19bca0*/  LDL R3, [R1+0x264] ;  /* 0x0002640001037983 */ /* 0x000ea40000100800 */
[----:B--2---:R-:W-:-:S05]  /*19bcb0*/  IMAD.X R3, R3, 0x1, R13, P0 ;  /* 0x0000000103037824 */ /* 0x004fca00000e060d */
[----:B------:R0:W-:Y:S02]  /*19bcc0*/  STL.64 [R1+0x3708], R2 ;  /* 0x0037080201007387 */ /* 0x0001e40000100a00 */
[----:B0-----:R-:W-:-:S05]  /*19bcd0*/  IADD3 R2, P0, PT, R5, R14, RZ ;  /* 0x0000000e05027210 */ /* 0x001fca0007f1e0ff */
[--C-:B---3--:R-:W-:Y:S01]  /*19bce0*/  IMAD.X R3, R18, 0x1, R13.reuse, P0 ;  /* 0x0000000112037824 */ /* 0x108fe200000e060d */
[-C--:B------:R-:W-:Y:S01]  /*19bcf0*/  IADD3 R18, P0, PT, R19, R14.reuse, RZ ;  /* 0x0000000e13127210 */ /* 0x080fe20007f1e0ff */
[----:B------:R0:W-:Y:S04]  /*19bd00*/  STL [R1+0x84e0], R5 ;  /* 0x0084e00501007387 */ /* 0x0001e80000100800 */
[----:B------:R-:W-:Y:S01]  /*19bd10*/  IMAD.X R19, R53, 0x1, R13, P0 ;  /* 0x0000000135137824 */ /* 0x000fe200000e060d */
[----:B0-----:R-:W2:Y:S04]  /*19bd20*/  LDL.LU R5, [R1+0x198] ;  /* 0x0001980001057983 */ /* 0x001ea80000300800 */
[----:B------:R0:W-:Y:S04]  /*19bd30*/  STL.64 [R1+0x3728], R2 ;  /* 0x0037280201007387 */ /* 0x0001e80000100a00 */
[----:B0-----:R-:W3:Y:S04]  /*19bd40*/  LDL.LU.64 R2, [R1+0x85a8] ;  /* 0x0085a80001027983 */ /* 0x001ee80000300a00 */
[----:B------:R0:W-:Y:S04]  /*19bd50*/  STL.64 [R1+0x3748], R18 ;  /* 0x0037481201007387 */ /* 0x0001e80000100a00 */
[----:B0-----:R-:W2:Y:S04]  /*19bd60*/  LDL.LU.64 R18, [R1+0x85a0] ;  /* 0x0085a00001127983 */ /* 0x001ea80000300a00 */
[----:B------:R-:W2:Y:S01]  /*19bd70*/  LDL R53, [R1+0x258] ;  /* 0x0002580001357983 */ /* 0x000ea20000100800 */
[----:B------:R-:W-:-:S05]  /*19bd80*/  IADD3 R52, P0, PT, R52, R14, RZ ;  /* 0x0000000e34347210 */ /* 0x000fca0007f1e0ff */
[----:B--2---:R-:W-:-:S05]  /*19bd90*/  IMAD.X R53, R53, 0x1, R13, P0 ;  /* 0x0000000135357824 */ /* 0x004fca00000e060d */
        /* <DEDUP_REMOVED lines=10> */
[----:B0-----:R-:W2:Y:S01]  /*19be40*/  LDL.LU R53, [R1+0x8598] ;  /* 0x0085980001357983 */ /* 0x001ea20000300800 */
[----:B------:R-:W-:Y:S01]  /*19be50*/  IADD3 R52, P0, PT, R57, R14, RZ ;  /* 0x0000000e39347210 */ /* 0x000fe20007f1e0ff */
[----:B--2---:R-:W-:Y:S01]  /*19be60*/  IMAD.MOV.U32 R46, RZ, RZ, R53 ;  /* 0x000000ffff2e7224 */ /* 0x004fe200078e0035 */
[----:B------:R-:W-:-:S05]  /*19be70*/  SHF.R.S32.HI R53, RZ, 0x1f, R57 ;  /* 0x0000001fff357819 */ /* 0x000fca0000011439 */
[----:B------:R-:W-:-:S05]  /*19be80*/  IMAD.X R53, R53, 0x1, R13, P0 ;  /* 0x0000000135357824 */ /* 0x000fca00000e060d */
[----:B------:R0:W-:Y:S04]  /*19be90*/  STL.64 [R1+0x35d0], R52 ;  /* 0x0035d03401007387 */ /* 0x0001e80000100a00 */
[----:B0-----:R-:W2:Y:S04]  /*19bea0*/  LDL.LU.64 R52, [R1+0x8590] ;  /* 0x0085900001347983 */ /* 0x001ea80000300a00 */
[----:B------:R0:W-:Y:S02]  /*19beb0*/  STL.64 [R1+0x84f8], R56 ;  /* 0x0084f83801007387 */ /* 0x0001e40000100a00 */
[----:B0-----:R-:W-:Y:S01]  /*19bec0*/  IMAD.MOV.U32 R57, RZ, RZ, R22 ;  /* 0x000000ffff397224 */ /* 0x001fe200078e0016 */
[----:B------:R-:W-:Y:S01]  /*19bed0*/  IADD3 R22, P0, PT, R61, R14, RZ ;  /* 0x0000000e3d167210 */ /* 0x000fe20007f1e0ff */
[----:B------:R-:W-:Y:S01]  /*19bee0*/  IMAD.MOV.U32 R56, RZ, RZ, R23 ;  /* 0x000000ffff387224 */ /* 0x000fe200078e0017 */
[----:B------:R-:W-:-:S05]  /*19bef0*/  SHF.R.S32.HI R23, RZ, 0x1f, R61 ;  /* 0x0000001fff177819 */ /* 0x000fca000001143d */
[----:B------:R-:W-:-:S05]  /*19bf00*/  IMAD.X R23, R23, 0x1, R13, P0 ;  /* 0x0000000117177824 */ /* 0x000fca00000e060d */
[----:B------:R0:W-:Y:S04]  /*19bf10*/  STL.64 [R1+0x35f0], R22 ;  /* 0x0035f01601007387 */ /* 0x0001e80000100a00 */
[----:B0-----:R-:W2:Y:S04]  /*19bf20*/  LDL.LU.64 R22, [R1+0x8588] ;  /* 0x0085880001167983 */ /* 0x001ea80000300a00 */
[----:B------:R0:W-:Y:S04]  /*19bf30*/  STL.64 [R1+0x84d0], R60 ;  /* 0x0084d03c01007387 */ /* 0x0001e80000100a00 */
[----:B------:R1:W-:Y:S01]  /*19bf40*/  STL.64 [R1+0x84c8], R54 ;  /* 0x0084c83601007387 */ /* 0x0003e20000100a00 */
[----:B0-----:R-:W-:Y:S01]  /*19bf50*/  IMAD.MOV.U32 R60, RZ, RZ, R20 ;  /* 0x000000ffff3c7224 */ /* 0x001fe200078e0014 */
[----:B------:R-:W-:Y:S01]  /*19bf60*/  IADD3 R20, P0, PT, R55, R14, RZ ;  /* 0x0000000e37147210 */ /* 0x000fe20007f1e0ff */
[----:B-1----:R-:W-:-:S02]  /*19bf70*/  IMAD.MOV.U32 R54, RZ, RZ, R12 ;  /* 0x000000ffff367224 */ /* 0x002fc400078e000c */
[----:B------:R-:W3:Y:S01]  /*19bf80*/  LDL.LU R12, [R1+0x8584] ;  /* 0x00858400010c7983 */ /* 0x000ee20000300800 */
[----:B------:R-:W-:-:S03]  /*19bf90*/  IMAD.MOV.U32 R55, RZ, RZ, R58 ;  /* 0x000000ffff377224 */ /* 0x000fc600078e003a */
[----:B------:R-:W3:Y:S01]  /*19bfa0*/  LDL.LU R58, [R1+0x8580] ;  /* 0x00858000013a7983 */ /* 0x000ee20000300800 */
[----:B------:R-:W-:Y:S02]  /*19bfb0*/  IMAD.MOV.U32 R61, RZ, RZ, R21 ;  /* 0x000000ffff3d7224 */ /* 0x000fe400078e0015 */
[----:B--2---:R-:W-:-:S05]  /*19bfc0*/  IMAD.X R21, R22, 0x1, R13, P0 ;  /* 0x0000000116157824 */ /* 0x004fca00000e060d */
[----:B------:R0:W-:Y:S02]  /*19bfd0*/  STL.64 [R1+0x3610], R20 ;  /* 0x0036101401007387 */ /* 0x0001e40000100a00 */
[----:B0-----:R-:W-:Y:S02]  /*19bfe0*/  IADD3 R20, P0, PT, R8, R14, RZ ;  /* 0x0000000e08147210 */ /* 0x001fe40007f1e0ff */
[----:B------:R-:W-:-:S05]  /*19bff0*/  SHF.R.S32.HI R21, RZ, 0x1f, R8 ;  /* 0x0000001fff157819 */ /* 0x000fca0000011408 */
[----:B------:R-:W-:-:S05]  /*19c000*/  IMAD.X R21, R21, 0x1, R13, P0 ;  /* 0x0000000115157824 */ /* 0x000fca00000e060d */
[----:B------:R0:W-:Y:S04]  /*19c010*/  STL.64 [R1+0x3630], R20 ;  /* 0x0036301401007387 */ /* 0x0001e80000100a00 */
[----:B------:R3:W-:Y:S01]  /*19c020*/  STL.64 [R1+0x84a0], R22 ;  /* 0x0084a01601007387 */ /* 0x0007e20000100a00 */
[----:B0-----:R-:W-:Y:S01]  /*19c030*/  IADD3 R20, P0, PT, R23, R14, RZ ;  /* 0x0000000e17147210 */ /* 0x001fe20007f1e0ff */
[----:B---3--:R-:W-:-:S04]  /*19c040*/  IMAD.MOV.U32 R22, RZ, RZ, R12 ;  /* 0x000000ffff167224 */ /* 0x008fc800078e000c */
[----:B------:R-:W-:Y:S02]  /*19c050*/  IMAD.X R21, R58, 0x1, R13, P0 ;  /* 0x000000013a157824 */ /* 0x000fe400000e060d */
[----:B------:R-:W-:Y:S02]  /*19c060*/  IMAD.MOV.U32 R23, RZ, RZ, R9 ;  /* 0x000000ffff177224 */ /* 0x000fe400078e0009 */
[----:B------:R-:W2:Y:S04]  /*19c070*/  LDL.LU R9, [R1+0x857c] ;  /* 0x00857c0001097983 */ /* 0x000ea80000300800 */
[----:B------:R-:W3:Y:S04]  /*19c080*/  LDL.LU R12, [R1+0x8578] ;  /* 0x00857800010c7983 */ /* 0x000ee80000300800 */
[----:B------:R0:W-:Y:S02]  /*19c090*/  STL.64 [R1+0x3650], R20 ;  /* 0x0036501401007387 */ /* 0x0001e40000100a00 */
[----:B0-----:R-:W-:-:S05]  /*19c0a0*/  IADD3 R20, P0, PT, R22, R14, RZ ;  /* 0x0000000e16147210 */ /* 0x001fca0007f1e0ff */
[----:B------:R-:W-:-:S05]  /*19c0b0*/  IMAD.X R21, R59, 0x1, R13, P0 ;  /* 0x000000013b157824 */ /* 0x000fca00000e060d */
[----:B------:R0:W-:Y:S04]  /*19c0c0*/  STL.64 [R1+0x3670], R20 ;  /* 0x0036701401007387 */ /* 0x0001e80000100a00 */
[----:B0-----:R-:W2:Y:S04]  /*19c0d0*/  LDL.LU.64 R20, [R1+0x8570] ;  /* 0x0085700001147983 */ /* 0x001ea80000300a00 */
[----:B------:R0:W-:Y:S02]  /*19c0e0*/  STL.64 [R1+0x8490], R58 ;  /* 0x0084903a01007387 */ /* 0x0001e40000100a00 */
[----:B0-----:R-:W-:-:S02]  /*19c0f0*/  IMAD.MOV.U32 R58, RZ, RZ, R10 ;  /* 0x000000ffff3a7224 */ /* 0x001fc400078e000a */
[----:B------:R-:W-:Y:S01]  /*19c100*/  IMAD.MOV.U32 R59, RZ, RZ, R11 ;  /* 0x000000ffff3b7224 */ /* 0x000fe200078e000b */
[----:B--2---:R-:W-:-:S05]  /*19c110*/  IADD3 R10, P0, PT, R20, R14, RZ ;  /* 0x0000000e140a7210 */ /* 0x004fca0007f1e0ff */
        /* <DEDUP_REMOVED lines=8> */
[----:B------:R-:W4:Y:S01]  /*19c1a0*/  LDL.LU R17, [R1+0x8564] ;  /* 0x0085640001117983 */ /* 0x000f220000300800 */
[----:B------:R-:W-:-:S03]  /*19c1b0*/  IMAD.MOV.U32 R21, RZ, RZ, R18 ;  /* 0x000000ffff157224 */ /* 0x000fc600078e0012 */
[----:B------:R-:W4:Y:S01]  /*19c1c0*/  LDL.LU R18, [R1+0x8560] ;  /* 0x0085600001127983 */ /* 0x000f220000300800 */
[----:B------:R-:W-:Y:S02]  /*19c1d0*/  IMAD.MOV.U32 R7, RZ, RZ, R47 ;  /* 0x000000ffff077224 */ /* 0x000fe400078e002f */
[----:B------:R-:W-:-:S05]  /*19c1e0*/  IMAD.X R47, R52, 0x1, R13, P0 ;  /* 0x00000001342f7824 */ /* 0x000fca00000e060d */
[----:B------:R0:W-:Y:S04]  /*19c1f0*/  STL.64 [R1+0x3508], R46 ;  /* 0x0035082e01007387 */ /* 0x0001e80000100a00 */
[----:B------:R1:W-:Y:S01]  /*19c200*/  STL.64 [R1+0x8480], R52 ;  /* 0x0084803401007387 */ /* 0x0003e20000100a00 */
[----:B0-----:R-:W-:Y:S01]  /*19c210*/  IADD3 R46, P0, PT, R53, R14, RZ ;  /* 0x0000000e352e7210 */ /* 0x001fe20007f1e0ff */
[----:B-1----:R-:W-:-:S04]  /*19c220*/  IMAD.MOV.U32 R52, RZ, RZ, R6 ;  /* 0x000000ffff347224 */ /* 0x002fc800078e0006 */
[----:B------:R-:W-:-:S05]  /*19c230*/  IMAD.X R47, R21, 0x1, R13, P0 ;  /* 0x00000001152f7824 */ /* 0x000fca00000e060d */
[----:B------:R0:W-:Y:S04]  /*19c240*/  STL.64 [R1+0x3528], R46 ;  /* 0x0035282e01007387 */ /* 0x0001e80000100a00 */
[----:B------:R1:W-:Y:S01]  /*19c250*/  STL.64 [R1+0x8448], R14 ;  /* 0x0084480e01007387 */ /* 0x0003e20000100a00 */
[----:B0-----:R-:W-:Y:S01]  /*19c260*/  IADD3 R46, P0, PT, R52, R14, RZ ;  /* 0x0000000e342e7210 */ /* 0x001fe20007f1e0ff */
[----:B-1----:R-:W-:-:S04]  /*19c270*/  IMAD.MOV.U32 R15, RZ, RZ, R20 ;  /* 0x000000ffff0f7224 */ /* 0x002fc800078e0014 */
[----:B------:R-:W-:Y:S01]  /*19c280*/  IMAD.X R47, R15, 0x1, R13, P0 ;  /* 0x000000010f2f7824 */ /* 0x000fe200000e060d */
[----:B------:R-:W-:-:S04]  /*19c290*/  SHF.R.S32.HI R6, RZ, 0x1f, R0 ;  /* 0x0000001fff067819 */ /* 0x000fc80000011400 */
[----:B------:R3:W-:Y:S02]  /*19c2a0*/  STL.64 [R1+0x5330], R46 ;  /* 0x0053302e01007387 */ /* 0x0007e40000100a00 */
[----:B---3--:R-:W-:Y:S02]  /*19c2b0*/  IADD3 R46, P0, PT, R0, R12, RZ ;  /* 0x0000000c002e7210 */ /* 0x008fe40007f1e0ff */
[----:B------:R-:W-:Y:S01]  /*19c2c0*/  SHF.R.S32.HI R14, RZ, 0x1f, R2 ;  /* 0x0000001fff0e7819 */ /* 0x000fe20000011402 */
[----:B------:R-:W-:Y:S02]  /*19c2d0*/  IMAD.MOV.U32 R53, RZ, RZ, R7 ;  /* 0x000000ffff357224 */ /* 0x000fe400078e0007 */
[----:B------:R-:W-:Y:S02]  /*19c2e0*/  IMAD.MOV.U32 R7, RZ, RZ, R57 ;  /* 0x000000ffff077224 */ /* 0x000fe400078e0039 */
[----:B------:R-:W-:Y:S02]  /*19c2f0*/  IMAD.MOV.U32 R57, RZ, RZ, R26 ;  /* 0x000000ffff397224 */ /* 0x000fe400078e001a */
[----:B------:R-:W-:-:S02]  /*19c300*/  IMAD.MOV.U32 R20, RZ, RZ, R58 ;  /* 0x000000ffff147224 */ /* 0x000fc400078e003a */
[----:B------:R-:W-:Y:S02]  /*19c310*/  IMAD.MOV.U32 R58, RZ, RZ, R27 ;  /* 0x000000ffff3a7224 */ /* 0x000fe400078e001b */
[----:B--2---:R-:W-:-:S05]  /*19c320*/  IMAD.X R47, R6, 0x1, R11, P0 ;  /* 0x00000001062f7824 */ /* 0x004fca00000e060b */
[----:B------:R4:W-:Y:S02]  /*19c330*/  STL.64 [R1+0x52f0], R46 ;  /* 0x0052f02e01007387 */ /* 0x0009e40000100a00 */
[----:B----4-:R-:W-:-:S05]  /*19c340*/  IADD3 R46, P0, PT, R0, R18, RZ ;  /* 0x00000012002e7210 */ /* 0x010fca0007f1e0ff */
        /* <DEDUP_REMOVED lines=9> */
[----:B------:R0:W-:Y:S01]  /*19c3e0*/  STL.64 [R1+0x52b0], R46 ;  /* 0x0052b02e01007387 */ /* 0x0001e20000100a00 */
[----:B------:R-:W-:-:S03]  /*19c3f0*/  IMAD.MOV.U32 R6, RZ, RZ, R59 ;  /* 0x000000ffff067224 */ /* 0x000fc600078e003b */
[----:B0-----:R-:W2:Y:S04]  /*19c400*/  LDL.LU.64 R46, [R1+0x8558] ;  /* 0x00855800012e7983 */ /* 0x001ea80000300a00 */
[----:B------:R0:W-:Y:S01]  /*19c410*/  STL.64 [R1+0x52a0], R26 ;  /* 0x0052a01a01007387 */ /* 0x0001e20000100a00 */
[----:B------:R-:W-:Y:S01]  /*19c420*/  IMAD.MOV.U32 R59, RZ, RZ, R25 ;  /* 0x000000ffff3b7224 */ /* 0x000fe200078e0019 */
[----:B0-----:R-:W-:-:S05]  /*19c430*/  IADD3 R26, P0, PT, R2, R10, RZ ;  /* 0x0000000a021a7210 */ /* 0x001fca0007f1e0ff */
[----:B------:R-:W-:Y:S01]  /*19c440*/  IMAD.X R27, R14, 0x1, R9, P0 ;  /* 0x000000010e1b7824 */ /* 0x000fe200000e0609 */
[----:B------:R-:W-:-:S04]  /*19c450*/  SHF.R.S32.HI R25, RZ, 0x1f, R3 ;  /* 0x0000001fff197819 */ /* 0x000fc80000011403 */
[----:B------:R0:W-:Y:S02]  /*19c460*/  STL.64 [R1+0x5280], R26 ;  /* 0x0052801a01007387 */ /* 0x0001e40000100a00 */
[----:B0-----:R-:W-:-:S05]  /*19c470*/  IADD3 R26, P0, PT, R3, R12, RZ ;  /* 0x0000000c031a7210 */ /* 0x001fca0007f1e0ff */
[----:B------:R-:W-:-:S05]  /*19c480*/  IMAD.X R27, R25, 0x1, R11, P0 ;  /* 0x00000001191b7824 */ /* 0x000fca00000e060b */
[----:B------:R0:W-:Y:S02]  /*19c490*/  STL.64 [R1+0x5258], R26 ;  /* 0x0052581a01007387 */ /* 0x0001e40000100a00 */
[----:B0-----:R-:W-:-:S05]  /*19c4a0*/  IADD3 R26, P0, PT, R3, R18, RZ ;  /* 0x00000012031a7210 */ /* 0x001fca0007f1e0ff */
[----:B------:R-:W-:-:S05]  /*19c4b0*/  IMAD.X R27, R25, 0x1, R17, P0 ;  /* 0x00000001191b7824 */ /* 0x000fca00000e0611 */
[----:B------:R0:W-:Y:S04]  /*19c4c0*/  STL.64 [R1+0x5248], R26 ;  /* 0x0052481a01007387 */ /* 0x0001e80000100a00 */
[----:B------:R-:W-:Y:S01]  /*19c4d0*/  STL.64 [R1+0x8450], R2 ;  /* 0x0084500201007387 */ /* 0x000fe20000100a00 */
[----:B0-----:R-:W-:-:S05]  /*19c4e0*/  IADD3 R26, P0, PT, R3, R10, RZ ;  /* 0x0000000a031a7210 */ /* 0x001fca0007f1e0ff */
[----:B------:R-:W-:Y:S02]  /*19c4f0*/  IMAD.X R27, R25, 0x1, R9, P0 ;  /* 0x00000001191b7824 */ /* 0x000fe400000e0609 */
[----:B------:R-:W3:Y:S04]  /*19c500*/  LDL.LU R25, [R1+0x8550] ;  /* 0x0085500001197983 */ /* 0x000ee80000300800 */
[----:B------:R0:W-:Y:S04]  /*19c510*/  STL.64 [R1+0x5238], R26 ;  /* 0x0052381a01007387 */ /* 0x0001e80000100a00 */
[----:B0-----:R-:W4:Y:S01]  /*19c520*/  LDL.LU.64 R26, [R1+0x8548] ;  /* 0x00854800011a7983 */ /* 0x001f220000300a00 */
[----:B------:R-:W-:-:S02]  /*19c530*/  SHF.R.S32.HI R14, RZ, 0x1f, R4 ;  /* 0x0000001fff0e7819 */ /* 0x000fc40000011404 */
[----:B------:R-:W-:-:S05]  /*19c540*/  IADD3 R2, P0, PT, R4, R12, RZ ;  /* 0x0000000c04027210 */ /* 0x000fca0007f1e0ff */
[----:B------:R-:W-:-:S05]  /*19c550*/  IMAD.X R3, R14, 0x1, R11, P0 ;  /* 0x000000010e037824 */ /* 0x000fca00000e060b */
[----:B------:R0:W-:Y:S02]  /*19c560*/  STL.64 [R1+0x5210], R2 ;  /* 0x0052100201007387 */ /* 0x0001e40000100a00 */
[----:B0-----:R-:W-:-:S05]  /*19c570*/  IADD3 R2, P0, PT, R4, R18, RZ ;  /* 0x0000001204027210 */ /* 0x001fca0007f1e0ff */
[----:B------:R-:W-:-:S05]  /*19c580*/  IMAD.X R3, R14, 0x1, R17, P0 ;  /* 0x000000010e037824 */ /* 0x000fca00000e0611 */
[----:B------:R0:W-:Y:S02]  /*19c590*/  STL.64 [R1+0x5200], R2 ;  /* 0x0052000201007387 */ /* 0x0001e40000100a00 */
[----:B0-----:R-:W-:Y:S02]  /*19c5a0*/  IADD3 R2, P0, PT, R4, R10, RZ ;  /* 0x0000000a04027210 */ /* 0x001fe40007f1e0ff */
[----:B------:R-:W-:Y:S03]  /*19c5b0*/  STL [R1+0x83a8], R4 ;  /* 0x0083a80401007387 */ /* 0x000fe60000100800 */
[----:B------:R-:W-:Y:S02]  /*19c5c0*/  IMAD.X R3, R14, 0x1, R9, P0 ;  /* 0x000000010e037824 */ /* 0x000fe400000e0609 */
[----:B------:R-:W-:Y:S02]  /*19c5d0*/  IMAD.MOV.U32 R14, RZ, RZ, R20 ;  /* 0x000000ffff0e7224 */ /* 0x000fe400078e0014 */
[----:B------:R-:W-:-:S02]  /*19c5e0*/  IMAD.MOV.U32 R20, RZ, RZ, R6 ;  /* 0x000000ffff147224 */ /* 0x000fc400078e0006 */
[----:B------:R-:W-:Y:S01]  /*19c5f0*/  IMAD.MOV.U32 R6, RZ, RZ, R58 ;  /* 0x000000ffff067224 */ /* 0x000fe200078e003a */
[----:B------:R0:W-:Y:S01]  /*19c600*/  STL.64 [R1+0x51f8], R2 ;  /* 0x0051f80201007387 */ /* 0x0001e20000100a00 */
[----:B------:R-:W-:Y:S02]  /*19c610*/  IMAD.MOV.U32 R58, RZ, RZ, R28 ;  /* 0x000000ffff3a7224 */ /* 0x000fe400078e001c */
[----:B0-----:R-:W-:Y:S02]  /*19c620*/  IMAD.MOV.U32 R3, RZ, RZ, R53 ;  /* 0x000000ffff037224 */ /* 0x001fe400078e0035 */
[----:B------:R-:W-:Y:S02]  /*19c630*/  IMAD.MOV.U32 R53, RZ, RZ, R7 ;  /* 0x000000ffff357224 */ /* 0x000fe400078e0007 */
[----:B------:R-:W-:Y:S02]  /*19c640*/  IMAD.MOV.U32 R7, RZ, RZ, R59 ;  /* 0x000000ffff077224 */ /* 0x000fe400078e003b */
[----:B------:R-:W-:Y:S01]  /*19c650*/  IMAD.MOV.U32 R59, RZ, RZ, R29 ;  /* 0x000000ffff3b7224 */ /* 0x000fe200078e001d */
[----:B---3--:R-:W-:-:S02]  /*19c660*/  SHF.R.S32.HI R4, RZ, 0x1f, R25 ;  /* 0x0000001fff047819 */ /* 0x008fc40000011419 */
[----:B------:R-:W-:-:S05]  /*19c670*/  IADD3 R28, P0, PT, R25, R12, RZ ;  /* 0x0000000c191c7210 */ /* 0x000fca0007f1e0ff */
[----:B------:R-:W-:-:S05]  /*19c680*/  IMAD.X R29, R4, 0x1, R11, P0 ;  /* 0x00000001041d7824 */ /* 0x000fca00000e060b */
[----:B------:R0:W-:Y:S02]  /*19c690*/  STL.64 [R1+0x51c8], R28 ;  /* 0x0051c81c01007387 */ /* 0x0001e40000100a00 */
[----:B0-----:R-:W-:-:S05]  /*19c6a0*/  IADD3 R28, P0, PT, R25, R18, RZ ;  /* 0x00000012191c7210 */ /* 0x001fca0007f1e0ff */
[----:B------:R-:W-:-:S05]  /*19c6b0*/  IMAD.X R29, R4, 0x1, R17, P0 ;  /* 0x00000001041d7824 */ /* 0x000fca00000e0611 */
[----:B------:R0:W-:Y:S01]  /*19c6c0*/  STL.64 [R1+0x51c0], R28 ;  /* 0x0051c01c01007387 */ /* 0x0001e20000100a00 */
[----:B----4-:R-:W-:Y:S02]  /*19c6d0*/  SHF.R.S32.HI R2, RZ, 0x1f, R26 ;  /* 0x0000001fff027819 */ /* 0x010fe4000001141a */
[----:B0-----:R-:W-:Y:S01]  /*19c6e0*/  IADD3 R28, P0, PT, R25, R10, RZ ;  /* 0x0000000a191c7210 */ /* 0x001fe20007f1e0ff */
[----:B------:R-:W-:Y:S04]  /*19c6f0*/  STL [R1+0x83ac], R25 ;  /* 0x0083ac1901007387 */ /* 0x000fe80000100800 */
        /* <DEDUP_REMOVED lines=9> */
[----:B------:R0:W-:Y:S03]  /*19c790*/  STL [R1+0x83b0], R26 ;  /* 0x0083b01a01007387 */ /* 0x0001e60000100800 */
[----:B------:R-:W-:-:S05]  /*19c7a0*/  IMAD.X R29, R2, 0x1, R9, P0 ;  /* 0x00000001021d7824 */ /* 0x000fca00000e0609 */
[----:B------:R1:W-:Y:S01]  /*19c7b0*/  STL.64 [R1+0x5160], R28 ;  /* 0x0051601c01007387 */ /* 0x0003e20000100a00 */
[----:B0-----:R-:W-:Y:S02]  /*19c7c0*/  SHF.R.S32.HI R26, RZ, 0x1f, R27 ;  /* 0x0000001fff1a7819 */ /* 0x001fe4000001141b */
[----:B-1----:R-:W-:-:S05]  /*19c7d0*/  IADD3 R28, P0, PT, R27, R12, RZ ;  /* 0x0000000c1b1c7210 */ /* 0x002fca0007f1e0ff */
[----:B------:R-:W-:-:S05]  /*19c7e0*/  IMAD.X R29, R26, 0x1, R11, P0 ;  /* 0x000000011a1d7824 */ /* 0x000fca00000e060b */
[----:B------:R0:W-:Y:S04]  /*19c7f0*/  STL.64 [R1+0x5130], R28 ;  /* 0x0051301c01007387 */ /* 0x0001e80000100a00 */
[----:B0-----:R-:W3:Y:S01]  /*19c800*/  LDL.LU.64 R28, [R1+0x8540] ;  /* 0x00854000011c7983 */ /* 0x001ee20000300a00 */
        /* <DEDUP_REMOVED lines=9> */
[----:B------:R-:W-:Y:S02]  /*19c8a0*/  IMAD.MOV.U32 R58, RZ, RZ, R23 ;  /* 0x000000ffff3a7224 */ /* 0x000fe400078e0017 */
[----:B------:R-:W-:-:S02]  /*19c8b0*/  IMAD.MOV.U32 R23, RZ, RZ, R31 ;  /* 0x000000ffff177224 */ /* 0x000fc400078e001f */
[----:B------:R-:W-:-:S05]  /*19c8c0*/  IMAD.X R31, R26, 0x1, R17, P0 ;  /* 0x000000011a1f7824 */ /* 0x000fca00000e0611 */
[----:B------:R0:W-:Y:S02]  /*19c8d0*/  STL.64 [R1+0x5120], R30 ;  /* 0x0051201e01007387 */ /* 0x0001e40000100a00 */
[----:B0-----:R-:W-:Y:S02]  /*19c8e0*/  IADD3 R30, P0, PT, R27, R10, RZ ;  /* 0x0000000a1b1e7210 */ /* 0x001fe40007f1e0ff */
[----:B------:R-:W-:Y:S03]  /*19c8f0*/  STL [R1+0x83b4], R27 ;  /* 0x0083b41b01007387 */ /* 0x000fe60000100800 */
[----:B------:R-:W-:-:S05]  /*19c900*/  IMAD.X R31, R26, 0x1, R9, P0 ;  /* 0x000000011a1f7824 */ /* 0x000fca00000e0609 */
[----:B------:R0:W-:Y:S04]  /*19c910*/  STL.64 [R1+0x5110], R30 ;  /* 0x0051101e01007387 */ /* 0x0001e80000100a00 */
[----:B0-----:R-:W4:Y:S01]  /*19c920*/  LDL.LU.64 R30, [R1+0x8538] ;  /* 0x00853800011e7983 */ /* 0x001f220000300a00 */
[----:B---3--:R-:W-:Y:S02]  /*19c930*/  SHF.R.S32.HI R25, RZ, 0x1f, R28 ;  /* 0x0000001fff197819 */ /* 0x008fe4000001141c */
[----:B------:R-:W-:-:S05]  /*19c940*/  IADD3 R26, P0, PT, R28, R12, RZ ;  /* 0x0000000c1c1a7210 */ /* 0x000fca0007f1e0ff */
        /* <DEDUP_REMOVED lines=12> */
[----:B------:R0:W-:Y:S01]  /*19ca10*/  STL.64 [R1+0x50a0], R26 ;  /* 0x0050a01a01007387 */ /* 0x0001e20000100a00 */
[----:B------:R-:W-:Y:S02]  /*19ca20*/  IMAD.MOV.U32 R25, RZ, RZ, R4 ;  /* 0x000000ffff197224 */ /* 0x000fe400078e0004 */
[----:B------:R-:W-:Y:S02]  /*19ca30*/  IMAD.MOV.U32 R4, RZ, RZ, R3 ;  /* 0x000000ffff047224 */ /* 0x000fe400078e0003 */
[----:B------:R-:W-:Y:S02]  /*19ca40*/  IMAD.MOV.U32 R3, RZ, RZ, R53 ;  /* 0x000000ffff037224 */ /* 0x000fe400078e0035 */
[----:B0-----:R-:W-:Y:S02]  /*19ca50*/  IMAD.MOV.U32 R26, RZ, RZ, R2 ;  /* 0x000000ffff1a7224 */ /* 0x001fe400078e0002 */
[----:B------:R-:W-:Y:S02]  /*19ca60*/  IMAD.MOV.U32 R2, RZ, RZ, R14 ;  /* 0x000000ffff027224 */ /* 0x000fe400078e000e */
[----:B------:R-:W-:-:S02]  /*19ca70*/  IMAD.MOV.U32 R14, RZ, RZ, R6 ;  /* 0x000000ffff0e7224 */ /* 0x000fc400078e0006 */
[----:B------:R-:W-:Y:S02]  /*19ca80*/  IMAD.MOV.U32 R6, RZ, RZ, R58 ;  /* 0x000000ffff067224 */ /* 0x000fe400078e003a */
[----:B------:R-:W-:Y:S02]  /*19ca90*/  IMAD.MOV.U32 R58, RZ, RZ, R23 ;  /* 0x000000ffff3a7224 */ /* 0x000fe400078e0017 */
[----:B------:R-:W-:Y:S01]  /*19caa0*/  IMAD.MOV.U32 R23, RZ, RZ, R32 ;  /* 0x000000ffff177224 */ /* 0x000fe200078e0020 */
[----:B------:R-:W-:Y:S01]  /*19cab0*/  IADD3 R32, P0, PT, R29, R18, RZ ;  /* 0x000000121d207210 */ /* 0x000fe20007f1e0ff */
[----:B------:R-:W-:Y:S02]  /*19cac0*/  IMAD.MOV.U32 R53, RZ, RZ, R7 ;  /* 0x000000ffff357224 */ /* 0x000fe400078e0007 */
[----:B------:R-:W-:Y:S02]  /*19cad0*/  IMAD.MOV.U32 R7, RZ, RZ, R59 ;  /* 0x000000ffff077224 */ /* 0x000fe400078e003b */
[----:B------:R-:W-:-:S02]  /*19cae0*/  IMAD.MOV.U32 R59, RZ, RZ, R54 ;  /* 0x000000ffff3b7224 */ /* 0x000fc400078e0036 */
[----:B------:R-:W-:Y:S02]  /*19caf0*/  IMAD.MOV.U32 R54, RZ, RZ, R33 ;  /* 0x000000ffff367224 */ /* 0x000fe400078e0021 */
[----:B------:R-:W-:-:S05]  /*19cb00*/  IMAD.X R33, R28, 0x1, R17, P0 ;  /* 0x000000011c217824 */ /* 0x000fca00000e0611 */
[----:B------:R0:W-:Y:S01]  /*19cb10*/  STL.64 [R1+0x5098], R32 ;  /* 0x0050982001007387 */ /* 0x0001e20000100a00 */
[----:B----4-:R-:W-:Y:S02]  /*19cb20*/  SHF.R.S32.HI R27, RZ, 0x1f, R30 ;  /* 0x0000001fff1b7819 */ /* 0x010fe4000001141e */
[----:B0-----:R-:W-:-:S05]  /*19cb30*/  IADD3 R32, P0, PT, R29, R10, RZ ;  /* 0x0000000a1d207210 */ /* 0x001fca0007f1e0ff */
[----:B------:R-:W-:Y:S01]  /*19cb40*/  IMAD.X R33, R28, 0x1, R9, P0 ;  /* 0x000000011c217824 */ /* 0x000fe200000e0609 */
[----:B------:R-:W-:Y:S01]  /*19cb50*/  IADD3 R28, P0, PT, R30, R12, RZ ;  /* 0x0000000c1e1c7210 */ /* 0x000fe20007f1e0ff */
[----:B------:R0:W-:Y:S04]  /*19cb60*/  STL [R1+0x83bc], R29 ;  /* 0x0083bc1d01007387 */ /* 0x0001e80000100800 */
[----:B------:R1:W-:Y:S01]  /*19cb70*/  STL.64 [R1+0x5088], R32 ;  /* 0x0050882001007387 */ /* 0x0003e20000100a00 */
[----:B0-----:R-:W-:-:S03]  /*19cb80*/  IMAD.X R29, R27, 0x1, R11, P0 ;  /* 0x000000011b1d7824 */ /* 0x001fc600000e060b */
[----:B-1----:R-:W3:Y:S04]  /*19cb90*/  LDL.LU.64 R32, [R1+0x8530] ;  /* 0x0085300001207983 */ /* 0x002ee80000300a00 */
[----:B------:R0:W-:Y:S02]  /*19cba0*/  STL.64 [R1+0x5060], R28 ;  /* 0x0050601c01007387 */ /* 0x0001e40000100a00 */
[----:B0-----:R-:W-:-:S05]  /*19cbb0*/  IADD3 R28, P0, PT, R30, R18, RZ ;  /* 0x000000121e1c7210 */ /* 0x001fca0007f1e0ff */
[----:B------:R-:W-:-:S05]  /*19cbc0*/  IMAD.X R29, R27, 0x1, R17, P0 ;  /* 0x000000011b1d7824 */ /* 0x000fca00000e0611 */
[----:B------:R0:W-:Y:S02]  /*19cbd0*/  STL.64 [R1+0x5050], R28 ;  /* 0x0050501c01007387 */ /* 0x0001e40000100a00 */
[----:B0-----:R-:W-:Y:S02]  /*19cbe0*/  IADD3 R28, P0, PT, R30, R10, RZ ;  /* 0x0000000a1e1c7210 */ /* 0x001fe40007f1e0ff */
[----:B------:R0:W-:Y:S03]  /*19cbf0*/  STL [R1+0x83c0], R30 ;  /* 0x0083c01e01007387 */ /* 0x0001e60000100800 */
[----:B------:R-:W-:Y:S02]  /*19cc00*/  IMAD.X R29, R27, 0x1, R9, P0 ;  /* 0x000000011b1d7824 */ /* 0x000fe400000e0609 */
[----:B------:R-:W-:-:S03]  /*19cc10*/  IMAD.MOV.U32 R27, RZ, RZ, R6 ;  /* 0x000000ffff1b7224 */ /* 0x000fc600078e0006 */
[----:B------:R1:W-:Y:S01]  /*19cc20*/  STL.64 [R1+0x5030], R28 ;  /* 0x0050301c01007387 */ /* 0x0003e20000100a00 */
[----:B------:R-:W-:Y:S01]  /*19cc30*/  IMAD.MOV.U32 R6, RZ, RZ, R59 ;  /* 0x000000ffff067224 */ /* 0x000fe200078e003b */
[----:B0-----:R-:W-:Y:S01]  /*19cc40*/  SHF.R.S32.HI R30, RZ, 0x1f, R31 ;  /* 0x0000001fff1e7819 */ /* 0x001fe2000001141f */
[----:B------:R-:W-:Y:S01]  /*19cc50*/  IMAD.MOV.U32 R59, RZ, RZ, R34 ;  /* 0x000000ffff3b7224 */ /* 0x000fe200078e0022 */
[----:B------:R-:W-:Y:S01]  /*19cc60*/  IADD3 R34, P0, PT, R31, R12, RZ ;  /* 0x0000000c1f227210 */ /* 0x000fe20007f1e0ff */
[----:B-1----:R-:W-:Y:S02]  /*19cc70*/  IMAD.MOV.U32 R28, RZ, RZ, R26 ;  /* 0x000000ffff1c7224 */ /* 0x002fe400078e001a */
[----:B------:R-:W-:Y:S02]  /*19cc80*/  IMAD.MOV.U32 R26, RZ, RZ, R4 ;  /* 0x000000ffff1a7224 */ /* 0x000fe400078e0004 */
[----:B------:R-:W-:Y:S02]  /*19cc90*/  IMAD.MOV.U32 R4, RZ, RZ, R3 ;  /* 0x000000ffff047224 */ /* 0x000fe400078e0003 */
[----:B------:R-:W-:-:S02]  /*19cca0*/  IMAD.MOV.U32 R3, RZ, RZ, R7 ;  /* 0x000000ffff037224 */ /* 0x000fc400078e0007 */
[----:B------:R-:W-:Y:S02]  /*19ccb0*/  IMAD.MOV.U32 R7, RZ, RZ, R58 ;  /* 0x000000ffff077224 */ /* 0x000fe400078e003a */
[----:B------:R-:W-:Y:S02]  /*19ccc0*/  IMAD.MOV.U32 R58, RZ, RZ, R23 ;  /* 0x000000ffff3a7224 */ /* 0x000fe400078e0017 */
[----:B------:R-:W-:Y:S02]  /*19ccd0*/  IMAD.MOV.U32 R23, RZ, RZ, R54 ;  /* 0x000000ffff177224 */ /* 0x000fe400078e0036 */
[----:B------:R-:W-:Y:S02]  /*19cce0*/  IMAD.MOV.U32 R54, RZ, RZ, R35 ;  /* 0x000000ffff367224 */ /* 0x000fe400078e0023 */
[----:B------:R-:W-:-:S05]  /*19ccf0*/  IMAD.X R35, R30, 0x1, R11, P0 ;  /* 0x000000011e237824 */ /* 0x000fca00000e060b */
[----:B------:R0:W-:Y:S02]  /*19cd00*/  STL.64 [R1+0x5008], R34 ;  /* 0x0050082201007387 */ /* 0x0001e40000100a00 */
[----:B0-----:R-:W-:-:S05]  /*19cd10*/  IADD3 R34, P0, PT, R31, R18, RZ ;  /* 0x000000121f227210 */ /* 0x001fca0007f1e0ff */
        /* <DEDUP_REMOVED lines=23> */
[----:B------:R-:W-:Y:S01]  /*19ce90*/  IMAD.MOV.U32 R6, RZ, RZ, R59 ;  /* 0x000000ffff067224 */ /* 0x000fe200078e003b */
[----:B0-----:R-:W-:Y:S01]  /*19cea0*/  IADD3 R30, P0, PT, R33, R18, RZ ;  /* 0x00000012211e7210 */ /* 0x001fe20007f1e0ff */
[----:B------:R-:W-:-:S04]  /*19ceb0*/  IMAD.MOV.U32 R59, RZ, RZ, R36 ;  /* 0x000000ffff3b7224 */ /* 0x000fc800078e0024 */
[----:B------:R-:W-:Y:S01]  /*19cec0*/  IMAD.X R31, R32, 0x1, R17, P0 ;  /* 0x00000001201f7824 */ /* 0x000fe200000e0611 */
[----:B------:R-:W-:-:S04]  /*19ced0*/  IADD3 R36, P0, PT, R33, R10, RZ ;  /* 0x0000000a21247210 */ /* 0x000fc80007f1e0ff */
[----:B------:R0:W-:Y:S02]  /*19cee0*/  STL.64 [R1+0x4f70], R30 ;  /* 0x004f701e01007387 */ /* 0x0001e40000100a00 */
[----:B0-----:R-:W-:Y:S02]  /*19cef0*/  IMAD.MOV.U32 R30, RZ, RZ, R27 ;  /* 0x000000ffff1e7224 */ /* 0x001fe400078e001b */
[----:B------:R-:W-:Y:S02]  /*19cf00*/  IMAD.MOV.U32 R27, RZ, RZ, R58 ;  /* 0x000000ffff1b7224 */ /* 0x000fe400078e003a */
[----:B------:R-:W-:Y:S02]  /*19cf10*/  IMAD.MOV.U32 R58, RZ, RZ, R54 ;  /* 0x000000ffff3a7224 */ /* 0x000fe400078e0036 */
[----:B------:R-:W-:Y:S02]  /*19cf20*/  IMAD.MOV.U32 R54, RZ, RZ, R37 ;  /* 0x000000ffff367224 */ /* 0x000fe400078e0025 */
[----:B------:R-:W-:Y:S01]  /*19cf30*/  IMAD.X R37, R32, 0x1, R9, P0 ;  /* 0x0000000120257824 */ /* 0x000fe200000e0609 */
[----:B------:R-:W-:Y:S04]  /*19cf40*/  STL [R1+0x83cc], R33 ;  /* 0x0083cc2101007387 */ /* 0x000fe80000100800 */
[----:B------:R0:W-:Y:S01]  /*19cf50*/  STL.64 [R1+0x4f68], R36 ;  /* 0x004f682401007387 */ /* 0x0001e20000100a00 */
[----:B----4-:R-:W-:-:S03]  /*19cf60*/  SHF.R.S32.HI R31, RZ, 0x1f, R34 ;  /* 0x0000001fff1f7819 */ /* 0x010fc60000011422 */
[----:B0-----:R-:W3:Y:S01]  /*19cf70*/  LDL.LU.64 R36, [R1+0x8520] ;  /* 0x0085200001247983 */ /* 0x001ee20000300a00 */
        /* <DEDUP_REMOVED lines=13> */
[----:B------:R0:W-:Y:S02]  /*19d050*/  STL.64 [R1+0x4ef0], R32 ;  /* 0x004ef02001007387 */ /* 0x0001e40000100a00 */
[----:B0-----:R-:W-:-:S05]  /*19d060*/  IADD3 R32, P0, PT, R35, R18, RZ ;  /* 0x0000001223207210 */ /* 0x001fca0007f1e0ff */
[----:B------:R-:W-:-:S05]  /*19d070*/  IMAD.X R33, R34, 0x1, R17, P0 ;  /* 0x0000000122217824 */ /* 0x000fca00000e0611 */
[----:B------:R0:W-:Y:S01]  /*19d080*/  STL.64 [R1+0x4ed8], R32 ;  /* 0x004ed82001007387 */ /* 0x0001e20000100a00 */
[----:B------:R-:W-:Y:S02]  /*19d090*/  IMAD.MOV.U32 R31, RZ, RZ, R29 ;  /* 0x000000ffff1f7224 */ /* 0x000fe400078e001d */
[----:B------:R-:W-:Y:S02]  /*19d0a0*/  IMAD.MOV.U32 R29, RZ, RZ, R58 ;  /* 0x000000ffff1d7224 */ /* 0x000fe400078e003a */
[----:B0-----:R-:W-:Y:S02]  /*19d0b0*/  IMAD.MOV.U32 R32, RZ, RZ, R30 ;  /* 0x000000ffff207224 */ /* 0x001fe400078e001e */
[----:B------:R-:W-:Y:S02]  /*19d0c0*/  IMAD.MOV.U32 R30, RZ, RZ, R27 ;  /* 0x000000ffff1e7224 */ /* 0x000fe400078e001b */
[----:B------:R-:W-:Y:S02]  /*19d0d0*/  IMAD.MOV.U32 R27, RZ, RZ, R59 ;  /* 0x000000ffff1b7224 */ /* 0x000fe400078e003b */
[----:B------:R-:W-:-:S02]  /*19d0e0*/  IMAD.MOV.U32 R59, RZ, RZ, R54 ;  /* 0x000000ffff3b7224 */ /* 0x000fc400078e0036 */
[----:B------:R-:W-:Y:S01]  /*19d0f0*/  IMAD.MOV.U32 R54, RZ, RZ, R38 ;  /* 0x000000ffff367224 */ /* 0x000fe200078e0026 */
[----:B------:R-:W-:Y:S01]  /*19d100*/  IADD3 R38, P0, PT, R35, R10, RZ ;  /* 0x0000000a23267210 */ /* 0x000fe20007f1e0ff */
[----:B------:R-:W-:-:S04]  /*19d110*/  IMAD.MOV.U32 R58, RZ, RZ, R39 ;  /* 0x000000ffff3a7224 */ /* 0x000fc800078e0027 */
[----:B------:R-:W-:Y:S01]  /*19d120*/  IMAD.X R39, R34, 0x1, R9, P0 ;  /* 0x0000000122277824 */ /* 0x000fe200000e0609 */
[----:B------:R-:W-:Y:S04]  /*19d130*/  STL [R1+0x83d8], R35 ;  /* 0x0083d82301007387 */ /* 0x000fe80000100800 */
[----:B------:R0:W-:Y:S04]  /*19d140*/  STL.64 [R1+0x4ec8], R38 ;  /* 0x004ec82601007387 */ /* 0x0001e80000100a00 */
[----:B0-----:R-:W4:Y:S01]  /*19d150*/  LDL.LU.64 R38, [R1+0x8518] ;  /* 0x0085180001267983 */ /* 0x001f220000300a00 */
[----:B---3--:R-:W-:-:S02]  /*19d160*/  SHF.R.S32.HI R33, RZ, 0x1f, R36 ;  /* 0x0000001fff217819 */ /* 0x008fc40000011424 */
        /* <DEDUP_REMOVED lines=19> */
[----:B------:R-:W-:Y:S02]  /*19d2a0*/  IMAD.MOV.U32 R29, RZ, RZ, R27 ;  /* 0x000000ffff1d7224 */ /* 0x000fe400078e001b */
[----:B0-----:R-:W-:Y:S02]  /*19d2b0*/  IMAD.MOV.U32 R34, RZ, RZ, R30 ;  /* 0x000000ffff227224 */ /* 0x001fe400078e001e */
[----:B------:R-:W-:Y:S01]  /*19d2c0*/  IMAD.MOV.U32 R30, RZ, RZ, R42 ;  /* 0x000000ffff1e7224 */ /* 0x000fe200078e002a */
[----:B------:R-:W-:Y:S01]  /*19d2d0*/  IADD3 R42, P0, PT, R37, R10, RZ ;  /* 0x0000000a252a7210 */ /* 0x000fe20007f1e0ff */
[----:B------:R-:W-:-:S02]  /*19d2e0*/  IMAD.MOV.U32 R35, RZ, RZ, R32 ;  /* 0x000000ffff237224 */ /* 0x000fc400078e0020 */
[----:B------:R-:W-:Y:S02]  /*19d2f0*/  IMAD.MOV.U32 R32, RZ, RZ, R58 ;  /* 0x000000ffff207224 */ /* 0x000fe400078e003a */
[----:B------:R-:W-:Y:S02]  /*19d300*/  IMAD.MOV.U32 R58, RZ, RZ, R55 ;  /* 0x000000ffff3a7224 */ /* 0x000fe400078e0037 */
[----:B------:R-:W-:Y:S02]  /*19d310*/  IMAD.MOV.U32 R55, RZ, RZ, R60 ;  /* 0x000000ffff377224 */ /* 0x000fe400078e003c */
[----:B------:R-:W-:Y:S02]  /*19d320*/  IMAD.MOV.U32 R27, RZ, RZ, R56 ;  /* 0x000000ffff1b7224 */ /* 0x000fe400078e0038 */
[----:B------:R-:W-:Y:S02]  /*19d330*/  IMAD.MOV.U32 R60, RZ, RZ, R43 ;  /* 0x000000ffff3c7224 */ /* 0x000fe400078e002b */
[----:B------:R-:W-:-:S02]  /*19d340*/  IMAD.MOV.U32 R56, RZ, RZ, R40 ;  /* 0x000000ffff387224 */ /* 0x000fc400078e0028 */
[----:B------:R-:W-:Y:S01]  /*19d350*/  IMAD.X R43, R36, 0x1, R9, P0 ;  /* 0x00000001242b7824 */ /* 0x000fe200000e0609 */
[----:B------:R0:W-:Y:S01]  /*19d360*/  STL [R1+0x83f8], R37 ;  /* 0x0083f82501007387 */ /* 0x0001e20000100800 */
[----:B----4-:R-:W-:Y:S02]  /*19d370*/  SHF.R.S32.HI R40, RZ, 0x1f, R38 ;  /* 0x0000001fff287819 */ /* 0x010fe40000011426 */
[----:B------:R-:W-:Y:S01]  /*19d380*/  IADD3 R36, P0, PT, R38, R12, RZ ;  /* 0x0000000c26247210 */ /* 0x000fe20007f1e0ff */
[----:B------:R1:W-:Y:S04]  /*19d390*/  STL.64 [R1+0x4e38], R42 ;  /* 0x004e382a01007387 */ /* 0x0003e80000100a00 */
[----:B0-----:R-:W-:Y:S01]  /*19d3a0*/  IMAD.X R37, R40, 0x1, R11, P0 ;  /* 0x0000000128257824 */ /* 0x001fe200000e060b */
[----:B-1----:R-:W3:Y:S04]  /*19d3b0*/  LDL.LU.64 R42, [R1+0x8510] ;  /* 0x00851000012a7983 */ /* 0x002ee80000300a00 */
[----:B------:R0:W-:Y:S02]  /*19d3c0*/  STL.64 [R1+0x4e10], R36 ;  /* 0x004e102401007387 */ /* 0x0001e40000100a00 */
[----:B0-----:R-:W-:-:S05]  /*19d3d0*/  IADD3 R36, P0, PT, R38, R18, RZ ;  /* 0x0000001226247210 */ /* 0x001fca0007f1e0ff */
[----:B------:R-:W-:-:S05]  /*19d3e0*/  IMAD.X R37, R40, 0x1, R17, P0 ;  /* 0x0000000128257824 */ /* 0x000fca00000e0611 */
[----:B------:R0:W-:Y:S02]  /*19d3f0*/  STL.64 [R1+0x4e00], R36 ;  /* 0x004e002401007387 */ /* 0x0001e40000100a00 */
[----:B0-----:R-:W-:Y:S02]  /*19d400*/  IMAD.MOV.U32 R37, RZ, RZ, R40 ;  /* 0x000000ffff257224 */ /* 0x001fe400078e0028 */
[----:B------:R-:W4:Y:S01]  /*19d410*/  LDL.LU R40, [R1+0x8508] ;  /* 0x0085080001287983 */ /* 0x000f220000300800 */
[----:B------:R-:W-:-:S05]  /*19d420*/  IADD3 R36, P0, PT, R38, R10, RZ ;  /* 0x0000000a26247210 */ /* 0x000fca0007f1e0ff */
[----:B------:R-:W-:Y:S01]  /*19d430*/  IMAD.X R37, R37, 0x1, R9, P0 ;  /* 0x0000000125257824 */ /* 0x000fe200000e0609 */
[----:B------:R0:W-:Y:S04]  /*19d440*/  STL [R1+0x8408], R38 ;  /* 0x0084082601007387 */ /* 0x0001e80000100800 */
[----:B------:R1:W-:Y:S01]  /*19d450*/  STL.64 [R1+0x4de0], R36 ;  /* 0x004de02401007387 */ /* 0x0003e20000100a00 */
[----:B0-----:R-:W-:Y:S02]  /*19d460*/  SHF.R.S32.HI R38, RZ, 0x1f, R39 ;  /* 0x0000001fff267819 */ /* 0x001fe40000011427 */
[----:B-1----:R-:W-:-:S05]  /*19d470*/  IADD3 R36, P0, PT, R39, R12, RZ ;  /* 0x0000000c27247210 */ /* 0x002fca0007f1e0ff */
        /* <DEDUP_REMOVED lines=9> */
[----:B------:R-:W-:Y:S02]  /*19d510*/  SHF.R.S32.HI R38, RZ, 0x1f, R41 ;  /* 0x0000001fff267819 */ /* 0x000fe40000011429 */
[----:B----4-:R-:W-:Y:S02]  /*19d520*/  SHF.R.S32.HI R39, RZ, 0x1f, R40 ;  /* 0x0000001fff277819 */ /* 0x010fe40000011428 */
[----:B0-----:R-:W-:-:S05]  /*19d530*/  IADD3 R36, P0, PT, R40, R12, RZ ;  /* 0x0000000c28247210 */ /* 0x001fca0007f1e0ff */
        /* <DEDUP_REMOVED lines=46> */
[----:B------:R0:W-:Y:S01]  /*19d820*/  STL.64 [R1+0x4c70], R40 ;  /* 0x004c702801007387 */ /* 0x0001e20000100a00 */
[----:B----4-:R-:W-:Y:S02]  /*19d830*/  SHF.R.S32.HI R39, RZ, 0x1f, R44 ;  /* 0x0000001fff277819 */ /* 0x010fe4000001142c */
[----:B0-----:R-:W-:-:S05]  /*19d840*/  IADD3 R40, P0, PT, R44, R12, RZ ;  /* 0x0000000c2c287210 */ /* 0x001fca0007f1e0ff */
        /* <DEDUP_REMOVED lines=47> */
[----:B------:R-:W2:Y:S04]  /*19db40*/  LDL R45, [R1] ;  /* 0x00000000012d7983 */ /* 0x000ea80000100800 */
[----:B0-----:R-:W3:Y:S01]  /*19db50*/  LDL.LU R40, [R1+0x3ec] ;  /* 0x0003ec0001287983 */ /* 0x001ee20000300800 */
[----:B------:R-:W-:-:S05]  /*19db60*/  IADD3 R42, P0, PT, R48, R10, RZ ;  /* 0x0000000a302a7210 */ /* 0x000fca0007f1e0ff */
[----:B------:R-:W-:Y:S01]  /*19db70*/  IMAD.X R43, R39, 0x1, R9, P0 ;  /* 0x00000001272b7824 */ /* 0x000fe200000e0609 */
[----:B------:R-:W-:-:S04]  /*19db80*/  SHF.R.S32.HI R38, RZ, 0x1f, R49 ;  /* 0x0000001fff267819 */ /* 0x000fc80000011431 */
[----:B------:R0:W-:Y:S02]  /*19db90*/  STL.64 [R1+0x4af0], R42 ;  /* 0x004af02a01007387 */ /* 0x0001e40000100a00 */
[----:B0-----:R-:W-:-:S05]  /*19dba0*/  IADD3 R42, P0, PT, R49, R12, RZ ;  /* 0x0000000c312a7210 */ /* 0x001fca0007f1e0ff */
[----:B------:R-:W-:-:S05]  /*19dbb0*/  IMAD.X R43, R38, 0x1, R11, P0 ;  /* 0x00000001262b7824 */ /* 0x000fca00000e060b */
[----:B------:R0:W-:Y:S02]  /*19dbc0*/  STL.64 [R1+0x4ac0], R42 ;  /* 0x004ac02a01007387 */ /* 0x0001e40000100a00 */
[----:B0-----:R-:W-:-:S05]  /*19dbd0*/  IADD3 R42, P0, PT, R49, R18, RZ ;  /* 0x00000012312a7210 */ /* 0x001fca0007f1e0ff */
[----:B------:R-:W-:Y:S01]  /*19dbe0*/  IMAD.X R43, R38, 0x1, R17, P0 ;  /* 0x00000001262b7824 */ /* 0x000fe200000e0611 */
[----:B------:R-:W-:-:S04]  /*19dbf0*/  IADD3 R46, P0, PT, R49, R10, RZ ;  /* 0x0000000a312e7210 */ /* 0x000fc80007f1e0ff */
[----:B------:R0:W-:Y:S01]  /*19dc00*/  STL.64 [R1+0x4ab8], R42 ;  /* 0x004ab82a01007387 */ /* 0x0001e20000100a00 */
[----:B------:R-:W-:-:S03]  /*19dc10*/  IMAD.X R47, R38, 0x1, R9, P0 ;  /* 0x00000001262f7824 */ /* 0x000fc600000e0609 */
[----:B0-----:R-:W4:Y:S04]  /*19dc20*/  LDL.LU R42, [R1+0x4] ;  /* 0x00000400012a7983 */ /* 0x001f280000300800 */
[----:B------:R-:W4:Y:S01]  /*19dc30*/  LDL.LU R41, [R1+0x3e8] ;  /* 0x0003e80001297983 */ /* 0x000f220000300800 */
[----:B------:R-:W-:-:S03]  /*19dc40*/  SHF.R.S32.HI R39, RZ, 0x1f, R50 ;  /* 0x0000001fff277819 */ /* 0x000fc60000011432 */
[----:B------:R-:W-:Y:S04]  /*19dc50*/  STL.64 [R1+0x8468], R48 ;  /* 0x0084683001007387 */ /* 0x000fe80000100a00 */
[----:B------:R0:W-:Y:S02]  /*19dc60*/  STL.64 [R1+0x4ab0], R46 ;  /* 0x004ab02e01007387 */ /* 0x0001e40000100a00 */
[----:B0-----:R-:W-:-:S05]  /*19dc70*/  IADD3 R46, P0, PT, R50, R12, RZ ;  /* 0x0000000c322e7210 */ /* 0x001fca0007f1e0ff */
[----:B------:R-:W-:-:S05]  /*19dc80*/  IMAD.X R47, R39, 0x1, R11, P0 ;  /* 0x00000001272f7824 */ /* 0x000fca00000e060b */
[----:B------:R0:W-:Y:S04]  /*19dc90*/  STL.64 [R1+0x4a80], R46 ;  /* 0x004a802e01007387 */ /* 0x0001e80000100a00 */
[----:B------:R-:W4:Y:S04]  /*19dca0*/  LDL.LU R44, [R1+0x8] ;  /* 0x00000800012c7983 */ /* 0x000f280000300800 */
[----:B------:R-:W4:Y:S01]  /*19dcb0*/  LDL.LU R43, [R1+0x3e4] ;  /* 0x0003e400012b7983 */ /* 0x000f220000300800 */
        /* <DEDUP_REMOVED lines=13> */
[----:B0-----:R-:W4:Y:S04]  /*19dd90*/  LDL.LU R46, [R1+0xc] ;  /* 0x00000c00012e7983 */ /* 0x001f280000300800 */
[----:B------:R-:W4:Y:S01]  /*19dda0*/  LDL.LU R39, [R1+0x3e0] ;  /* 0x0003e00001277983 */ /* 0x000f220000300800 */
[----:B------:R-:W-:-:S05]  /*19ddb0*/  IADD3 R48, P0, PT, R51, R10, RZ ;  /* 0x0000000a33307210 */ /* 0x000fca0007f1e0ff */
[----:B------:R-:W-:Y:S01]  /*19ddc0*/  IMAD.X R49, R38, 0x1, R9, P0 ;  /* 0x0000000126317824 */ /* 0x000fe200000e0609 */
[----:B------:R-:W-:Y:S04]  /*19ddd0*/  STL.64 [R1+0x8488], R50 ;  /* 0x0084883201007387 */ /* 0x000fe80000100a00 */
[----:B------:R2:W-:Y:S04]  /*19dde0*/  STL.64 [R1+0x4a10], R48 ;  /* 0x004a103001007387 */ /* 0x0005e80000100a00 */
[----:B------:R-:W4:Y:S04]  /*19ddf0*/  LDL.LU R47, [R1+0x10] ;  /* 0x00001000012f7983 */ /* 0x000f280000300800 */
[----:B------:R-:W4:Y:S01]  /*19de00*/  LDL.LU R38, [R1+0x3dc] ;  /* 0x0003dc0001267983 */ /* 0x000f220000300800 */
[----:B--2---:R-:W-:-:S05]  /*19de10*/  IADD3 R48, P0, PT, R45, R12, RZ ;  /* 0x0000000c2d307210 */ /* 0x004fca0007f1e0ff */
[----:B---3--:R-:W-:-:S05]  /*19de20*/  IMAD.X R49, R40, 0x1, R11, P0 ;  /* 0x0000000128317824 */ /* 0x008fca00000e060b */
[----:B------:R0:W-:Y:S02]  /*19de30*/  STL.64 [R1+0x49e0], R48 ;  /* 0x0049e03001007387 */ /* 0x0001e40000100a00 */
[----:B0-----:R-:W-:-:S05]  /*19de40*/  IADD3 R48, P0, PT, R45, R18, RZ ;  /* 0x000000122d307210 */ /* 0x001fca0007f1e0ff */
[----:B------:R-:W-:-:S05]  /*19de50*/  IMAD.X R49, R40, 0x1, R17, P0 ;  /* 0x0000000128317824 */ /* 0x000fca00000e0611 */
[----:B------:R0:W-:Y:S02]  /*19de60*/  STL.64 [R1+0x49d8], R48 ;  /* 0x0049d83001007387 */ /* 0x0001e40000100a00 */
[----:B0-----:R-:W-:-:S05]  /*19de70*/  IADD3 R48, P0, PT, R45, R10, RZ ;  /* 0x0000000a2d307210 */ /* 0x001fca0007f1e0ff */
[----:B------:R-:W-:-:S05]  /*19de80*/  IMAD.X R49, R40, 0x1, R9, P0 ;  /* 0x0000000128317824 */ /* 0x000fca00000e0609 */
[----:B------:R4:W-:Y:S04]  /*19de90*/  STL.64 [R1+0x49c8], R48 ;  /* 0x0049c83001007387 */ /* 0x0009e80000100a00 */
[----:B------:R-:W2:Y:S04]  /*19dea0*/  LDL.LU R45, [R1+0x14] ;  /* 0x00001400012d7983 */ /* 0x000ea80000300800 */
[----:B------:R-:W3:Y:S01]  /*19deb0*/  LDL.LU R40, [R1+0x3d8] ;  /* 0x0003d80001287983 */ /* 0x000ee20000300800 */
[----:B----4-:R-:W-:-:S05]  /*19dec0*/  IADD3 R48, P0, PT, R42, R12, RZ ;  /* 0x0000000c2a307210 */ /* 0x010fca0007f1e0ff */
        /* <DEDUP_REMOVED lines=41> */
[----:B--2---:R-:W-:-:S05]  /*19e160*/  IADD3 R48, P0, PT, R45, R12, RZ ;  /* 0x0000000c2d307210 */ /* 0x004fca0007f1e0ff */
[----:B---3--:R-:W-:-:S05]  /*19e170*/  IMAD.X R49, R40, 0x1, R11, P0 ;  /* 0x0000000128317824 */ /* 0x008fca00000e060b */
[----:B------:R0:W-:Y:S04]  /*19e180*/  STL.64 [R1+0x4870], R48 ;  /* 0x0048703001007387 */ /* 0x0001e80000100a00 */
[----:B------:R-:W2:Y:S04]  /*19e190*/  LDL.LU R47, [R1+0x24] ;  /* 0x00002400012f7983 */ /* 0x000ea80000300800 */
[----:B------:R-:W3:Y:S01]  /*19e1a0*/  LDL.LU R38, [R1+0x3c8] ;  /* 0x0003c80001267983 */ /* 0x000ee20000300800 */
[----:B0-----:R-:W-:-:S05]  /*19e1b0*/  IADD3 R48, P0, PT, R45, R18, RZ ;  /* 0x000000122d307210 */ /* 0x001fca0007f1e0ff */
[----:B------:R-:W-:-:S05]  /*19e1c0*/  IMAD.X R49, R40, 0x1, R17, P0 ;  /* 0x0000000128317824 */ /* 0x000fca00000e0611 */
[----:B------:R0:W-:Y:S02]  /*19e1d0*/  STL.64 [R1+0x4868], R48 ;  /* 0x0048683001007387 */ /* 0x0001e40000100a00 */
[----:B0-----:R-:W-:-:S05]  /*19e1e0*/  IADD3 R48, P0, PT, R45, R10, RZ ;  /* 0x0000000a2d307210 */ /* 0x001fca0007f1e0ff */
[----:B------:R-:W-:-:S05]  /*19e1f0*/  IMAD.X R49, R40, 0x1, R9, P0 ;  /* 0x0000000128317824 */ /* 0x000fca00000e0609 */
[----:B------:R4:W-:Y:S04]  /*19e200*/  STL.64 [R1+0x4860], R48 ;  /* 0x0048603001007387 */ /* 0x0009e80000100a00 */
[----:B------:R-:W3:Y:S04]  /*19e210*/  LDL.LU R45, [R1+0x28] ;  /* 0x00002800012d7983 */ /* 0x000ee80000300800 */
        /* <DEDUP_REMOVED lines=106> */
[----:B0-----:R-:W-:Y:S01]  /*19e8c0*/  IADD3 R48, P0, PT, R45, R10, RZ ;  /* 0x0000000a2d307210 */ /* 0x001fe20007f1e0ff */
        /* <DEDUP_REMOVED lines=8> */
[----:B------:R-:W-:Y:S02]  /*19e950*/  IMAD.MOV.U32 R26, RZ, RZ, R4 ;  /* 0x000000ffff1a7224 */ /* 0x000fe400078e0004 */
[----:B------:R-:W2:Y:S01]  /*19e960*/  LDL.LU R4, [R1+0x6c] ;  /* 0x00006c0001047983 */ /* 0x000ea20000300800 */
        /* <DEDUP_REMOVED lines=21> */
[----:B------:R-:W-:Y:S02]  /*19eac0*/  IMAD.MOV.U32 R36, RZ, RZ, R34 ;  /* 0x000000ffff247224 */ /* 0x000fe400078e0022 */
[----:B------:R-:W-:Y:S02]  /*19ead0*/  IMAD.MOV.U32 R35, RZ, RZ, R33 ;  /* 0x000000ffff237224 */ /* 0x000fe400078e0021 */
[----:B------:R-:W-:Y:S01]  /*19eae0*/  IMAD.MOV.U32 R34, RZ, RZ, R32 ;  /* 0x000000ffff227224 */ /* 0x000fe200078e0020 */
[----:B0-----:R-:W-:Y:S01]  /*19eaf0*/  IADD3 R48, P0, PT, R44, R12, RZ ;  /* 0x0000000c2c307210 */ /* 0x001fe20007f1e0ff */
[----:B------:R-:W-:-:S02]  /*19eb00*/  IMAD.MOV.U32 R33, RZ, RZ, R31 ;  /* 0x000000ffff217224 */ /* 0x000fc400078e001f */
[----:B------:R-:W-:Y:S02]  /*19eb10*/  IMAD.MOV.U32 R32, RZ, RZ, R30 ;  /* 0x000000ffff207224 */ /* 0x000fe400078e001e */
[----:B------:R-:W-:Y:S02]  /*19eb20*/  IMAD.MOV.U32 R31, RZ, RZ, R29 ;  /* 0x000000ffff1f7224 */ /* 0x000fe400078e001d */
[----:B------:R-:W-:Y:S02]  /*19eb30*/  IMAD.MOV.U32 R30, RZ, RZ, R28 ;  /* 0x000000ffff1e7224 */ /* 0x000fe400078e001c */
[----:B------:R-:W-:Y:S02]  /*19eb40*/  IMAD.MOV.U32 R29, RZ, RZ, R27 ;  /* 0x000000ffff1d7224 */ /* 0x000fe400078e001b */
[----:B------:R-:W-:Y:S02]  /*19eb50*/  IMAD.X R49, R43, 0x1, R11, P0 ;  /* 0x000000012b317824 */ /* 0x000fe400000e060b */
[----:B------:R-:W-:-:S02]  /*19eb60*/  IMAD.MOV.U32 R28, RZ, RZ, R26 ;  /* 0x000000ffff1c7224 */ /* 0x000fc400078e001a */
[----:B------:R-:W-:Y:S02]  /*19eb70*/  IMAD.MOV.U32 R27, RZ, RZ, R25 ;  /* 0x000000ffff1b7224 */ /* 0x000fe400078e0019 */
[----:B------:R-:W-:Y:S02]  /*19eb80*/  IMAD.MOV.U32 R25, RZ, RZ, R6 ;  /* 0x000000ffff197224 */ /* 0x000fe400078e0006 */
[----:B------:R-:W4:Y:S01]  /*19eb90*/  LDL.LU R6, [R1+0x35c] ;  /* 0x00035c0001067983 */ /* 0x000f220000300800 */
[----:B--2---:R-:W-:Y:S02]  /*19eba0*/  IMAD.MOV.U32 R26, RZ, RZ, R4 ;  /* 0x000000ffff1a7224 */ /* 0x004fe400078e0004 */
[----:B------:R-:W-:Y:S02]  /*19ebb0*/  IMAD.MOV.U32 R4, RZ, RZ, R23 ;  /* 0x000000ffff047224 */ /* 0x000fe400078e0017 */
        /* <DEDUP_REMOVED lines=8> */
[----:B------:R-:W-:Y:S01]  /*19ec40*/  IMAD.MOV.U32 R43, RZ, RZ, R37 ;  /* 0x000000ffff2b7224 */ /* 0x000fe200078e0025 */
        /* <DEDUP_REMOVED lines=19> */
[----:B------:R-:W-:Y:S02]  /*19ed80*/  IMAD.MOV.U32 R4, RZ, RZ, R58 ;  /* 0x000000ffff047224 */ /* 0x000fe400078e003a */
[----:B------:R-:W-:Y:S01]  /*19ed90*/  IMAD.MOV.U32 R7, RZ, RZ, R59 ;  /* 0x000000ffff077224 */ /* 0x000fe200078e003b */
[----:B------:R-:W2:Y:S04]  /*19eda0*/  LDL.LU R58, [R1+0x94] ;  /* 0x00009400013a7983 */ /* 0x000ea80000300800 */
[----:B------:R-:W2:Y:S04]  /*19edb0*/  LDL.LU R59, [R1+0x338] ;  /* 0x00033800013b7983 */ /* 0x000ea80000300800 */
[----:B------:R0:W-:Y:S02]  /*19edc0*/  STL.64 [R1+0x44b0], R48 ;  /* 0x0044b03001007387 */ /* 0x0001e40000100a00 */
[----:B0-----:R-:W-:Y:S01]  /*19edd0*/  IADD3 R48, P0, PT, R46, R10, RZ ;  /* 0x0000000a2e307210 */ /* 0x001fe20007f1e0ff */
[----:B------:R-:W-:-:S02]  /*19ede0*/  IMAD.MOV.U32 R46, RZ, RZ, R36 ;  /* 0x000000ffff2e7224 */ /* 0x000fc400078e0024 */
[----:B------:R-:W-:Y:S02]  /*19edf0*/  IMAD.MOV.U32 R36, RZ, RZ, R34 ;  /* 0x000000ffff247224 */ /* 0x000fe400078e0022 */
[----:B------:R-:W-:Y:S02]  /*19ee00*/  IMAD.X R49, R39, 0x1, R9, P0 ;  /* 0x0000000127317824 */ /* 0x000fe400000e0609 */
[----:B------:R-:W-:Y:S02]  /*19ee10*/  IMAD.MOV.U32 R34, RZ, RZ, R32 ;  /* 0x000000ffff227224 */ /* 0x000fe400078e0020 */
[----:B------:R-:W-:Y:S02]  /*19ee20*/  IMAD.MOV.U32 R32, RZ, RZ, R30 ;  /* 0x000000ffff207224 */ /* 0x000fe400078e001e */
[----:B------:R-:W-:Y:S01]  /*19ee30*/  IMAD.MOV.U32 R30, RZ, RZ, R28 ;  /* 0x000000ffff1e7224 */ /* 0x000fe200078e001c */
[----:B------:R0:W-:Y:S01]  /*19ee40*/  STL.64 [R1+0x4490], R48 ;  /* 0x0044903001007387 */ /* 0x0001e20000100a00 */
[----:B------:R-:W-:-:S02]  /*19ee50*/  IMAD.MOV.U32 R28, RZ, RZ, R26 ;  /* 0x000000ffff1c7224 */ /* 0x000fc400078e001a */
[----:B------:R-:W-:Y:S02]  /*19ee60*/  IMAD.MOV.U32 R26, RZ, RZ, R4 ;  /* 0x000000ffff1a7224 */ /* 0x000fe400078e0004 */
[----:B------:R-:W2:Y:S01]  /*19ee70*/  LDL.LU R4, [R1+0x78] ;  /* 0x0000780001047983 */ /* 0x000ea20000300800 */
[----:B------:R-:W-:Y:S02]  /*19ee80*/  IMAD.MOV.U32 R39, RZ, RZ, R37 ;  /* 0x000000ffff277224 */ /* 0x000fe400078e0025 */
[----:B------:R-:W-:Y:S01]  /*19ee90*/  IMAD.MOV.U32 R37, RZ, RZ, R35 ;  /* 0x000000ffff257224 */ /* 0x000fe200078e0023 */
[----:B0-----:R-:W-:Y:S01]  /*19eea0*/  IADD3 R48, P0, PT, R47, R12, RZ ;  /* 0x0000000c2f307210 */ /* 0x001fe20007f1e0ff */
[----:B------:R-:W-:Y:S02]  /*19eeb0*/  IMAD.MOV.U32 R35, RZ, RZ, R33 ;  /* 0x000000ffff237224 */ /* 0x000fe400078e0021 */
[----:B------:R-:W-:Y:S02]  /*19eec0*/  IMAD.MOV.U32 R33, RZ, RZ, R31 ;  /* 0x000000ffff217224 */ /* 0x000fe400078e001f */
[----:B------:R-:W-:-:S02]  /*19eed0*/  IMAD.MOV.U32 R31, RZ, RZ, R29 ;  /* 0x000000ffff1f7224 */ /* 0x000fc400078e001d */
[----:B---3--:R-:W-:Y:S02]  /*19eee0*/  IMAD.X R49, R38, 0x1, R11, P0 ;  /* 0x0000000126317824 */ /* 0x008fe400000e060b */
[----:B------:R-:W-:Y:S02]  /*19eef0*/  IMAD.MOV.U32 R29, RZ, RZ, R27 ;  /* 0x000000ffff1d7224 */ /* 0x000fe400078e001b */
[----:B------:R-:W-:Y:S02]  /*19ef00*/  IMAD.MOV.U32 R27, RZ, RZ, R25 ;  /* 0x000000ffff1b7224 */ /* 0x000fe400078e0019 */
[----:B------:R-:W-:Y:S02]  /*19ef10*/  IMAD.MOV.U32 R25, RZ, RZ, R54 ;  /* 0x000000ffff197224 */ /* 0x000fe400078e0036 */
[----:B------:R-:W3:Y:S04]  /*19ef20*/  LDL.LU R54, [R1+0x354] ;  /* 0x0003540001367983 */ /* 0x000ee80000300800 */
        /* <DEDUP_REMOVED lines=27> */
[----:B--2---:R-:W-:Y:S02]  /*19f0e0*/  IMAD.MOV.U32 R26, RZ, RZ, R4 ;  /* 0x000000ffff1a7224 */ /* 0x004fe400078e0004 */
[----:B------:R-:W-:Y:S02]  /*19f0f0*/  IMAD.MOV.U32 R4, RZ, RZ, R60 ;  /* 0x000000ffff047224 */ /* 0x000fe400078e003c */
[----:B------:R-:W2:Y:S04]  /*19f100*/  LDL.LU R60, [R1+0x9c] ;  /* 0x00009c00013c7983 */ /* 0x000ea80000300800 */
[----:B------:R-:W2:Y:S04]  /*19f110*/  LDL.LU R61, [R1+0x330] ;  /* 0x00033000013d7983 */ /* 0x000ea80000300800 */
        /* <DEDUP_REMOVED lines=19> */
[----:B------:R-:W-:Y:S02]  /*19f250*/  IMAD.X R49, R41, 0x1, R17, P0 ;  /* 0x0000000129317824 */ /* 0x000fe400000e0611 */
[----:B------:R-:W-:Y:S02]  /*19f260*/  IMAD.MOV.U32 R28, RZ, RZ, R26 ;  /* 0x000000ffff1c7224 */ /* 0x000fe400078e001a */
[----:B------:R-:W-:-:S02]  /*19f270*/  IMAD.MOV.U32 R27, RZ, RZ, R25 ;  /* 0x000000ffff1b7224 */ /* 0x000fc400078e0019 */
        /* <DEDUP_REMOVED lines=23> */
[----:B------:R-:W-:Y:S02]  /*19f3f0*/  IMAD.X R49, R43, 0x1, R11, P0 ;  /* 0x000000012b317824 */ /* 0x000fe400000e060b */
        /* <DEDUP_REMOVED lines=80> */
[----:B----4-:R-:W-:Y:S02]  /*19f900*/  IMAD.MOV.U32 R25, RZ, RZ, R6 ;  /* 0x000000ffff197224 */ /* 0x010fe400078e0006 */
        /* <DEDUP_REMOVED lines=56> */
[----:B---3--:R-:W-:Y:S02]  /*19fc90*/  IMAD.MOV.U32 R25, RZ, RZ, R54 ;  /* 0x000000ffff197224 */ /* 0x008fe400078e0036 */
        /* <DEDUP_REMOVED lines=498> */
[----:B------:R-:W-:Y:S02]  /*1a1bc0*/  IMAD.MOV.U32 R34, RZ, RZ, R32 ;  /* 0x000000ffff227224 */ /* 0x000fe400078e0020 */
[----:B------:R-:W-:-:S02]  /*1a1bd0*/  IMAD.MOV.U32 R35, RZ, RZ, R33 ;  /* 0x000000ffff237224 */ /* 0x000fc400078e0021 */
[----:B------:R-:W-:Y:S02]  /*1a1be0*/  IMAD.MOV.U32 R32, RZ, RZ, R30 ;  /* 0x000000ffff207224 */ /* 0x000fe400078e001e */
[----:B------:R-:W-:Y:S02]  /*1a1bf0*/  IMAD.MOV.U32 R33, RZ, RZ, R31 ;  /* 0x000000ffff217224 */ /* 0x000fe400078e001f */
[----:B------:R-:W-:Y:S01]  /*1a1c00*/  IMAD.MOV.U32 R30, RZ, RZ, R28 ;  /* 0x000000ffff1e7224 */ /* 0x000fe200078e001c */
[----:B------:R0:W-:Y:S01]  /*1a1c10*/  STL.64 [R1+0x3cd0], R48 ;  /* 0x003cd03001007387 */ /* 0x0001e20000100a00 */
[----:B------:R-:W-:Y:S02]  /*1a1c20*/  IMAD.MOV.U32 R31, RZ, RZ, R29 ;  /* 0x000000ffff1f7224 */ /* 0x000fe400078e001d */
[----:B------:R-:W-:Y:S02]  /*1a1c30*/  IMAD.MOV.U32 R28, RZ, RZ, R26 ;  /* 0x000000ffff1c7224 */ /* 0x000fe400078e001a */
[----:B------:R-:W-:-:S02]  /*1a1c40*/  IMAD.MOV.U32 R29, RZ, RZ, R27 ;  /* 0x000000ffff1d7224 */ /* 0x000fc400078e001b */
[----:B------:R-:W-:Y:S02]  /*1a1c50*/  IMAD.MOV.U32 R26, RZ, RZ, R4 ;  /* 0x000000ffff1a7224 */ /* 0x000fe400078e0004 */
[----:B------:R-:W-:Y:S01]  /*1a1c60*/  IMAD.MOV.U32 R27, RZ, RZ, R25 ;  /* 0x000000ffff1b7224 */ /* 0x000fe200078e0019 */
[----:B------:R-:W2:Y:S01]  /*1a1c70*/  LDL.LU R4, [R1+0x308] ;  /* 0x0003080001047983 */ /* 0x000ea20000300800 */
[----:B------:R-:W-:-:S03]  /*1a1c80*/  IMAD.MOV.U32 R25, RZ, RZ, R2 ;  /* 0x000000ffff197224 */ /* 0x000fc600078e0002 */
[----:B------:R-:W3:Y:S01]  /*1a1c90*/  LDL.LU R2, [R1+0xe8] ;  /* 0x0000e80001027983 */ /* 0x000ee20000300800 */
        /* <DEDUP_REMOVED lines=20> */
[----:B0-----:R-:W-:Y:S01]  /*1a1de0*/  IADD3 R48, P0, PT, R44, R18, RZ ;  /* 0x000000122c307210 */ /* 0x001fe20007f1e0ff */
[----:B------:R-:W-:Y:S02]  /*1a1df0*/  IMAD.MOV.U32 R30, RZ, RZ, R28 ;  /* 0x000000ffff1e7224 */ /* 0x000fe400078e001c */
[----:B------:R-:W-:Y:S02]  /*1a1e00*/  IMAD.MOV.U32 R31, RZ, RZ, R29 ;  /* 0x000000ffff1f7224 */ /* 0x000fe400078e001d */
[----:B------:R-:W-:Y:S02]  /*1a1e10*/  IMAD.MOV.U32 R28, RZ, RZ, R26 ;  /* 0x000000ffff1c7224 */ /* 0x000fe400078e001a */
[----:B------:R-:W-:-:S02]  /*1a1e20*/  IMAD.MOV.U32 R29, RZ, RZ, R27 ;  /* 0x000000ffff1d7224 */ /* 0x000fc400078e001b */
[----:B------:R-:W-:Y:S02]  /*1a1e30*/  IMAD.X R49, R43, 0x1, R17, P0 ;  /* 0x000000012b317824 */ /* 0x000fe400000e0611 */
[----:B------:R-:W-:Y:S02]  /*1a1e40*/  IMAD.MOV.U32 R27, RZ, RZ, R25 ;  /* 0x000000ffff1b7224 */ /* 0x000fe400078e0019 */
[----:B--2---:R-:W-:Y:S02]  /*1a1e50*/  IMAD.MOV.U32 R26, RZ, RZ, R4 ;  /* 0x000000ffff1a7224 */ /* 0x004fe400078e0004 */
[----:B------:R-:W-:Y:S02]  /*1a1e60*/  IMAD.MOV.U32 R4, RZ, RZ, R3 ;  /* 0x000000ffff047224 */ /* 0x000fe400078e0003 */
[----:B---3--:R-:W-:Y:S02]  /*1a1e70*/  IMAD.MOV.U32 R25, RZ, RZ, R2 ;  /* 0x000000ffff197224 */ /* 0x008fe400078e0002 */
[----:B------:R-:W-:-:S02]  /*1a1e80*/  IMAD.MOV.U32 R3, RZ, RZ, R53 ;  /* 0x000000ffff037224 */ /* 0x000fc400078e0035 */
[----:B------:R-:W-:Y:S01]  /*1a1e90*/  IMAD.MOV.U32 R2, RZ, RZ, R14 ;  /* 0x000000ffff027224 */ /* 0x000fe200078e000e */
[----:B------:R-:W2:Y:S04]  /*1a1ea0*/  LDL.LU R53, [R1+0x2c0] ;  /* 0x0002c00001357983 */ /* 0x000ea80000300800 */
[----:B------:R-:W3:Y:S04]  /*1a1eb0*/  LDL.LU R14, [R1+0x10c] ;  /* 0x00010c00010e7983 */ /* 0x000ee80000300800 */
[----:B------:R0:W-:Y:S02]  /*1a1ec0*/  STL.64 [R1+0x34c8], R48 ;  /* 0x0034c83001007387 */ /* 0x0001e40000100a00 */
[----:B0-----:R-:W-:Y:S01]  /*1a1ed0*/  IADD3 R48, P0, PT, R44, R10, RZ ;  /* 0x0000000a2c307210 */ /* 0x001fe20007f1e0ff */
[----:B------:R-:W-:-:S04]  /*1a1ee0*/  IMAD.MOV.U32 R44, RZ, RZ, R36 ;  /* 0x000000ffff2c7224 */ /* 0x000fc800078e0024 */
[----:B------:R-:W-:Y:S02]  /*1a1ef0*/  IMAD.X R49, R43, 0x1, R9, P0 ;  /* 0x000000012b317824 */ /* 0x000fe400000e0609 */
        /* <DEDUP_REMOVED lines=9> */
[----:B------:R-:W-:Y:S01]  /*1a1f90*/  IMAD.MOV.U32 R29, RZ, RZ, R27 ;  /* 0x000000ffff1d7224 */ /* 0x000fe200078e001b */
[----:B------:R0:W-:Y:S01]  /*1a1fa0*/  STL.64 [R1+0x34c0], R48 ;  /* 0x0034c03001007387 */ /* 0x0001e20000100a00 */
[----:B------:R-:W-:-:S02]  /*1a1fb0*/  IMAD.MOV.U32 R28, RZ, RZ, R26 ;  /* 0x000000ffff1c7224 */ /* 0x000fc400078e001a */
[----:B------:R-:W-:Y:S02]  /*1a1fc0*/  IMAD.MOV.U32 R27, RZ, RZ, R25 ;  /* 0x000000ffff1b7224 */ /* 0x000fe400078e0019 */
[----:B------:R-:W-:Y:S02]  /*1a1fd0*/  IMAD.MOV.U32 R26, RZ, RZ, R4 ;  /* 0x000000ffff1a7224 */ /* 0x000fe400078e0004 */
[----:B------:R-:W-:Y:S02]  /*1a1fe0*/  IMAD.MOV.U32 R25, RZ, RZ, R2 ;  /* 0x000000ffff197224 */ /* 0x000fe400078e0002 */
[----:B------:R-:W-:Y:S01]  /*1a1ff0*/  IMAD.MOV.U32 R4, RZ, RZ, R3 ;  /* 0x000000ffff047224 */ /* 0x000fe200078e0003 */
[----:B------:R-:W2:Y:S04]  /*1a2000*/  LDL.LU R2, [R1+0x2fc] ;  /* 0x0002fc0001027983 */ /* 0x000ea80000300800 */
[----:B------:R-:W3:Y:S01]  /*1a2010*/  LDL.LU R3, [R1+0xf0] ;  /* 0x0000f00001037983 */ /* 0x000ee20000300800 */
[----:B0-----:R-:W-:-:S05]  /*1a2020*/  IADD3 R48, P0, PT, R46, R12, RZ ;  /* 0x0000000c2e307210 */ /* 0x001fca0007f1e0ff */
[----:B------:R-:W-:-:S05]  /*1a2030*/  IMAD.X R49, R39, 0x1, R11, P0 ;  /* 0x0000000127317824 */ /* 0x000fca00000e060b */
[----:B------:R0:W-:Y:S02]  /*1a2040*/  STL.64 [R1+0x34b8], R48 ;  /* 0x0034b83001007387 */ /* 0x0001e40000100a00 */
[----:B0-----:R-:W-:-:S05]  /*1a2050*/  IADD3 R48, P0, PT, R46, R18, RZ ;  /* 0x000000122e307210 */ /* 0x001fca0007f1e0ff */
[----:B------:R-:W-:-:S05]  /*1a2060*/  IMAD.X R49, R39, 0x1, R17, P0 ;  /* 0x0000000127317824 */ /* 0x000fca00000e0611 */
        /* <DEDUP_REMOVED lines=18> */
[----:B--2---:R-:W-:Y:S02]  /*1a2190*/  IMAD.MOV.U32 R25, RZ, RZ, R2 ;  /* 0x000000ffff197224 */ /* 0x004fe400078e0002 */
[----:B------:R-:W2:Y:S01]  /*1a21a0*/  LDL.LU R2, [R1+0x2f8] ;  /* 0x0002f80001027983 */ /* 0x000ea20000300800 */
[----:B---3--:R-:W-:-:S03]  /*1a21b0*/  IMAD.MOV.U32 R4, RZ, RZ, R3 ;  /* 0x000000ffff047224 */ /* 0x008fc600078e0003 */
        /* <DEDUP_REMOVED lines=19> */
[----:B------:R-:W-:Y:S02]  /*1a22f0*/  IMAD.MOV.U32 R32, RZ, RZ, R30 ;  /* 0x000000ffff207224 */ /* 0x000fe400078e001e */
[----:B------:R-:W-:Y:S02]  /*1a2300*/  IMAD.MOV.U32 R31, RZ, RZ, R29 ;  /* 0x000000ffff1f7224 */ /* 0x000fe400078e001d */
[----:B------:R-:W-:Y:S02]  /*1a2310*/  IMAD.MOV.U32 R30, RZ, RZ, R28 ;  /* 0x000000ffff1e7224 */ /* 0x000fe400078e001c */
[----:B------:R-:W-:-:S02]  /*1a2320*/  IMAD.MOV.U32 R29, RZ, RZ, R27 ;  /* 0x000000ffff1d7224 */ /* 0x000fc400078e001b */
[----:B------:R-:W-:Y:S01]  /*1a2330*/  IMAD.MOV.U32 R28, RZ, RZ, R26 ;  /* 0x000000ffff1c7224 */ /* 0x000fe200078e001a */
[----:B------:R0:W-:Y:S01]  /*1a2340*/  STL.64 [R1+0x3488], R48 ;  /* 0x0034883001007387 */ /* 0x0001e20000100a00 */
[----:B------:R-:W-:Y:S02]  /*1a2350*/  IMAD.MOV.U32 R27, RZ, RZ, R25 ;  /* 0x000000ffff1b7224 */ /* 0x000fe400078e0019 */
[----:B------:R-:W-:Y:S02]  /*1a2360*/  IMAD.MOV.U32 R26, RZ, RZ, R4 ;  /* 0x000000ffff1a7224 */ /* 0x000fe400078e0004 */
[----:B--2---:R-:W-:Y:S02]  /*1a2370*/  IMAD.MOV.U32 R25, RZ, RZ, R2 ;  /* 0x000000ffff197224 */ /* 0x004fe400078e0002 */
[----:B------:R-:W-:Y:S02]  /*1a2380*/  IMAD.MOV.U32 R2, RZ, RZ, R59 ;  /* 0x000000ffff027224 */ /* 0x000fe400078e003b */
[----:B---3--:R-:W-:-:S02]  /*1a2390*/  IMAD.MOV.U32 R4, RZ, RZ, R3 ;  /* 0x000000ffff047224 */ /* 0x008fc400078e0003 */
[----:B------:R-:W2:Y:S04]  /*1a23a0*/  LDL.LU R3, [R1+0xf8] ;  /* 0x0000f80001037983 */ /* 0x000ea80000300800 */
[----:B------:R-:W3:Y:S01]  /*1a23b0*/  LDL.LU R59, [R1+0x118] ;  /* 0x00011800013b7983 */ /* 0x000ee20000300800 */
        /* <DEDUP_REMOVED lines=53> */
[----:B------:R-:W-:Y:S02]  /*1a2710*/  IMAD.MOV.U32 R4, RZ, RZ, R3 ;  /* 0x000000ffff047224 */ /* 0x000fe400078e0003 */
[----:B------:R-:W-:Y:S02]  /*1a2720*/  IMAD.MOV.U32 R3, RZ, RZ, R55 ;  /* 0x000000ffff037224 */ /* 0x000fe400078e0037 */
[----:B------:R-:W-:-:S02]  /*1a2730*/  IMAD.MOV.U32 R55, RZ, RZ, R61 ;  /* 0x000000ffff377224 */ /* 0x000fc400078e003d */
[----:B---3--:R-:W-:Y:S02]  /*1a2740*/  IMAD.MOV.U32 R2, RZ, RZ, R54 ;  /* 0x000000ffff027224 */ /* 0x008fe400078e0036 */
[----:B------:R-:W-:Y:S02]  /*1a2750*/  IMAD.MOV.U32 R54, RZ, RZ, R60 ;  /* 0x000000ffff367224 */ /* 0x000fe400078e003c */
[----:B------:R-:W3:Y:S04]  /*1a2760*/  LDL.LU R60, [R1+0x2e8] ;  /* 0x0002e800013c7983 */ /* 0x000ee80000300800 */
[----:B------:R-:W2:Y:S01]  /*1a2770*/  LDL.LU R61, [R1+0x104] ;  /* 0x00010400013d7983 */ /* 0x000ea20000300800 */
        /* <DEDUP_REMOVED lines=25> */
[----:B---3--:R-:W-:Y:S02]  /*1a2910*/  IMAD.MOV.U32 R2, RZ, RZ, R60 ;  /* 0x000000ffff027224 */ /* 0x008fe400078e003c */
[----:B------:R-:W-:-:S02]  /*1a2920*/  IMAD.MOV.U32 R60, RZ, RZ, R56 ;  /* 0x000000ffff3c7224 */ /* 0x000fc400078e0038 */
[----:B------:R-:W3:Y:S01]  /*1a2930*/  LDL.LU R56, [R1+0x124] ;  /* 0x0001240001387983 */ /* 0x000ee20000300800 */
[----:B--2---:R-:W-:Y:S02]  /*1a2940*/  IMAD.MOV.U32 R3, RZ, RZ, R61 ;  /* 0x000000ffff037224 */ /* 0x004fe400078e003d */
[----:B------:R-:W-:Y:S02]  /*1a2950*/  IMAD.MOV.U32 R61, RZ, RZ, R57 ;  /* 0x000000ffff3d7224 */ /* 0x000fe400078e0039 */
[----:B------:R-:W2:Y:S01]  /*1a2960*/  LDL.LU R57, [R1+0x2e4] ;  /* 0x0002e40001397983 */ /* 0x000ea20000300800 */
[----:B0-----:R-:W-:-:S05]  /*1a2970*/  IADD3 R48, P0, PT, R46, R18, RZ ;  /* 0x000000122e307210 */ /* 0x001fca0007f1e0ff */
[----:B------:R-:W-:-:S05]  /*1a2980*/  IMAD.X R49, R39, 0x1, R17, P0 ;  /* 0x0000000127317824 */ /* 0x000fca00000e0611 */
[----:B------:R0:W-:Y:S01]  /*1a2990*/  STL.64 [R1+0x3438], R48 ;  /* 0x0034383001007387 */ /* 0x0001e20000100a00 */
[----:B------:R-:W-:Y:S01]  /*1a29a0*/  IMAD.MOV.U32 R51, RZ, RZ, R36 ;  /* 0x000000ffff337224 */ /* 0x000fe200078e0024 */
[----:B0-----:R-:W-:-:S05]  /*1a29b0*/  IADD3 R48, P0, PT, R46, R10, RZ ;  /* 0x0000000a2e307210 */ /* 0x001fca0007f1e0ff */
[----:B------:R-:W-:Y:S01]  /*1a29c0*/  IMAD.X R49, R39, 0x1, R9, P0 ;  /* 0x0000000127317824 */ /* 0x000fe200000e0609 */
[----:B------:R-:W-:-:S04]  /*1a29d0*/  IADD3 R36, P0, PT, R38, R12, RZ ;  /* 0x0000000c26247210 */ /* 0x000fc80007f1e0ff */
[----:B------:R0:W-:Y:S02]  /*1a29e0*/  STL.64 [R1+0x3430], R48 ;  /* 0x0034303001007387 */ /* 0x0001e40000100a00 */
[----:B0-----:R-:W-:Y:S02]  /*1a29f0*/  IMAD.MOV.U32 R48, RZ, RZ, R37 ;  /* 0x000000ffff307224 */ /* 0x001fe400078e0025 */
[----:B------:R-:W-:-:S05]  /*1a2a00*/  IMAD.X R37, R47, 0x1, R11, P0 ;  /* 0x000000012f257824 */ /* 0x000fca00000e060b */
[----:B------:R0:W-:Y:S02]  /*1a2a10*/  STL.64 [R1+0x3428], R36 ;  /* 0x0034282401007387 */ /* 0x0001e40000100a00 */
        /* <DEDUP_REMOVED lines=13> */
[----:B---3--:R-:W-:Y:S01]  /*1a2af0*/  IMAD.MOV.U32 R61, RZ, RZ, R56 ;  /* 0x000000ffff3d7224 */ /* 0x008fe200078e0038 */
[----:B------:R-:W-:Y:S01]  /*1a2b00*/  IADD3 R56, P0, PT, R38, R18, RZ ;  /* 0x0000001226387210 */ /* 0x000fe20007f1e0ff */
[----:B--2---:R-:W-:-:S04]  /*1a2b10*/  IMAD.MOV.U32 R4, RZ, RZ, R57 ;  /* 0x000000ffff047224 */ /* 0x004fc800078e0039 */
[----:B------:R-:W-:-:S05]  /*1a2b20*/  IMAD.X R57, R47, 0x1, R17, P0 ;  /* 0x000000012f397824 */ /* 0x000fca00000e0611 */
[----:B------:R0:W-:Y:S04]  /*1a2b30*/  STL.64 [R1+0x3420], R56 ;  /* 0x0034203801007387 */ /* 0x0001e80000100a00 */
[----:B0-----:R-:W2:Y:S01]  /*1a2b40*/  LDL.LU.64 R56, [R1+0x84f8] ;  /* 0x0084f80001387983 */ /* 0x001ea20000300a00 */
[----:B------:R-:W-:-:S05]  /*1a2b50*/  IADD3 R38, P0, PT, R38, R10, RZ ;  /* 0x0000000a26267210 */ /* 0x000fca0007f1e0ff */
        /* <DEDUP_REMOVED lines=19> */
[----:B------:R-:W-:Y:S01]  /*1a2c90*/  IMAD.MOV.U32 R27, RZ, RZ, R4 ;  /* 0x000000ffff1b7224 */ /* 0x000fe200078e0004 */
[--C-:B--2---:R-:W-:Y:S01]  /*1a2ca0*/  SHF.R.S32.HI R3, RZ, 0x1f, R56.reuse ;  /* 0x0000001fff037819 */ /* 0x104fe20000011438 */
[----:B------:R-:W-:Y:S02]  /*1a2cb0*/  IMAD.MOV.U32 R2, RZ, RZ, R56 ;  /* 0x000000ffff027224 */ /* 0x000fe400078e0038 */
[----:B------:R-:W2:Y:S02]  /*1a2cc0*/  LDL.LU R56, [R1+0x20c] ;  /* 0x00020c0001387983 */ /* 0x000ea40000300800 */
[----:B------:R-:W-:-:S02]  /*1a2cd0*/  IMAD.MOV.U32 R4, RZ, RZ, R3 ;  /* 0x000000ffff047224 */ /* 0x000fc400078e0003 */
[----:B------:R-:W3:Y:S04]  /*1a2ce0*/  LDL.LU R3, [R1+0x2e0] ;  /* 0x0002e00001037983 */ /* 0x000ee80000300800 */
[----:B------:R0:W-:Y:S02]  /*1a2cf0*/  STL [R1+0x84f0], R46 ;  /* 0x0084f02e01007387 */ /* 0x0001e40000100800 */
        /* <DEDUP_REMOVED lines=23> */
[----:B------:R-:W-:Y:S02]  /*1a2e70*/  IMAD.MOV.U32 R14, RZ, RZ, R20 ;  /* 0x000000ffff0e7224 */ /* 0x000fe400078e0014 */
[----:B---3--:R-:W-:Y:S02]  /*1a2e80*/  IMAD.MOV.U32 R27, RZ, RZ, R3 ;  /* 0x000000ffff1b7224 */ /* 0x008fe400078e0003 */
[----:B------:R-:W-:-:S02]  /*1a2e90*/  IMAD.MOV.U32 R3, RZ, RZ, R53 ;  /* 0x000000ffff037224 */ /* 0x000fc400078e0035 */
[----:B------:R-:W3:Y:S04]  /*1a2ea0*/  LDL.LU R53, [R1+0x2dc] ;  /* 0x0002dc0001357983 */ /* 0x000ee80000300800 */
[----:B------:R-:W2:Y:S01]  /*1a2eb0*/  LDL.LU R20, [R1+0x110] ;  /* 0x0001100001147983 */ /* 0x000ea20000300800 */
        /* <DEDUP_REMOVED lines=22> */
[----:B---3--:R-:W-:Y:S02]  /*1a3020*/  IMAD.MOV.U32 R27, RZ, RZ, R53 ;  /* 0x000000ffff1b7224 */ /* 0x008fe400078e0035 */
[----:B----4-:R-:W-:Y:S02]  /*1a3030*/  IMAD.MOV.U32 R53, RZ, RZ, R6 ;  /* 0x000000ffff357224 */ /* 0x010fe400078e0006 */
[----:B--2---:R-:W-:Y:S02]  /*1a3040*/  IMAD.MOV.U32 R25, RZ, RZ, R20 ;  /* 0x000000ffff197224 */ /* 0x004fe400078e0014 */
        /* <DEDUP_REMOVED lines=11> */
[----:B0-----:R-:W4:Y:S01]  /*1a3100*/  LDL.LU R46, [R1+0x84f0] ;  /* 0x0084f000012e7983 */ /* 0x001f220000300800 */
        /* <DEDUP_REMOVED lines=13> */
[----:B------:R-:W-:Y:S01]  /*1a31e0*/  IMAD.MOV.U32 R30, RZ, RZ, R27 ;  /* 0x000000ffff1e7224 */ /* 0x000fe200078e001b */
[----:B------:R-:W4:Y:S04]  /*1a31f0*/  LDL.LU R58, [R1+0x138] ;  /* 0x00013800013a7983 */ /* 0x000f280000300800 */
[----:B------:R-:W4:Y:S01]  /*1a3200*/  LDL.LU R27, [R1+0x2d4] ;  /* 0x0002d400011b7983 */ /* 0x000f220000300800 */
[----:B--2---:R-:W-:-:S02]  /*1a3210*/  IMAD.MOV.U32 R28, RZ, RZ, R20 ;  /* 0x000000ffff1c7224 */ /* 0x004fc400078e0014 */
[----:B---3--:R-:W-:Y:S01]  /*1a3220*/  IMAD.MOV.U32 R25, RZ, RZ, R6 ;  /* 0x000000ffff197224 */ /* 0x008fe200078e0006 */
[----:B------:R-:W-:Y:S01]  /*1a3230*/  IADD3 R6, P0, PT, R51, R18, RZ ;  /* 0x0000001233067210 */ /* 0x000fe20007f1e0ff */
[----:B------:R-:W-:-:S04]  /*1a3240*/  IMAD.MOV.U32 R20, RZ, RZ, R7 ;  /* 0x000000ffff147224 */ /* 0x000fc800078e0007 */
[----:B------:R-:W-:-:S05]  /*1a3250*/  IMAD.X R7, R48, 0x1, R17, P0 ;  /* 0x0000000130077824 */ /* 0x000fca00000e0611 */
[----:B------:R0:W-:Y:S04]  /*1a3260*/  STL.64 [R1+0x33c0], R6 ;  /* 0x0033c00601007387 */ /* 0x0001e80000100a00 */
[----:B0-----:R-:W2:Y:S01]  /*1a3270*/  LDL.LU.64 R6, [R1+0x84e8] ;  /* 0x0084e80001067983 */ /* 0x001ea20000300a00 */
[----:B------:R-:W-:-:S05]  /*1a3280*/  IADD3 R50, P0, PT, R51, R10, RZ ;  /* 0x0000000a33327210 */ /* 0x000fca0007f1e0ff */
[----:B------:R-:W-:-:S05]  /*1a3290*/  IMAD.X R51, R48, 0x1, R9, P0 ;  /* 0x0000000130337824 */ /* 0x000fca00000e0609 */
        /* <DEDUP_REMOVED lines=22> */
[----:B------:R-:W-:Y:S02]  /*1a3400*/  IMAD.MOV.U32 R34, RZ, RZ, R31 ;  /* 0x000000ffff227224 */ /* 0x000fe400078e001f */
[----:B------:R-:W-:Y:S02]  /*1a3410*/  IMAD.MOV.U32 R35, RZ, RZ, R32 ;  /* 0x000000ffff237224 */ /* 0x000fe400078e0020 */
[----:B------:R-:W-:Y:S02]  /*1a3420*/  IMAD.MOV.U32 R31, RZ, RZ, R28 ;  /* 0x000000ffff1f7224 */ /* 0x000fe400078e001c */
[----:B------:R-:W-:Y:S02]  /*1a3430*/  IMAD.X R51, R40, 0x1, R11, P0 ;  /* 0x0000000128337824 */ /* 0x000fe400000e060b */
[----:B------:R-:W-:Y:S02]  /*1a3440*/  IMAD.MOV.U32 R32, RZ, RZ, R29 ;  /* 0x000000ffff207224 */ /* 0x000fe400078e001d */
[----:B------:R-:W-:-:S02]  /*1a3450*/  IMAD.MOV.U32 R28, RZ, RZ, R26 ;  /* 0x000000ffff1c7224 */ /* 0x000fc400078e001a */
[----:B------:R-:W-:Y:S01]  /*1a3460*/  IMAD.MOV.U32 R29, RZ, RZ, R27 ;  /* 0x000000ffff1d7224 */ /* 0x000fe200078e001b */
[--C-:B--2---:R-:W-:Y:S01]  /*1a3470*/  SHF.R.S32.HI R59, RZ, 0x1f, R6.reuse ;  /* 0x0000001fff3b7819 */ /* 0x104fe20000011406 */
[----:B------:R-:W-:Y:S02]  /*1a3480*/  IMAD.MOV.U32 R26, RZ, RZ, R6 ;  /* 0x000000ffff1a7224 */ /* 0x000fe400078e0006 */
[----:B------:R-:W2:Y:S02]  /*1a3490*/  LDL.LU R6, [R1+0x204] ;  /* 0x0002040001067983 */ /* 0x000ea40000300800 */
        /* <DEDUP_REMOVED lines=27> */
[----:B------:R-:W4:Y:S04]  /*1a3650*/  LDL.LU R54, [R1+0x260] ;  /* 0x0002600001367983 */ /* 0x000f280000300800 */
[----:B------:R-:W2:Y:S04]  /*1a3660*/  LDL.LU R55, [R1+0x2a8] ;  /* 0x0002a80001377983 */ /* 0x000ea80000300800 */
        /* <DEDUP_REMOVED lines=109> */
[----:B------:R-:W3:Y:S04]  /*1a3d40*/  LDL.LU R23, [R1+0x294] ;  /* 0x0002940001177983 */ /* 0x000ee80000300800 */
[----:B------:R0:W-:Y:S02]  /*1a3d50*/  STL.64 [R1+0x3318], R50 ;  /* 0x0033183201007387 */ /* 0x0001e40000100a00 */
[----:B0-----:R-:W-:-:S05]  /*1a3d60*/  IADD3 R50, P0, PT, R45, R10, RZ ;  /* 0x0000000a2d327210 */ /* 0x001fca0007f1e0ff */
[----:B------:R-:W-:-:S05]  /*1a3d70*/  IMAD.X R51, R40, 0x1, R9, P0 ;  /* 0x0000000128337824 */ /* 0x000fca00000e0609 */
        /* <DEDUP_REMOVED lines=8> */
[----:B------:R-:W-:Y:S02]  /*1a3e00*/  IMAD.MOV.U32 R31, RZ, RZ, R29 ;  /* 0x000000ffff1f7224 */ /* 0x000fe400078e001d */
[----:B------:R-:W-:Y:S01]  /*1a3e10*/  IMAD.MOV.U32 R29, RZ, RZ, R27 ;  /* 0x000000ffff1d7224 */ /* 0x000fe200078e001b */
[----:B------:R0:W-:Y:S01]  /*1a3e20*/  STL.64 [R1+0x3300], R50 ;  /* 0x0033003201007387 */ /* 0x0001e20000100a00 */
[----:B------:R-:W-:-:S03]  /*1a3e30*/  IMAD.MOV.U32 R27, RZ, RZ, R25 ;  /* 0x000000ffff1b7224 */ /* 0x000fc600078e0019 */
[----:B------:R-:W3:Y:S01]  /*1a3e40*/  LDL.LU R25, [R1+0x2b0] ;  /* 0x0002b00001197983 */ /* 0x000ee20000300800 */
        /* <DEDUP_REMOVED lines=8> */
[----:B--2---:R-:W-:Y:S02]  /*1a3ed0*/  IMAD.MOV.U32 R28, RZ, RZ, R26 ;  /* 0x000000ffff1c7224 */ /* 0x004fe400078e001a */
[----:B------:R-:W-:Y:S02]  /*1a3ee0*/  IMAD.MOV.U32 R26, RZ, RZ, R20 ;  /* 0x000000ffff1a7224 */ /* 0x000fe400078e0014 */
[----:B------:R-:W2:Y:S04]  /*1a3ef0*/  LDL.LU R20, [R1+0x13c] ;  /* 0x00013c0001147983 */ /* 0x000ea80000300800 */
        /* <DEDUP_REMOVED lines=19> */
[----:B---3--:R-:W-:Y:S02]  /*1a4030*/  IMAD.MOV.U32 R27, RZ, RZ, R25 ;  /* 0x000000ffff1b7224 */ /* 0x008fe400078e0019 */
[----:B------:R-:W3:Y:S04]  /*1a4040*/  LDL.LU R25, [R1+0x2b4] ;  /* 0x0002b40001197983 */ /* 0x000ee80000300800 */
[----:B------:R-:W2:Y:S01]  /*1a4050*/  LDL.LU R58, [R1+0x2ac] ;  /* 0x0002ac00013a7983 */ /* 0x000ea20000300800 */
        /* <DEDUP_REMOVED lines=22> */
[----:B------:R-:W-:Y:S02]  /*1a41c0*/  IMAD.X R51, R43, 0x1, R11, P0 ;  /* 0x000000012b337824 */ /* 0x000fe400000e060b */
[----:B------:R-:W-:Y:S02]  /*1a41d0*/  IMAD.MOV.U32 R29, RZ, RZ, R27 ;  /* 0x000000ffff1d7224 */ /* 0x000fe400078e001b */
[----:B------:R-:W-:Y:S02]  /*1a41e0*/  IMAD.MOV.U32 R28, RZ, RZ, R26 ;  /* 0x000000ffff1c7224 */ /* 0x000fe400078e001a */
[----:B---3--:R-:W-:Y:S02]  /*1a41f0*/  IMAD.MOV.U32 R27, RZ, RZ, R25 ;  /* 0x000000ffff1b7224 */ /* 0x008fe400078e0019 */
[----:B------:R-:W-:-:S02]  /*1a4200*/  IMAD.MOV.U32 R25, RZ, RZ, R59 ;  /* 0x000000ffff197224 */ /* 0x000fc400078e003b */
[----:B--2---:R-:W-:Y:S02]  /*1a4210*/  IMAD.MOV.U32 R26, RZ, RZ, R58 ;  /* 0x000000ffff1a7224 */ /* 0x004fe400078e003a */
[----:B------:R-:W2:Y:S04]  /*1a4220*/  LDL.LU R58, [R1+0x160] ;  /* 0x00016000013a7983 */ /* 0x000ea80000300800 */
[----:B------:R-:W3:Y:S04]  /*1a4230*/  LDL.LU R59, [R1+0x188] ;  /* 0x00018800013b7983 */ /* 0x000ee80000300800 */
[----:B------:R0:W-:Y:S02]  /*1a4240*/  STL.64 [R1+0x32d0], R50 ;  /* 0x0032d03201007387 */ /* 0x0001e40000100a00 */
[----:B0-----:R-:W-:-:S05]  /*1a4250*/  IADD3 R50, P0, PT, R48, R18, RZ ;  /* 0x0000001230327210 */ /* 0x001fca0007f1e0ff */
[----:B------:R-:W-:-:S05]  /*1a4260*/  IMAD.X R51, R43, 0x1, R17, P0 ;  /* 0x000000012b337824 */ /* 0x000fca00000e0611 */
[----:B------:R0:W-:Y:S02]  /*1a4270*/  STL.64 [R1+0x32d8], R50 ;  /* 0x0032d83201007387 */ /* 0x0001e40000100a00 */
[----:B0-----:R-:W-:-:S05]  /*1a4280*/  IADD3 R50, P0, PT, R48, R10, RZ ;  /* 0x0000000a30327210 */ /* 0x001fca0007f1e0ff */
        /* <DEDUP_REMOVED lines=12> */
[----:B------:R-:W-:Y:S01]  /*1a4350*/  IMAD.MOV.U32 R38, RZ, RZ, R36 ;  /* 0x000000ffff267224 */ /* 0x000fe200078e0024 */
[----:B0-----:R-:W-:Y:S01]  /*1a4360*/  IADD3 R50, P0, PT, R49, R12, RZ ;  /* 0x0000000c31327210 */ /* 0x001fe20007f1e0ff */
[----:B------:R-:W-:-:S02]  /*1a4370*/  IMAD.MOV.U32 R36, RZ, RZ, R34 ;  /* 0x000000ffff247224 */ /* 0x000fc400078e0022 */
[----:B------:R-:W-:Y:S02]  /*1a4380*/  IMAD.MOV.U32 R34, RZ, RZ, R32 ;  /* 0x000000ffff227224 */ /* 0x000fe400078e0020 */
[----:B------:R-:W-:Y:S02]  /*1a4390*/  IMAD.MOV.U32 R32, RZ, RZ, R30 ;  /* 0x000000ffff207224 */ /* 0x000fe400078e001e */
[----:B------:R-:W-:Y:S02]  /*1a43a0*/  IMAD.X R51, R46, 0x1, R11, P0 ;  /* 0x000000012e337824 */ /* 0x000fe400000e060b */
[----:B------:R-:W-:Y:S02]  /*1a43b0*/  IMAD.MOV.U32 R30, RZ, RZ, R28 ;  /* 0x000000ffff1e7224 */ /* 0x000fe400078e001c */
[----:B------:R-:W-:Y:S02]  /*1a43c0*/  IMAD.MOV.U32 R28, RZ, RZ, R26 ;  /* 0x000000ffff1c7224 */ /* 0x000fe400078e001a */
[----:B------:R-:W-:-:S02]  /*1a43d0*/  IMAD.MOV.U32 R26, RZ, RZ, R55 ;  /* 0x000000ffff1a7224 */ /* 0x000fc400078e0037 */
        /* <DEDUP_REMOVED lines=15> */
[----:B--2---:R-:W-:Y:S02]  /*1a44d0*/  IMAD.MOV.U32 R27, RZ, RZ, R25 ;  /* 0x000000ffff1b7224 */ /* 0x004fe400078e0019 */
[----:B------:R-:W2:Y:S01]  /*1a44e0*/  LDL.LU R25, [R1+0x148] ;  /* 0x0001480001197983 */ /* 0x000ea20000300800 */
[----:B------:R-:W-:Y:S01]  /*1a44f0*/  IMAD.MOV.U32 R49, RZ, RZ, R38 ;  /* 0x000000ffff317224 */ /* 0x000fe200078e0026 */
[----:B0-----:R-:W-:Y:S01]  /*1a4500*/  IADD3 R50, P0, PT, R45, R12, RZ ;  /* 0x0000000c2d327210 */ /* 0x001fe20007f1e0ff */
        /* <DEDUP_REMOVED lines=34> */
[----:B------:R-:W3:Y:S01]  /*1a4730*/  LDL.LU R4, [R1+0x29c] ;  /* 0x00029c0001047983 */ /* 0x000ee20000300800 */
[----:B--2---:R-:W-:Y:S02]  /*1a4740*/  IMAD.MOV.U32 R27, RZ, RZ, R25 ;  /* 0x000000ffff1b7224 */ /* 0x004fe400078e0019 */
[----:B------:R-:W-:Y:S02]  /*1a4750*/  IMAD.MOV.U32 R25, RZ, RZ, R2 ;  /* 0x000000ffff197224 */ /* 0x000fe400078e0002 */
        /* <DEDUP_REMOVED lines=30> */
[----:B---3--:R-:W-:Y:S02]  /*1a4940*/  IMAD.MOV.U32 R26, RZ, RZ, R4 ;  /* 0x000000ffff1a7224 */ /* 0x008fe400078e0004 */
[----:B------:R-:W-:-:S02]  /*1a4950*/  IMAD.MOV.U32 R4, RZ, RZ, R14 ;  /* 0x000000ffff047224 */ /* 0x000fc400078e000e */
[----:B------:R-:W3:Y:S01]  /*1a4960*/  LDL.LU R14, [R1+0x174] ;  /* 0x00017400010e7983 */ /* 0x000ee20000300800 */
        /* <DEDUP_REMOVED lines=15> */
[----:B--2---:R-:W-:Y:S02]  /*1a4a60*/  IMAD.MOV.U32 R25, RZ, RZ, R2 ;  /* 0x000000ffff197224 */ /* 0x004fe400078e0002 */
[----:B------:R-:W-:Y:S02]  /*1a4a70*/  IMAD.MOV.U32 R2, RZ, RZ, R3 ;  /* 0x000000ffff027224 */ /* 0x000fe400078e0003 */
[----:B------:R-:W-:-:S02]  /*1a4a80*/  IMAD.MOV.U32 R3, RZ, RZ, R53 ;  /* 0x000000ffff037224 */ /* 0x000fc400078e0035 */
[----:B------:R-:W2:Y:S04]  /*1a4a90*/  LDL.LU R53, [R1+0x274] ;  /* 0x0002740001357983 */ /* 0x000ea80000300800 */
[----:B------:R0:W-:Y:S02]  /*1a4aa0*/  STL.64 [R1+0x3268], R50 ;  /* 0x0032683201007387 */ /* 0x0001e40000100a00 */
[----:B0-----:R-:W-:-:S05]  /*1a4ab0*/  IADD3 R50, P0, PT, R48, R12, RZ ;  /* 0x0000000c30327210 */ /* 0x001fca0007f1e0ff */
[----:B------:R-:W-:-:S05]  /*1a4ac0*/  IMAD.X R51, R43, 0x1, R11, P0 ;  /* 0x000000012b337824 */ /* 0x000fca00000e060b */
[----:B------:R0:W-:Y:S01]  /*1a4ad0*/  STL.64 [R1+0x3258], R50 ;  /* 0x0032583201007387 */ /* 0x0001e20000100a00 */
[----:B------:R-:W-:Y:S02]  /*1a4ae0*/  IMAD.MOV.U32 R27, RZ, RZ, R25 ;  /* 0x000000ffff1b7224 */ /* 0x000fe400078e0019 */
[----:B------:R-:W-:Y:S02]  /*1a4af0*/  IMAD.MOV.U32 R25, RZ, RZ, R3 ;  /* 0x000000ffff197224 */ /* 0x000fe400078e0003 */
[----:B------:R-:W2:Y:S04]  /*1a4b00*/  LDL.LU R3, [R1+0x158] ;  /* 0x0001580001037983 */ /* 0x000ea80000300800 */
[----:B------:R-:W3:Y:S01]  /*1a4b10*/  LDL.LU R23, [R1+0x17c] ;  /* 0x00017c0001177983 */ /* 0x000ee20000300800 */
        /* <DEDUP_REMOVED lines=10> */
[----:B------:R-:W-:-:S03]  /*1a4bc0*/  IMAD.MOV.U32 R38, RZ, RZ, R20 ;  /* 0x000000ffff267224 */ /* 0x000fc600078e0014 */
[----:B------:R0:W-:Y:S04]  /*1a4bd0*/  STL.64 [R1+0x3240], R50 ;  /* 0x0032403201007387 */ /* 0x0001e80000100a00 */
[----:B------:R-:W3:Y:S01]  /*1a4be0*/  LDL.LU R20, [R1+0x26c] ;  /* 0x00026c0001147983 */ /* 0x000ee20000300800 */
[----:B0-----:R-:W-:-:S05]  /*1a4bf0*/  IADD3 R50, P0, PT, R49, R18, RZ ;  /* 0x0000001231327210 */ /* 0x001fca0007f1e0ff */
[----:B------:R-:W-:Y:S01]  /*1a4c00*/  IMAD.X R51, R46, 0x1, R17, P0 ;  /* 0x000000012e337824 */ /* 0x000fe200000e0611 */
        /* <DEDUP_REMOVED lines=13> */
[----:B------:R-:W-:Y:S02]  /*1a4ce0*/  IMAD.MOV.U32 R45, RZ, RZ, R36 ;  /* 0x000000ffff2d7224 */ /* 0x000fe400078e0024 */
[----:B------:R-:W-:Y:S02]  /*1a4cf0*/  IMAD.MOV.U32 R36, RZ, RZ, R33 ;  /* 0x000000ffff247224 */ /* 0x000fe400078e0021 */
[----:B------:R-:W-:Y:S02]  /*1a4d00*/  IMAD.X R49, R39, 0x1, R9, P0 ;  /* 0x0000000127317824 */ /* 0x000fe400000e0609 */
[----:B------:R-:W-:-:S02]  /*1a4d10*/  IMAD.MOV.U32 R39, RZ, RZ, R34 ;  /* 0x000000ffff277224 */ /* 0x000fc400078e0022 */
[----:B------:R-:W-:Y:S01]  /*1a4d20*/  IMAD.MOV.U32 R34, RZ, RZ, R31 ;  /* 0x000000ffff227224 */ /* 0x000fe200078e001f */
[----:B------:R-:W-:Y:S01]  /*1a4d30*/  STL [R1+0x84d8], R45 ;  /* 0x0084d82d01007387 */ /* 0x000fe20000100800 */
[----:B------:R-:W-:Y:S02]  /*1a4d40*/  IMAD.MOV.U32 R33, RZ, RZ, R30 ;  /* 0x000000ffff217224 */ /* 0x000fe400078e001e */
[----:B------:R-:W-:Y:S01]  /*1a4d50*/  IMAD.MOV.U32 R31, RZ, RZ, R28 ;  /* 0x000000ffff1f7224 */ /* 0x000fe200078e001c */
[----:B------:R0:W-:Y:S01]  /*1a4d60*/  STL.64 [R1+0x3220], R48 ;  /* 0x0032203001007387 */ /* 0x0001e20000100a00 */
        /* <DEDUP_REMOVED lines=10> */
[----:B---3--:R-:W-:Y:S02]  /*1a4e10*/  IMAD.MOV.U32 R3, RZ, RZ, R20 ;  /* 0x000000ffff037224 */ /* 0x008fe400078e0014 */
        /* <DEDUP_REMOVED lines=25> */
[----:B------:R-:W-:Y:S01]  /*1a4fb0*/  IMAD.MOV.U32 R26, RZ, RZ, R4 ;  /* 0x000000ffff1a7224 */ /* 0x000fe200078e0004 */
[----:B------:R0:W-:Y:S01]  /*1a4fc0*/  STL.64 [R1+0x31f8], R48 ;  /* 0x0031f83001007387 */ /* 0x0001e20000100a00 */
[----:B----4-:R-:W-:Y:S02]  /*1a4fd0*/  IMAD.MOV.U32 R25, RZ, RZ, R15 ;  /* 0x000000ffff197224 */ /* 0x010fe400078e000f */
[----:B------:R-:W-:Y:S02]  /*1a4fe0*/  IMAD.MOV.U32 R4, RZ, RZ, R52 ;  /* 0x000000ffff047224 */ /* 0x000fe400078e0034 */
[----:B------:R-:W-:Y:S02]  /*1a4ff0*/  IMAD.MOV.U32 R52, RZ, RZ, R58 ;  /* 0x000000ffff347224 */ /* 0x000fe400078e003a */
[----:B------:R-:W-:-:S02]  /*1a5000*/  IMAD.MOV.U32 R58, RZ, RZ, R54 ;  /* 0x000000ffff3a7224 */ /* 0x000fc400078e0036 */
[----:B--2---:R-:W-:Y:S02]  /*1a5010*/  IMAD.MOV.U32 R15, RZ, RZ, R20 ;  /* 0x000000ffff0f7224 */ /* 0x004fe400078e0014 */
[----:B------:R-:W-:Y:S02]  /*1a5020*/  IMAD.MOV.U32 R20, RZ, RZ, R59 ;  /* 0x000000ffff147224 */ /* 0x000fe400078e003b */
[----:B------:R-:W-:Y:S02]  /*1a5030*/  IMAD.MOV.U32 R59, RZ, RZ, R5 ;  /* 0x000000ffff3b7224 */ /* 0x000fe400078e0005 */
[----:B------:R-:W2:Y:S04]  /*1a5040*/  LDL.LU R5, [R1+0x84dc] ;  /* 0x0084dc0001057983 */ /* 0x000ea80000300800 */
[----:B------:R-:W3:Y:S01]  /*1a5050*/  LDL.LU R54, [R1+0x164] ;  /* 0x0001640001367983 */ /* 0x000ee20000300800 */
[----:B0-----:R-:W-:-:S05]  /*1a5060*/  IADD3 R48, P0, PT, R44, R18, RZ ;  /* 0x000000122c307210 */ /* 0x001fca0007f1e0ff */
[----:B------:R-:W-:Y:S01]  /*1a5070*/  IMAD.X R49, R47, 0x1, R17, P0 ;  /* 0x000000012f317824 */ /* 0x000fe200000e0611 */
[----:B------:R-:W-:-:S05]  /*1a5080*/  IADD3 R44, P0, PT, R44, R10, RZ ;  /* 0x0000000a2c2c7210 */ /* 0x000fca0007f1e0ff */
[----:B------:R-:W-:Y:S01]  /*1a5090*/  IMAD.X R45, R47, 0x1, R9, P0 ;  /* 0x000000012f2d7824 */ /* 0x000fe200000e0609 */
[----:B------:R0:W-:Y:S01]  /*1a50a0*/  STL.64 [R1+0x3200], R48 ;  /* 0x0032003001007387 */ /* 0x0001e20000100a00 */
[----:B------:R-:W-:-:S03]  /*1a50b0*/  IMAD.MOV.U32 R47, RZ, RZ, R39 ;  /* 0x000000ffff2f7224 */ /* 0x000fc600078e0027 */
[----:B------:R1:W-:Y:S01]  /*1a50c0*/  STL.64 [R1+0x31f0], R44 ;  /* 0x0031f02c01007387 */ /* 0x0003e20000100a00 */
[----:B------:R-:W-:Y:S02]  /*1a50d0*/  IMAD.MOV.U32 R39, RZ, RZ, R35 ;  /* 0x000000ffff277224 */ /* 0x000fe400078e0023 */
[----:B------:R-:W-:Y:S02]  /*1a50e0*/  IMAD.MOV.U32 R35, RZ, RZ, R33 ;  /* 0x000000ffff237224 */ /* 0x000fe400078e0021 */
[----:B------:R-:W-:Y:S02]  /*1a50f0*/  IMAD.MOV.U32 R33, RZ, RZ, R31 ;  /* 0x000000ffff217224 */ /* 0x000fe400078e001f */
[----:B0-----:R-:W-:Y:S02]  /*1a5100*/  IMAD.MOV.U32 R49, RZ, RZ, R36 ;  /* 0x000000ffff317224 */ /* 0x001fe400078e0024 */
[----:B------:R-:W-:Y:S01]  /*1a5110*/  IMAD.MOV.U32 R36, RZ, RZ, R34 ;  /* 0x000000ffff247224 */ /* 0x000fe200078e0022 */
[----:B-1----:R-:W-:Y:S01]  /*1a5120*/  IADD3 R44, P0, PT, R43, R12, RZ ;  /* 0x0000000c2b2c7210 */ /* 0x002fe20007f1e0ff */
        /* <DEDUP_REMOVED lines=16> */
[----:B------:R-:W4:Y:S01]  /*1a5230*/  LDL.LU R55, [R1+0x168] ;  /* 0x0001680001377983 */ /* 0x000f220000300800 */
[----:B---3--:R-:W-:Y:S02]  /*1a5240*/  IMAD.MOV.U32 R58, RZ, RZ, R54 ;  /* 0x000000ffff3a7224 */ /* 0x008fe400078e0036 */
[----:B------:R-:W-:Y:S02]  /*1a5250*/  IMAD.MOV.U32 R54, RZ, RZ, R60 ;  /* 0x000000ffff367224 */ /* 0x000fe400078e003c */
[----:B------:R-:W3:Y:S01]  /*1a5260*/  LDL.LU R60, [R1+0x284] ;  /* 0x00028400013c7983 */ /* 0x000ee20000300800 */
        /* <DEDUP_REMOVED lines=26> */
[----:B------:R-:W-:Y:S02]  /*1a5410*/  IMAD.X R45, R37, 0x1, R17, P0 ;  /* 0x00000001252d7824 */ /* 0x000fe400000e0611 */
[----:B----4-:R-:W-:-:S02]  /*1a5420*/  IMAD.MOV.U32 R54, RZ, RZ, R55 ;  /* 0x000000ffff367224 */ /* 0x010fc400078e0037 */
[----:B---3--:R-:W-:Y:S02]  /*1a5430*/  IMAD.MOV.U32 R55, RZ, RZ, R60 ;  /* 0x000000ffff377224 */ /* 0x008fe400078e003c */
[----:B------:R-:W-:Y:S02]  /*1a5440*/  IMAD.MOV.U32 R60, RZ, RZ, R61 ;  /* 0x000000ffff3c7224 */ /* 0x000fe400078e003d */
[----:B------:R-:W3:Y:S04]  /*1a5450*/  LDL.LU R61, [R1+0x16c] ;  /* 0x00016c00013d7983 */ /* 0x000ee80000300800 */
[----:B------:R0:W-:Y:S04]  /*1a5460*/  STL.64 [R1+0x31d0], R44 ;  /* 0x0031d02c01007387 */ /* 0x0001e80000100a00 */
[----:B0-----:R-:W4:Y:S01]  /*1a5470*/  LDL.LU R45, [R1+0x84d8] ;  /* 0x0084d800012d7983 */ /* 0x001f220000300800 */
[----:B------:R-:W-:Y:S01]  /*1a5480*/  IADD3 R38, P0, PT, R38, R10, RZ ;  /* 0x0000000a26267210 */ /* 0x000fe20007f1e0ff */
[----:B------:R-:W-:-:S04]  /*1a5490*/  IMAD.MOV.U32 R46, RZ, RZ, R39 ;  /* 0x000000ffff2e7224 */ /* 0x000fc800078e0027 */
        /* <DEDUP_REMOVED lines=15> */
[----:B------:R-:W-:Y:S01]  /*1a5590*/  IMAD.MOV.U32 R54, RZ, RZ, R60 ;  /* 0x000000ffff367224 */ /* 0x000fe200078e003c */
[----:B------:R-:W-:Y:S01]  /*1a55a0*/  IADD3 R60, P0, PT, R51, R12, RZ ;  /* 0x0000000c333c7210 */ /* 0x000fe20007f1e0ff */
[----:B------:R-:W-:Y:S02]  /*1a55b0*/  IMAD.MOV.U32 R27, RZ, RZ, R25 ;  /* 0x000000ffff1b7224 */ /* 0x000fe400078e0019 */
[----:B------:R-:W-:Y:S02]  /*1a55c0*/  IMAD.MOV.U32 R25, RZ, RZ, R58 ;  /* 0x000000ffff197224 */ /* 0x000fe400078e003a */
[----:B------:R-:W-:Y:S02]  /*1a55d0*/  IMAD.MOV.U32 R58, RZ, RZ, R59 ;  /* 0x000000ffff3a7224 */ /* 0x000fe400078e003b */
[----:B------:R-:W-:-:S02]  /*1a55e0*/  IMAD.MOV.U32 R59, RZ, RZ, R55 ;  /* 0x000000ffff3b7224 */ /* 0x000fc400078e0037 */
[----:B---3--:R-:W-:Y:S02]  /*1a55f0*/  IMAD.MOV.U32 R55, RZ, RZ, R61 ;  /* 0x000000ffff377224 */ /* 0x008fe400078e003d */
[----:B----4-:R-:W-:-:S05]  /*1a5600*/  IMAD.X R61, R45, 0x1, R11, P0 ;  /* 0x000000012d3d7824 */ /* 0x010fca00000e060b */
[----:B------:R0:W-:Y:S04]  /*1a5610*/  STL.64 [R1+0x31b0], R60 ;  /* 0x0031b03c01007387 */ /* 0x0001e80000100a00 */
[----:B0-----:R-:W3:Y:S01]  /*1a5620*/  LDL.LU.64 R60, [R1+0x84d0] ;  /* 0x0084d000013c7983 */ /* 0x001ee20000300a00 */
        /* <DEDUP_REMOVED lines=13> */
[----:B---3--:R-:W-:Y:S02]  /*1a5700*/  IMAD.MOV.U32 R25, RZ, RZ, R60 ;  /* 0x000000ffff197224 */ /* 0x008fe400078e003c */
[----:B------:R-:W3:Y:S04]  /*1a5710*/  LDL.LU R60, [R1+0x218] ;  /* 0x00021800013c7983 */ /* 0x000ee80000300800 */
[----:B------:R-:W4:Y:S01]  /*1a5720*/  LDL.LU R4, [R1+0x27c] ;  /* 0x00027c0001047983 */ /* 0x000f220000300800 */
[----:B------:R-:W-:Y:S01]  /*1a5730*/  IMAD.MOV.U32 R39, RZ, RZ, R38 ;  /* 0x000000ffff277224 */ /* 0x000fe200078e0026 */
[----:B------:R-:W-:Y:S01]  /*1a5740*/  IADD3 R54, P0, PT, R51, R18, RZ ;  /* 0x0000001233367210 */ /* 0x000fe20007f1e0ff */
[----:B------:R-:W-:-:S02]  /*1a5750*/  IMAD.MOV.U32 R38, RZ, RZ, R34 ;  /* 0x000000ffff267224 */ /* 0x000fc400078e0022 */
[----:B------:R-:W-:Y:S02]  /*1a5760*/  IMAD.MOV.U32 R34, RZ, RZ, R30 ;  /* 0x000000ffff227224 */ /* 0x000fe400078e001e */
[----:B------:R-:W-:Y:S02]  /*1a5770*/  IMAD.MOV.U32 R30, RZ, RZ, R26 ;  /* 0x000000ffff1e7224 */ /* 0x000fe400078e001a */
[----:B------:R-:W-:Y:S02]  /*1a5780*/  IMAD.MOV.U32 R26, RZ, RZ, R55 ;  /* 0x000000ffff1a7224 */ /* 0x000fe400078e0037 */
[----:B------:R-:W-:Y:S01]  /*1a5790*/  IMAD.X R55, R45, 0x1, R17, P0 ;  /* 0x000000012d377824 */ /* 0x000fe200000e0611 */
[----:B------:R-:W-:-:S05]  /*1a57a0*/  IADD3 R50, P0, PT, R51, R10, RZ ;  /* 0x0000000a33327210 */ /* 0x000fca0007f1e0ff */
        /* <DEDUP_REMOVED lines=12> */
[----:B0-----:R-:W3:Y:S01]  /*1a5870*/  LDL.LU.64 R54, [R1+0x84c8] ;  /* 0x0084c80001367983 */ /* 0x001ee20000300a00 */
[----:B------:R-:W-:-:S03]  /*1a5880*/  IMAD.MOV.U32 R30, RZ, RZ, R29 ;  /* 0x000000ffff1e7224 */ /* 0x000fc600078e001d */
[----:B------:R0:W-:Y:S01]  /*1a5890*/  STL.64 [R1+0x31a8], R50 ;  /* 0x0031a83201007387 */ /* 0x0001e20000100a00 */
[----:B------:R-:W-:Y:S02]  /*1a58a0*/  IMAD.MOV.U32 R29, RZ, RZ, R28 ;  /* 0x000000ffff1d7224 */ /* 0x000fe400078e001c */
[----:B------:R-:W-:Y:S02]  /*1a58b0*/  IMAD.MOV.U32 R28, RZ, RZ, R27 ;  /* 0x000000ffff1c7224 */ /* 0x000fe400078e001b */
[----:B------:R-:W-:Y:S02]  /*1a58c0*/  IMAD.MOV.U32 R27, RZ, RZ, R26 ;  /* 0x000000ffff1b7224 */ /* 0x000fe400078e001a */
[----:B------:R-:W-:Y:S01]  /*1a58d0*/  IMAD.MOV.U32 R26, RZ, RZ, R25 ;  /* 0x000000ffff1a7224 */ /* 0x000fe200078e0019 */
[----:B0-----:R-:W-:-:S05]  /*1a58e0*/  IADD3 R50, P0, PT, R42, R12, RZ ;  /* 0x0000000c2a327210 */ /* 0x001fca0007f1e0ff */
[----:B------:R-:W-:Y:S02]  /*1a58f0*/  IMAD.X R51, R41, 0x1, R11, P0 ;  /* 0x0000000129337824 */ /* 0x000fe400000e060b */
[----:B----4-:R-:W-:Y:S02]  /*1a5900*/  IMAD.MOV.U32 R25, RZ, RZ, R4 ;  /* 0x000000ffff197224 */ /* 0x010fe400078e0004 */
[----:B------:R-:W-:Y:S02]  /*1a5910*/  IMAD.MOV.U32 R4, RZ, RZ, R2 ;  /* 0x000000ffff047224 */ /* 0x000fe400078e0002 */
[----:B--2---:R-:W-:Y:S02]  /*1a5920*/  IMAD.MOV.U32 R2, RZ, RZ, R5 ;  /* 0x000000ffff027224 */ /* 0x004fe400078e0005 */
[----:B------:R-:W2:Y:S04]  /*1a5930*/  LDL.LU R5, [R1+0x1f4] ;  /* 0x0001f40001057983 */ /* 0x000ea80000300800 */
[----:B------:R0:W-:Y:S02]  /*1a5940*/  STL.64 [R1+0x2988], R50 ;  /* 0x0029883201007387 */ /* 0x0001e40000100a00 */
        /* <DEDUP_REMOVED lines=19> */
[----:B------:R0:W-:Y:S01]  /*1a5a80*/  STL.64 [R1+0x2980], R50 ;  /* 0x0029803201007387 */ /* 0x0001e20000100a00 */
[----:B------:R-:W-:Y:S02]  /*1a5a90*/  IMAD.MOV.U32 R27, RZ, RZ, R25 ;  /* 0x000000ffff1b7224 */ /* 0x000fe400078e0019 */
[----:B------:R-:W-:-:S02]  /*1a5aa0*/  IMAD.MOV.U32 R26, RZ, RZ, R4 ;  /* 0x000000ffff1a7224 */ /* 0x000fc400078e0004 */
[----:B------:R-:W-:Y:S02]  /*1a5ab0*/  IMAD.MOV.U32 R25, RZ, RZ, R2 ;  /* 0x000000ffff197224 */ /* 0x000fe400078e0002 */
[----:B------:R-:W-:Y:S02]  /*1a5ac0*/  IMAD.MOV.U32 R4, RZ, RZ, R14 ;  /* 0x000000ffff047224 */ /* 0x000fe400078e000e */
[----:B------:R-:W-:Y:S01]  /*1a5ad0*/  IMAD.MOV.U32 R2, RZ, RZ, R53 ;  /* 0x000000ffff027224 */ /* 0x000fe200078e0035 */
[----:B------:R-:W4:Y:S04]  /*1a5ae0*/  LDL.LU R14, [R1+0x178] ;  /* 0x00017800010e7983 */ /* 0x000f280000300800 */
[----:B------:R-:W2:Y:S01]  /*1a5af0*/  LDL.LU R53, [R1+0x270] ;  /* 0x0002700001357983 */ /* 0x000ea20000300800 */
        /* <DEDUP_REMOVED lines=25> */
[----:B----4-:R-:W-:Y:S02]  /*1a5c90*/  IMAD.MOV.U32 R4, RZ, RZ, R14 ;  /* 0x000000ffff047224 */ /* 0x010fe400078e000e */
[----:B------:R-:W4:Y:S01]  /*1a5ca0*/  LDL.LU R14, [R1+0x180] ;  /* 0x00018000010e7983 */ /* 0x000f220000300800 */
[----:B--2---:R-:W-:-:S02]  /*1a5cb0*/  IMAD.MOV.U32 R2, RZ, RZ, R53 ;  /* 0x000000ffff027224 */ /* 0x004fc400078e0035 */
[----:B------:R-:W-:Y:S02]  /*1a5cc0*/  IMAD.MOV.U32 R53, RZ, RZ, R23 ;  /* 0x000000ffff357224 */ /* 0x000fe400078e0017 */
        /* <DEDUP_REMOVED lines=41> */
[----:B----4-:R-:W-:Y:S01]  /*1a5f60*/  IMAD.MOV.U32 R2, RZ, RZ, R14 ;  /* 0x000000ffff027224 */ /* 0x010fe200078e000e */
[----:B--2---:R-:W-:-:S05]  /*1a5f70*/  SHF.R.S32.HI R53, RZ, 0x1f, R55 ;  /* 0x0000001fff357819 */ /* 0x004fca0000011437 */
        /* <DEDUP_REMOVED lines=35> */
[----:B---3--:R-:W-:Y:S02]  /*1a61b0*/  IMAD.MOV.U32 R2, RZ, RZ, R14 ;  /* 0x000000ffff027224 */ /* 0x008fe400078e000e */
[----:B------:R-:W-:Y:S02]  /*1a61c0*/  IMAD.MOV.U32 R14, RZ, RZ, R52 ;  /* 0x000000ffff0e7224 */ /* 0x000fe400078e0034 */
[----:B------:R-:W3:Y:S04]  /*1a61d0*/  LDL.LU R52, [R1+0x25c] ;  /* 0x00025c0001347983 */ /* 0x000ee80000300800 */
[----:B------:R-:W4:Y:S01]  /*1a61e0*/  LDL.LU R20, [R1+0x190] ;  /* 0x0001900001147983 */ /* 0x000f220000300800 */
        /* <DEDUP_REMOVED lines=26> */
[----:B------:R-:W-:Y:S02]  /*1a6390*/  IMAD.MOV.U32 R52, RZ, RZ, R58 ;  /* 0x000000ffff347224 */ /* 0x000fe400078e003a */
[----:B----4-:R-:W-:Y:S02]  /*1a63a0*/  IMAD.MOV.U32 R15, RZ, RZ, R20 ;  /* 0x000000ffff0f7224 */ /* 0x010fe400078e0014 */
[----:B------:R-:W3:Y:S04]  /*1a63b0*/  LDL.LU R20, [R1+0x194] ;  /* 0x0001940001147983 */ /* 0x000ee80000300800 */
[----:B------:R-:W4:Y:S01]  /*1a63c0*/  LDL.LU R58, [R1+0x254] ;  /* 0x00025400013a7983 */ /* 0x000f220000300800 */
[----:B0-----:R-:W-:-:S05]  /*1a63d0*/  IADD3 R50, P0, PT, R49, R18, RZ ;  /* 0x0000001231327210 */ /* 0x001fca0007f1e0ff */
[----:B------:R-:W-:Y:S01]  /*1a63e0*/  IMAD.X R51, R40, 0x1, R17, P0 ;  /* 0x0000000128337824 */ /* 0x000fe200000e0611 */
[----:B------:R-:W-:-:S05]  /*1a63f0*/  IADD3 R48, P0, PT, R49, R10, RZ ;  /* 0x0000000a31307210 */ /* 0x000fca0007f1e0ff */
[----:B------:R-:W-:Y:S02]  /*1a6400*/  IMAD.X R49, R40, 0x1, R9, P0 ;  /* 0x0000000128317824 */ /* 0x000fe400000e0609 */
[----:B------:R-:W-:Y:S02]  /*1a6410*/  IMAD.MOV.U32 R40, RZ, RZ, R39 ;  /* 0x000000ffff287224 */ /* 0x000fe400078e0027 */
[----:B------:R-:W-:Y:S01]  /*1a6420*/  IMAD.MOV.U32 R39, RZ, RZ, R37 ;  /* 0x000000ffff277224 */ /* 0x000fe200078e0025 */
[----:B------:R-:W-:Y:S01]  /*1a6430*/  STL.64 [R1+0x4c60], R50 ;  /* 0x004c603201007387 */ /* 0x000fe20000100a00 */
        /* <DEDUP_REMOVED lines=21> */
[----:B0-----:R-:W-:Y:S01]  /*1a6590*/  IADD3 R48, P0, PT, R46, R18, RZ ;  /* 0x000000122e307210 */ /* 0x001fe20007f1e0ff */
[----:B------:R-:W-:-:S04]  /*1a65a0*/  IMAD.MOV.U32 R15, RZ, RZ, R52 ;  /* 0x000000ffff0f7224 */ /* 0x000fc800078e0034 */
[----:B------:R-:W-:Y:S02]  /*1a65b0*/  IMAD.X R49, R38, 0x1, R17, P0 ;  /* 0x0000000126317824 */ /* 0x000fe400000e0611 */
[----:B---3--:R-:W-:Y:S02]  /*1a65c0*/  IMAD.MOV.U32 R52, RZ, RZ, R20 ;  /* 0x000000ffff347224 */ /* 0x008fe400078e0014 */
[----:B----4-:R-:W-:Y:S02]  /*1a65d0*/  IMAD.MOV.U32 R20, RZ, RZ, R58 ;  /* 0x000000ffff147224 */ /* 0x010fe400078e003a */
[----:B------:R-:W-:Y:S02]  /*1a65e0*/  IMAD.MOV.U32 R58, RZ, RZ, R59 ;  /* 0x000000ffff3a7224 */ /* 0x000fe400078e003b */
[----:B------:R-:W-:Y:S02]  /*1a65f0*/  IMAD.MOV.U32 R59, RZ, RZ, R22 ;  /* 0x000000ffff3b7224 */ /* 0x000fe400078e0016 */
[----:B------:R-:W-:-:S02]  /*1a6600*/  IMAD.MOV.U32 R22, RZ, RZ, R16 ;  /* 0x000000ffff167224 */ /* 0x000fc400078e0010 */
[----:B------:R-:W3:Y:S04]  /*1a6610*/  LDL.LU R16, [R1+0x84bc] ;  /* 0x0084bc0001107983 */ /* 0x000ee80000300800 */
        /* <DEDUP_REMOVED lines=29> */
[----:B------:R-:W4:Y:S04]  /*1a67f0*/  LDL.LU R19, [R1+0x84b8] ;  /* 0x0084b80001137983 */ /* 0x000f280000300800 */
[----:B------:R0:W-:Y:S01]  /*1a6800*/  STL.64 [R1+0x28e0], R48 ;  /* 0x0028e03001007387 */ /* 0x0001e20000100a00 */
[----:B------:R-:W-:Y:S01]  /*1a6810*/  IMAD.MOV.U32 R51, RZ, RZ, R36 ;  /* 0x000000ffff337224 */ /* 0x000fe200078e0024 */
[----:B0-----:R-:W-:-:S05]  /*1a6820*/  IADD3 R48, P0, PT, R47, R18, RZ ;  /* 0x000000122f307210 */ /* 0x001fca0007f1e0ff */
[----:B------:R-:W-:Y:S01]  /*1a6830*/  IMAD.X R49, R44, 0x1, R17, P0 ;  /* 0x000000012c317824 */ /* 0x000fe200000e0611 */
[----:B------:R-:W-:Y:S01]  /*1a6840*/  IADD3 R46, P0, PT, R47, R10, RZ ;  /* 0x0000000a2f2e7210 */ /* 0x000fe20007f1e0ff */
[----:B------:R-:W-:-:S04]  /*1a6850*/  IMAD.MOV.U32 R36, RZ, RZ, R34 ;  /* 0x000000ffff247224 */ /* 0x000fc800078e0022 */
[----:B------:R-:W-:Y:S01]  /*1a6860*/  IMAD.X R47, R44, 0x1, R9, P0 ;  /* 0x000000012c2f7824 */ /* 0x000fe200000e0609 */
[----:B------:R0:W-:Y:S01]  /*1a6870*/  STL.64 [R1+0x28e8], R48 ;  /* 0x0028e83001007387 */ /* 0x0001e20000100a00 */
[----:B------:R-:W-:Y:S02]  /*1a6880*/  IMAD.MOV.U32 R34, RZ, RZ, R32 ;  /* 0x000000ffff227224 */ /* 0x000fe400078e0020 */
[----:B------:R-:W-:Y:S01]  /*1a6890*/  IMAD.MOV.U32 R32, RZ, RZ, R30 ;  /* 0x000000ffff207224 */ /* 0x000fe200078e001e */
[----:B------:R-:W-:Y:S01]  /*1a68a0*/  STL [R1+0x84a8], R51 ;  /* 0x0084a83301007387 */ /* 0x000fe20000100800 */
[----:B------:R-:W-:-:S03]  /*1a68b0*/  IMAD.MOV.U32 R30, RZ, RZ, R28 ;  /* 0x000000ffff1e7224 */ /* 0x000fc600078e001c */
[----:B------:R1:W-:Y:S01]  /*1a68c0*/  STL.64 [R1+0x28d8], R46 ;  /* 0x0028d82e01007387 */ /* 0x0003e20000100a00 */
[----:B0-----:R-:W-:Y:S02]  /*1a68d0*/  IMAD.MOV.U32 R49, RZ, RZ, R35 ;  /* 0x000000ffff317224 */ /* 0x001fe400078e0023 */
[----:B------:R-:W-:Y:S02]  /*1a68e0*/  IMAD.MOV.U32 R35, RZ, RZ, R33 ;  /* 0x000000ffff237224 */ /* 0x000fe400078e0021 */
[----:B------:R-:W-:Y:S02]  /*1a68f0*/  IMAD.MOV.U32 R33, RZ, RZ, R31 ;  /* 0x000000ffff217224 */ /* 0x000fe400078e001f */
[----:B------:R-:W-:Y:S01]  /*1a6900*/  IMAD.MOV.U32 R31, RZ, RZ, R29 ;  /* 0x000000ffff1f7224 */ /* 0x000fe200078e001d */
[----:B-1----:R-:W-:Y:S01]  /*1a6910*/  IADD3 R46, P0, PT, R45, R12, RZ ;  /* 0x0000000c2d2e7210 */ /* 0x002fe20007f1e0ff */
        /* <DEDUP_REMOVED lines=15> */
[----:B------:R-:W2:Y:S01]  /*1a6a10*/  LDL.LU R54, [R1+0x84b4] ;  /* 0x0084b40001367983 */ /* 0x000ea20000300800 */
[----:B------:R-:W-:-:S03]  /*1a6a20*/  IMAD.MOV.U32 R22, RZ, RZ, R24 ;  /* 0x000000ffff167224 */ /* 0x000fc600078e0018 */
[----:B------:R-:W2:Y:S04]  /*1a6a30*/  LDL.LU R24, [R1+0x84b0] ;  /* 0x0084b00001187983 */ /* 0x000ea80000300800 */
[----:B------:R0:W-:Y:S02]  /*1a6a40*/  STL.64 [R1+0x28c8], R46 ;  /* 0x0028c82e01007387 */ /* 0x0001e40000100a00 */
[----:B0-----:R-:W-:-:S05]  /*1a6a50*/  IADD3 R46, P0, PT, R45, R18, RZ ;  /* 0x000000122d2e7210 */ /* 0x001fca0007f1e0ff */
[----:B------:R-:W-:Y:S01]  /*1a6a60*/  IMAD.X R47, R43, 0x1, R17, P0 ;  /* 0x000000012b2f7824 */ /* 0x000fe200000e0611 */
[----:B------:R-:W-:-:S05]  /*1a6a70*/  IADD3 R44, P0, PT, R45, R10, RZ ;  /* 0x0000000a2d2c7210 */ /* 0x000fca0007f1e0ff */
[----:B------:R-:W-:Y:S01]  /*1a6a80*/  IMAD.X R45, R43, 0x1, R9, P0 ;  /* 0x000000012b2d7824 */ /* 0x000fe200000e0609 */
[----:B------:R-:W-:Y:S04]  /*1a6a90*/  STL.64 [R1+0x28d0], R46 ;  /* 0x0028d02e01007387 */ /* 0x000fe80000100a00 */
[----:B------:R0:W-:Y:S02]  /*1a6aa0*/  STL.64 [R1+0x28c0], R44 ;  /* 0x0028c02c01007387 */ /* 0x0001e40000100a00 */
[----:B0-----:R-:W-:Y:S01]  /*1a6ab0*/  IADD3 R44, P0, PT, R42, R12, RZ ;  /* 0x0000000c2a2c7210 */ /* 0x001fe20007f1e0ff */
[----:B------:R-:W-:-:S04]  /*1a6ac0*/  IMAD.MOV.U32 R47, RZ, RZ, R35 ;  /* 0x000000ffff2f7224 */ /* 0x000fc800078e0023 */
[----:B------:R-:W-:Y:S02]  /*1a6ad0*/  IMAD.X R45, R41, 0x1, R11, P0 ;  /* 0x00000001292d7824 */ /* 0x000fe400000e060b */
[----:B------:R-:W-:Y:S01]  /*1a6ae0*/  IMAD.MOV.U32 R35, RZ, RZ, R33 ;  /* 0x000000ffff237224 */ /* 0x000fe200078e0021 */
[----:B------:R-:W-:Y:S01]  /*1a6af0*/  IADD3 R50, P0, PT, R42, R18, RZ ;  /* 0x000000122a327210 */ /* 0x000fe20007f1e0ff */
[----:B------:R-:W-:Y:S01]  /*1a6b00*/  IMAD.MOV.U32 R33, RZ, RZ, R31 ;  /* 0x000000ffff217224 */ /* 0x000fe200078e001f */
[----:B------:R0:W-:Y:S01]  /*1a6b10*/  STL.64 [R1+0x28b0], R44 ;  /* 0x0028b02c01007387 */ /* 0x0001e20000100a00 */
[----:B------:R-:W-:Y:S02]  /*1a6b20*/  IMAD.MOV.U32 R31, RZ, RZ, R29 ;  /* 0x000000ffff1f7224 */ /* 0x000fe400078e001d */
[----:B------:R-:W-:Y:S02]  /*1a6b30*/  IMAD.MOV.U32 R29, RZ, RZ, R27 ;  /* 0x000000ffff1d7224 */ /* 0x000fe400078e001b */
[----:B------:R-:W-:-:S02]  /*1a6b40*/  IMAD.MOV.U32 R27, RZ, RZ, R25 ;  /* 0x000000ffff1b7224 */ /* 0x000fc400078e0019 */
[----:B------:R-:W-:Y:S02]  /*1a6b50*/  IMAD.MOV.U32 R25, RZ, RZ, R2 ;  /* 0x000000ffff197224 */ /* 0x000fe400078e0002 */
[----:B------:R-:W-:Y:S02]  /*1a6b60*/  IMAD.MOV.U32 R2, RZ, RZ, R14 ;  /* 0x000000ffff027224 */ /* 0x000fe400078e000e */
[----:B0-----:R-:W-:Y:S02]  /*1a6b70*/  IMAD.MOV.U32 R44, RZ, RZ, R36 ;  /* 0x000000ffff2c7224 */ /* 0x001fe400078e0024 */
[----:B------:R-:W-:Y:S02]  /*1a6b80*/  IMAD.MOV.U32 R36, RZ, RZ, R34 ;  /* 0x000000ffff247224 */ /* 0x000fe400078e0022 */
[----:B------:R-:W-:Y:S02]  /*1a6b90*/  IMAD.MOV.U32 R34, RZ, RZ, R32 ;  /* 0x000000ffff227224 */ /* 0x000fe400078e0020 */
[----:B------:R-:W-:-:S02]  /*1a6ba0*/  IMAD.MOV.U32 R32, RZ, RZ, R30 ;  /* 0x000000ffff207224 */ /* 0x000fc400078e001e */
[----:B------:R-:W-:Y:S02]  /*1a6bb0*/  IMAD.MOV.U32 R30, RZ, RZ, R28 ;  /* 0x000000ffff1e7224 */ /* 0x000fe400078e001c */
[----:B------:R-:W-:Y:S02]  /*1a6bc0*/  IMAD.MOV.U32 R14, RZ, RZ, R52 ;  /* 0x000000ffff0e7224 */ /* 0x000fe400078e0034 */
[----:B------:R-:W-:Y:S01]  /*1a6bd0*/  IMAD.X R51, R41, 0x1, R17, P0 ;  /* 0x0000000129337824 */ /* 0x000fe200000e0611 */
[----:B------:R-:W-:Y:S01]  /*1a6be0*/  IADD3 R42, P0, PT, R42, R10, RZ ;  /* 0x0000000a2a2a7210 */ /* 0x000fe20007f1e0ff */
[----:B------:R-:W-:Y:S02]  /*1a6bf0*/  IMAD.MOV.U32 R28, RZ, RZ, R26 ;  /* 0x000000ffff1c7224 */ /* 0x000fe400078e001a */
[----:B------:R-:W-:Y:S01]  /*1a6c00*/  IMAD.MOV.U32 R52, RZ, RZ, R59 ;  /* 0x000000ffff347224 */ /* 0x000fe200078e003b */
[----:B------:R-:W-:Y:S01]  /*1a6c10*/  SHF.R.S32.HI R59, RZ, 0x1f, R57 ;  /* 0x0000001fff3b7819 */ /* 0x000fe20000011439 */
        /* <DEDUP_REMOVED lines=8> */
[----:B------:R-:W2:Y:S04]  /*1a6ca0*/  LDL.LU R57, [R1+0x84ac] ;  /* 0x0084ac0001397983 */ /* 0x000ea80000300800 */
[----:B------:R-:W-:Y:S04]  /*1a6cb0*/  STL.64 [R1+0x28b8], R50 ;  /* 0x0028b83201007387 */ /* 0x000fe80000100a00 */
        /* <DEDUP_REMOVED lines=19> */
[----:B------:R-:W-:Y:S02]  /*1a6df0*/  IMAD.MOV.U32 R26, RZ, RZ, R4 ;  /* 0x000000ffff1a7224 */ /* 0x000fe400078e0004 */
[----:B------:R-:W-:Y:S01]  /*1a6e00*/  IMAD.MOV.U32 R52, RZ, RZ, R22 ;  /* 0x000000ffff347224 */ /* 0x000fe200078e0016 */
[----:B------:R-:W-:Y:S01]  /*1a6e10*/  SHF.R.S32.HI R22, RZ, 0x1f, R61 ;  /* 0x0000001fff167819 */ /* 0x000fe2000001143d */
[----:B------:R-:W-:Y:S02]  /*1a6e20*/  IMAD.MOV.U32 R4, RZ, RZ, R3 ;  /* 0x000000ffff047224 */ /* 0x000fe400078e0003 */
[----:B------:R-:W-:Y:S02]  /*1a6e30*/  IMAD.MOV.U32 R3, RZ, RZ, R15 ;  /* 0x000000ffff037224 */ /* 0x000fe400078e000f */
[----:B------:R-:W-:-:S02]  /*1a6e40*/  IMAD.MOV.U32 R15, RZ, RZ, R20 ;  /* 0x000000ffff0f7224 */ /* 0x000fc400078e0014 */
[----:B------:R-:W-:Y:S02]  /*1a6e50*/  IMAD.MOV.U32 R20, RZ, RZ, R58 ;  /* 0x000000ffff147224 */ /* 0x000fe400078e003a */
[----:B------:R-:W-:Y:S02]  /*1a6e60*/  IMAD.X R51, R39, 0x1, R17, P0 ;  /* 0x0000000127337824 */ /* 0x000fe400000e0611 */
[----:B------:R-:W-:Y:S02]  /*1a6e70*/  IMAD.MOV.U32 R58, RZ, RZ, R59 ;  /* 0x000000ffff3a7224 */ /* 0x000fe400078e003b */
[----:B------:R-:W-:Y:S02]  /*1a6e80*/  IMAD.MOV.U32 R59, RZ, RZ, R22 ;  /* 0x000000ffff3b7224 */ /* 0x000fe400078e0016 */
[----:B------:R-:W-:Y:S02]  /*1a6e90*/  IMAD.MOV.U32 R22, RZ, RZ, R61 ;  /* 0x000000ffff167224 */ /* 0x000fe400078e003d */
        /* <DEDUP_REMOVED lines=12> */
[----:B0-----:R-:W2:Y:S01]  /*1a6f60*/  LDL.LU R51, [R1+0x84a8] ;  /* 0x0084a80001337983 */ /* 0x001ea20000300800 */
        /* <DEDUP_REMOVED lines=18> */
[----:B------:R-:W-:-:S05]  /*1a7090*/  IMAD.X R23, R37, 0x1, R17, P0 ;  /* 0x0000000125177824 */ /* 0x000fca00000e0611 */
[----:B------:R0:W-:Y:S04]  /*1a70a0*/  STL.64 [R1+0x2888], R22 ;  /* 0x0028881601007387 */ /* 0x0001e80000100a00 */
[----:B0-----:R-:W3:Y:S01]  /*1a70b0*/  LDL.LU.64 R22, [R1+0x84a0] ;  /* 0x0084a00001167983 */ /* 0x001ee20000300a00 */
[----:B------:R-:W-:-:S05]  /*1a70c0*/  IADD3 R38, P0, PT, R38, R10, RZ ;  /* 0x0000000a26267210 */ /* 0x000fca0007f1e0ff */
[----:B------:R-:W-:-:S05]  /*1a70d0*/  IMAD.X R39, R37, 0x1, R9, P0 ;  /* 0x0000000125277824 */ /* 0x000fca00000e0609 */
[----:B------:R0:W-:Y:S02]  /*1a70e0*/  STL.64 [R1+0x2878], R38 ;  /* 0x0028782601007387 */ /* 0x0001e40000100a00 */
[----:B0-----:R-:W-:Y:S01]  /*1a70f0*/  IADD3 R38, P0, PT, R49, R12, RZ ;  /* 0x0000000c31267210 */ /* 0x001fe20007f1e0ff */
        /* <DEDUP_REMOVED lines=13> */
[----:B--2---:R-:W-:-:S05]  /*1a71d0*/  IMAD.X R39, R51, 0x1, R11, P0 ;  /* 0x0000000133277824 */ /* 0x004fca00000e060b */
[----:B------:R0:W-:Y:S02]  /*1a71e0*/  STL.64 [R1+0x2868], R38 ;  /* 0x0028682601007387 */ /* 0x0001e40000100a00 */
[----:B0-----:R-:W-:Y:S02]  /*1a71f0*/  IMAD.MOV.U32 R39, RZ, RZ, R36 ;  /* 0x000000ffff277224 */ /* 0x001fe400078e0024 */
[----:B------:R-:W-:Y:S02]  /*1a7200*/  IMAD.MOV.U32 R36, RZ, RZ, R30 ;  /* 0x000000ffff247224 */ /* 0x000fe400078e001e */
[----:B------:R-:W-:Y:S01]  /*1a7210*/  IMAD.MOV.U32 R30, RZ, RZ, R3 ;  /* 0x000000ffff1e7224 */ /* 0x000fe200078e0003 */
[----:B------:R-:W-:-:S05]  /*1a7220*/  SHF.R.S32.HI R3, RZ, 0x1f, R8 ;  /* 0x0000001fff037819 */ /* 0x000fca0000011408 */
[----:B------:R-:W-:Y:S02]  /*1a7230*/  IMAD.MOV.U32 R25, RZ, RZ, R3 ;  /* 0x000000ffff197224 */ /* 0x000fe400078e0003 */
[----:B------:R-:W-:Y:S01]  /*1a7240*/  IMAD.MOV.U32 R3, RZ, RZ, R58 ;  /* 0x000000ffff037224 */ /* 0x000fe200078e003a */
[----:B------:R-:W-:Y:S01]  /*1a7250*/  IADD3 R58, P0, PT, R49, R18, RZ ;  /* 0x00000012313a7210 */ /* 0x000fe20007f1e0ff */
[----:B------:R-:W-:Y:S02]  /*1a7260*/  IMAD.MOV.U32 R38, RZ, RZ, R33 ;  /* 0x000000ffff267224 */ /* 0x000fe400078e0021 */
[----:B------:R-:W-:Y:S02]  /*1a7270*/  IMAD.MOV.U32 R33, RZ, RZ, R28 ;  /* 0x000000ffff217224 */ /* 0x000fe400078e001c */
[----:B------:R-:W-:Y:S02]  /*1a7280*/  IMAD.MOV.U32 R28, RZ, RZ, R4 ;  /* 0x000000ffff1c7224 */ /* 0x000fe400078e0004 */
[----:B------:R-:W-:-:S02]  /*1a7290*/  IMAD.X R59, R51, 0x1, R17, P0 ;  /* 0x00000001333b7824 */ /* 0x000fc400000e0611 */
[----:B------:R-:W-:Y:S02]  /*1a72a0*/  IMAD.MOV.U32 R4, RZ, RZ, R52 ;  /* 0x000000ffff047224 */ /* 0x000fe400078e0034 */
[----:B---3--:R-:W-:Y:S02]  /*1a72b0*/  IMAD.MOV.U32 R52, RZ, RZ, R22 ;  /* 0x000000ffff347224 */ /* 0x008fe400078e0016 */
[----:B------:R-:W2:Y:S04]  /*1a72c0*/  LDL.LU R22, [R1+0x1d8] ;  /* 0x0001d80001167983 */ /* 0x000ea80000300800 */
[----:B------:R-:W3:Y:S04]  /*1a72d0*/  LDL.LU R8, [R1+0x8498] ;  /* 0x0084980001087983 */ /* 0x000ee80000300800 */
[----:B------:R0:W-:Y:S04]  /*1a72e0*/  STL.64 [R1+0x2870], R58 ;  /* 0x0028703a01007387 */ /* 0x0001e80000100a00 */
[----:B0-----:R-:W2:Y:S01]  /*1a72f0*/  LDL.LU.64 R58, [R1+0x8490] ;  /* 0x00849000013a7983 */ /* 0x001ea20000300a00 */
[----:B------:R-:W-:-:S05]  /*1a7300*/  IADD3 R48, P0, PT, R49, R10, RZ ;  /* 0x0000000a31307210 */ /* 0x000fca0007f1e0ff */
        /* <DEDUP_REMOVED lines=46> */
[----:B------:R-:W-:Y:S01]  /*1a75f0*/  IMAD.MOV.U32 R15, RZ, RZ, R52 ;  /* 0x000000ffff0f7224 */ /* 0x000fe200078e0034 */
[----:B------:R0:W-:Y:S01]  /*1a7600*/  STL.64 [R1+0x2848], R50 ;  /* 0x0028483201007387 */ /* 0x0001e20000100a00 */
[----:B------:R-:W-:-:S02]  /*1a7610*/  IMAD.MOV.U32 R52, RZ, RZ, R20 ;  /* 0x000000ffff347224 */ /* 0x000fc400078e0014 */
[----:B--2---:R-:W-:Y:S02]  /*1a7620*/  IMAD.MOV.U32 R20, RZ, RZ, R58 ;  /* 0x000000ffff147224 */ /* 0x004fe400078e003a */
        /* <DEDUP_REMOVED lines=12> */
[----:B------:R-:W-:-:S02]  /*1a76f0*/  IMAD.X R51, R41, 0x1, R9, P0 ;  /* 0x0000000129337824 */ /* 0x000fc400000e0609 */
        /* <DEDUP_REMOVED lines=17> */
[----:B--2---:R-:W-:Y:S02]  /*1a7810*/  IMAD.MOV.U32 R23, RZ, RZ, R58 ;  /* 0x000000ffff177224 */ /* 0x004fe400078e003a */
[----:B------:R-:W2:Y:S04]  /*1a7820*/  LDL.LU R58, [R1+0x214] ;  /* 0x00021400013a7983 */ /* 0x000ea80000300800 */
[----:B------:R0:W-:Y:S02]  /*1a7830*/  STL.64 [R1+0x2820], R50 ;  /* 0x0028203201007387 */ /* 0x0001e40000100a00 */
[----:B0-----:R-:W-:-:S05]  /*1a7840*/  IADD3 R50, P0, PT, R40, R18, RZ ;  /* 0x0000001228327210 */ /* 0x001fca0007f1e0ff */
[----:B------:R-:W-:Y:S01]  /*1a7850*/  IMAD.X R51, R43, 0x1, R17, P0 ;  /* 0x000000012b337824 */ /* 0x000fe200000e0611 */
[----:B------:R-:W-:-:S05]  /*1a7860*/  IADD3 R40, P0, PT, R40, R10, RZ ;  /* 0x0000000a28287210 */ /* 0x000fca0007f1e0ff */
[----:B------:R-:W-:Y:S01]  /*1a7870*/  IMAD.X R41, R43, 0x1, R9, P0 ;  /* 0x000000012b297824 */ /* 0x000fe200000e0609 */
[----:B------:R0:W-:Y:S04]  /*1a7880*/  STL.64 [R1+0x2828], R50 ;  /* 0x0028283201007387 */ /* 0x0001e80000100a00 */
[----:B------:R1:W-:Y:S01]  /*1a7890*/  STL.64 [R1+0x2818], R40 ;  /* 0x0028182801007387 */ /* 0x0003e20000100a00 */
[----:B0-----:R-:W-:Y:S01]  /*1a78a0*/  IADD3 R50, P0, PT, R53, R12, RZ ;  /* 0x0000000c35327210 */ /* 0x001fe20007f1e0ff */
[----:B-1----:R-:W-:Y:S02]  /*1a78b0*/  IMAD.MOV.U32 R40, RZ, RZ, R38 ;  /* 0x000000ffff287224 */ /* 0x002fe400078e0026 */
        /* <DEDUP_REMOVED lines=17> */
[----:B------:R-:W-:Y:S01]  /*1a79d0*/  IMAD.MOV.U32 R3, RZ, RZ, R52 ;  /* 0x000000ffff037224 */ /* 0x000fe200078e0034 */
[----:B------:R-:W-:Y:S02]  /*1a79e0*/  IADD3 R52, P0, PT, R53, R10, RZ ;  /* 0x0000000a35347210 */ /* 0x000fe40007f1e0ff */
[----:B------:R0:W-:Y:S03]  /*1a79f0*/  STL.64 [R1+0x2810], R50 ;  /* 0x0028103201007387 */ /* 0x0001e60000100a00 */
[----:B------:R-:W-:Y:S01]  /*1a7a00*/  IMAD.X R53, R39, 0x1, R9, P0 ;  /* 0x0000000127357824 */ /* 0x000fe200000e0609 */
[----:B0-----:R-:W2:Y:S04]  /*1a7a10*/  LDL.LU.64 R50, [R1+0x8488] ;  /* 0x0084880001327983 */ /* 0x001ea80000300a00 */
        /* <DEDUP_REMOVED lines=16> */
[----:B------:R-:W-:Y:S01]  /*1a7b20*/  IMAD.X R21, R46, 0x1, R17, P0 ;  /* 0x000000012e157824 */ /* 0x000fe200000e0611 */
[----:B------:R-:W-:Y:S01]  /*1a7b30*/  IADD3 R48, P0, PT, R49, R10, RZ ;  /* 0x0000000a31307210 */ /* 0x000fe20007f1e0ff */
        /* <DEDUP_REMOVED lines=9> */
[----:B--2---:R-:W-:Y:S02]  /*1a7bd0*/  IMAD.MOV.U32 R3, RZ, RZ, R53 ;  /* 0x000000ffff037224 */ /* 0x004fe400078e0035 */
[----:B------:R-:W2:Y:S04]  /*1a7be0*/  LDL.LU R53, [R1+0x1fc] ;  /* 0x0001fc0001357983 */ /* 0x000ea80000300800 */
[----:B------:R-:W2:Y:S04]  /*1a7bf0*/  LDL.LU R59, [R1+0x470] ;  /* 0x00047000013b7983 */ /* 0x000ea80000300800 */
[----:B------:R0:W-:Y:S04]  /*1a7c00*/  STL.64 [R1+0x27f8], R20 ;  /* 0x0027f81401007387 */ /* 0x0001e80000100a00 */
[----:B0-----:R-:W2:Y:S04]  /*1a7c10*/  LDL.LU.64 R20, [R1+0x8478] ;  /* 0x0084780001147983 */ /* 0x001ea80000300a00 */
        /* <DEDUP_REMOVED lines=10> */
[----:B0-----:R-:W-:-:S05]  /*1a7cc0*/  IADD3 R46, P0, PT, R42, R12, RZ ;  /* 0x0000000c2a2e7210 */ /* 0x001fca0007f1e0ff */
[----:B------:R-:W-:Y:S01]  /*1a7cd0*/  IMAD.X R47, R35, 0x1, R11, P0 ;  /* 0x00000001232f7824 */ /* 0x000fe200000e060b */
[----:B------:R-:W-:-:S05]  /*1a7ce0*/  IADD3 R48, P0, PT, R42, R18, RZ ;  /* 0x000000122a307210 */ /* 0x000fca0007f1e0ff */
[----:B------:R-:W-:Y:S01]  /*1a7cf0*/  IMAD.X R49, R35, 0x1, R17, P0 ;  /* 0x0000000123317824 */ /* 0x000fe200000e0611 */
[----:B------:R-:W-:Y:S01]  /*1a7d00*/  IADD3 R42, P0, PT, R42, R10, RZ ;  /* 0x0000000a2a2a7210 */ /* 0x000fe20007f1e0ff */
[----:B------:R0:W-:Y:S01]  /*1a7d10*/  STL.64 [R1+0x27c0], R46 ;  /* 0x0027c02e01007387 */ /* 0x0001e20000100a00 */
[----:B------:R-:W-:-:S03]  /*1a7d20*/  IMAD.MOV.U32 R44, RZ, RZ, R45 ;  /* 0x000000ffff2c7224 */ /* 0x000fc600078e002d */
[----:B------:R-:W-:Y:S01]  /*1a7d30*/  STL.64 [R1+0x27c8], R48 ;  /* 0x0027c83001007387 */ /* 0x000fe20000100a00 */
[----:B------:R-:W-:Y:S02]  /*1a7d40*/  IMAD.MOV.U32 R45, RZ, RZ, R33 ;  /* 0x000000ffff2d7224 */ /* 0x000fe400078e0021 */
[----:B0-----:R-:W-:Y:S02]  /*1a7d50*/  IMAD.MOV.U32 R47, RZ, RZ, R43 ;  /* 0x000000ffff2f7224 */ /* 0x001fe400078e002b */
[----:B------:R-:W-:Y:S02]  /*1a7d60*/  IMAD.X R43, R35, 0x1, R9, P0 ;  /* 0x00000001232b7824 */ /* 0x000fe400000e0609 */
[----:B------:R-:W-:-:S03]  /*1a7d70*/  IMAD.MOV.U32 R33, RZ, RZ, R30 ;  /* 0x000000ffff217224 */ /* 0x000fc600078e001e */
[----:B------:R0:W-:Y:S01]  /*1a7d80*/  STL.64 [R1+0x27b8], R42 ;  /* 0x0027b82a01007387 */ /* 0x0001e20000100a00 */
[----:B------:R-:W-:Y:S01]  /*1a7d90*/  IMAD.MOV.U32 R30, RZ, RZ, R25 ;  /* 0x000000ffff1e7224 */ /* 0x000fe200078e0019 */
[----:B------:R-:W-:Y:S01]  /*1a7da0*/  SHF.R.S32.HI R25, RZ, 0x1f, R57 ;  /* 0x0000001fff197819 */ /* 0x000fe20000011439 */
        /* <DEDUP_REMOVED lines=8> */
[----:B------:R-:W-:-:S03]  /*1a7e30*/  IMAD.MOV.U32 R15, RZ, RZ, R52 ;  /* 0x000000ffff0f7224 */ /* 0x000fc600078e0034 */
[----:B------:R-:W3:Y:S01]  /*1a7e40*/  LDL.LU R52, [R1+0x1f0] ;  /* 0x0001f00001347983 */ /* 0x000ee20000300800 */
[----:B------:R-:W-:Y:S01]  /*1a7e50*/  IADD3 R48, P0, PT, R40, R18, RZ ;  /* 0x0000001228307210 */ /* 0x000fe20007f1e0ff */
[----:B0-----:R-:W-:Y:S02]  /*1a7e60*/  IMAD.MOV.U32 R43, RZ, RZ, R34 ;  /* 0x000000ffff2b7224 */ /* 0x001fe400078e0022 */
[----:B------:R-:W-:Y:S02]  /*1a7e70*/  IMAD.MOV.U32 R34, RZ, RZ, R31 ;  /* 0x000000ffff227224 */ /* 0x000fe400078e001f */
        /* <DEDUP_REMOVED lines=27> */
[----:B---3--:R-:W-:-:S03]  /*1a8030*/  IMAD.MOV.U32 R15, RZ, RZ, R52 ;  /* 0x000000ffff0f7224 */ /* 0x008fc600078e0034 */
        /* <DEDUP_REMOVED lines=25> */
[----:B------:R-:W-:Y:S01]  /*1a81d0*/  IMAD.MOV.U32 R42, RZ, RZ, R41 ;  /* 0x000000ffff2a7224 */ /* 0x000fe200078e0029 */
        /* <DEDUP_REMOVED lines=16> */
[----:B--2---:R-:W-:-:S02]  /*1a82e0*/  IMAD.MOV.U32 R15, RZ, RZ, R21 ;  /* 0x000000ffff0f7224 */ /* 0x004fc400078e0015 */
[----:B------:R-:W-:Y:S02]  /*1a82f0*/  IMAD.MOV.U32 R21, RZ, RZ, R22 ;  /* 0x000000ffff157224 */ /* 0x000fe400078e0016 */
        /* <DEDUP_REMOVED lines=11> */
[----:B------:R-:W-:-:S04]  /*1a83b0*/  IMAD.MOV.U32 R29, RZ, RZ, R14 ;  /* 0x000000ffff1d7224 */ /* 0x000fc800078e000e */
        /* <DEDUP_REMOVED lines=10> */
[----:B--2---:R-:W-:Y:S02]  /*1a8460*/  IMAD.MOV.U32 R21, RZ, RZ, R22 ;  /* 0x000000ffff157224 */ /* 0x004fe400078e0016 */
[----:B---3--:R-:W-:Y:S02]  /*1a8470*/  IMAD.MOV.U32 R22, RZ, RZ, R61 ;  /* 0x000000ffff167224 */ /* 0x008fe400078e003d */
[----:B------:R-:W2:Y:S04]  /*1a8480*/  LDL.LU R61, [R1+0x200] ;  /* 0x00020000013d7983 */ /* 0x000ea80000300800 */
[----:B------:R-:W3:Y:S04]  /*1a8490*/  LDL.LU R7, [R1+0x8470] ;  /* 0x0084700001077983 */ /* 0x000ee80000300800 */
        /* <DEDUP_REMOVED lines=11> */
[----:B0-----:R-:W2:Y:S04]  /*1a8550*/  LDL.LU.64 R46, [R1+0x8460] ;  /* 0x00846000012e7983 */ /* 0x001ea80000300a00 */
        /* <DEDUP_REMOVED lines=32> */
[----:B------:R-:W-:Y:S02]  /*1a8760*/  IMAD.MOV.U32 R35, RZ, RZ, R27 ;  /* 0x000000ffff237224 */ /* 0x000fe400078e001b */
[----:B------:R-:W-:Y:S01]  /*1a8770*/  IMAD.MOV.U32 R36, RZ, RZ, R31 ;  /* 0x000000ffff247224 */ /* 0x000fe200078e001f */
[----:B------:R0:W-:Y:S04]  /*1a8780*/  STL.64 [R1+0x1030], R44 ;  /* 0x0010302c01007387 */ /* 0x0001e80000100a00 */
[----:B0-----:R-:W3:Y:S04]  /*1a8790*/  LDL.LU.64 R44, [R1+0x8458] ;  /* 0x00845800012c7983 */ /* 0x001ee80000300a00 */
[----:B------:R-:W3:Y:S01]  /*1a87a0*/  LDL.LU R31, [R1+0x1dc] ;  /* 0x0001dc00011f7983 */ /* 0x000ee20000300800 */
[----:B--2---:R-:W-:-:S02]  /*1a87b0*/  IMAD.MOV.U32 R27, RZ, RZ, R3 ;  /* 0x000000ffff1b7224 */ /* 0x004fc400078e0003 */
        /* <DEDUP_REMOVED lines=17> */
[----:B0-----:R-:W-:Y:S01]  /*1a88d0*/  IMAD.MOV.U32 R42, RZ, RZ, R14 ;  /* 0x000000ffff2a7224 */ /* 0x001fe200078e000e */
[----:B------:R-:W-:-:S05]  /*1a88e0*/  IADD3 R14, P0, PT, R32, R12, RZ ;  /* 0x0000000c200e7210 */ /* 0x000fca0007f1e0ff */
[----:B------:R-:W-:Y:S01]  /*1a88f0*/  IMAD.X R15, R4, 0x1, R11, P0 ;  /* 0x00000001040f7824 */ /* 0x000fe200000e060b */
[----:B------:R-:W-:Y:S01]  /*1a8900*/  IADD3 R34, P0, PT, R32, R18, RZ ;  /* 0x0000001220227210 */ /* 0x000fe20007f1e0ff */
[----:B------:R-:W-:-:S04]  /*1a8910*/  IMAD.MOV.U32 R37, RZ, RZ, R35 ;  /* 0x000000ffff257224 */ /* 0x000fc800078e0023 */
[----:B------:R-:W-:Y:S01]  /*1a8920*/  IMAD.X R35, R4, 0x1, R17, P0 ;  /* 0x0000000104237824 */ /* 0x000fe200000e0611 */
[----:B------:R0:W-:Y:S04]  /*1a8930*/  STL.64 [R1+0xff0], R14 ;  /* 0x000ff00e01007387 */ /* 0x0001e80000100a00 */
[----:B0-----:R-:W2:Y:S04]  /*1a8940*/  LDL.LU.64 R14, [R1+0x8448] ;  /* 0x00844800010e7983 */ /* 0x001ea80000300a00 */
[----:B------:R0:W-:Y:S02]  /*1a8950*/  STL.64 [R1+0xff8], R34 ;  /* 0x000ff82201007387 */ /* 0x0001e40000100a00 */
[----:B0-----:R-:W-:Y:S01]  /*1a8960*/  IADD3 R34, P0, PT, R32, R10, RZ ;  /* 0x0000000a20227210 */ /* 0x001fe20007f1e0ff */
[----:B------:R-:W-:-:S04]  /*1a8970*/  IMAD.MOV.U32 R32, RZ, RZ, R20 ;  /* 0x000000ffff207224 */ /* 0x000fc800078e0014 */
[----:B------:R-:W-:Y:S01]  /*1a8980*/  IMAD.X R35, R4, 0x1, R9, P0 ;  /* 0x0000000104237824 */ /* 0x000fe200000e0609 */
[----:B------:R-:W-:Y:S01]  /*1a8990*/  IADD3 R20, P0, PT, R42, R12, RZ ;  /* 0x0000000c2a147210 */ /* 0x000fe20007f1e0ff */
[----:B------:R-:W-:-:S03]  /*1a89a0*/  IMAD.MOV.U32 R4, RZ, RZ, R21 ;  /* 0x000000ffff047224 */ /* 0x000fc600078e0015 */
[----:B------:R0:W-:Y:S01]  /*1a89b0*/  STL.64 [R1+0xfe8], R34 ;  /* 0x000fe82201007387 */ /* 0x0001e20000100a00 */
[C---:B------:R-:W-:Y:S02]  /*1a89c0*/  IMAD.X R21, R41.reuse, 0x1, R11, P0 ;  /* 0x0000000129157824 */ /* 0x040fe400000e060b */
[----:B0-----:R-:W-:Y:S01]  /*1a89d0*/  IMAD.MOV.U32 R34, RZ, RZ, R22 ;  /* 0x000000ffff227224 */ /* 0x001fe200078e0016 */
[C---:B------:R-:W-:Y:S01]  /*1a89e0*/  IADD3 R22, P0, PT, R42.reuse, R18, RZ ;  /* 0x000000122a167210 */ /* 0x040fe20007f1e0ff */
[----:B------:R-:W-:Y:S01]  /*1a89f0*/  IMAD.MOV.U32 R35, RZ, RZ, R23 ;  /* 0x000000ffff237224 */ /* 0x000fe200078e0017 */
[----:B------:R0:W-:Y:S03]  /*1a8a00*/  STL.64 [R1+0xfc8], R20 ;  /* 0x000fc81401007387 */ /* 0x0001e60000100a00 */
[----:B------:R-:W-:Y:S01]  /*1a8a10*/  IMAD.X R23, R41, 0x1, R17, P0 ;  /* 0x0000000129177824 */ /* 0x000fe200000e0611 */
[----:B0-----:R-:W2:Y:S04]  /*1a8a20*/  LDL.LU.64 R20, [R1+0x8440] ;  /* 0x0084400001147983 */ /* 0x001ea80000300a00 */
[----:B------:R0:W-:Y:S04]  /*1a8a30*/  STL.64 [R1+0xfe0], R22 ;  /* 0x000fe01601007387 */ /* 0x0001e80000100a00 */
[----:B0-----:R-:W2:Y:S01]  /*1a8a40*/  LDL.LU.64 R22, [R1+0x8438] ;  /* 0x0084380001167983 */ /* 0x001ea20000300a00 */
[----:B------:R-:W-:-:S05]  /*1a8a50*/  IADD3 R42, P0, PT, R42, R10, RZ ;  /* 0x0000000a2a2a7210 */ /* 0x000fca0007f1e0ff */
        /* <DEDUP_REMOVED lines=20> */
[----:B--2---:R-:W-:-:S05]  /*1a8ba0*/  IADD3 R38, P0, PT, R36, R22, RZ ;  /* 0x0000001624267210 */ /* 0x004fca0007f1e0ff */
[----:B------:R-:W-:-:S05]  /*1a8bb0*/  IMAD.X R39, R30, 0x1, R21, P0 ;  /* 0x000000011e277824 */ /* 0x000fca00000e0615 */
[----:B------:R0:W-:Y:S02]  /*1a8bc0*/  STL.64 [R1+0xf60], R38 ;  /* 0x000f602601007387 */ /* 0x0001e40000100a00 */
[----:B0-----:R-:W-:-:S05]  /*1a8bd0*/  IADD3 R38, P0, PT, R36, R20, RZ ;  /* 0x0000001424267210 */ /* 0x001fca0007f1e0ff */
[----:B----4-:R-:W-:-:S05]  /*1a8be0*/  IMAD.X R39, R30, 0x1, R19, P0 ;  /* 0x000000011e277824 */ /* 0x010fca00000e0613 */
        /* <DEDUP_REMOVED lines=14> */
[----:B------:R-:W-:Y:S01]  /*1a8cd0*/  STL.64 [R1+0xf70], R38 ;  /* 0x000f702601007387 */ /* 0x000fe20000100a00 */
[----:B------:R-:W-:-:S03]  /*1a8ce0*/  SHF.R.S32.HI R30, RZ, 0x1f, R35 ;  /* 0x0000001fff1e7819 */ /* 0x000fc60000011423 */
        /* <DEDUP_REMOVED lines=24> */
[----:B------:R-:W-:Y:S01]  /*1a8e70*/  IMAD.MOV.U32 R30, RZ, RZ, R27 ;  /* 0x000000ffff1e7224 */ /* 0x000fe200078e001b */
[----:B------:R-:W-:Y:S02]  /*1a8e80*/  SHF.R.S32.HI R27, RZ, 0x1f, R34 ;  /* 0x0000001fff1b7819 */ /* 0x000fe40000011422 */
        /* <DEDUP_REMOVED lines=75> */
[----:B---3--:R-:W-:-:S03]  /*1a9340*/  SHF.R.S32.HI R4, RZ, 0x1f, R31 ;  /* 0x0000001fff047819 */ /* 0x008fc6000001141f */
        /* <DEDUP_REMOVED lines=399> */
[----:B------:R-:W-:-:S04]  /*1aac40*/  IADD3 R30, P0, PT, R5, R24, RZ ;  /* 0x00000018051e7210 */ /* 0x000fc80007f1e0ff */
[----:B------:R0:W-:Y:S02]  /*1aac50*/  STL.64 [R1+0x9d0], R28 ;  /* 0x0009d01c01007387 */ /* 0x0001e40000100a00 */
[----:B0-----:R-:W-:-:S05]  /*1aac60*/  SHF.R.S32.HI R28, RZ, 0x1f, R5 ;  /* 0x0000001fff1c7819 */ /* 0x001fca0000011405 */
        /* <DEDUP_REMOVED lines=9> */
[----:B------:R-:W2:Y:S01]  /*1aad00*/  LDL.LU R34, [R1+0x2024] ;  /* 0x0020240001227983 */ /* 0x000ea20000300800 */
[----:B0-----:R-:W-:-:S03]  /*1aad10*/  IADD3 R30, P0, PT, R5, R16, RZ ;  /* 0x00000010051e7210 */ /* 0x001fc60007f1e0ff */
[----:B------:R-:W3:Y:S02]  /*1aad20*/  LDL.LU R33, [R1+0x2028] ;  /* 0x0020280001217983 */ /* 0x000ee40000300800 */
[----:B------:R-:W-:Y:S01]  /*1aad30*/  IMAD.X R31, R28, 0x1, R15, P0 ;  /* 0x000000011c1f7824 */ /* 0x000fe200000e060f */
[----:B------:R-:W-:-:S04]  /*1aad40*/  IADD3 R36, P0, PT, R5, R14, RZ ;  /* 0x0000000e05247210 */ /* 0x000fc80007f1e0ff */
[----:B------:R0:W-:Y:S04]  /*1aad50*/  STL.64 [R1+0x9a0], R30 ;  /* 0x0009a01e01007387 */ /* 0x0001e80000100a00 */
[----:B------:R-:W3:Y:S01]  /*1aad60*/  LDL.LU R32, [R1+0x202c] ;  /* 0x00202c0001207983 */ /* 0x000ee20000300800 */
[----:B------:R-:W-:-:S03]  /*1aad70*/  IMAD.X R37, R28, 0x1, R13, P0 ;  /* 0x000000011c257824 */ /* 0x000fc600000e060d */
        /* <DEDUP_REMOVED lines=16> */
[----:B------:R-:W4:Y:S04]  /*1aae80*/  LDL.LU R27, [R1+0x1ff4] ;  /* 0x001ff400011b7983 */ /* 0x000f280000300800 */
[----:B------:R-:W4:Y:S04]  /*1aae90*/  LDL.LU R61, [R1+0x1ff8] ;  /* 0x001ff800013d7983 */ /* 0x000f280000300800 */
[----:B------:R-:W4:Y:S01]  /*1aaea0*/  LDL.LU R55, [R1+0x1ffc] ;  /* 0x001ffc0001377983 */ /* 0x000f220000300800 */
[----:B------:R-:W-:Y:S01]  /*1aaeb0*/  IMAD.MOV.U32 R26, RZ, RZ, R59 ;  /* 0x000000ffff1a7224 */ /* 0x000fe200078e003b */
[----:B0-----:R-:W-:-:S02]  /*1aaec0*/  IADD3 R36, P0, PT, R5, R10, RZ ;  /* 0x0000000a05247210 */ /* 0x001fc40007f1e0ff */
[----:B------:R-:W4:Y:S04]  /*1aaed0*/  LDL.LU R56, [R1+0x1fe0] ;  /* 0x001fe00001387983 */ /* 0x000f280000300800 */
[----:B------:R-:W4:Y:S04]  /*1aaee0*/  LDL.LU R57, [R1+0x1fe4] ;  /* 0x001fe40001397983 */ /* 0x000f280000300800 */
[----:B------:R-:W4:Y:S04]  /*1aaef0*/  LDL.LU R59, [R1+0x1fe8] ;  /* 0x001fe800013b7983 */ /* 0x000f280000300800 */
[----:B------:R-:W4:Y:S01]  /*1aaf00*/  LDL.LU R5, [R1+0x1fec] ;  /* 0x001fec0001057983 */ /* 0x000f220000300800 */
[----:B------:R-:W-:Y:S01]  /*1aaf10*/  IMAD.X R37, R28, 0x1, R9, P0 ;  /* 0x000000011c257824 */ /* 0x000fe200000e0609 */
[----:B------:R-:W-:-:S02]  /*1aaf20*/  SHF.R.S32.HI R28, RZ, 0x1f, R26 ;  /* 0x0000001fff1c7819 */ /* 0x000fc4000001141a */
[----:B------:R-:W4:Y:S04]  /*1aaf30*/  LDL.LU R53, [R1+0x474] ;  /* 0x0004740001357983 */ /* 0x000f280000300800 */
[----:B------:R0:W-:Y:S02]  /*1aaf40*/  STL.64 [R1+0x990], R36 ;  /* 0x0009902401007387 */ /* 0x0001e40000100a00 */
[----:B0-----:R-:W-:-:S05]  /*1aaf50*/  IADD3 R36, P0, PT, R26, R24, RZ ;  /* 0x000000181a247210 */ /* 0x001fca0007f1e0ff */
[----:B------:R-:W-:-:S05]  /*1aaf60*/  IMAD.X R37, R28, 0x1, R23, P0 ;  /* 0x000000011c257824 */ /* 0x000fca00000e0617 */
[----:B------:R0:W-:Y:S02]  /*1aaf70*/  STL.64 [R1+0x980], R36 ;  /* 0x0009802401007387 */ /* 0x0001e40000100a00 */
[----:B0-----:R-:W-:-:S05]  /*1aaf80*/  IADD3 R36, P0, PT, R26, R22, RZ ;  /* 0x000000161a247210 */ /* 0x001fca0007f1e0ff */
[----:B------:R-:W-:-:S05]  /*1aaf90*/  IMAD.X R37, R28, 0x1, R21, P0 ;  /* 0x000000011c257824 */ /* 0x000fca00000e0615 */
[----:B------:R-:W-:Y:S01]  /*1aafa0*/  STL.64 [R1+0x988], R36 ;  /* 0x0009882401007387 */ /* 0x000fe20000100a00 */
[----:B--2---:R-:W-:-:S05]  /*1aafb0*/  F2FP.SATFINITE.E4M3.F32.PACK_AB_MERGE_C R35, R34, R35, RZ ;  /* 0x000000232223723e */ /* 0x004fca00048070ff */
[----:B------:R-:W-:Y:S01]  /*1aafc0*/  STL [R1+0x554c], R35 ;  /* 0x00554c2301007387 */ /* 0x000fe20000100800 */
[----:B---3--:R-:W-:Y:S02]  /*1aafd0*/  F2FP.SATFINITE.E4M3.F32.PACK_AB_MERGE_C R34, R32, R33, RZ ;  /* 0x000000212022723e */ /* 0x008fe400048070ff */
[----:B------:R-:W-:-:S05]  /*1aafe0*/  IADD3 R32, P0, PT, R26, R20, RZ ;  /* 0x000000141a207210 */ /* 0x000fca0007f1e0ff */
[----:B------:R-:W-:Y:S01]  /*1aaff0*/  IMAD.X R33, R28, 0x1, R19, P0 ;  /* 0x000000011c217824 */ /* 0x000fe200000e0613 */
[----:B------:R-:W-:Y:S04]  /*1ab000*/  STL [R1+0x5568], R34 ;  /* 0x0055682201007387 */ /* 0x000fe80000100800 */
[----:B------:R0:W-:Y:S01]  /*1ab010*/  STL.64 [R1+0x978], R32 ;  /* 0x0009782001007387 */ /* 0x0001e20000100a00 */
[----:B----4-:R-:W-:Y:S02]  /*1ab020*/  F2FP.SATFINITE.E4M3.F32.PACK_AB_MERGE_C R4, R4, R25, RZ ;  /* 0x000000190404723e */ /* 0x010fe400048070ff */
[----:B0-----:R-:W-:Y:S02]  /*1ab030*/  F2FP.SATFINITE.E4M3.F32.PACK_AB_MERGE_C R32, R30, R31, RZ ;  /* 0x0000001f1e20723e */ /* 0x001fe400048070ff */
[----:B------:R-:W-:-:S03]  /*1ab040*/  IADD3 R30, P0, PT, R26, R16, RZ ;  /* 0x000000101a1e7210 */ /* 0x000fc60007f1e0ff */
[----:B------:R-:W-:Y:S02]  /*1ab050*/  STL [R1+0x552c], R32 ;  /* 0x00552c2001007387 */ /* 0x000fe40000100800 */
[----:B------:R-:W-:Y:S02]  /*1ab060*/  IMAD.X R31, R28, 0x1, R15, P0 ;  /* 0x000000011c1f7824 */ /* 0x000fe400000e060f */
[----:B------:R0:W-:Y:S04]  /*1ab070*/  STL [R1+0x5534], R4 ;  /* 0x0055340401007387 */ /* 0x0001e80000100800 */
[----:B------:R-:W2:Y:S04]  /*1ab080*/  LDL.LU R25, [R1+0x1fd0] ;  /* 0x001fd00001197983 */ /* 0x000ea80000300800 */
[----:B------:R1:W-:Y:S01]  /*1ab090*/  STL.64 [R1+0x970], R30 ;  /* 0x0009701e01007387 */ /* 0x0003e20000100a00 */
[----:B0-----:R-:W-:-:S02]  /*1ab0a0*/  F2FP.SATFINITE.E4M3.F32.PACK_AB_MERGE_C R4, R6, R52, RZ ;  /* 0x000000340604723e */ /* 0x001fc400048070ff */
[----:B------:R-:W-:-:S03]  /*1ab0b0*/  F2FP.SATFINITE.E4M3.F32.PACK_AB_MERGE_C R6, R60, R58, RZ ;  /* 0x0000003a3c06723e */ /* 0x000fc600048070ff */
[----:B------:R0:W-:Y:S01]  /*1ab0c0*/  STL [R1+0x54dc], R4 ;  /* 0x0054dc0401007387 */ /* 0x0001e20000100800 */
[----:B-1----:R-:W-:-:S03]  /*1ab0d0*/  IADD3 R30, P0, PT, R26, R14, RZ ;  /* 0x0000000e1a1e7210 */ /* 0x002fc60007f1e0ff */
[----:B0-----:R-:W2:Y:S02]  /*1ab0e0*/  LDL.LU R4, [R1+0x1fd4] ;  /* 0x001fd40001047983 */ /* 0x001ea40000300800 */
[----:B------:R-:W-:Y:S02]  /*1ab0f0*/  IMAD.X R31, R28, 0x1, R13, P0 ;  /* 0x000000011c1f7824 */ /* 0x000fe400000e060d */
[----:B------:R0:W-:Y:S04]  /*1ab100*/  STL [R1+0x54f0], R6 ;  /* 0x0054f00601007387 */ /* 0x0001e80000100800 */
[----:B------:R-:W3:Y:S04]  /*1ab110*/  LDL.LU R52, [R1+0x1fd8] ;  /* 0x001fd80001347983 */ /* 0x000ee80000300800 */
[----:B0-----:R-:W3:Y:S04]  /*1ab120*/  LDL.LU R6, [R1+0x1fdc] ;  /* 0x001fdc0001067983 */ /* 0x001ee80000300800 */
[----:B------:R-:W4:Y:S04]  /*1ab130*/  LDL.LU R58, [R1+0x1fc0] ;  /* 0x001fc000013a7983 */ /* 0x000f280000300800 */
[----:B------:R-:W4:Y:S04]  /*1ab140*/  LDL.LU R60, [R1+0x1fc4] ;  /* 0x001fc400013c7983 */ /* 0x000f280000300800 */
[----:B------:R0:W-:Y:S01]  /*1ab150*/  STL.64 [R1+0x958], R30 ;  /* 0x0009581e01007387 */ /* 0x0001e20000100a00 */
[----:B------:R-:W-:-:S02]  /*1ab160*/  F2FP.SATFINITE.E4M3.F32.PACK_AB_MERGE_C R29, R27, R29, RZ ;  /* 0x0000001d1b1d723e */ /* 0x000fc400048070ff */
[----:B0-----:R-:W-:Y:S02]  /*1ab170*/  IADD3 R30, P0, PT, R26, R12, RZ ;  /* 0x0000000c1a1e7210 */ /* 0x001fe40007f1e0ff */
[----:B------:R-:W-:-:S03]  /*1ab180*/  F2FP.SATFINITE.E4M3.F32.PACK_AB_MERGE_C R27, R55, R61, RZ ;  /* 0x0000003d371b723e */ /* 0x000fc600048070ff */
[----:B------:R-:W-:Y:S01]  /*1ab190*/  IMAD.X R31, R28, 0x1, R11, P0 ;  /* 0x000000011c1f7824 */ /* 0x000fe200000e060b */
[----:B------:R-:W-:Y:S04]  /*1ab1a0*/  STL [R1+0x5494], R29 ;  /* 0x0054941d01007387 */ /* 0x000fe80000100800 */
[----:B------:R0:W-:Y:S04]  /*1ab1b0*/  STL [R1+0x54a4], R27 ;  /* 0x0054a41b01007387 */ /* 0x0001e80000100800 */
[----:B------:R1:W-:Y:S01]  /*1ab1c0*/  STL.64 [R1+0x950], R30 ;  /* 0x0009501e01007387 */ /* 0x0003e20000100a00 */
[----:B0-----:R-:W-:-:S02]  /*1ab1d0*/  F2FP.SATFINITE.E4M3.F32.PACK_AB_MERGE_C R27, R57, R56, RZ ;  /* 0x00000038391b723e */ /* 0x001fc400048070ff */
[----:B------:R-:W-:Y:S02]  /*1ab1e0*/  F2FP.SATFINITE.E4M3.F32.PACK_AB_MERGE_C R5, R5, R59, RZ ;  /* 0x0000003b0505723e */ /* 0x000fe400048070ff */
[----:B-1----:R-:W-:Y:S01]  /*1ab1f0*/  IADD3 R30, P0, PT, R26, R18, RZ ;  /* 0x000000121a1e7210 */ /* 0x002fe20007f1e0ff */
[----:B------:R-:W-:Y:S04]  /*1ab200*/  STL [R1+0x5458], R27 ;  /* 0x0054581b01007387 */ /* 0x000fe80000100800 */
[----:B------:R-:W-:Y:S01]  /*1ab210*/  IMAD.X R31, R28, 0x1, R17, P0 ;  /* 0x000000011c1f7824 */ /* 0x000fe200000e0611 */
[----:B------:R-:W-:Y:S04]  /*1ab220*/  STL [R1+0x5464], R5 ;  /* 0x0054640501007387 */ /* 0x000fe80000100800 */
[----:B------:R-:W4:Y:S04]  /*1ab230*/  LDL.LU R38, [R1+0x1fc8] ;  /* 0x001fc80001267983 */ /* 0x000f280000300800 */
[----:B------:R-:W4:Y:S04]  /*1ab240*/  LDL.LU R37, [R1+0x1fcc] ;  /* 0x001fcc0001257983 */ /* 0x000f280000300800 */
[----:B------:R-:W4:Y:S04]  /*1ab250*/  LDL.LU R36, [R1+0x1fb0] ;  /* 0x001fb00001247983 */ /* 0x000f280000300800 */
[----:B------:R0:W-:Y:S04]  /*1ab260*/  STL.64 [R1+0x948], R30 ;  /* 0x0009481e01007387 */ /* 0x0001e80000100a00 */
        /* <DEDUP_REMOVED lines=13> */
[----:B------:R-:W-:-:S05]  /*1ab340*/  IADD3 R26, P0, PT, R26, R10, RZ ;  /* 0x0000000a1a1a7210 */ /* 0x000fca0007f1e0ff */
[----:B------:R-:W-:-:S05]  /*1ab350*/  IMAD.X R27, R28, 0x1, R9, P0 ;  /* 0x000000011c1b7824 */ /* 0x000fca00000e0609 */
[----:B------:R0:W-:Y:S01]  /*1ab360*/  STL.64 [R1+0x940], R26 ;  /* 0x0009401a01007387 */ /* 0x0001e20000100a00 */
[----:B------:R-:W-:Y:S02]  /*1ab370*/  SHF.R.S32.HI R40, RZ, 0x1f, R53 ;  /* 0x0000001fff287819 */ /* 0x000fe40000011435 */
[----:B------:R-:W-:-:S05]  /*1ab380*/  IADD3 R42, P0, PT, R53, R24, RZ ;  /* 0x00000018352a7210 */ /* 0x000fca0007f1e0ff */
[----:B------:R-:W-:Y:S01]  /*1ab390*/  IMAD.X R43, R40, 0x1, R23, P0 ;  /* 0x00000001282b7824 */ /* 0x000fe200000e0617 */
[----:B--2---:R-:W-:-:S05]  /*1ab3a0*/  F2FP.SATFINITE.E4M3.F32.PACK_AB_MERGE_C R25, R4, R25, RZ ;  /* 0x000000190419723e */ /* 0x004fca00048070ff */
[----:B------:R1:W-:Y:S04]  /*1ab3b0*/  STL [R1+0x5410], R25 ;  /* 0x0054101901007387 */ /* 0x0003e80000100800 */
[----:B------:R-:W2:Y:S01]  /*1ab3c0*/  LDL.LU R28, [R1+0x1f88] ;  /* 0x001f8800011c7983 */ /* 0x000ea20000300800 */
[----:B---3--:R-:W-:-:S05]  /*1ab3d0*/  F2FP.SATFINITE.E4M3.F32.PACK_AB_MERGE_C R6, R6, R52, RZ ;  /* 0x000000340606723e */ /* 0x008fca00048070ff */
[----:B------:R-:W-:Y:S01]  /*1ab3e0*/  STL [R1+0x5418], R6 ;  /* 0x0054180601007387 */ /* 0x000fe20000100800 */
[----:B----4-:R-:W-:-:S03]  /*1ab3f0*/  F2FP.SATFINITE.E4M3.F32.PACK_AB_MERGE_C R4, R60, R58, RZ ;  /* 0x0000003a3c04723e */ /* 0x010fc600048070ff */
[----:B0-----:R-:W2:Y:S04]  /*1ab400*/  LDL.LU R27, [R1+0x1f8c] ;  /* 0x001f8c00011b7983 */ /* 0x001ea80000300800 */
[----:B------:R0:W-:Y:S04]  /*1ab410*/  STL [R1+0x53e0], R4 ;  /* 0x0053e00401007387 */ /* 0x0001e80000100800 */
[----:B------:R-:W3:Y:S04]  /*1ab420*/  LDL.LU R26, [R1+0x1f70] ;  /* 0x001f7000011a7983 */ /* 0x000ee80000300800 */
[----:B-1----:R-:W3:Y:S04]  /*1ab430*/  LDL.LU R25, [R1+0x1f74] ;  /* 0x001f740001197983 */ /* 0x002ee80000300800 */
[----:B0-----:R-:W4:Y:S04]  /*1ab440*/  LDL.LU R4, [R1+0x1f78] ;  /* 0x001f780001047983 */ /* 0x001f280000300800 */
[----:B------:R-:W4:Y:S04]  /*1ab450*/  LDL.LU R52, [R1+0x1f7c] ;  /* 0x001f7c0001347983 */ /* 0x000f280000300800 */
[----:B------:R-:W4:Y:S04]  /*1ab460*/  LDL.LU R6, [R1+0x1f60] ;  /* 0x001f600001067983 */ /* 0x000f280000300800 */
[----:B------:R-:W4:Y:S04]  /*1ab470*/  LDL.LU R58, [R1+0x1f64] ;  /* 0x001f6400013a7983 */ /* 0x000f280000300800 */
[----:B------:R-:W4:Y:S04]  /*1ab480*/  LDL.LU R60, [R1+0x478] ;  /* 0x00047800013c7983 */ /* 0x000f280000300800 */
[----:B------:R-:W-:Y:S01]  /*1ab490*/  STL.64 [R1+0x938], R42 ;  /* 0x0009382a01007387 */ /* 0x000fe20000100a00 */
[----:B------:R-:W-:-:S02]  /*1ab4a0*/  F2FP.SATFINITE.E4M3.F32.PACK_AB_MERGE_C R38, R37, R38, RZ ;  /* 0x000000262526723e */ /* 0x000fc400048070ff */
[----:B------:R-:W-:Y:S02]  /*1ab4b0*/  F2FP.SATFINITE.E4M3.F32.PACK_AB_MERGE_C R35, R35, R36, RZ ;  /* 0x000000242323723e */ /* 0x000fe400048070ff */
[----:B------:R-:W-:-:S05]  /*1ab4c0*/  IADD3 R36, P0, PT, R53, R22, RZ ;  /* 0x0000001635247210 */ /* 0x000fca0007f1e0ff */
[C---:B------:R-:W-:Y:S01]  /*1ab4d0*/  IMAD.X R37, R40.reuse, 0x1, R21, P0 ;  /* 0x0000000128257824 */ /* 0x040fe200000e0615 */
[----:B------:R-:W-:Y:S01]  /*1ab4e0*/  F2FP.SATFINITE.E4M3.F32.PACK_AB_MERGE_C R34, R33, R34, RZ ;  /* 0x000000222122723e */ /* 0x000fe200048070ff */
[----:B------:R-:W-:Y:S01]  /*1ab4f0*/  STL [R1+0x53e4], R38 ;  /* 0x0053e42601007387 */ /* 0x000fe20000100800 */
[----:B------:R-:W-:Y:S02]  /*1ab500*/  F2FP.SATFINITE.E4M3.F32.PACK_AB_MERGE_C R31, R31, R32, RZ ;  /* 0x000000201f1f723e */ /* 0x000fe400048070ff */
[----:B------:R-:W-:Y:S01]  /*1ab510*/  IADD3 R32, P0, PT, R53, R20, RZ ;  /* 0x0000001435207210 */ /* 0x000fe20007f1e0ff */
[----:B------:R-:W-:Y:S04]  /*1ab520*/  STL [R1+0x53ac], R35 ;  /* 0x0053ac2301007387 */ /* 0x000fe80000100800 */
[----:B------:R-:W-:Y:S01]  /*1ab530*/  IMAD.X R33, R40, 0x1, R19, P0 ;  /* 0x0000000128217824 */ /* 0x000fe200000e0613 */
[----:B------:R-:W-:Y:S04]  /*1ab540*/  STL.64 [R1+0x930], R36 ;  /* 0x0009302401007387 */ /* 0x000fe80000100a00 */
[----:B------:R-:W-:Y:S04]  /*1ab550*/  STL [R1+0x53b0], R34 ;  /* 0x0053b02201007387 */ /* 0x000fe80000100800 */
[----:B------:R-:W-:Y:S04]  /*1ab560*/  STL [R1+0x537c], R31 ;  /* 0x00537c1f01007387 */ /* 0x000fe80000100800 */
[----:B------:R0:W-:Y:S02]  /*1ab570*/  STL.64 [R1+0x928], R32 ;  /* 0x0009282001007387 */ /* 0x0001e40000100a00 */
[----:B0-----:R-:W-:-:S02]  /*1ab580*/  F2FP.SATFINITE.E4M3.F32.PACK_AB_MERGE_C R32, R29, R30, RZ ;  /* 0x0000001e1d20723e */ /* 0x001fc400048070ff */
[----:B------:R-:W-:Y:S02]  /*1ab590*/  F2FP.SATFINITE.E4M3.F32.PACK_AB_MERGE_C R29, R55, R61, RZ ;  /* 0x0000003d371d723e */ /* 0x000fe400048070ff */
[----:B------:R-:W-:Y:S01]  /*1ab5a0*/  IADD3 R30, P0, PT, R53, R16, RZ ;  /* 0x00000010351e7210 */ /* 0x000fe20007f1e0ff */
[----:B------:R-:W-:Y:S01]  /*1ab5b0*/  STL [R1+0x5380], R32 ;  /* 0x0053802001007387 */ /* 0x000fe20000100800 */
[----:B------:R-:W-:-:S03]  /*1ab5c0*/  F2FP.SATFINITE.E4M3.F32.PACK_AB_MERGE_C R5, R5, R59, RZ ;  /* 0x0000003b0505723e */ /* 0x000fc600048070ff */
[----:B------:R-:W-:Y:S01]  /*1ab5d0*/  IMAD.X R31, R40, 0x1, R15, P0 ;  /* 0x00000001281f7824 */ /* 0x000fe200000e060f */
[----:B------:R0:W-:Y:S04]  /*1ab5e0*/  STL [R1+0x5374], R29 ;  /* 0x0053741d01007387 */ /* 0x0001e80000100800 */
[----:B------:R-:W4:Y:S01]  /*1ab5f0*/  LDL.LU R61, [R1+0x1f68] ;  /* 0x001f6800013d7983 */ /* 0x000f220000300800 */
[----:B0-----:R-:W-:-:S03]  /*1ab600*/  F2FP.SATFINITE.E4M3.F32.PACK_AB_MERGE_C R29, R57, R56, RZ ;  /* 0x00000038391d723e */ /* 0x001fc600048070ff */
[----:B------:R-:W-:Y:S04]  /*1ab610*/  STL.64 [R1+0x920], R30 ;  /* 0x0009201e01007387 */ /* 0x000fe80000100a00 */
[----:B------:R-:W-:Y:S04]  /*1ab620*/  STL [R1+0x5378], R29 ;  /* 0x0053781d01007387 */ /* 0x000fe80000100800 */
[----:B------:R-:W4:Y:S04]  /*1ab630*/  LDL.LU R55, [R1+0x1f6c] ;  /* 0x001f6c0001377983 */ /* 0x000f280000300800 */
[----:B------:R0:W-:Y:S04]  /*1ab640*/  STL [R1+0x536c], R5 ;  /* 0x00536c0501007387 */ /* 0x0001e80000100800 */
[----:B------:R-:W4:Y:S04]  /*1ab650*/  LDL.LU R56, [R1+0x1f50] ;  /* 0x001f500001387983 */ /* 0x000f280000300800 */
[----:B------:R-:W4:Y:S04]  /*1ab660*/  LDL.LU R57, [R1+0x1f54] ;  /* 0x001f540001397983 */ /* 0x000f280000300800 */
[----:B------:R-:W4:Y:S04]  /*1ab670*/  LDL.LU R59, [R1+0x1f58] ;  /* 0x001f5800013b7983 */ /* 0x000f280000300800 */
[----:B0-----:R-:W4:Y:S01]  /*1ab680*/  LDL.LU R5, [R1+0x1f5c] ;  /* 0x001f5c0001057983 */ /* 0x001f220000300800 */
[----:B------:R-:W-:-:S05]  /*1ab690*/  IADD3 R30, P0, PT, R53, R14, RZ ;  /* 0x0000000e351e7210 */ /* 0x000fca0007f1e0ff */
[----:B------:R-:W-:-:S05]  /*1ab6a0*/  IMAD.X R31, R40, 0x1, R13, P0 ;  /* 0x00000001281f7824 */ /* 0x000fca00000e060d */
[----:B------:R-:W-:Y:S01]  /*1ab6b0*/  STL.64 [R1+0x918], R30 ;  /* 0x0009181e01007387 */ /* 0x000fe20000100a00 */
[----:B--2---:R-:W-:Y:S02]  /*1ab6c0*/  F2FP.SATFINITE.E4M3.F32.PACK_AB_MERGE_C R28, R27, R28, RZ ;  /* 0x0000001c1b1c723e */ /* 0x004fe400048070ff */
[----:B---3--:R-:W-:Y:S02]  /*1ab6d0*/  F2FP.SATFINITE.E4M3.F32.PACK_AB_MERGE_C R25, R25, R26, RZ ;  /* 0x0000001a1919723e */ /* 0x008fe400048070ff */
[----:B------:R-:W-:Y:S01]  /*1ab6e0*/  IADD3 R26, P0, PT, R53, R12, RZ ;  /* 0x0000000c351a7210 */ /* 0x000fe20007f1e0ff */
[----:B------:R-:W-:Y:S04]  /*1ab6f0*/  STL [R1+0x5370], R28 ;  /* 0x0053701c01007387 */ /* 0x000fe80000100800 */
[----:B------:R-:W-:Y:S01]  /*1ab700*/  IMAD.X R27, R40, 0x1, R11, P0 ;  /* 0x00000001281b7824 */ /* 0x000fe200000e060b */
[----:B------:R4:W-:Y:S04]  /*1ab710*/  STL [R1+0x5364], R25 ;  /* 0x0053641901007387 */ /* 0x0009e80000100800 */
[----:B------:R0:W-:Y:S01]  /*1ab720*/  STL.64 [R1+0x910], R26 ;  /* 0x0009101a01007387 */ /* 0x0001e20000100a00 */
[----:B----4-:R-:W-:-:S02]  /*1ab730*/  F2FP.SATFINITE.E4M3.F32.PACK_AB_MERGE_C R25, R52, R4, RZ ;  /* 0x000000043419723e */ /* 0x010fc400048070ff */
[----:B------:R-:W-:Y:S02]  /*1ab740*/  F2FP.SATFINITE.E4M3.F32.PACK_AB_MERGE_C R4, R58, R6, RZ ;  /* 0x000000063a04723e */ /* 0x000fe400048070ff */
[C---:B0-----:R-:W-:Y:S01]  /*1ab750*/  IADD3 R26, P0, PT, R53.reuse, R18, RZ ;  /* 0x00000012351a7210 */ /* 0x041fe20007f1e0ff */
[----:B------:R-:W-:Y:S04]  /*1ab760*/  STL [R1+0x5368], R25 ;  /* 0x0053681901007387 */ /* 0x000fe80000100800 */
[----:B------:R-:W-:Y:S01]  /*1ab770*/  IMAD.X R27, R40, 0x1, R17, P0 ;  /* 0x00000001281b7824 */ /* 0x000fe200000e0611 */
[----:B------:R-:W-:Y:S04]  /*1ab780*/  STL [R1+0x535c], R4 ;  /* 0x00535c0401007387 */ /* 0x000fe80000100800 */
[----:B------:R-:W2:Y:S04]  /*1ab790*/  LDL.LU R39, [R1+0x1f40] ;  /* 0x001f400001277983 */ /* 0x000ea80000300800 */
[----:B------:R-:W2:Y:S04]  /*1ab7a0*/  LDL.LU R38, [R1+0x1f44] ;  /* 0x001f440001267983 */ /* 0x000ea80000300800 */
[----:B------:R-:W3:Y:S04]  /*1ab7b0*/  LDL.LU R37, [R1+0x1f48] ;  /* 0x001f480001257983 */ /* 0x000ee80000300800 */
[----:B------:R0:W-:Y:S04]  /*1ab7c0*/  STL.64 [R1+0x908], R26 ;  /* 0x0009081a01007387 */ /* 0x0001e80000100a00 */
[----:B------:R-:W3:Y:S04]  /*1ab7d0*/  LDL.LU R36, [R1+0x1f4c] ;  /* 0x001f4c0001247983 */ /* 0x000ee80000300800 */
[----:B------:R-:W4:Y:S04]  /*1ab7e0*/  LDL.LU R35, [R1+0x1f30] ;  /* 0x001f300001237983 */ /* 0x000f280000300800 */
[----:B------:R-:W4:Y:S04]  /*1ab7f0*/  LDL.LU R34, [R1+0x1f34] ;  /* 0x001f340001227983 */ /* 0x000f280000300800 */
[----:B------:R-:W4:Y:S04]  /*1ab800*/  LDL.LU R33, [R1+0x1f38] ;  /* 0x001f380001217983 */ /* 0x000f280000300800 */
[----:B------:R-:W4:Y:S04]  /*1ab810*/  LDL.LU R32, [R1+0x1f3c] ;  /* 0x001f3c0001207983 */ /* 0x000f280000300800 */
[----:B------:R-:W4:Y:S04]  /*1ab820*/  LDL.LU R31, [R1+0x1f20] ;  /* 0x001f2000011f7983 */ /* 0x000f280000300800 */
[----:B------:R-:W4:Y:S01]  /*1ab830*/  LDL.LU R30, [R1+0x1f24] ;  /* 0x001f2400011e7983 */ /* 0x000f220000300800 */
[----:B------:R-:W-:-:S03]  /*1ab840*/  IADD3 R28, P0, PT, R53, R10, RZ ;  /* 0x0000000a351c7210 */ /* 0x000fc60007f1e0ff */
[----:B0-----:R-:W4:Y:S04]  /*1ab850*/  LDL.LU R27, [R1+0x1f28] ;  /* 0x001f2800011b7983 */ /* 0x001f280000300800 */
[----:B------:R-:W4:Y:S01]  /*1ab860*/  LDL.LU R26, [R1+0x1f2c] ;  /* 0x001f2c00011a7983 */ /* 0x000f220000300800 */
[----:B------:R-:W-:-:S03]  /*1ab870*/  IMAD.X R29, R40, 0x1, R9, P0 ;  /* 0x00000001281d7824 */ /* 0x000fc600000e0609 */
[----:B------:R-:W4:Y:S04]  /*1ab880*/  LDL.LU R25, [R1+0x1f10] ;  /* 0x001f100001197983 */ /* 0x000f280000300800 */
[----:B------:R-:W4:Y:S04]  /*1ab890*/  LDL.LU R4, [R1+0x1f14] ;  /* 0x001f140001047983 */ /* 0x000f280000300800 */
[----:B------:R-:W4:Y:S04]  /*1ab8a0*/  LDL.LU R6, [R1+0x1f18] ;  /* 0x001f180001067983 */ /* 0x000f280000300800 */
[----:B------:R-:W4:Y:S04]  /*1ab8b0*/  LDL.LU R58, [R1+0x1f1c] ;  /* 0x001f1c00013a7983 */ /* 0x000f280000300800 */
[----:B------:R0:W-:Y:S02]  /*1ab8c0*/  STL.64 [R1+0x900], R28 ;  /* 0x0009001c01007387 */ /* 0x0001e40000100a00 */
[----:B0-----:R-:W-:-:S05]  /*1ab8d0*/  F2FP.SATFINITE.E4M3.F32.PACK_AB_MERGE_C R29, R55, R61, RZ ;  /* 0x0000003d371d723e */ /* 0x001fca00048070ff */
[----:B------:R0:W-:Y:S01]  /*1ab8e0*/  STL [R1+0x5360], R29 ;  /* 0x0053601d01007387 */ /* 0x0001e20000100800 */
[----:B------:R-:W-:-:S03]  /*1ab8f0*/  F2FP.SATFINITE.E4M3.F32.PACK_AB_MERGE_C R28, R57, R56, RZ ;  /* 0x00000038391c723e */ /* 0x000fc600048070ff */
[----:B0-----:R-:W4:Y:S04]  /*1ab900*/  LDL.LU R29, [R1+0x1f00] ;  /* 0x001f0000011d7983 */ /* 0x001f280000300800 */
[----:B------:R0:W-:Y:S01]  /*1ab910*/  STL [R1+0x5354], R28 ;  /* 0x0053541c01007387 */ /* 0x0001e20000100800 */
[----:B------:R-:W-:-:S03]  /*1ab920*/  F2FP.SATFINITE.E4M3.F32.PACK_AB_MERGE_C R5, R5, R59, RZ ;  /* 0x0000003b0505723e */ /* 0x000fc600048070ff */
[----:B0-----:R-:W4:Y:S04]  /*1ab930*/  LDL.LU R28, [R1+0x1f04] ;  /* 0x001f0400011c7983 */ /* 0x001f280000300800 */
[----:B------:R0:W-:Y:S04]  /*1ab940*/  STL [R1+0x5358], R5 ;  /* 0x0053580501007387 */ /* 0x0001e80000100800 */
[----:B------:R-:W4:Y:S04]  /*1ab950*/  LDL.LU R52, [R1+0x1f08] ;  /* 0x001f080001347983 */ /* 0x000f280000300800 */
[----:B------:R-:W4:Y:S04]  /*1ab960*/  LDL.LU R53, [R1+0x1f0c] ;  /* 0x001f0c0001357983 */ /* 0x000f280000300800 */
[----:B------:R-:W4:Y:S04]  /*1ab970*/  LDL.LU R55, [R1+0x1ef0] ;  /* 0x001ef00001377983 */ /* 0x000f280000300800 */
[----:B------:R-:W4:Y:S04]  /*1ab980*/  LDL.LU R56, [R1+0x1ef4] ;  /* 0x001ef40001387983 */ /* 0x000f280000300800 */
[----:B------:R-:W4:Y:S04]  /*1ab990*/  LDL.LU R57, [R1+0x1ef8] ;  /* 0x001ef80001397983 */ /* 0x000f280000300800 */
[----:B------:R-:W4:Y:S01]  /*1ab9a0*/  LDL.LU R59, [R1+0x1efc] ;  /* 0x001efc00013b7983 */ /* 0x000f220000300800 */
[----:B0-----:R-:W-:-:S02]  /*1ab9b0*/  SHF.R.S32.HI R5, RZ, 0x1f, R60 ;  /* 0x0000001fff057819 */ /* 0x001fc4000001143c */
[----:B------:R-:W-:Y:S01]  /*1ab9c0*/  IADD3 R40, P0, PT, R60, R24, RZ ;  /* 0x000000183c287210 */ /* 0x000fe20007f1e0ff */
[----:B------:R-:W4:Y:S04]  /*1ab9d0*/  LDL.LU R61, [R1+0x47c] ;  /* 0x00047c00013d7983 */ /* 0x000f280000300800 */
[----:B------:R-:W-:-:S05]  /*1ab9e0*/  IMAD.X R41, R5, 0x1, R23, P0 ;  /* 0x0000000105297824 */ /* 0x000fca00000e0617 */
[----:B------:R-:W-:Y:S01]  /*1ab9f0*/  STL.64 [R1+0x8e8], R40 ;  /* 0x0008e82801007387 */ /* 0x000fe20000100a00 */
[----:B--2---:R-:W-:Y:S02]  /*1aba00*/  F2FP.SATFINITE.E4M3.F32.PACK_AB_MERGE_C R39, R38, R39, RZ ;  /* 0x000000272627723e */ /* 0x004fe400048070ff */
[----:B---3--:R-:W-:Y:S02]  /*1aba10*/  F2FP.SATFINITE.E4M3.F32.PACK_AB_MERGE_C R38, R36, R37, RZ ;  /* 0x000000252426723e */ /* 0x008fe400048070ff */
[----:B------:R-:W-:-:S05]  /*1aba20*/  IADD3 R36, P0, PT, R60, R22, RZ ;  /* 0x000000163c247210 */ /* 0x000fca0007f1e0ff */
[C---:B------:R-:W-:Y:S01]  /*1aba30*/  IMAD.X R37, R5.reuse, 0x1, R21, P0 ;  /* 0x0000000105257824 */ /* 0x040fe200000e0615 */
[----:B----4-:R-:W-:Y:S02]  /*1aba40*/  F2FP.SATFINITE.E4M3.F32.PACK_AB_MERGE_C R35, R34, R35, RZ ;  /* 0x000000232223723e */ /* 0x010fe400048070ff */
[----:B------:R-:W-:Y:S02]  /*1aba50*/  F2FP.SATFINITE.E4M3.F32.PACK_AB_MERGE_C R34, R32, R33, RZ ;  /* 0x000000212022723e */ /* 0x000fe400048070ff */
[----:B------:R-:W-:Y:S01]  /*1aba60*/  IADD3 R32, P0, PT, R60, R20, RZ ;  /* 0x000000143c207210 */ /* 0x000fe20007f1e0ff */
[----:B------:R-:W-:Y:S04]  /*1aba70*/  STL [R1+0x534c], R39 ;  /* 0x00534c2701007387 */ /* 0x000fe80000100800 */
[----:B------:R-:W-:Y:S01]  /*1aba80*/  IMAD.X R33, R5, 0x1, R19, P0 ;  /* 0x0000000105217824 */ /* 0x000fe200000e0613 */
[----:B------:R-:W-:Y:S01]  /*1aba90*/  F2FP.SATFINITE.E4M3.F32.PACK_AB_MERGE_C R31, R30, R31, RZ ;  /* 0x0000001f1e1f723e */ /* 0x000fe200048070ff */
[----:B------:R-:W-:Y:S01]  /*1abaa0*/  STL [R1+0x5350], R38 ;  /* 0x0053502601007387 */ /* 0x000fe20000100800 */
[----:B------:R-:W-:-:S02]  /*1abab0*/  F2FP.SATFINITE.E4M3.F32.PACK_AB_MERGE_C R30, R26, R27, RZ ;  /* 0x0000001b1a1e723e */ /* 0x000fc400048070ff */
[----:B------:R-:W-:Y:S01]  /*1abac0*/  IADD3 R26, P0, PT, R60, R16, RZ ;  /* 0x000000103c1a7210 */ /* 0x000fe20007f1e0ff */
[----:B------:R-:W-:Y:S04]  /*1abad0*/  STL.64 [R1+0x8e0], R36 ;  /* 0x0008e02401007387 */ /* 0x000fe80000100a00 */
[----:B------:R-:W-:Y:S01]  /*1abae0*/  STL [R1+0x5344], R35 ;  /* 0x0053442301007387 */ /* 0x000fe20000100800 */
[----:B------:R-:W-:Y:S01]  /*1abaf0*/  IMAD.X R27, R5, 0x1, R15, P0 ;  /* 0x00000001051b7824 */ /* 0x000fe200000e060f */
[----:B------:R-:W-:Y:S02]  /*1abb00*/  F2FP.SATFINITE.E4M3.F32.PACK_AB_MERGE_C R25, R4, R25, RZ ;  /* 0x000000190419723e */ /* 0x000fe400048070ff */
[----:B------:R-:W-:Y:S04]  /*1abb10*/  STL [R1+0x5348], R34 ;  /* 0x0053482201007387 */ /* 0x000fe80000100800 */
[----:B------:R-:W-:Y:S01]  /*1abb20*/  STL.64 [R1+0x8d8], R32 ;  /* 0x0008d82001007387 */ /* 0x000fe20000100a00 */
[----:B------:R-:W-:-:S03]  /*1abb30*/  F2FP.SATFINITE.E4M3.F32.PACK_AB_MERGE_C R4, R58, R6, RZ ;  /* 0x000000063a04723e */ /* 0x000fc600048070ff */
[----:B------:R-:W-:Y:S04]  /*1abb40*/  STL [R1+0x3754], R31 ;  /* 0x0037541f01007387 */ /* 0x000fe80000100800 */
[----:B------:R0:W-:Y:S04]  /*1abb50*/  STL [R1+0x5340], R30 ;  /* 0x0053401e01007387 */ /* 0x0001e80000100800 */
[----:B------:R1:W-:Y:S01]  /*1abb60*/  STL.64 [R1+0x8d0], R26 ;  /* 0x0008d01a01007387 */ /* 0x0003e20000100a00 */
[----:B0-----:R-:W-:-:S03]  /*1abb70*/  IADD3 R30, P0, PT, R60, R14, RZ ;  /* 0x0000000e3c1e7210 */ /* 0x001fc60007f1e0ff */
[----:B-1----:R-:W2:Y:S02]  /*1abb80*/  LDL.LU R27, [R1+0x1ee0] ;  /* 0x001ee000011b7983 */ /* 0x002ea40000300800 */
[----:B------:R-:W-:Y:S02]  /*1abb90*/  IMAD.X R31, R5, 0x1, R13, P0 ;  /* 0x00000001051f7824 */ /* 0x000fe400000e060d */
[----:B------:R0:W-:Y:S04]  /*1abba0*/  STL [R1+0x7dc], R25 ;  /* 0x0007dc1901007387 */ /* 0x0001e80000100800 */
[----:B------:R-:W2:Y:S04]  /*1abbb0*/  LDL.LU R26, [R1+0x1ee4] ;  /* 0x001ee400011a7983 */ /* 0x000ea80000300800 */
[----:B------:R1:W-:Y:S04]  /*1abbc0*/  STL [R1+0x7f0], R4 ;  /* 0x0007f00401007387 */ /* 0x0003e80000100800 */
[----:B0-----:R-:W3:Y:S04]  /*1abbd0*/  LDL.LU R25, [R1+0x1ee8] ;  /* 0x001ee80001197983 */ /* 0x001ee80000300800 */
[----:B-1----:R-:W3:Y:S04]  /*1abbe0*/  LDL.LU R4, [R1+0x1eec] ;  /* 0x001eec0001047983 */ /* 0x002ee80000300800 */
[----:B------:R-:W4:Y:S04]  /*1abbf0*/  LDL.LU R6, [R1+0x1ed0] ;  /* 0x001ed00001067983 */ /* 0x000f280000300800 */
[----:B------:R-:W4:Y:S04]  /*1abc00*/  LDL.LU R58, [R1+0x1ed4] ;  /* 0x001ed400013a7983 */ /* 0x000f280000300800 */
[----:B------:R0:W-:Y:S02]  /*1abc10*/  STL.64 [R1+0x8c8], R30 ;  /* 0x0008c81e01007387 */ /* 0x0001e40000100a00 */
[----:B0-----:R-:W-:-:S02]  /*1abc20*/  F2FP.SATFINITE.E4M3.F32.PACK_AB_MERGE_C R31, R28, R29, RZ ;  /* 0x0000001d1c1f723e */ /* 0x001fc400048070ff */
[----:B------:R-:W-:Y:S02]  /*1abc30*/  IADD3 R28, P0, PT, R60, R12, RZ ;  /* 0x0000000c3c1c7210 */ /* 0x000fe40007f1e0ff */
[----:B------:R-:W-:-:S03]  /*1abc40*/  F2FP.SATFINITE.E4M3.F32.PACK_AB_MERGE_C R30, R53, R52, RZ ;  /* 0x00000034351e723e */ /* 0x000fc600048070ff */
[----:B------:R-:W-:Y:S01]  /*1abc50*/  IMAD.X R29, R5, 0x1, R11, P0 ;  /* 0x00000001051d7824 */ /* 0x000fe200000e060b */
[----:B------:R-:W-:Y:S04]  /*1abc60*/  STL [R1+0x7a0], R31 ;  /* 0x0007a01f01007387 */ /* 0x000fe80000100800 */
[----:B------:R-:W-:Y:S04]  /*1abc70*/  STL [R1+0x7a8], R30 ;  /* 0x0007a81e01007387 */ /* 0x000fe80000100800 */
[----:B------:R0:W-:Y:S04]  /*1abc80*/  STL.64 [R1+0x8c0], R28 ;  /* 0x0008c01c01007387 */ /* 0x0001e80000100a00 */
[----:B------:R-:W4:Y:S01]  /*1abc90*/  LDL.LU R52, [R1+0x1ed8] ;  /* 0x001ed80001347983 */ /* 0x000f220000300800 */
[----:B0-----:R-:W-:-:S02]  /*1abca0*/  F2FP.SATFINITE.E4M3.F32.PACK_AB_MERGE_C R29, R56, R55, RZ ;  /* 0x00000037381d723e */ /* 0x001fc400048070ff */
[----:B------:R-:W-:-:S03]  /*1abcb0*/  F2FP.SATFINITE.E4M3.F32.PACK_AB_MERGE_C R28, R59, R57, RZ ;  /* 0x000000393b1c723e */ /* 0x000fc600048070ff */
[----:B------:R-:W-:Y:S04]  /*1abcc0*/  STL [R1+0x708], R29 ;  /* 0x0007081d01007387 */ /* 0x000fe80000100800 */
[----:B------:R-:W4:Y:S04]  /*1abcd0*/  LDL.LU R53, [R1+0x1edc] ;  /* 0x001edc0001357983 */ /* 0x000f280000300800 */
[----:B------:R0:W-:Y:S04]  /*1abce0*/  STL [R1+0x724], R28 ;  /* 0x0007241c01007387 */ /* 0x0001e80000100800 */
[----:B------:R-:W4:Y:S04]  /*1abcf0*/  LDL.LU R37, [R1+0x1ec0] ;  /* 0x001ec00001257983 */ /* 0x000f280000300800 */
[----:B------:R-:W4:Y:S01]  /*1abd00*/  LDL.LU R36, [R1+0x1ec4] ;  /* 0x001ec40001247983 */ /* 0x000f220000300800 */
[----:B0-----:R-:W-:-:S03]  /*1abd10*/  IADD3 R28, P0, PT, R60, R18, RZ ;  /* 0x000000123c1c7210 */ /* 0x001fc60007f1e0ff */
[----:B------:R-:W4:Y:S02]  /*1abd20*/  LDL.LU R35, [R1+0x1ec8] ;  /* 0x001ec80001237983 */ /* 0x000f240000300800 */
[----:B------:R-:W-:-:S05]  /*1abd30*/  IMAD.X R29, R5, 0x1, R17, P0 ;  /* 0x00000001051d7824 */ /* 0x000fca00000e0611 */
[----:B------:R0:W-:Y:S04]  /*1abd40*/  STL.64 [R1+0x8b8], R28 ;  /* 0x0008b81c01007387 */ /* 0x0001e80000100a00 */
[----:B------:R-:W4:Y:S04]  /*1abd50*/  LDL.LU R34, [R1+0x1ecc] ;  /* 0x001ecc0001227983 */ /* 0x000f280000300800 */
[----:B------:R-:W4:Y:S04]  /*1abd60*/  LDL.LU R33, [R1+0x1eb0] ;  /* 0x001eb00001217983 */ /* 0x000f280000300800 */
[----:B------:R-:W4:Y:S04]  /*1abd70*/  LDL.LU R32, [R1+0x1eb4] ;  /* 0x001eb40001207983 */ /* 0x000f280000300800 */
[----:B------:R-:W4:Y:S01]  /*1abd80*/  LDL.LU R31, [R1+0x1eb8] ;  /* 0x001eb800011f7983 */ /* 0x000f220000300800 */
[----:B0-----:R-:W-:-:S03]  /*1abd90*/  IADD3 R28, P0, PT, R60, R10, RZ ;  /* 0x0000000a3c1c7210 */ /* 0x001fc60007f1e0ff */
[----:B------:R-:W4:Y:S04]  /*1abda0*/  LDL.LU R30, [R1+0x1ebc] ;  /* 0x001ebc00011e7983 */ /* 0x000f280000300800 */
[----:B------:R-:W4:Y:S04]  /*1abdb0*/  LDL.LU R55, [R1+0x1ea0] ;  /* 0x001ea00001377983 */ /* 0x000f280000300800 */
[----:B------:R-:W4:Y:S01]  /*1abdc0*/  LDL.LU R56, [R1+0x1ea4] ;  /* 0x001ea40001387983 */ /* 0x000f220000300800 */
[----:B------:R-:W-:-:S03]  /*1abdd0*/  IMAD.X R29, R5, 0x1, R9, P0 ;  /* 0x00000001051d7824 */ /* 0x000fc600000e0609 */
[----:B------:R-:W4:Y:S04]  /*1abde0*/  LDL.LU R57, [R1+0x1ea8] ;  /* 0x001ea80001397983 */ /* 0x000f280000300800 */
[----:B------:R-:W4:Y:S04]  /*1abdf0*/  LDL.LU R59, [R1+0x1eac] ;  /* 0x001eac00013b7983 */ /* 0x000f280000300800 */
[----:B------:R-:W4:Y:S04]  /*1abe00*/  LDL.LU R60, [R1+0x2030] ;  /* 0x00203000013c7983 */ /* 0x000f280000300800 */
[----:B------:R0:W-:Y:S04]  /*1abe10*/  STL.64 [R1+0x8b0], R28 ;  /* 0x0008b01c01007387 */ /* 0x0001e80000100a00 */
[----:B------:R-:W4:Y:S01]  /*1abe20*/  LDL.LU R5, [R1+0x2034] ;  /* 0x0020340001057983 */ /* 0x000f220000300800 */
[----:B------:R-:W-:-:S02]  /*1abe30*/  IADD3 R38, P0, PT, R61, R24, RZ ;  /* 0x000000183d267210 */ /* 0x000fc40007f1e0ff */
[----:B--2---:R-:W-:-:S05]  /*1abe40*/  F2FP.SATFINITE.E4M3.F32.PACK_AB_MERGE_C R26, R26, R27, RZ ;  /* 0x0000001b1a1a723e */ /* 0x004fca00048070ff */
[----:B------:R1:W-:Y:S04]  /*1abe50*/  STL [R1+0x6c4], R26 ;  /* 0x0006c41a01007387 */ /* 0x0003e80000100800 */
[----:B0-----:R-:W2:Y:S01]  /*1abe60*/  LDL.LU R29, [R1+0x2038] ;  /* 0x00203800011d7983 */ /* 0x001ea20000300800 */
[----:B---3--:R-:W-:-:S05]  /*1abe70*/  F2FP.SATFINITE.E4M3.F32.PACK_AB_MERGE_C R25, R4, R25, RZ ;  /* 0x000000190419723e */ /* 0x008fca00048070ff */
[----:B------:R0:W-:Y:S01]  /*1abe80*/  STL [R1+0x6d0], R25 ;  /* 0x0006d01901007387 */ /* 0x0001e20000100800 */
[----:B----4-:R-:W-:-:S03]  /*1abe90*/  F2FP.SATFINITE.E4M3.F32.PACK_AB_MERGE_C R4, R58, R6, RZ ;  /* 0x000000063a04723e */ /* 0x010fc600048070ff */
[----:B------:R-:W2:Y:S01]  /*1abea0*/  LDL.LU R28, [R1+0x203c] ;  /* 0x00203c00011c7983 */ /* 0x000ea20000300800 */
[----:B------:R-:W-:-:S03]  /*1abeb0*/  SHF.R.S32.HI R6, RZ, 0x1f, R61 ;  /* 0x0000001fff067819 */ /* 0x000fc6000001143d */
[----:B------:R3:W-:Y:S02]  /*1abec0*/  STL [R1+0x670], R4 ;  /* 0x0006700401007387 */ /* 0x0007e40000100800 */
[----:B------:R-:W-:Y:S02]  /*1abed0*/  IMAD.X R39, R6, 0x1, R23, P0 ;  /* 0x0000000106277824 */ /* 0x000fe400000e0617 */
[----:B------:R-:W4:Y:S04]  /*1abee0*/  LDL.LU R27, [R1+0x1e90] ;  /* 0x001e9000011b7983 */ /* 0x000f280000300800 */
[----:B-1----:R-:W4:Y:S04]  /*1abef0*/  LDL.LU R26, [R1+0x1e94] ;  /* 0x001e9400011a7983 */ /* 0x002f280000300800 */
[----:B0-----:R-:W4:Y:S04]  /*1abf00*/  LDL.LU R25, [R1+0x1e98] ;  /* 0x001e980001197983 */ /* 0x001f280000300800 */
[----:B---3--:R-:W3:Y:S04]  /*1abf10*/  LDL.LU R4, [R1+0x1e9c] ;  /* 0x001e9c0001047983 */ /* 0x008ee80000300800 */
[----:B------:R-:W3:Y:S04]  /*1abf20*/  LDL.LU R58, [R1+0x480] ;  /* 0x00048000013a7983 */ /* 0x000ee80000300800 */
[----:B------:R0:W-:Y:S02]  /*1abf30*/  STL.64 [R1+0x898], R38 ;  /* 0x0008982601007387 */ /* 0x0001e40000100a00 */
[----:B0-----:R-:W-:-:S02]  /*1abf40*/  F2FP.SATFINITE.E4M3.F32.PACK_AB_MERGE_C R38, R53, R52, RZ ;  /* 0x000000343526723e */ /* 0x001fc400048070ff */
[----:B------:R-:W3:Y:S04]  /*1abf50*/  LDL.LU R52, [R1+0x1e80] ;  /* 0x001e800001347983 */ /* 0x000ee80000300800 */
[----:B------:R-:W3:Y:S04]  /*1abf60*/  LDL.LU R53, [R1+0x1e84] ;  /* 0x001e840001357983 */ /* 0x000ee80000300800 */
[----:B------:R0:W-:Y:S02]  /*1abf70*/  STL [R1+0x690], R38 ;  /* 0x0006902601007387 */ /* 0x0001e40000100800 */
[----:B0-----:R-:W-:-:S02]  /*1abf80*/  F2FP.SATFINITE.E4M3.F32.PACK_AB_MERGE_C R38, R36, R37, RZ ;  /* 0x000000252426723e */ /* 0x001fc400048070ff */
[----:B------:R-:W-:-:S05]  /*1abf90*/  IADD3 R36, P0, PT, R61, R22, RZ ;  /* 0x000000163d247210 */ /* 0x000fca0007f1e0ff */
[----:B------:R-:W-:Y:S01]  /*1abfa0*/  IMAD.X R37, R6, 0x1, R21, P0 ;  /* 0x0000000106257824 */ /* 0x000fe200000e0615 */
[----:B------:R-:W-:Y:S01]  /*1abfb0*/  F2FP.SATFINITE.E4M3.F32.PACK_AB_MERGE_C R35, R34, R35, RZ ;  /* 0x000000232223723e */ /* 0x000fe200048070ff */
[----:B------:R-:W-:Y:S01]  /*1abfc0*/  STL [R1+0x640], R38 ;  /* 0x0006402601007387 */ /* 0x000fe20000100800 */
[----:B------:R-:W-:Y:S02]  /*1abfd0*/  F2FP.SATFINITE.E4M3.F32.PACK_AB_MERGE_C R34, R32, R33, RZ ;  /* 0x000000212022723e */ /* 0x000fe400048070ff */
[----:B------:R-:W-:Y:S01]  /*1abfe0*/  IADD3 R32, P0, PT, R61, R20, RZ ;  /* 0x000000143d207210 */ /* 0x000fe20007f1e0ff */
[----:B------:R-:W-:Y:S04]  /*1abff0*/  STL.64 [R1+0x890], R36 ;  /* 0x0008902401007387 */ /* 0x000fe80000100a00 */
[----:B------:R-:W-:Y:S01]  /*1ac000*/  IMAD.X R33, R6, 0x1, R19, P0 ;  /* 0x0000000106217824 */ /* 0x000fe200000e0613 */
[----:B------:R-:W-:Y:S04]  /*1ac010*/  STL [R1+0x644], R35 ;  /* 0x0006442301007387 */ /* 0x000fe80000100800 */
[----:B------:R-:W-:Y:S04]  /*1ac020*/  STL [R1+0x618], R34 ;  /* 0x0006182201007387 */ /* 0x000fe80000100800 */
[----:B------:R0:W-:Y:S02]  /*1ac030*/  STL.64 [R1+0x878], R32 ;  /* 0x0008782001007387 */ /* 0x0001e40000100a00 */
[----:B0-----:R-:W-:-:S02]  /*1ac040*/  F2FP.SATFINITE.E4M3.F32.PACK_AB_MERGE_C R33, R30, R31, RZ ;  /* 0x0000001f1e21723e */ /* 0x001fc400048070ff */
[----:B------:R-:W-:Y:S02]  /*1ac050*/  IADD3 R30, P0, PT, R61, R16, RZ ;  /* 0x000000103d1e7210 */ /* 0x000fe40007f1e0ff */
[----:B------:R-:W-:Y:S01]  /*1ac060*/  F2FP.SATFINITE.E4M3.F32.PACK_AB_MERGE_C R32, R56, R55, RZ ;  /* 0x000000373820723e */ /* 0x000fe200048070ff */
[----:B------:R-:W-:Y:S02]  /*1ac070*/  STL [R1+0x620], R33 ;  /* 0x0006202101007387 */ /* 0x000fe40000100800 */
[----:B------:R-:W-:Y:S02]  /*1ac080*/  IMAD.X R31, R6, 0x1, R15, P0 ;  /* 0x00000001061f7824 */ /* 0x000fe400000e060f */
[----:B------:R-:W-:Y:S04]  /*1ac090*/  STL [R1+0x608], R32 ;  /* 0x0006082001007387 */ /* 0x000fe80000100800 */
[----:B------:R-:W3:Y:S04]  /*1ac0a0*/  LDL.LU R55, [R1+0x1e88] ;  /* 0x001e880001377983 */ /* 0x000ee80000300800 */
[----:B------:R-:W3:Y:S01]  /*1ac0b0*/  LDL.LU R56, [R1+0x1e8c] ;  /* 0x001e8c0001387983 */ /* 0x000ee20000300800 */
[----:B------:R-:W-:-:S03]  /*1ac0c0*/  F2FP.SATFINITE.E4M3.F32.PACK_AB_MERGE_C R5, R5, R60, RZ ;  /* 0x0000003c0505723e */ /* 0x000fc600048070ff */
[----:B------:R0:W-:Y:S02]  /*1ac0d0*/  STL.64 [R1+0x870], R30 ;  /* 0x0008701e01007387 */ /* 0x0001e40000100a00 */
[----:B0-----:R-:W-:Y:S02]  /*1ac0e0*/  F2FP.SATFINITE.E4M3.F32.PACK_AB_MERGE_C R30, R59, R57, RZ ;  /* 0x000000393b1e723e */ /* 0x001fe400048070ff */
[----:B------:R-:W3:Y:S04]  /*1ac0f0*/  LDL.LU R57, [R1+0x1e70] ;  /* 0x001e700001397983 */ /* 0x000ee80000300800 */
[----:B------:R-:W-:Y:S04]  /*1ac100*/  STL [R1+0x60c], R30 ;  /* 0x00060c1e01007387 */ /* 0x000fe80000100800 */
[----:B------:R-:W3:Y:S04]  /*1ac110*/  LDL.LU R59, [R1+0x1e74] ;  /* 0x001e7400013b7983 */ /* 0x000ee80000300800 */
[----:B------:R0:W-:Y:S04]  /*1ac120*/  STL [R1+0x5f4], R5 ;  /* 0x0005f40501007387 */ /* 0x0001e80000100800 */
[----:B------:R-:W3:Y:S04]  /*1ac130*/  LDL.LU R60, [R1+0x1e78] ;  /* 0x001e7800013c7983 */ /* 0x000ee80000300800 */
[----:B0-----:R-:W3:Y:S01]  /*1ac140*/  LDL.LU R5, [R1+0x1e7c] ;  /* 0x001e7c0001057983 */ /* 0x001ee20000300800 */
[----:B------:R-:W-:-:S05]  /*1ac150*/  IADD3 R30, P0, PT, R61, R14, RZ ;  /* 0x0000000e3d1e7210 */ /* 0x000fca0007f1e0ff */
[----:B------:R-:W-:-:S05]  /*1ac160*/  IMAD.X R31, R6, 0x1, R13, P0 ;  /* 0x00000001061f7824 */ /* 0x000fca00000e060d */
[----:B------:R0:W-:Y:S01]  /*1ac170*/  STL.64 [R1+0x868], R30 ;  /* 0x0008681e01007387 */ /* 0x0001e20000100a00 */
[----:B--2---:R-:W-:-:S05]  /*1ac180*/  F2FP.SATFINITE.E4M3.F32.PACK_AB_MERGE_C R29, R28, R29, RZ ;  /* 0x0000001d1c1d723e */ /* 0x004fca00048070ff */
[----:B------:R1:W-:Y:S01]  /*1ac190*/  STL [R1+0x5f0], R29 ;  /* 0x0005f01d01007387 */ /* 0x0003e20000100800 */
[----:B----4-:R-:W-:Y:S02]  /*1ac1a0*/  F2FP.SATFINITE.E4M3.F32.PACK_AB_MERGE_C R28, R26, R27, RZ ;  /* 0x0000001b1a1c723e */ /* 0x010fe400048070ff */
[----:B------:R-:W-:-:S03]  /*1ac1b0*/  IADD3 R26, P0, PT, R61, R12, RZ ;  /* 0x0000000c3d1a7210 */ /* 0x000fc60007f1e0ff */
[----:B------:R-:W-:Y:S02]  /*1ac1c0*/  STL [R1+0x5e4], R28 ;  /* 0x0005e41c01007387 */ /* 0x000fe40000100800 */
[----:B------:R-:W-:Y:S01]  /*1ac1d0*/  IMAD.X R27, R6, 0x1, R11, P0 ;  /* 0x00000001061b7824 */ /* 0x000fe200000e060b */
[----:B---3--:R-:W-:Y:S01]  /*1ac1e0*/  F2FP.SATFINITE.E4M3.F32.PACK_AB_MERGE_C R4, R4, R25, RZ ;  /* 0x000000190404723e */ /* 0x008fe200048070ff */
[----:B------:R-:W2:Y:S04]  /*1ac1f0*/  LDL.LU R34, [R1+0x1e60] ;  /* 0x001e600001227983 */ /* 0x000ea80000300800 */
[----:B------:R-:W2:Y:S04]  /*1ac200*/  LDL.LU R33, [R1+0x1e64] ;  /* 0x001e640001217983 */ /* 0x000ea80000300800 */
[----:B------:R-:W-:Y:S04]  /*1ac210*/  STL.64 [R1+0x860], R26 ;  /* 0x0008601a01007387 */ /* 0x000fe80000100a00 */
[----:B------:R3:W-:Y:S04]  /*1ac220*/  STL [R1+0x5d8], R4 ;  /* 0x0005d80401007387 */ /* 0x0007e80000100800 */
[----:B------:R-:W4:Y:S01]  /*1ac230*/  LDL.LU R32, [R1+0x1e68] ;  /* 0x001e680001207983 */ /* 0x000f220000300800 */
[----:B------:R-:W-:-:S03]  /*1ac240*/  IADD3 R36, P0, PT, R61, R18, RZ ;  /* 0x000000123d247210 */ /* 0x000fc60007f1e0ff */
[----:B0-----:R-:W4:Y:S04]  /*1ac250*/  LDL.LU R31, [R1+0x1e6c] ;  /* 0x001e6c00011f7983 */ /* 0x001f280000300800 */
[----:B------:R-:W4:Y:S01]  /*1ac260*/  LDL.LU R30, [R1+0x1e50] ;  /* 0x001e5000011e7983 */ /* 0x000f220000300800 */
[----:B------:R-:W-:-:S03]  /*1ac270*/  IMAD.X R37, R6, 0x1, R17, P0 ;  /* 0x0000000106257824 */ /* 0x000fc600000e0611 */
[----:B-1----:R-:W4:Y:S01]  /*1ac280*/  LDL.LU R29, [R1+0x1e54] ;  /* 0x001e5400011d7983 */ /* 0x002f220000300800 */
[----:B---3--:R-:W-:-:S05]  /*1ac290*/  F2FP.SATFINITE.E4M3.F32.PACK_AB_MERGE_C R4, R53, R52, RZ ;  /* 0x000000343504723e */ /* 0x008fca00048070ff */
[----:B------:R-:W-:Y:S04]  /*1ac2a0*/  STL [R1+0x5c8], R4 ;  /* 0x0005c80401007387 */ /* 0x000fe80000100800 */
[----:B------:R-:W3:Y:S04]  /*1ac2b0*/  LDL.LU R28, [R1+0x1e58] ;  /* 0x001e5800011c7983 */ /* 0x000ee80000300800 */
[----:B------:R-:W3:Y:S04]  /*1ac2c0*/  LDL.LU R27, [R1+0x1e5c] ;  /* 0x001e5c00011b7983 */ /* 0x000ee80000300800 */
[----:B------:R0:W-:Y:S04]  /*1ac2d0*/  STL.64 [R1+0x858], R36 ;  /* 0x0008582401007387 */ /* 0x0001e80000100a00 */
[----:B------:R-:W3:Y:S04]  /*1ac2e0*/  LDL.LU R26, [R1+0x1c50] ;  /* 0x001c5000011a7983 */ /* 0x000ee80000300800 */
[----:B------:R-:W3:Y:S01]  /*1ac2f0*/  LDL.LU R25, [R1+0x1c54] ;  /* 0x001c540001197983 */ /* 0x000ee20000300800 */
[----:B0-----:R-:W-:-:S03]  /*1ac300*/  IADD3 R36, P0, PT, R61, R10, RZ ;  /* 0x0000000a3d247210 */ /* 0x001fc60007f1e0ff */
[----:B------:R-:W3:Y:S04]  /*1ac310*/  LDL.LU R4, [R1+0x1c58] ;  /* 0x001c580001047983 */ /* 0x000ee80000300800 */
[----:B------:R-:W3:Y:S01]  /*1ac320*/  LDL.LU R52, [R1+0x1c5c] ;  /* 0x001c5c0001347983 */ /* 0x000ee20000300800 */
[----:B------:R-:W-:-:S03]  /*1ac330*/  IMAD.X R37, R6, 0x1, R9, P0 ;  /* 0x0000000106257824 */ /* 0x000fc600000e0609 */
[----:B------:R-:W3:Y:S04]  /*1ac340*/  LDL.LU R53, [R1+0x1e40] ;  /* 0x001e400001357983 */ /* 0x000ee80000300800 */
[----:B------:R-:W3:Y:S04]  /*1ac350*/  LDL.LU R61, [R1+0x1e44] ;  /* 0x001e4400013d7983 */ /* 0x000ee80000300800 */
[----:B------:R-:W-:Y:S01]  /*1ac360*/  STL.64 [R1+0x850], R36 ;  /* 0x0008502401007387 */ /* 0x000fe20000100a00 */
[----:B------:R-:W-:-:S05]  /*1ac370*/  F2FP.SATFINITE.E4M3.F32.PACK_AB_MERGE_C R6, R56, R55, RZ ;  /* 0x000000373806723e */ /* 0x000fca00048070ff */
[----:B------:R0:W-:Y:S04]  /*1ac380*/  STL [R1+0x5cc], R6 ;  /* 0x0005cc0601007387 */ /* 0x0001e80000100800 */
[----:B0-----:R-:W3:Y:S04]  /*1ac390*/  LDL.LU R6, [R1+0x1e48] ;  /* 0x001e480001067983 */ /* 0x001ee80000300800 */
[----:B------:R-:W3:Y:S04]  /*1ac3a0*/  LDL.LU R55, [R1+0x1e4c] ;  /* 0x001e4c0001377983 */ /* 0x000ee80000300800 */
[----:B------:R-:W3:Y:S01]  /*1ac3b0*/  LDL.LU R56, [R1+0x1e30] ;  /* 0x001e300001387983 */ /* 0x000ee20000300800 */
[----:B------:R-:W-:-:S05]  /*1ac3c0*/  F2FP.SATFINITE.E4M3.F32.PACK_AB_MERGE_C R35, R59, R57, RZ ;  /* 0x000000393b23723e */ /* 0x000fca00048070ff */
[----:B------:R-:W-:Y:S04]  /*1ac3d0*/  STL [R1+0x5b4], R35 ;  /* 0x0005b42301007387 */ /* 0x000fe80000100800 */
[----:B------:R-:W3:Y:S01]  /*1ac3e0*/  LDL.LU R59, [R1+0x1e34] ;  /* 0x001e3400013b7983 */ /* 0x000ee20000300800 */
[----:B------:R-:W-:-:S05]  /*1ac3f0*/  F2FP.SATFINITE.E4M3.F32.PACK_AB_MERGE_C R5, R5, R60, RZ ;  /* 0x0000003c0505723e */ /* 0x000fca00048070ff */
[----:B------:R0:W-:Y:S04]  /*1ac400*/  STL [R1+0x5b8], R5 ;  /* 0x0005b80501007387 */ /* 0x0001e80000100800 */
[----:B------:R-:W3:Y:S04]  /*1ac410*/  LDL.LU R60, [R1+0x1e38] ;  /* 0x001e3800013c7983 */ /* 0x000ee80000300800 */
[----:B0-----:R-:W3:Y:S01]  /*1ac420*/  LDL.LU R5, [R1+0x1e3c] ;  /* 0x001e3c0001057983 */ /* 0x001ee20000300800 */
[----:B------:R-:W-:Y:S02]  /*1ac430*/  SHF.R.S32.HI R57, RZ, 0x1f, R58 ;  /* 0x0000001fff397819 */ /* 0x000fe4000001143a */
[----:B------:R-:W-:Y:S01]  /*1ac440*/  IADD3 R36, P0, PT, R58, R24, RZ ;  /* 0x000000183a247210 */ /* 0x000fe20007f1e0ff */
[----:B------:R2:W-:Y:S04]  /*1ac450*/  STL [R1+0x83d4], R24 ;  /* 0x0083d41801007387 */ /* 0x0005e80000100800 */
[----:B------:R-:W-:Y:S01]  /*1ac460*/  IMAD.X R37, R57, 0x1, R23, P0 ;  /* 0x0000000139257824 */ /* 0x000fe200000e0617 */
[----:B------:R4:W-:Y:S04]  /*1ac470*/  STL [R1+0x83dc], R23 ;  /* 0x0083dc1701007387 */ /* 0x0009e80000100800 */
[----:B------:R-:W-:Y:S01]  /*1ac480*/  STL.64 [R1+0x848], R36 ;  /* 0x0008482401007387 */ /* 0x000fe20000100a00 */
[----:B------:R-:W-:Y:S01]  /*1ac490*/  UMOV UR54, UR5 ;  /* 0x0000000500367c82 */ /* 0x000fe20008000000 */
[----:B------:R-:W-:Y:S01]  /*1ac4a0*/  UMOV UR69, UR4 ;  /* 0x0000000400457c82 */ /* 0x000fe20008000000 */
[----:B------:R-:W0:Y:S02]  /*1ac4b0*/  LDCU.64 UR4, c[0x0][0x398] ;  /* 0x00007300ff0477ac */ /* 0x000e240008000a00 */
[----:B0-----:R-:W-:Y:S01]  /*1ac4c0*/  UMOV UR35, UR5 ;  /* 0x0000000500237c82 */ /* 0x001fe20008000000 */
[----:B------:R-:W-:Y:S01]  /*1ac4d0*/  UMOV UR71, UR4 ;  /* 0x0000000400477c82 */ /* 0x000fe20008000000 */
[----:B------:R-:W0:Y:S01]  /*1ac4e0*/  LDCU.64 UR4, c[0x0][0x398] ;  /* 0x00007300ff0477ac */ /* 0x000e220008000a00 */
[----:B------:R-:W-:Y:S01]  /*1ac4f0*/  UMOV UR64, UR6 ;  /* 0x0000000600407c82 */ /* 0x000fe20008000000 */
[----:B0-----:R-:W-:Y:S01]  /*1ac500*/  UMOV UR24, UR4 ;  /* 0x0000000400187c82 */ /* 0x001fe20008000000 */
[----:B------:R-:W-:Y:S01]  /*1ac510*/  UMOV UR4, UR7 ;  /* 0x0000000700047c82 */ /* 0x000fe20008000000 */
[----:B------:R-:W0:Y:S01]  /*1ac520*/  LDCU.64 UR6, c[0x0][0x398] ;  /* 0x00007300ff0677ac */ /* 0x000e220008000a00 */
[----:B--2---:R-:W-:-:S05]  /*1ac530*/  F2FP.SATFINITE.E4M3.F32.PACK_AB_MERGE_C R24, R33, R34, RZ ;  /* 0x000000222118723e */ /* 0x004fca00048070ff */
[----:B------:R1:W-:Y:S04]  /*1ac540*/  STL [R1+0x59c], R24 ;  /* 0x00059c1801007387 */ /* 0x0003e80000100800 */
[----:B------:R2:W-:Y:S01]  /*1ac550*/  STL [R1+0x83e0], R22 ;  /* 0x0083e01601007387 */ /* 0x0005e20000100800 */
[----:B----4-:R-:W-:Y:S02]  /*1ac560*/  F2FP.SATFINITE.E4M3.F32.PACK_AB_MERGE_C R23, R31, R32, RZ ;  /* 0x000000201f17723e */ /* 0x010fe400048070ff */
[----:B------:R-:W-:-:S03]  /*1ac570*/  IADD3 R32, P0, PT, R58, R22, RZ ;  /* 0x000000163a207210 */ /* 0x000fc60007f1e0ff */
[----:B------:R4:W-:Y:S02]  /*1ac580*/  STL [R1+0x5a0], R23 ;  /* 0x0005a01701007387 */ /* 0x0009e40000100800 */
[----:B------:R-:W-:Y:S01]  /*1ac590*/  IMAD.X R33, R57, 0x1, R21, P0 ;  /* 0x0000000139217824 */ /* 0x000fe200000e0615 */
[----:B-1----:R-:W-:Y:S01]  /*1ac5a0*/  F2FP.SATFINITE.E4M3.F32.PACK_AB_MERGE_C R24, R29, R30, RZ ;  /* 0x0000001e1d18723e */ /* 0x002fe200048070ff */
[----:B------:R3:W-:Y:S01]  /*1ac5b0*/  STL [R1+0x83e4], R21 ;  /* 0x0083e41501007387 */ /* 0x0007e20000100800 */
[----:B--2---:R-:W-:-:S03]  /*1ac5c0*/  IADD3 R22, P0, PT, R58, R20, RZ ;  /* 0x000000143a167210 */ /* 0x004fc60007f1e0ff */
[----:B------:R-:W-:Y:S04]  /*1ac5d0*/  STL.64 [R1+0x840], R32 ;  /* 0x0008402001007387 */ /* 0x000fe80000100a00 */
[----:B------:R-:W-:Y:S01]  /*1ac5e0*/  STL [R1+0x57c], R24 ;  /* 0x00057c1801007387 */ /* 0x000fe20000100800 */
[----:B----4-:R-:W-:-:S03]  /*1ac5f0*/  IMAD.X R23, R57, 0x1, R19, P0 ;  /* 0x0000000139177824 */ /* 0x010fc600000e0613 */
[----:B------:R1:W-:Y:S01]  /*1ac600*/  STL [R1+0x83ec], R20 ;  /* 0x0083ec1401007387 */ /* 0x0003e20000100800 */
[----:B---3--:R-:W-:Y:S02]  /*1ac610*/  F2FP.SATFINITE.E4M3.F32.PACK_AB_MERGE_C R21, R27, R28, RZ ;  /* 0x0000001c1b15723e */ /* 0x008fe400048070ff */
[----:B-1----:R-:W-:-:S03]  /*1ac620*/  IADD3 R20, P0, PT, R58, R16, RZ ;  /* 0x000000103a147210 */ /* 0x002fc60007f1e0ff */
[----:B------:R-:W-:Y:S04]  /*1ac630*/  STL [R1+0x580], R21 ;  /* 0x0005801501007387 */ /* 0x000fe80000100800 */
[----:B------:R1:W-:Y:S04]  /*1ac640*/  STL [R1+0x83f0], R19 ;  /* 0x0083f01301007387 */ /* 0x0003e80000100800 */
[----:B------:R-:W-:Y:S01]  /*1ac650*/  STL.64 [R1+0x838], R22 ;  /* 0x0008381601007387 */ /* 0x000fe20000100a00 */
[----:B-1----:R-:W-:Y:S02]  /*1ac660*/  F2FP.SATFINITE.E4M3.F32.PACK_AB_MERGE_C R19, R25, R26, RZ ;  /* 0x0000001a1913723e */ /* 0x002fe400048070ff */
[----:B------:R-:W-:Y:S01]  /*1ac670*/  F2FP.SATFINITE.E4M3.F32.PACK_AB_MERGE_C R4, R52, R4, RZ ;  /* 0x000000043404723e */ /* 0x000fe200048070ff */
[----:B------:R-:W-:-:S02]  /*1ac680*/  IMAD.X R21, R57, 0x1, R15, P0 ;  /* 0x0000000139157824 */ /* 0x000fc400000e060f */
[----:B------:R-:W-:Y:S04]  /*1ac690*/  STL [R1+0x1b0], R19 ;  /* 0x0001b01301007387 */ /* 0x000fe80000100800 */
[----:B------:R-:W-:Y:S04]  /*1ac6a0*/  STL [R1+0x83f4], R16 ;  /* 0x0083f41001007387 */ /* 0x000fe80000100800 */
[----:B------:R-:W-:Y:S04]  /*1ac6b0*/  STL [R1+0x1b4], R4 ;  /* 0x0001b40401007387 */ /* 0x000fe80000100800 */
[----:B------:R1:W-:Y:S04]  /*1ac6c0*/  STL [R1+0x83fc], R15 ;  /* 0x0083fc0f01007387 */ /* 0x0003e80000100800 */
[----:B------:R2:W-:Y:S01]  /*1ac6d0*/  STL.64 [R1+0x830], R20 ;  /* 0x0008301401007387 */ /* 0x0005e20000100a00 */
[----:B-1----:R-:W-:-:S02]  /*1ac6e0*/  F2FP.SATFINITE.E4M3.F32.PACK_AB_MERGE_C R15, R61, R53, RZ ;  /* 0x000000353d0f723e */ /* 0x002fc400048070ff */
[----:B--2---:R-:W-:-:S03]  /*1ac6f0*/  IADD3 R20, P0, PT, R58, R14, RZ ;  /* 0x0000000e3a147210 */ /* 0x004fc60007f1e0ff */
[----:B------:R-:W-:Y:S04]  /*1ac700*/  STL [R1+0x5530], R15 ;  /* 0x0055300f01007387 */ /* 0x000fe80000100800 */
[----:B------:R-:W-:Y:S01]  /*1ac710*/  STL [R1+0x8400], R14 ;  /* 0x0084000e01007387 */ /* 0x000fe20000100800 */
[----:B------:R-:W-:Y:S01]  /*1ac720*/  IMAD.X R21, R57, 0x1, R13, P0 ;  /* 0x0000000139157824 */ /* 0x000fe200000e060d */
[----:B------:R-:W-:-:S05]  /*1ac730*/  F2FP.SATFINITE.E4M3.F32.PACK_AB_MERGE_C R4, R55, R6, RZ ;  /* 0x000000063704723e */ /* 0x000fca00048070ff */
[----:B------:R1:W-:Y:S04]  /*1ac740*/  STL [R1+0x553c], R4 ;  /* 0x00553c0401007387 */ /* 0x0003e80000100800 */
[----:B------:R2:W-:Y:S01]  /*1ac750*/  STL [R1+0x8404], R13 ;  /* 0x0084040d01007387 */ /* 0x0005e20000100800 */
[----:B-1----:R-:W-:Y:S02]  /*1ac760*/  IADD3 R4, P0, PT, R58, R12, RZ ;  /* 0x0000000c3a047210 */ /* 0x002fe40007f1e0ff */
[----:B--2---:R-:W-:Y:S01]  /*1ac770*/  F2FP.SATFINITE.E4M3.F32.PACK_AB_MERGE_C R13, R59, R56, RZ ;  /* 0x000000383b0d723e */ /* 0x004fe200048070ff */
[----:B------:R-:W-:Y:S04]  /*1ac780*/  STL.64 [R1+0x828], R20 ;  /* 0x0008281401007387 */ /* 0x000fe80000100a00 */
[----:B------:R-:W-:Y:S04]  /*1ac790*/  STL [R1+0x54fc], R13 ;  /* 0x0054fc0d01007387 */ /* 0x000fe80000100800 */
[----:B------:R-:W-:Y:S01]  /*1ac7a0*/  STL [R1+0x840c], R12 ;  /* 0x00840c0c01007387 */ /* 0x000fe20000100800 */
[----:B------:R-:W-:Y:S01]  /*1ac7b0*/  F2FP.SATFINITE.E4M3.F32.PACK_AB_MERGE_C R6, R5, R60, RZ ;  /* 0x0000003c0506723e */ /* 0x000fe200048070ff */
[----:B------:R-:W-:-:S04]  /*1ac7c0*/  IMAD.X R5, R57, 0x1, R11, P0 ;  /* 0x0000000139057824 */ /* 0x000fc800000e060b */
[----:B------:R-:W-:Y:S04]  /*1ac7d0*/  STL [R1+0x5500], R6 ;  /* 0x0055000601007387 */ /* 0x000fe80000100800 */
[----:B------:R-:W2:Y:S04]  /*1ac7e0*/  LDL.LU R55, [R1+0x1e20] ;  /* 0x001e200001377983 */ /* 0x000ea80000300800 */
[----:B------:R-:W2:Y:S04]  /*1ac7f0*/  LDL.LU R56, [R1+0x1e24] ;  /* 0x001e240001387983 */ /* 0x000ea80000300800 */
[----:B------:R-:W3:Y:S04]  /*1ac800*/  LDL.LU R60, [R1+0x1e28] ;  /* 0x001e2800013c7983 */ /* 0x000ee80000300800 */
[----:B------:R1:W-:Y:S04]  /*1ac810*/  STL.64 [R1+0x820], R4 ;  /* 0x0008200401007387 */ /* 0x0003e80000100a00 */
[----:B-1----:R-:W3:Y:S04]  /*1ac820*/  LDL.LU R5, [R1+0x1e2c] ;  /* 0x001e2c0001057983 */ /* 0x002ee80000300800 */
[----:B------:R-:W4:Y:S01]  /*1ac830*/  LDL R59, [R1+0x3750] ;  /* 0x00375000013b7983 */ /* 0x000f220000100800 */
[----:B0-----:R-:W-:Y:S01]  /*1ac840*/  UMOV UR52, UR7 ;  /* 0x0000000700347c82 */ /* 0x001fe20008000000 */
[----:B------:R-:W-:Y:S01]  /*1ac850*/  UMOV UR20, UR6 ;  /* 0x0000000600147c82 */ /* 0x000fe20008000000 */
[----:B------:R-:W0:Y:S02]  /*1ac860*/  LDCU.64 UR6, c[0x0][0x398] ;  /* 0x00007300ff0677ac */ /* 0x000e240008000a00 */
        /* <DEDUP_REMOVED lines=8> */
[----:B------:R-:W0:Y:S01]  /*1ac8f0*/  LDCU.64 UR6, c[0x0][0x398] ;  /* 0x00007300ff0677ac */ /* 0x000e220008000a00 */
[----:B------:R-:W-:Y:S01]  /*1ac900*/  UMOV UR8, UR16 ;  /* 0x0000001000087c82 */ /* 0x000fe20008000000 */
[----:B------:R-:W-:Y:S01]  /*1ac910*/  UMOV UR27, UR23 ;  /* 0x00000017001b7c82 */ /* 0x000fe20008000000 */
[----:B------:R-:W-:Y:S01]  /*1ac920*/  UMOV UR16, UR22 ;  /* 0x0000001600107c82 */ /* 0x000fe20008000000 */
[----:B------:R-:W1:Y:S01]  /*1ac930*/  LDCU.64 UR22, c[0x0][0x398] ;  /* 0x00007300ff1677ac */ /* 0x000e620008000a00 */
[----:B0-----:R-:W-:Y:S01]  /*1ac940*/  UMOV UR50, UR7 ;  /* 0x0000000700327c82 */ /* 0x001fe20008000000 */
[----:B------:R-:W-:Y:S01]  /*1ac950*/  UMOV UR60, UR6 ;  /* 0x00000006003c7c82 */ /* 0x000fe20008000000 */
[----:B------:R-:W0:Y:S01]  /*1ac960*/  LDCU.64 UR6, c[0x0][0x398] ;  /* 0x00007300ff0677ac */ /* 0x000e220008000a00 */
[----:B-1----:R-:W-:Y:S01]  /*1ac970*/  UMOV UR44, UR23 ;  /* 0x00000017002c7c82 */ /* 0x002fe20008000000 */
[----:B------:R-:W-:Y:S01]  /*1ac980*/  UMOV UR70, UR22 ;  /* 0x0000001600467c82 */ /* 0x000fe20008000000 */
[----:B------:R-:W1:Y:S01]  /*1ac990*/  LDCU.64 UR22, c[0x0][0x398] ;  /* 0x00007300ff1677ac */ /* 0x000e620008000a00 */
[----:B0-----:R-:W-:Y:S01]  /*1ac9a0*/  UMOV UR33, UR7 ;  /* 0x0000000700217c82 */ /* 0x001fe20008000000 */
[----:B------:R-:W-:Y:S01]  /*1ac9b0*/  UMOV UR12, UR6 ;  /* 0x00000006000c7c82 */ /* 0x000fe20008000000 */
[----:B------:R-:W0:Y:S01]  /*1ac9c0*/  LDCU.64 UR6, c[0x0][0x398] ;  /* 0x00007300ff0677ac */ /* 0x000e220008000a00 */
[----:B------:R-:W-:Y:S01]  /*1ac9d0*/  UMOV UR53, UR5 ;  /* 0x0000000500357c82 */ /* 0x000fe20008000000 */
[----:B-1----:R-:W-:Y:S01]  /*1ac9e0*/  UMOV UR5, UR23 ;  /* 0x0000001700057c82 */ /* 0x002fe20008000000 */
        /* <DEDUP_REMOVED lines=39> */
[----:B------:R-:W-:Y:S01]  /*1acc60*/  UMOV UR62, UR36 ;  /* 0x00000024003e7c82 */ /* 0x000fe20008000000 */
[----:B0-----:R-:W-:Y:S01]  /*1acc70*/  UMOV UR45, UR7 ;  /* 0x00000007002d7c82 */ /* 0x001fe20008000000 */
[----:B------:R-:W-:Y:S01]  /*1acc80*/  UMOV UR7, UR37 ;  /* 0x0000002500077c82 */ /* 0x000fe20008000000 */
[----:B------:R-:W0:Y:S01]  /*1acc90*/  LDCU.64 UR36, c[0x0][0x398] ;  /* 0x00007300ff2477ac */ /* 0x000e220008000a00 */
[----:B-1----:R-:W-:Y:S01]  /*1acca0*/  UMOV UR39, UR23 ;  /* 0x0000001700277c82 */ /* 0x002fe20008000000 */
[----:B------:R-:W-:Y:S01]  /*1accb0*/  UMOV UR23, UR22 ;  /* 0x0000001600177c82 */ /* 0x000fe20008000000 */
[----:B0-----:R-:W-:Y:S01]  /*1accc0*/  UMOV UR38, UR37 ;  /* 0x0000002500267c82 */ /* 0x001fe20008000000 */
[----:B------:R-:W-:Y:S01]  /*1accd0*/  UMOV UR22, UR36 ;  /* 0x0000002400167c82 */ /* 0x000fe20008000000 */
[----:B------:R-:W0:Y:S01]  /*1acce0*/  LDCU.64 UR36, c[0x0][0x398] ;  /* 0x00007300ff2477ac */ /* 0x000e220008000a00 */
[----:B------:R-:W-:Y:S01]  /*1accf0*/  STL [R1+0x8410], R11 ;  /* 0x0084100b01007387 */ /* 0x000fe20000100800 */
[----:B0-----:R-:W-:Y:S01]  /*1acd00*/  IMAD.U32 R4, RZ, RZ, UR36 ;  /* 0x00000024ff047e24 */ /* 0x001fe2000f8e00ff */
[----:B------:R-:W-:Y:S01]  /*1acd10*/  UMOV UR21, UR37 ;  /* 0x0000002500157c82 */ /* 0x000fe20008000000 */
[----:B------:R-:W0:Y:S01]  /*1acd20*/  LDCU.64 UR36, c[0x0][0x398] ;  /* 0x00007300ff2477ac */ /* 0x000e220008000a00 */
[----:B--2---:R-:W-:-:S05]  /*1acd30*/  F2FP.SATFINITE.E4M3.F32.PACK_AB_MERGE_C R6, R56, R55, RZ ;  /* 0x000000373806723e */ /* 0x004fca00048070ff */
[----:B------:R-:W-:Y:S01]  /*1acd40*/  STL [R1+0x54b4], R6 ;  /* 0x0054b40601007387 */ /* 0x000fe20000100800 */
[----:B---3--:R-:W-:-:S03]  /*1acd50*/  F2FP.SATFINITE.E4M3.F32.PACK_AB_MERGE_C R5, R5, R60, RZ ;  /* 0x0000003c0505723e */ /* 0x008fc600048070ff */
[----:B------:R0:W-:Y:S04]  /*1acd60*/  STL [R1+0xd4], R4 ;  /* 0x0000d40401007387 */ /* 0x0001e80000100800 */
[----:B------:R4:W-:Y:S01]  /*1acd70*/  STL [R1+0x54bc], R5 ;  /* 0x0054bc0501007387 */ /* 0x0009e20000100800 */
[----:B0-----:R-:W-:Y:S02]  /*1acd80*/  IMAD.U32 R4, RZ, RZ, UR36 ;  /* 0x00000024ff047e24 */ /* 0x001fe4000f8e00ff */
[----:B----4-:R-:W-:-:S03]  /*1acd90*/  VIADD R5, R59, 0xab ;  /* 0x000000ab3b057836 */ /* 0x010fc60000000000 */
[----:B------:R0:W-:Y:S02]  /*1acda0*/  STL [R1+0xd0], R4 ;  /* 0x0000d00401007387 */ /* 0x0001e40000100800 */
[----:B------:R-:W-:Y:S01]  /*1acdb0*/  ISETP.GE.AND P1, PT, R5, UR11, PT ;  /* 0x0000000b05007c0c */ /* 0x000fe2000bf26270 */
[C---:B0-----:R-:W-:Y:S01]  /*1acdc0*/  VIADD R4, R59.reuse, 0xaa ;  /* 0x000000aa3b047836 */ /* 0x041fe20000000000 */
[----:B------:R-:W-:Y:S01]  /*1acdd0*/  LOP3.LUT R8, R8, 0xffff7fff, RZ, 0xc0, !PT ;  /* 0xffff7fff08087812 */ /* 0x000fe200078ec0ff */
[----:B------:R-:W-:-:S03]  /*1acde0*/  VIADD R5, R59, 0xa9 ;  /* 0x000000a93b057836 */ /* 0x000fc60000000000 */
[----:B------:R-:W-:-:S07]  /*1acdf0*/  ISETP.GE.AND P0, PT, R4, UR15, PT ;  /* 0x0000000f04007c0c */ /* 0x000fce000bf06270 */
[----:B------:R-:W-:Y:S02]  /*1ace00*/  @P1 LOP3.LUT R8, R8, 0x8000, RZ, 0xfc, !PT ;  /* 0x0000800008081812 */ /* 0x000fe400078efcff */
[----:B------:R-:W-:Y:S02]  /*1ace10*/  ISETP.GE.AND P1, PT, R5, UR55, PT ;  /* 0x0000003705007c0c */ /* 0x000fe4000bf26270 */
[----:B------:R-:W-:Y:S01]  /*1ace20*/  LOP3.LUT R8, R8, 0xffffbfff, RZ, 0xc0, !PT ;  /* 0xffffbfff08087812 */ /* 0x000fe200078ec0ff */
[----:B------:R-:W-:-:S03]  /*1ace30*/  VIADD R4, R59, 0xa8 ;  /* 0x000000a83b047836 */ /* 0x000fc60000000000 */
[----:B------:R-:W-:Y:S02]  /*1ace40*/  @P0 LOP3.LUT R8, R8, 0x4000, RZ, 0xfc, !PT ;  /* 0x0000400008080812 */ /* 0x000fe400078efcff */
[----:B------:R-:W-:Y:S02]  /*1ace50*/  ISETP.GE.AND P0, PT, R4, UR19, PT ;  /* 0x0000001304007c0c */ /* 0x000fe4000bf06270 */
[----:B------:R-:W-:Y:S01]  /*1ace60*/  LOP3.LUT R8, R8, 0xffffdfff, RZ, 0xc0, !PT ;  /* 0xffffdfff08087812 */ /* 0x000fe200078ec0ff */
[----:B------:R-:W-:-:S03]  /*1ace70*/  VIADD R5, R59, 0xa7 ;  /* 0x000000a73b057836 */ /* 0x000fc60000000000 */
[----:B------:R-:W-:Y:S02]  /*1ace80*/  @P1 LOP3.LUT R8, R8, 0x2000, RZ, 0xfc, !PT ;  /* 0x0000200008081812 */ /* 0x000fe400078efcff */
[----:B------:R-:W-:Y:S02]  /*1ace90*/  ISETP.GE.AND P1, PT, R5, UR54, PT ;  /* 0x0000003605007c0c */ /* 0x000fe4000bf26270 */
[----:B------:R-:W-:Y:S01]  /*1acea0*/  LOP3.LUT R8, R8, 0xffffefff, RZ, 0xc0, !PT ;  /* 0xffffefff08087812 */ /* 0x000fe200078ec0ff */
[----:B------:R-:W-:Y:S01]  /*1aceb0*/  VIADD R4, R59, 0xa6 ;  /* 0x000000a63b047836 */ /* 0x000fe20000000000 */
[----:B------:R-:W-:Y:S01]  /*1acec0*/  LOP3.LUT R3, R3, 0x7fffffff, RZ, 0xc0, !PT ;  /* 0x7fffffff03037812 */ /* 0x000fe200078ec0ff */
[C---:B------:R-:W-:Y:S01]  /*1aced0*/  VIADD R5, R59.reuse, 0xa5 ;  /* 0x000000a53b057836 */ /* 0x040fe20000000000 */
[----:B------:R-:W-:Y:S01]  /*1acee0*/  @P0 LOP3.LUT R8, R8, 0x1000, RZ, 0xfc, !PT ;  /* 0x0000100008080812 */ /* 0x000fe200078efcff */
[----:B------:R-:W-:Y:S01]  /*1acef0*/  IMAD.U32 R43, RZ, RZ, UR56 ;  /* 0x00000038ff2b7e24 */ /* 0x000fe2000f8e00ff */
[----:B------:R-:W-:Y:S01]  /*1acf00*/  ISETP.GE.AND P0, PT, R4, UR35, PT ;  /* 0x0000002304007c0c */ /* 0x000fe2000bf06270 */
[----:B------:R-:W-:Y:S01]  /*1acf10*/  UMOV UR13, UR57 ;  /* 0x00000039000d7c82 */ /* 0x000fe20008000000 */
[----:B------:R-:W-:Y:S01]  /*1acf20*/  LOP3.LUT R8, R8, 0xfffff7ff, RZ, 0xc0, !PT ;  /* 0xfffff7ff08087812 */ /* 0x000fe200078ec0ff */
[----:B------:R-:W-:Y:S01]  /*1acf30*/  VIADD R4, R59, 0xa4 ;  /* 0x000000a43b047836 */ /* 0x000fe20000000000 */
[----:B------:R-:W0:Y:S02]  /*1acf40*/  LDCU.64 UR56, c[0x0][0x398] ;  /* 0x00007300ff3877ac */ /* 0x000e240008000a00 */
[----:B------:R-:W-:-:S02]  /*1acf50*/  @P1 LOP3.LUT R8, R8, 0x800, RZ, 0xfc, !PT ;  /* 0x0000080008081812 */ /* 0x000fc400078efcff */
[----:B------:R-:W-:Y:S01]  /*1acf60*/  ISETP.GE.AND P1, PT, R5, UR53, PT ;  /* 0x0000003505007c0c */ /* 0x000fe2000bf26270 */
[----:B------:R-:W1:Y:S01]  /*1acf70*/  LDCU.64 UR54, c[0x0][0x398] ;  /* 0x00007300ff3677ac */ /* 0x000e620008000a00 */
[----:B------:R-:W-:-:S04]  /*1acf80*/  LOP3.LUT R8, R8, 0xfffffbff, RZ, 0xc0, !PT ;  /* 0xfffffbff08087812 */ /* 0x000fc800078ec0ff */
[----:B------:R-:W-:Y:S02]  /*1acf90*/  @P0 LOP3.LUT R8, R8, 0x400, RZ, 0xfc, !PT ;  /* 0x0000040008080812 */ /* 0x000fe400078efcff */
[----:B------:R-:W-:Y:S02]  /*1acfa0*/  ISETP.GE.AND P0, PT, R4, UR4, PT ;  /* 0x0000000404007c0c */ /* 0x000fe4000bf06270 */
[----:B------:R-:W-:Y:S01]  /*1acfb0*/  LOP3.LUT R8, R8, 0xfffffdff, RZ, 0xc0, !PT ;  /* 0xfffffdff08087812 */ /* 0x000fe200078ec0ff */
[----:B------:R-:W-:-:S03]  /*1acfc0*/  VIADD R5, R59, 0xa3 ;  /* 0x000000a33b057836 */ /* 0x000fc60000000000 */
[----:B------:R-:W-:Y:S02]  /*1acfd0*/  @P1 LOP3.LUT R8, R8, 0x200, RZ, 0xfc, !PT ;  /* 0x0000020008081812 */ /* 0x000fe400078efcff */
[----:B------:R-:W-:Y:S02]  /*1acfe0*/  ISETP.GE.AND P1, PT, R5, UR52, PT ;  /* 0x0000003405007c0c */ /* 0x000fe4000bf26270 */
[----:B------:R-:W-:Y:S01]  /*1acff0*/  LOP3.LUT R8, R8, 0xfffffeff, RZ, 0xc0, !PT ;  /* 0xfffffeff08087812 */ /* 0x000fe200078ec0ff */
[C---:B------:R-:W-:Y:S01]  /*1ad000*/  VIADD R4, R59.reuse, 0xa2 ;  /* 0x000000a23b047836 */ /* 0x040fe20000000000 */
[----:B0-----:R-:W-:Y:S01]  /*1ad010*/  UMOV UR36, UR57 ;  /* 0x0000003900247c82 */ /* 0x001fe20008000000 */
[----:B------:R-:W-:Y:S01]  /*1ad020*/  VIADD R5, R59, 0xa1 ;  /* 0x000000a13b057836 */ /* 0x000fe20000000000 */
[----:B------:R-:W-:Y:S01]  /*1ad030*/  @P0 LOP3.LUT R8, R8, 0x100, RZ, 0xfc, !PT ;  /* 0x0000010008080812 */ /* 0x000fe200078efcff */
[----:B------:R-:W-:Y:S01]  /*1ad040*/  IMAD.U32 R6, RZ, RZ, UR56 ;  /* 0x00000038ff067e24 */ /* 0x000fe2000f8e00ff */
[----:B------:R-:W-:Y:S01]  /*1ad050*/  ISETP.GE.AND P0, PT, R4, UR34, PT ;  /* 0x0000002204007c0c */ /* 0x000fe2000bf06270 */
[----:B------:R-:W0:Y:S01]  /*1ad060*/  LDCU.64 UR52, c[0x0][0x398] ;  /* 0x00007300ff3477ac */ /* 0x000e220008000a00 */
[----:B------:R-:W-:Y:S01]  /*1ad070*/  LOP3.LUT R8, R8, 0xffffff7f, RZ, 0xc0, !PT ;  /* 0xffffff7f08087812 */ /* 0x000fe200078ec0ff */
[----:B------:R-:W2:Y:S03]  /*1ad080*/  LDCU.64 UR56, c[0x0][0x398] ;  /* 0x00007300ff3877ac */ /* 0x000ea60008000a00 */
[----:B------:R-:W-:-:S02]  /*1ad090*/  @P1 LOP3.LUT R8, R8, 0x80, RZ, 0xfc, !PT ;  /* 0x0000008008081812 */ /* 0x000fc400078efcff */
        /* <DEDUP_REMOVED lines=11> */
[----:B------:R3:W-:Y:S01]  /*1ad150*/  STL [R1+0xc8], R6 ;  /* 0x0000c80601007387 */ /* 0x0007e20000100800 */
[----:B------:R-:W-:Y:S01]  /*1ad160*/  VIADD R5, R59, 0x9d ;  /* 0x0000009d3b057836 */ /* 0x000fe20000000000 */
[----:B------:R-:W-:Y:S01]  /*1ad170*/  @P0 LOP3.LUT R8, R8, 0x10, RZ, 0xfc, !PT ;  /* 0x0000001008080812 */ /* 0x000fe200078efcff */
[----:B-1----:R-:W-:Y:S01]  /*1ad180*/  UMOV UR35, UR55 ;  /* 0x0000003700237c82 */ /* 0x002fe20008000000 */
[----:B------:R-:W-:Y:S01]  /*1ad190*/  ISETP.GE.AND P0, PT, R4, UR33, PT ;  /* 0x0000002104007c0c */ /* 0x000fe2000bf06270 */
[----:B--2---:R-:W-:Y:S01]  /*1ad1a0*/  UMOV UR19, UR57 ;  /* 0x0000003900137c82 */ /* 0x004fe20008000000 */
[----:B------:R-:W-:Y:S01]  /*1ad1b0*/  LOP3.LUT R8, R8, 0xfffffff7, RZ, 0xc0, !PT ;  /* 0xfffffff708087812 */ /* 0x000fe200078ec0ff */
[----:B0-----:R-:W-:Y:S01]  /*1ad1c0*/  UMOV UR34, UR53 ;  /* 0x0000003500227c82 */ /* 0x001fe20008000000 */
[----:B------:R-:W0:Y:S02]  /*1ad1d0*/  LDCU.64 UR50, c[0x0][0x398] ;  /* 0x00007300ff3277ac */ /* 0x000e240008000a00 */
[----:B------:R-:W-:-:S02]  /*1ad1e0*/  @P1 LOP3.LUT R8, R8, 0x8, RZ, 0xfc, !PT ;  /* 0x0000000808081812 */ /* 0x000fc400078efcff */
[----:B------:R-:W-:Y:S02]  /*1ad1f0*/  ISETP.GE.AND P1, PT, R5, UR49, PT ;  /* 0x0000003105007c0c */ /* 0x000fe4000bf26270 */
[----:B------:R-:W-:Y:S01]  /*1ad200*/  LOP3.LUT R8, R8, 0xfffffffb, RZ, 0xc0, !PT ;  /* 0xfffffffb08087812 */ /* 0x000fe200078ec0ff */
[----:B------:R-:W-:-:S03]  /*1ad210*/  VIADD R4, R59, 0x9c ;  /* 0x0000009c3b047836 */ /* 0x000fc60000000000 */
[----:B------:R-:W-:Y:S01]  /*1ad220*/  @P0 LOP3.LUT R8, R8, 0x4, RZ, 0xfc, !PT ;  /* 0x0000000408080812 */ /* 0x000fe200078efcff */
[C---:B------:R-:W-:Y:S01]  /*1ad230*/  VIADD R5, R59.reuse, 0x9b ;  /* 0x0000009b3b057836 */ /* 0x040fe20000000000 */
[----:B------:R-:W-:Y:S02]  /*1ad240*/  ISETP.GE.AND P0, PT, R4, UR48, PT ;  /* 0x0000003004007c0c */ /* 0x000fe4000bf06270 */
[----:B------:R-:W-:Y:S01]  /*1ad250*/  LOP3.LUT R8, R8, 0xfffffffd, RZ, 0xc0, !PT ;  /* 0xfffffffd08087812 */ /* 0x000fe200078ec0ff */
[----:B------:R-:W-:Y:S01]  /*1ad260*/  VIADD R4, R59, 0x9a ;  /* 0x0000009a3b047836 */ /* 0x000fe20000000000 */
[----:B------:R-:W1:Y:S02]  /*1ad270*/  LDCU.64 UR48, c[0x0][0x398] ;  /* 0x00007300ff3077ac */ /* 0x000e640008000a00 */
[----:B------:R-:W-:Y:S02]  /*1ad280*/  @P1 LOP3.LUT R8, R8, 0x2, RZ, 0xfc, !PT ;  /* 0x0000000208081812 */ /* 0x000fe400078efcff */
[----:B------:R-:W-:-:S02]  /*1ad290*/  ISETP.GE.AND P1, PT, R5, UR47, PT ;  /* 0x0000002f05007c0c */ /* 0x000fc4000bf26270 */
[----:B------:R-:W-:-:S04]  /*1ad2a0*/  LOP3.LUT R8, R8, 0xfffffffe, RZ, 0xc0, !PT ;  /* 0xfffffffe08087812 */ /* 0x000fc800078ec0ff */
[----:B------:R-:W-:Y:S02]  /*1ad2b0*/  @P0 LOP3.LUT R8, R8, 0x1, RZ, 0xfc, !PT ;  /* 0x0000000108080812 */ /* 0x000fe400078efcff */
[----:B------:R-:W-:Y:S01]  /*1ad2c0*/  ISETP.GE.AND P0, PT, R4, UR31, PT ;  /* 0x0000001f04007c0c */ /* 0x000fe2000bf06270 */
[----:B------:R-:W-:-:S04]  /*1ad2d0*/  VIADD R5, R59, 0x99 ;  /* 0x000000993b057836 */ /* 0x000fc80000000000 */
[----:B------:R-:W-:Y:S02]  /*1ad2e0*/  @P1 LOP3.LUT R3, R3, 0x80000000, RZ, 0xfc, !PT ;  /* 0x8000000003031812 */ /* 0x000fe400078efcff */
[----:B------:R-:W-:Y:S02]  /*1ad2f0*/  ISETP.GE.AND P1, PT, R5, UR46, PT ;  /* 0x0000002e05007c0c */ /* 0x000fe4000bf26270 */
[----:B------:R-:W-:Y:S01]  /*1ad300*/  LOP3.LUT R3, R3, 0xbfffffff, RZ, 0xc0, !PT ;  /* 0xbfffffff03037812 */ /* 0x000fe200078ec0ff */
[----:B------:R-:W-:Y:S02]  /*1ad310*/  VIADD R4, R59, 0x98 ;  /* 0x000000983b047836 */ /* 0x000fe40000000000 */
[----:B---3--:R-:W-:Y:S01]  /*1ad320*/  IMAD.U32 R6, RZ, RZ, UR56 ;  /* 0x00000038ff067e24 */ /* 0x008fe2000f8e00ff */
[----:B------:R-:W-:Y:S01]  /*1ad330*/  @P0 LOP3.LUT R3, R3, 0x40000000, RZ, 0xfc, !PT ;  /* 0x4000000003030812 */ /* 0x000fe200078efcff */
[----:B------:R-:W-:Y:S01]  /*1ad340*/  VIADD R5, R59, 0x97 ;  /* 0x000000973b057836 */ /* 0x000fe20000000000 */
[----:B------:R-:W-:Y:S01]  /*1ad350*/  ISETP.GE.AND P0, PT, R4, UR17, PT ;  /* 0x0000001104007c0c */ /* 0x000fe2000bf06270 */
[----:B-1----:R-:W-:Y:S01]  /*1ad360*/  IMAD.U32 R41, RZ, RZ, UR48 ;  /* 0x00000030ff297e24 */ /* 0x002fe2000f8e00ff */
[----:B------:R-:W-:Y:S01]  /*1ad370*/  LOP3.LUT R3, R3, 0xdfffffff, RZ, 0xc0, !PT ;  /* 0xdfffffff03037812 */ /* 0x000fe200078ec0ff */
[----:B------:R-:W-:Y:S01]  /*1ad380*/  UMOV UR11, UR49 ;  /* 0x00000031000b7c82 */ /* 0x000fe20008000000 */
[----:B------:R-:W-:Y:S01]  /*1ad390*/  VIADD R4, R59, 0x96 ;  /* 0x000000963b047836 */ /* 0x000fe20000000000 */
[----:B------:R1:W-:Y:S01]  /*1ad3a0*/  STL [R1+0xc4], R6 ;  /* 0x0000c40601007387 */ /* 0x0003e20000100800 */
[----:B------:R-:W-:Y:S01]  /*1ad3b0*/  @P1 LOP3.LUT R3, R3, 0x20000000, RZ, 0xfc, !PT ;  /* 0x2000000003031812 */ /* 0x000fe200078efcff */
[----:B------:R-:W2:Y:S01]  /*1ad3c0*/  LDCU.64 UR48, c[0x0][0x398] ;  /* 0x00007300ff3077ac */ /* 0x000ea20008000a00 */
[----:B------:R-:W-:-:S02]  /*1ad3d0*/  ISETP.GE.AND P1, PT, R5, UR45, PT ;  /* 0x0000002d05007c0c */ /* 0x000fc4000bf26270 */
[----:B------:R-:W-:Y:S01]  /*1ad3e0*/  LOP3.LUT R3, R3, 0xefffffff, RZ, 0xc0, !PT ;  /* 0xefffffff03037812 */ /* 0x000fe200078ec0ff */
[----:B------:R-:W3:Y:S03]  /*1ad3f0*/  LDCU.64 UR46, c[0x0][0x398] ;  /* 0x00007300ff2e77ac */ /* 0x000ee60008000a00 */
[----:B------:R-:W-:Y:S01]  /*1ad400*/  @P0 LOP3.LUT R3, R3, 0x10000000, RZ, 0xfc, !PT ;  /* 0x1000000003030812 */ /* 0x000fe200078efcff */
[----:B0-----:R-:W-:Y:S01]  /*1ad410*/  UMOV UR33, UR51 ;  /* 0x0000003300217c82 */ /* 0x001fe20008000000 */
[----:B------:R-:W-:Y:S02]  /*1ad420*/  ISETP.GE.AND P0, PT, R4, UR27, PT ;  /* 0x0000001b04007c0c */ /* 0x000fe4000bf06270 */
[----:B------:R-:W-:Y:S02]  /*1ad430*/  LOP3.LUT R2, R2, 0x7fffffff, RZ, 0xc0, !PT ;  /* 0x7fffffff02027812 */ /* 0x000fe400078ec0ff */
[----:B------:R-:W-:Y:S01]  /*1ad440*/  LOP3.LUT R0, R0, 0x7fffffff, RZ, 0xc0, !PT ;  /* 0x7fffffff00007812 */ /* 0x000fe200078ec0ff */
[----:B------:R-:W-:Y:S01]  /*1ad450*/  VIADD R52, R59, 0x57 ;  /* 0x000000573b347836 */ /* 0x000fe20000000000 */
[----:B------:R-:W-:Y:S01]  /*1ad460*/  LOP3.LUT R3, R3, 0xf7ffffff, RZ, 0xc0, !PT ;  /* 0xf7ffffff03037812 */ /* 0x000fe200078ec0ff */
[----:B------:R-:W-:Y:S01]  /*1ad470*/  VIADD R5, R59, 0x95 ;  /* 0x000000953b057836 */ /* 0x000fe20000000000 */
[----:B------:R-:W0:Y:S02]  /*1ad480*/  LDCU.64 UR56, c[0x0][0x398] ;  /* 0x00007300ff3877ac */ /* 0x000e240008000a00 */
[----:B------:R-:W-:-:S02]  /*1ad490*/  @P1 LOP3.LUT R3, R3, 0x8000000, RZ, 0xfc, !PT ;  /* 0x0800000003031812 */ /* 0x000fc400078efcff */
[----:B------:R-:W-:Y:S02]  /*1ad4a0*/  ISETP.GE.AND P1, PT, R5, UR44, PT ;  /* 0x0000002c05007c0c */ /* 0x000fe4000bf26270 */
[----:B------:R-:W-:Y:S01]  /*1ad4b0*/  LOP3.LUT R3, R3, 0xfbffffff, RZ, 0xc0, !PT ;  /* 0xfbffffff03037812 */ /* 0x000fe200078ec0ff */
[----:B------:R-:W-:Y:S01]  /*1ad4c0*/  VIADD R4, R59, 0x94 ;  /* 0x000000943b047836 */ /* 0x000fe20000000000 */
[----:B------:R-:W4:Y:S02]  /*1ad4d0*/  LDCU.64 UR44, c[0x0][0x398] ;  /* 0x00007300ff2c77ac */ /* 0x000f240008000a00 */
        /* <DEDUP_REMOVED lines=15> */
[----:B------:R-:W-:Y:S02]  /*1ad5d0*/  VIADD R4, R59, 0x90 ;  /* 0x000000903b047836 */ /* 0x000fe40000000000 */
[----:B-1----:R-:W-:Y:S01]  /*1ad5e0*/  IMAD.U32 R6, RZ, RZ, UR54 ;  /* 0x00000036ff067e24 */ /* 0x002fe2000f8e00ff */
[----:B------:R-:W-:Y:S01]  /*1ad5f0*/  @P0 LOP3.LUT R3, R3, 0x400000, RZ, 0xfc, !PT ;  /* 0x0040000003030812 */ /* 0x000fe200078efcff */
[----:B------:R-:W-:Y:S01]  /*1ad600*/  VIADD R5, R59, 0x8f ;  /* 0x0000008f3b057836 */ /* 0x000fe20000000000 */
[----:B------:R-:W-:Y:S01]  /*1ad610*/  ISETP.GE.AND P0, PT, R4, UR41, PT ;  /* 0x0000002904007c0c */ /* 0x000fe2000bf06270 */
[----:B------:R-:W1:Y:S01]  /*1ad620*/  LDCU.64 UR54, c[0x0][0x398] ;  /* 0x00007300ff3677ac */ /* 0x000e620008000a00 */
[----:B------:R-:W-:Y:S01]  /*1ad630*/  LOP3.LUT R3, R3, 0xffdfffff, RZ, 0xc0, !PT ;  /* 0xffdfffff03037812 */ /* 0x000fe200078ec0ff */
[----:B---3--:R-:W-:-:S03]  /*1ad640*/  UMOV UR17, UR47 ;  /* 0x0000002f00117c82 */ /* 0x008fc60008000000 */
[----:B------:R-:W-:Y:S01]  /*1ad650*/  @P1 LOP3.LUT R3, R3, 0x200000, RZ, 0xfc, !PT ;  /* 0x0020000003031812 */ /* 0x000fe200078efcff */
[----:B--2---:R-:W-:Y:S01]  /*1ad660*/  UMOV UR31, UR49 ;  /* 0x00000031001f7c82 */ /* 0x004fe20008000000 */
[----:B------:R-:W-:Y:S01]  /*1ad670*/  ISETP.GE.AND P1, PT, R5, UR40, PT ;  /* 0x0000002805007c0c */ /* 0x000fe2000bf26270 */
[----:B----4-:R-:W-:Y:S01]  /*1ad680*/  IMAD.U32 R40, RZ, RZ, UR44 ;  /* 0x0000002cff287e24 */ /* 0x010fe2000f8e00ff */
[----:B------:R-:W-:Y:S01]  /*1ad690*/  LOP3.LUT R3, R3, 0xffefffff, RZ, 0xc0, !PT ;  /* 0xffefffff03037812 */ /* 0x000fe200078ec0ff */
[C---:B------:R-:W-:Y:S01]  /*1ad6a0*/  VIADD R4, R59.reuse, 0x8e ;  /* 0x0000008e3b047836 */ /* 0x040fe20000000000 */
[----:B------:R2:W-:Y:S01]  /*1ad6b0*/  STL [R1+0xc0], R6 ;  /* 0x0000c00601007387 */ /* 0x0005e20000100800 */
[----:B------:R-:W-:Y:S01]  /*1ad6c0*/  VIADD R5, R59, 0x8d ;  /* 0x0000008d3b057836 */ /* 0x000fe20000000000 */
[----:B------:R-:W-:Y:S01]  /*1ad6d0*/  @P0 LOP3.LUT R3, R3, 0x100000, RZ, 0xfc, !PT ;  /* 0x0010000003030812 */ /* 0x000fe200078efcff */
[----:B------:R-:W-:Y:S01]  /*1ad6e0*/  UMOV UR5, UR45 ;  /* 0x0000002d00057c82 */ /* 0x000fe20008000000 */
[----:B------:R-:W-:Y:S01]  /*1ad6f0*/  ISETP.GE.AND P0, PT, R4, UR25, PT ;  /* 0x0000001904007c0c */ /* 0x000fe2000bf06270 */
[----:B------:R-:W3:Y:S01]  /*1ad700*/  LDCU.64 UR42, c[0x0][0x398] ;  /* 0x00007300ff2a77ac */ /* 0x000ee20008000a00 */
[----:B------:R-:W-:Y:S01]  /*1ad710*/  LOP3.LUT R3, R3, 0xfff7ffff, RZ, 0xc0, !PT ;  /* 0xfff7ffff03037812 */ /* 0x000fe200078ec0ff */
[----:B-1----:R-:W-:-:S03]  /*1ad720*/  UMOV UR4, UR55 ;  /* 0x0000003700047c82 */ /* 0x002fc60008000000 */
[----:B------:R-:W-:Y:S01]  /*1ad730*/  @P1 LOP3.LUT R3, R3, 0x80000, RZ, 0xfc, !PT ;  /* 0x0008000003031812 */ /* 0x000fe200078efcff */
[----:B--2---:R-:W-:Y:S01]  /*1ad740*/  IMAD.U32 R6, RZ, RZ, UR52 ;  /* 0x00000034ff067e24 */ /* 0x004fe2000f8e00ff */
[----:B------:R-:W-:Y:S01]  /*1ad750*/  ISETP.GE.AND P1, PT, R5, UR39, PT ;  /* 0x0000002705007c0c */ /* 0x000fe2000bf26270 */
[----:B------:R-:W1:Y:S01]  /*1ad760*/  LDCU.64 UR44, c[0x0][0x398] ;  /* 0x00007300ff2c77ac */ /* 0x000e620008000a00 */
[----:B------:R-:W-:Y:S01]  /*1ad770*/  LOP3.LUT R3, R3, 0xfffbffff, RZ, 0xc0, !PT ;  /* 0xfffbffff03037812 */ /* 0x000fe200078ec0ff */
[----:B------:R-:W-:Y:S01]  /*1ad780*/  VIADD R4, R59, 0x8c ;  /* 0x0000008c3b047836 */ /* 0x000fe20000000000 */
[----:B------:R-:W2:Y:S02]  /*1ad790*/  LDCU.64 UR52, c[0x0][0x398] ;  /* 0x00007300ff3477ac */ /* 0x000ea40008000a00 */
[----:B------:R-:W-:Y:S02]  /*1ad7a0*/  @P0 LOP3.LUT R3, R3, 0x40000, RZ, 0xfc, !PT ;  /* 0x0004000003030812 */ /* 0x000fe400078efcff */
[----:B------:R-:W-:Y:S01]  /*1ad7b0*/  ISETP.GE.AND P0, PT, R4, UR7, PT ;  /* 0x0000000704007c0c */ /* 0x000fe2000bf06270 */
[----:B------:R-:W4:Y:S01]  /*1ad7c0*/  LDCU.64 UR40, c[0x0][0x398] ;  /* 0x00007300ff2877ac */ /* 0x000f220008000a00 */
        /* <DEDUP_REMOVED lines=9> */
[----:B--2---:R-:W-:Y:S01]  /*1ad860*/  UMOV UR18, UR53 ;  /* 0x0000003500127c82 */ /* 0x004fe20008000000 */
[----:B------:R-:W-:Y:S01]  /*1ad870*/  ISETP.GE.AND P0, PT, R4, UR21, PT ;  /* 0x0000001504007c0c */ /* 0x000fe2000bf06270 */
[----:B-1----:R-:W-:Y:S01]  /*1ad880*/  UMOV UR26, UR45 ;  /* 0x0000002d001a7c82 */ /* 0x002fe20008000000 */
[----:B------:R-:W-:Y:S01]  /*1ad890*/  LOP3.LUT R3, R3, 0xffff7fff, RZ, 0xc0, !PT ;  /* 0xffff7fff03037812 */ /* 0x000fe200078ec0ff */
[----:B------:R-:W1:Y:S03]  /*1ad8a0*/  LDCU.64 UR38, c[0x0][0x398] ;  /* 0x00007300ff2677ac */ /* 0x000e660008000a00 */
        /* <DEDUP_REMOVED lines=12> */
[----:B0-----:R-:W-:Y:S01]  /*1ad970*/  IMAD.U32 R6, RZ, RZ, UR52 ;  /* 0x00000034ff067e24 */ /* 0x001fe2000f8e00ff */
[----:B------:R-:W-:Y:S01]  /*1ad980*/  @P0 LOP3.LUT R3, R3, 0x1000, RZ, 0xfc, !PT ;  /* 0x0000100003030812 */ /* 0x000fe200078efcff */
[----:B------:R-:W-:Y:S01]  /*1ad990*/  VIADD R5, R59, 0x85 ;  /* 0x000000853b057836 */ /* 0x000fe20000000000 */
[----:B------:R-:W-:Y:S01]  /*1ad9a0*/  ISETP.GE.AND P0, PT, R4, UR19, PT ;  /* 0x0000001304007c0c */ /* 0x000fe2000bf06270 */
[----:B----4-:R-:W-:Y:S01]  /*1ad9b0*/  UMOV UR25, UR41 ;  /* 0x0000002900197c82 */ /* 0x010fe20008000000 */
[----:B------:R-:W-:Y:S01]  /*1ad9c0*/  LOP3.LUT R3, R3, 0xfffff7ff, RZ, 0xc0, !PT ;  /* 0xfffff7ff03037812 */ /* 0x000fe200078ec0ff */
[----:B---3--:R-:W-:Y:S01]  /*1ad9d0*/  UMOV UR15, UR43 ;  /* 0x0000002b000f7c82 */ /* 0x008fe20008000000 */
[----:B-1----:R-:W-:Y:S01]  /*1ad9e0*/  UMOV UR21, UR39 ;  /* 0x0000002700157c82 */ /* 0x002fe20008000000 */
[----:B------:R-:W0:Y:S01]  /*1ad9f0*/  LDCU.64 UR36, c[0x0][0x398] ;  /* 0x00007300ff2477ac */ /* 0x000e220008000a00 */
[----:B------:R-:W-:-:S02]  /*1ada00*/  @P1 LOP3.LUT R3, R3, 0x800, RZ, 0xfc, !PT ;  /* 0x0000080003031812 */ /* 0x000fc400078efcff */
[----:B------:R-:W-:Y:S01]  /*1ada10*/  ISETP.GE.AND P1, PT, R5, UR35, PT ;  /* 0x0000002305007c0c */ /* 0x000fe2000bf26270 */
[----:B------:R-:W1:Y:S01]  /*1ada20*/  LDCU.64 UR52, c[0x0][0x398] ;  /* 0x00007300ff3477ac */ /* 0x000e620008000a00 */
        /* <DEDUP_REMOVED lines=13> */
[----:B------:R-:W3:Y:S01]  /*1adb00*/  LDCU.64 UR34, c[0x0][0x398] ;  /* 0x00007300ff2277ac */ /* 0x000ee20008000a00 */
[----:B------:R-:W-:-:S02]  /*1adb10*/  ISETP.GE.AND P0, PT, R4, UR18, PT ;  /* 0x0000001204007c0c */ /* 0x000fc4000bf06270 */
[----:B------:R-:W-:-:S04]  /*1adb20*/  LOP3.LUT R3, R3, 0xffffff7f, RZ, 0xc0, !PT ;  /* 0xffffff7f03037812 */ /* 0x000fc800078ec0ff */
[----:B------:R-:W-:Y:S01]  /*1adb30*/  @P1 LOP3.LUT R3, R3, 0x80, RZ, 0xfc, !PT ;  /* 0x0000008003031812 */ /* 0x000fe200078efcff */
[----:B--2---:R-:W-:Y:S01]  /*1adb40*/  IMAD.U32 R6, RZ, RZ, UR50 ;  /* 0x00000032ff067e24 */ /* 0x004fe2000f8e00ff */
[----:B------:R-:W-:Y:S01]  /*1adb50*/  ISETP.GE.AND P1, PT, R5, UR33, PT ;  /* 0x0000002105007c0c */ /* 0x000fe2000bf26270 */
[----:B------:R-:W-:Y:S01]  /*1adb60*/  VIADD R4, R59, 0x80 ;  /* 0x000000803b047836 */ /* 0x000fe20000000000 */
[----:B------:R-:W-:Y:S01]  /*1adb70*/  LOP3.LUT R3, R3, 0xffffffbf, RZ, 0xc0, !PT ;  /* 0xffffffbf03037812 */ /* 0x000fe200078ec0ff */
[----:B0-----:R-:W-:Y:S01]  /*1adb80*/  IMAD.U32 R12, RZ, RZ, UR36 ;  /* 0x00000024ff0c7e24 */ /* 0x001fe2000f8e00ff */
[----:B------:R0:W-:Y:S01]  /*1adb90*/  STL [R1+0xb0], R6 ;  /* 0x0000b00601007387 */ /* 0x0001e20000100800 */
[----:B------:R-:W-:Y:S01]  /*1adba0*/  UMOV UR19, UR37 ;  /* 0x0000002500137c82 */ /* 0x000fe20008000000 */
[----:B------:R-:W-:Y:S01]  /*1adbb0*/  @P0 LOP3.LUT R3, R3, 0x40, RZ, 0xfc, !PT ;  /* 0x0000004003030812 */ /* 0x000fe200078efcff */
[----:B------:R-:W-:Y:S01]  /*1adbc0*/  VIADD R5, R59, 0x7f ;  /* 0x0000007f3b057836 */ /* 0x000fe20000000000 */
[----:B------:R-:W-:Y:S01]  /*1adbd0*/  ISETP.GE.AND P0, PT, R4, UR11, PT ;  /* 0x0000000b04007c0c */ /* 0x000fe2000bf06270 */
[----:B---3--:R-:W-:Y:S01]  /*1adbe0*/  IMAD.U32 R13, RZ, RZ, UR34 ;  /* 0x00000022ff0d7e24 */ /* 0x008fe2000f8e00ff */
[----:B------:R-:W-:Y:S01]  /*1adbf0*/  LOP3.LUT R3, R3, 0xffffffdf, RZ, 0xc0, !PT ;  /* 0xffffffdf03037812 */ /* 0x000fe200078ec0ff */
[----:B------:R-:W-:Y:S01]  /*1adc00*/  UMOV UR18, UR35 ;  /* 0x0000002300127c82 */ /* 0x000fe20008000000 */
[----:B------:R-:W2:Y:S01]  /*1adc10*/  LDCU.64 UR50, c[0x0][0x398] ;  /* 0x00007300ff3277ac */ /* 0x000ea20008000a00 */
[----:B0-----:R-:W-:Y:S01]  /*1adc20*/  IMAD.U32 R6, RZ, RZ, UR48 ;  /* 0x00000030ff067e24 */ /* 0x001fe2000f8e00ff */
[----:B------:R-:W-:Y:S01]  /*1adc30*/  @P1 LOP3.LUT R3, R3, 0x20, RZ, 0xfc, !PT ;  /* 0x0000002003031812 */ /* 0x000fe200078efcff */
[----:B------:R-:W-:Y:S01]  /*1adc40*/  VIADD R4, R59, 0x7e ;  /* 0x0000007e3b047836 */ /* 0x000fe20000000000 */
[----:B------:R-:W0:Y:S02]  /*1adc50*/  LDCU.64 UR34, c[0x0][0x398] ;  /* 0x00007300ff2277ac */ /* 0x000e240008000a00 */
[----:B------:R3:W-:Y:S01]  /*1adc60*/  STL [R1+0xa8], R6 ;  /* 0x0000a80601007387 */ /* 0x0007e20000100800 */
[----:B------:R-:W-:Y:S01]  /*1adc70*/  ISETP.GE.AND P1, PT, R5, UR31, PT ;  /* 0x0000001f05007c0c */ /* 0x000fe2000bf26270 */
[----:B------:R-:W4:Y:S01]  /*1adc80*/  LDCU.64 UR36, c[0x0][0x398] ;  /* 0x00007300ff2477ac */ /* 0x000f220008000a00 */
[----:B------:R-:W-:Y:S01]  /*1adc90*/  LOP3.LUT R3, R3, 0xffffffef, RZ, 0xc0, !PT ;  /* 0xffffffef03037812 */ /* 0x000fe200078ec0ff */
[----:B------:R-:W0:Y:S01]  /*1adca0*/  LDCU.64 UR48, c[0x0][0x398] ;  /* 0x00007300ff3077ac */ /* 0x000e220008000a00 */
[----:B---3--:R-:W-:Y:S01]  /*1adcb0*/  IMAD.U32 R6, RZ, RZ, UR46 ;  /* 0x0000002eff067e24 */ /* 0x008fe2000f8e00ff */
[----:B------:R-:W3:Y:S01]  /*1adcc0*/  LDCU.64 UR46, c[0x0][0x398] ;  /* 0x00007300ff2e77ac */ /* 0x000ee20008000a00 */
[----:B------:R-:W-:-:S02]  /*1adcd0*/  @P0 LOP3.LUT R3, R3, 0x10, RZ, 0xfc, !PT ;  /* 0x0000001003030812 */ /* 0x000fc400078efcff */
[----:B------:R-:W-:Y:S02]  /*1adce0*/  ISETP.GE.AND P0, PT, R4, UR17, PT ;  /* 0x0000001104007c0c */ /* 0x000fe4000bf06270 */
[----:B------:R-:W-:Y:S01]  /*1adcf0*/  LOP3.LUT R3, R3, 0xfffffff7, RZ, 0xc0, !PT ;  /* 0xfffffff703037812 */ /* 0x000fe200078ec0ff */
[----:B------:R-:W-:Y:S01]  /*1add00*/  VIADD R5, R59, 0x7d ;  /* 0x0000007d3b057836 */ /* 0x000fe20000000000 */
[----:B------:R0:W-:Y:S02]  /*1add10*/  STL [R1+0xa4], R6 ;  /* 0x0000a40601007387 */ /* 0x0001e40000100800 */
[----:B------:R-:W-:Y:S01]  /*1add20*/  @P1 LOP3.LUT R3, R3, 0x8, RZ, 0xfc, !PT ;  /* 0x0000000803031812 */ /* 0x000fe200078efcff */
[----:B------:R-:W-:-:S03]  /*1add30*/  VIADD R4, R59, 0x7c ;  /* 0x0000007c3b047836 */ /* 0x000fc60000000000 */
[----:B------:R-:W-:Y:S01]  /*1add40*/  LOP3.LUT R3, R3, 0xfffffffb, RZ, 0xc0, !PT ;  /* 0xfffffffb03037812 */ /* 0x000fe200078ec0ff */
[----:B---3--:R-:W-:Y:S01]  /*1add50*/  UMOV UR27, UR47 ;  /* 0x0000002f001b7c82 */ /* 0x008fe20008000000 */
[----:B0-----:R-:W-:Y:S01]  /*1add60*/  IMAD.U32 R6, RZ, RZ, UR46 ;  /* 0x0000002eff067e24 */ /* 0x001fe2000f8e00ff */
[----:B------:R-:W-:Y:S01]  /*1add70*/  ISETP.GE.AND P1, PT, R5, UR27, PT ;  /* 0x0000001b05007c0c */ /* 0x000fe2000bf26270 */
[----:B------:R-:W-:Y:S01]  /*1add80*/  IMAD.U32 R14, RZ, RZ, UR34 ;  /* 0x00000022ff0e7e24 */ /* 0x000fe2000f8e00ff */
[----:B------:R-:W-:Y:S01]  /*1add90*/  @P0 LOP3.LUT R3, R3, 0x4, RZ, 0xfc, !PT ;  /* 0x0000000403030812 */ /* 0x000fe200078efcff */
[----:B------:R-:W-:Y:S01]  /*1adda0*/  UMOV UR11, UR35 ;  /* 0x00000023000b7c82 */ /* 0x000fe20008000000 */
[----:B------:R0:W-:Y:S01]  /*1addb0*/  STL [R1+0xa0], R6 ;  /* 0x0000a00601007387 */ /* 0x0001e20000100800 */
[----:B------:R-:W-:Y:S01]  /*1addc0*/  ISETP.GE.AND P0, PT, R4, UR5, PT ;  /* 0x0000000504007c0c */ /* 0x000fe2000bf06270 */
[----:B------:R-:W-:Y:S01]  /*1addd0*/  VIADD R5, R59, 0x7b ;  /* 0x0000007b3b057836 */ /* 0x000fe20000000000 */
[----:B------:R-:W-:Y:S01]  /*1adde0*/  LOP3.LUT R3, R3, 0xfffffffd, RZ, 0xc0, !PT ;  /* 0xfffffffd03037812 */ /* 0x000fe200078ec0ff */
[----:B------:R-:W3:Y:S01]  /*1addf0*/  LDCU.64 UR34, c[0x0][0x398] ;  /* 0x00007300ff2277ac */ /* 0x000ee20008000a00 */
[----:B----4-:R-:W-:Y:S01]  /*1ade00*/  UMOV UR4, UR37 ;  /* 0x0000002500047c82 */ /* 0x010fe20008000000 */
[----:B------:R-:W-:Y:S01]  /*1ade10*/  IMAD.U32 R38, RZ, RZ, UR36 ;  /* 0x00000024ff267e24 */ /* 0x000fe2000f8e00ff */
[----:B------:R-:W4:Y:S01]  /*1ade20*/  LDCU.64 UR46, c[0x0][0x398] ;  /* 0x00007300ff2e77ac */ /* 0x000f220008000a00 */
[----:B0-----:R-:W-:Y:S01]  /*1ade30*/  IMAD.U32 R6, RZ, RZ, UR44 ;  /* 0x0000002cff067e24 */ /* 0x001fe2000f8e00ff */
[----:B------:R-:W-:Y:S01]  /*1ade40*/  @P1 LOP3.LUT R3, R3, 0x2, RZ, 0xfc, !PT ;  /* 0x0000000203031812 */ /* 0x000fe200078efcff */
[----:B------:R-:W-:Y:S01]  /*1ade50*/  VIADD R4, R59, 0x7a ;  /* 0x0000007a3b047836 */ /* 0x000fe20000000000 */
[----:B------:R-:W0:Y:S02]  /*1ade60*/  LDCU.64 UR36, c[0x0][0x398] ;  /* 0x00007300ff2477ac */ /* 0x000e240008000a00 */
[----:B------:R1:W-:Y:S01]  /*1ade70*/  STL [R1+0x98], R6 ;  /* 0x0000980601007387 */ /* 0x0003e20000100800 */
[----:B------:R-:W-:Y:S01]  /*1ade80*/  ISETP.GE.AND P1, PT, R5, UR26, PT ;  /* 0x0000001a05007c0c */ /* 0x000fe2000bf26270 */
[----:B------:R-:W0:Y:S01]  /*1ade90*/  LDCU.64 UR44, c[0x0][0x398] ;  /* 0x00007300ff2c77ac */ /* 0x000e220008000a00 */
[----:B------:R-:W-:Y:S01]  /*1adea0*/  LOP3.LUT R3, R3, 0xfffffffe, RZ, 0xc0, !PT ;  /* 0xfffffffe03037812 */ /* 0x000fe200078ec0ff */
[----:B-1----:R-:W-:-:S03]  /*1adeb0*/  IMAD.U32 R6, RZ, RZ, UR42 ;  /* 0x0000002aff067e24 */ /* 0x002fc6000f8e00ff */
[----:B------:R-:W-:Y:S01]  /*1adec0*/  @P0 LOP3.LUT R3, R3, 0x1, RZ, 0xfc, !PT ;  /* 0x0000000103030812 */ /* 0x000fe200078efcff */
[----:B------:R-:W-:Y:S01]  /*1aded0*/  VIADD R5, R59, 0x79 ;  /* 0x000000793b057836 */ /* 0x000fe20000000000 */
[----:B------:R-:W1:Y:S01]  /*1adee0*/  LDCU.64 UR26, c[0x0][0x398] ;  /* 0x00007300ff1a77ac */ /* 0x000e620008000a00 */
[----:B------:R0:W-:Y:S01]  /*1adef0*/  STL [R1+0x94], R6 ;  /* 0x0000940601007387 */ /* 0x0001e20000100800 */
[----:B------:R-:W-:Y:S01]  /*1adf00*/  ISETP.GE.AND P0, PT, R4, UR15, PT ;  /* 0x0000000f04007c0c */ /* 0x000fe2000bf06270 */
[----:B---3--:R-:W-:Y:S02]  /*1adf10*/  IMAD.U32 R15, RZ, RZ, UR34 ;  /* 0x00000022ff0f7e24 */ /* 0x008fe4000f8e00ff */
[----:B------:R-:W-:Y:S01]  /*1adf20*/  @P1 LOP3.LUT R2, R2, 0x80000000, RZ, 0xfc, !PT ;  /* 0x8000000002021812 */ /* 0x000fe200078efcff */
[----:B------:R-:W-:Y:S01]  /*1adf30*/  UMOV UR17, UR35 ;  /* 0x0000002300117c82 */ /* 0x000fe20008000000 */
[----:B------:R-:W3:Y:S01]  /*1adf40*/  LDCU.64 UR42, c[0x0][0x398] ;  /* 0x00007300ff2a77ac */ /* 0x000ee20008000a00 */
[----:B0-----:R-:W-:Y:S01]  /*1adf50*/  IMAD.U32 R6, RZ, RZ, UR40 ;  /* 0x00000028ff067e24 */ /* 0x001fe2000f8e00ff */
[----:B------:R-:W0:Y:S01]  /*1adf60*/  LDCU.64 UR40, c[0x0][0x398] ;  /* 0x00007300ff2877ac */ /* 0x000e220008000a00 */
[----:B------:R-:W-:-:S02]  /*1adf70*/  ISETP.GE.AND P1, PT, R5, UR25, PT ;  /* 0x0000001905007c0c */ /* 0x000fc4000bf26270 */
[----:B------:R-:W-:Y:S01]  /*1adf80*/  LOP3.LUT R2, R2, 0xbfffffff, RZ, 0xc0, !PT ;  /* 0xbfffffff02027812 */ /* 0x000fe200078ec0ff */
[----:B------:R2:W-:Y:S01]  /*1adf90*/  STL [R1+0x90], R6 ;  /* 0x0000900601007387 */ /* 0x0005e20000100800 */
[----:B------:R-:W-:Y:S01]  /*1adfa0*/  VIADD R4, R59, 0x78 ;  /* 0x000000783b047836 */ /* 0x000fe20000000000 */
[----:B-1----:R-:W-:Y:S01]  /*1adfb0*/  UMOV UR15, UR27 ;  /* 0x0000001b000f7c82 */ /* 0x002fe20008000000 */
[----:B------:R-:W-:Y:S01]  /*1adfc0*/  @P0 LOP3.LUT R2, R2, 0x40000000, RZ, 0xfc, !PT ;  /* 0x4000000002020812 */ /* 0x000fe200078efcff */
[----:B------:R-:W-:Y:S01]  /*1adfd0*/  IMAD.U32 R16, RZ, RZ, UR26 ;  /* 0x0000001aff107e24 */ /* 0x000fe2000f8e00ff */
[----:B------:R-:W1:Y:S01]  /*1adfe0*/  LDCU.64 UR26, c[0x0][0x398] ;  /* 0x00007300ff1a77ac */ /* 0x000e620008000a00 */
[----:B------:R-:W1:Y:S01]  /*1adff0*/  LDCU.64 UR34, c[0x0][0x398] ;  /* 0x00007300ff2277ac */ /* 0x000e620008000a00 */
[----:B--2---:R-:W-:Y:S01]  /*1ae000*/  IMAD.U32 R6, RZ, RZ, UR38 ;  /* 0x00000026ff067e24 */ /* 0x004fe2000f8e00ff */
[----:B------:R-:W2:Y:S01]  /*1ae010*/  LDCU.64 UR38, c[0x0][0x398] ;  /* 0x00007300ff2677ac */ /* 0x000ea20008000a00 */
[----:B------:R-:W-:Y:S01]  /*1ae020*/  LOP3.LUT R2, R2, 0xdfffffff, RZ, 0xc0, !PT ;  /* 0xdfffffff02027812 */ /* 0x000fe200078ec0ff */
[----:B0-----:R-:W-:-:S02]  /*1ae030*/  UMOV UR7, UR41 ;  /* 0x0000002900077c82 */ /* 0x001fc40008000000 */
[----:B------:R-:W-:Y:S01]  /*1ae040*/  ISETP.GE.AND P0, PT, R4, UR7, PT ;  /* 0x0000000704007c0c */ /* 0x000fe2000bf06270 */
[C---:B------:R-:W-:Y:S01]  /*1ae050*/  VIADD R5, R59.reuse, 0x77 ;  /* 0x000000773b057836 */ /* 0x040fe20000000000 */
[----:B------:R-:W-:Y:S01]  /*1ae060*/  @P1 LOP3.LUT R2, R2, 0x20000000, RZ, 0xfc, !PT ;  /* 0x2000000002021812 */ /* 0x000fe200078efcff */
[----:B------:R-:W-:-:S03]  /*1ae070*/  VIADD R4, R59, 0x76 ;  /* 0x000000763b047836 */ /* 0x000fc60000000000 */
[----:B------:R-:W-:Y:S02]  /*1ae080*/  ISETP.GE.AND P1, PT, R5, UR21, PT ;  /* 0x0000001505007c0c */ /* 0x000fe4000bf26270 */
[----:B------:R-:W-:Y:S01]  /*1ae090*/  LOP3.LUT R2, R2, 0xefffffff, RZ, 0xc0, !PT ;  /* 0xefffffff02027812 */ /* 0x000fe200078ec0ff */
[----:B--2---:R-:W-:-:S04]  /*1ae0a0*/  UMOV UR13, UR39 ;  /* 0x00000027000d7c82 */ /* 0x004fc80008000000 */
[----:B------:R-:W-:Y:S02]  /*1ae0b0*/  @P0 LOP3.LUT R2, R2, 0x10000000, RZ, 0xfc, !PT ;  /* 0x1000000002020812 */ /* 0x000fe400078efcff */
[----:B------:R-:W-:Y:S02]  /*1ae0c0*/  ISETP.GE.AND P0, PT, R4, UR13, PT ;  /* 0x0000000d04007c0c */ /* 0x000fe4000bf06270 */
[----:B------:R-:W-:Y:S01]  /*1ae0d0*/  LOP3.LUT R2, R2, 0xf7ffffff, RZ, 0xc0, !PT ;  /* 0xf7ffffff02027812 */ /* 0x000fe200078ec0ff */
[----:B------:R-:W-:-:S03]  /*1ae0e0*/  VIADD R5, R59, 0x75 ;  /* 0x000000753b057836 */ /* 0x000fc60000000000 */
[----:B------:R-:W-:Y:S02]  /*1ae0f0*/  @P1 LOP3.LUT R2, R2, 0x8000000, RZ, 0xfc, !PT ;  /* 0x0800000002021812 */ /* 0x000fe400078efcff */
[----:B------:R-:W-:Y:S02]  /*1ae100*/  ISETP.GE.AND P1, PT, R5, UR19, PT ;  /* 0x0000001305007c0c */ /* 0x000fe4000bf26270 */
[----:B------:R-:W-:-:S04]  /*1ae110*/  LOP3.LUT R2, R2, 0xfbffffff, RZ, 0xc0, !PT ;  /* 0xfbffffff02027812 */ /* 0x000fc800078ec0ff */
[----:B------:R-:W-:Y:S01]  /*1ae120*/  @P0 LOP3.LUT R2, R2, 0x4000000, RZ, 0xfc, !PT ;  /* 0x0400000002020812 */ /* 0x000fe200078efcff */
[----:B------:R-:W-:-:S03]  /*1ae130*/  VIADD R5, R59, 0x73 ;  /* 0x000000733b057836 */ /* 0x000fc60000000000 */
[----:B------:R-:W-:Y:S01]  /*1ae140*/  LOP3.LUT R2, R2, 0xfdffffff, RZ, 0xc0, !PT ;  /* 0xfdffffff02027812 */ /* 0x000fe200078ec0ff */
[----:B------:R-:W-:-:S03]  /*1ae150*/  VIADD R4, R59, 0x74 ;  /* 0x000000743b047836 */ /* 0x000fc60000000000 */
[----:B------:R-:W-:Y:S02]  /*1ae160*/  @P1 LOP3.LUT R2, R2, 0x2000000, RZ, 0xfc, !PT ;  /* 0x0200000002021812 */ /* 0x000fe400078efcff */
[----:B------:R-:W-:Y:S01]  /*1ae170*/  ISETP.GE.AND P1, PT, R5, UR18, PT ;  /* 0x0000001205007c0c */ /* 0x000fe2000bf26270 */
[----:B------:R-:W0:Y:S01]  /*1ae180*/  LDCU.64 UR18, c[0x0][0x398] ;  /* 0x00007300ff1277ac */ /* 0x000e220008000a00 */
[----:B------:R-:W-:Y:S01]  /*1ae190*/  ISETP.GE.AND P0, PT, R4, UR4, PT ;  /* 0x0000000404007c0c */ /* 0x000fe2000bf06270 */
[C---:B------:R-:W-:Y:S01]  /*1ae1a0*/  VIADD R4, R59.reuse, 0x72 ;  /* 0x000000723b047836 */ /* 0x040fe20000000000 */
[----:B------:R-:W-:Y:S01]  /*1ae1b0*/  LOP3.LUT R2, R2, 0xfeffffff, RZ, 0xc0, !PT ;  /* 0xfeffffff02027812 */ /* 0x000fe200078ec0ff */
[----:B------:R-:W-:-:S10]  /*1ae1c0*/  VIADD R5, R59, 0x71 ;  /* 0x000000713b057836 */ /* 0x000fd40000000000 */
[----:B------:R-:W-:Y:S02]  /*1ae1d0*/  @P0 LOP3.LUT R2, R2, 0x1000000, RZ, 0xfc, !PT ;  /* 0x0100000002020812 */ /* 0x000fe400078efcff */
[----:B------:R-:W-:Y:S01]  /*1ae1e0*/  ISETP.GE.AND P0, PT, R4, UR11, PT ;  /* 0x0000000b04007c0c */ /* 0x000fe2000bf06270 */
[----:B0-----:R-:W-:Y:S01]  /*1ae1f0*/  IMAD.U32 R21, RZ, RZ, UR18 ;  /* 0x00000012ff157e24 */ /* 0x001fe2000f8e00ff */
[----:B------:R-:W-:Y:S01]  /*1ae200*/  UMOV UR11, UR19 ;  /* 0x00000013000b7c82 */ /* 0x000fe20008000000 */
[----:B------:R-:W0:Y:S01]  /*1ae210*/  LDCU.64 UR18, c[0x0][0x398] ;  /* 0x00007300ff1277ac */ /* 0x000e220008000a00 */
[----:B------:R-:W-:Y:S01]  /*1ae220*/  LOP3.LUT R2, R2, 0xff7fffff, RZ, 0xc0, !PT ;  /* 0xff7fffff02027812 */ /* 0x000fe200078ec0ff */
[----:B-1----:R-:W-:-:S03]  /*1ae230*/  IMAD.U32 R19, RZ, RZ, UR26 ;  /* 0x0000001aff137e24 */ /* 0x002fc6000f8e00ff */
[----:B------:R-:W-:Y:S01]  /*1ae240*/  @P1 LOP3.LUT R2, R2, 0x800000, RZ, 0xfc, !PT ;  /* 0x0080000002021812 */ /* 0x000fe200078efcff */
[----:B------:R-:W-:Y:S01]  /*1ae250*/  UMOV UR7, UR27 ;  /* 0x0000001b00077c82 */ /* 0x000fe20008000000 */
[----:B------:R-:W-:Y:S01]  /*1ae260*/  ISETP.GE.AND P1, PT, R5, UR17, PT ;  /* 0x0000001105007c0c */ /* 0x000fe2000bf26270 */
[----:B------:R-:W1:Y:S01]  /*1ae270*/  LDCU.64 UR26, c[0x0][0x398] ;  /* 0x00007300ff1a77ac */ /* 0x000e620008000a00 */
[----:B------:R-:W-:Y:S01]  /*1ae280*/  VIADD R4, R59, 0x70 ;  /* 0x000000703b047836 */ /* 0x000fe20000000000 */
[----:B------:R-:W-:Y:S01]  /*1ae290*/  LOP3.LUT R2, R2, 0xffbfffff, RZ, 0xc0, !PT ;  /* 0xffbfffff02027812 */ /* 0x000fe200078ec0ff */
[----:B------:R-:W-:-:S03]  /*1ae2a0*/  UMOV UR5, UR35 ;  /* 0x0000002300057c82 */ /* 0x000fc60008000000 */
[----:B------:R-:W-:Y:S02]  /*1ae2b0*/  @P0 LOP3.LUT R2, R2, 0x400000, RZ, 0xfc, !PT ;  /* 0x0040000002020812 */ /* 0x000fe400078efcff */
[----:B------:R-:W-:Y:S01]  /*1ae2c0*/  ISETP.GE.AND P0, PT, R4, UR5, PT ;  /* 0x0000000504007c0c */ /* 0x000fe2000bf06270 */
[----:B0-----:R-:W-:Y:S01]  /*1ae2d0*/  IMAD.U32 R22, RZ, RZ, UR18 ;  /* 0x00000012ff167e24 */ /* 0x001fe2000f8e00ff */
[----:B------:R-:W-:Y:S01]  /*1ae2e0*/  UMOV UR5, UR19 ;  /* 0x0000001300057c82 */ /* 0x000fe20008000000 */
[----:B------:R-:W0:Y:S01]  /*1ae2f0*/  LDCU.64 UR18, c[0x0][0x398] ;  /* 0x00007300ff1277ac */ /* 0x000e220008000a00 */
[----:B------:R-:W-:Y:S01]  /*1ae300*/  LOP3.LUT R2, R2, 0xffdfffff, RZ, 0xc0, !PT ;  /* 0xffdfffff02027812 */ /* 0x000fe200078ec0ff */
[----:B------:R-:W-:-:S03]  /*1ae310*/  VIADD R5, R59, 0x6f ;  /* 0x0000006f3b057836 */ /* 0x000fc60000000000 */
[----:B------:R-:W-:Y:S02]  /*1ae320*/  @P1 LOP3.LUT R2, R2, 0x200000, RZ, 0xfc, !PT ;  /* 0x0020000002021812 */ /* 0x000fe400078efcff */
[----:B------:R-:W-:Y:S02]  /*1ae330*/  ISETP.GE.AND P1, PT, R5, UR15, PT ;  /* 0x0000000f05007c0c */ /* 0x000fe4000bf26270 */
[----:B------:R-:W-:Y:S01]  /*1ae340*/  LOP3.LUT R2, R2, 0xffefffff, RZ, 0xc0, !PT ;  /* 0xffefffff02027812 */ /* 0x000fe200078ec0ff */
[----:B-1----:R-:W-:Y:S01]  /*1ae350*/  IMAD.U32 R20, RZ, RZ, UR26 ;  /* 0x0000001aff147e24 */ /* 0x002fe2000f8e00ff */
[----:B------:R-:W-:Y:S01]  /*1ae360*/  UMOV UR13, UR27 ;  /* 0x0000001b000d7c82 */ /* 0x000fe20008000000 */
[----:B------:R-:W-:Y:S01]  /*1ae370*/  VIADD R4, R59, 0x6e ;  /* 0x0000006e3b047836 */ /* 0x000fe20000000000 */
[----:B------:R-:W1:Y:S01]  /*1ae380*/  LDCU.64 UR26, c[0x0][0x398] ;  /* 0x00007300ff1a77ac */ /* 0x000e620008000a00 */
[----:B------:R-:W-:-:S03]  /*1ae390*/  @P0 LOP3.LUT R2, R2, 0x100000, RZ, 0xfc, !PT ;  /* 0x0010000002020812 */ /* 0x000fc600078efcff */
[----:B------:R-:W-:Y:S01]  /*1ae3a0*/  ISETP.GE.AND P0, PT, R4, UR7, PT ;  /* 0x0000000704007c0c */ /* 0x000fe2000bf06270 */
[----:B0-----:R-:W-:Y:S01]  /*1ae3b0*/  IMAD.U32 R23, RZ, RZ, UR18 ;  /* 0x00000012ff177e24 */ /* 0x001fe2000f8e00ff */
[----:B------:R-:W-:Y:S01]  /*1ae3c0*/  LOP3.LUT R2, R2, 0xfff7ffff, RZ, 0xc0, !PT ;  /* 0xfff7ffff02027812 */ /* 0x000fe200078ec0ff */
[----:B------:R-:W-:Y:S01]  /*1ae3d0*/  UMOV UR7, UR19 ;  /* 0x0000001300077c82 */ /* 0x000fe20008000000 */
[----:B------:R-:W-:Y:S01]  /*1ae3e0*/  VIADD R5, R59, 0x6d ;  /* 0x0000006d3b057836 */ /* 0x000fe20000000000 */
[----:B------:R-:W0:Y:S01]  /*1ae3f0*/  LDCU.64 UR18, c[0x0][0x398] ;  /* 0x00007300ff1277ac */ /* 0x000e220008000a00 */
[----:B------:R-:W-:-:S03]  /*1ae400*/  @P1 LOP3.LUT R2, R2, 0x80000, RZ, 0xfc, !PT ;  /* 0x0008000002021812 */ /* 0x000fc600078efcff */
[----:B------:R-:W-:Y:S02]  /*1ae410*/  ISETP.GE.AND P1, PT, R5, UR13, PT ;  /* 0x0000000d05007c0c */ /* 0x000fe4000bf26270 */
[----:B------:R-:W-:Y:S01]  /*1ae420*/  LOP3.LUT R2, R2, 0xfffbffff, RZ, 0xc0, !PT ;  /* 0xfffbffff02027812 */ /* 0x000fe200078ec0ff */
[C---:B------:R-:W-:Y:S01]  /*1ae430*/  VIADD R4, R59.reuse, 0x6c ;  /* 0x0000006c3b047836 */ /* 0x040fe20000000000 */
[----:B-1----:R-:W-:Y:S02]  /*1ae440*/  UMOV UR4, UR27 ;  /* 0x0000001b00047c82 */ /* 0x002fe40008000000 */
[----:B------:R-:W-:Y:S02]  /*1ae450*/  @P0 LOP3.LUT R2, R2, 0x40000, RZ, 0xfc, !PT ;  /* 0x0004000002020812 */ /* 0x000fe400078efcff */
[----:B------:R-:W-:Y:S02]  /*1ae460*/  ISETP.GE.AND P0, PT, R4, UR4, PT ;  /* 0x0000000404007c0c */ /* 0x000fe4000bf06270 */
[----:B------:R-:W-:Y:S01]  /*1ae470*/  LOP3.LUT R2, R2, 0xfffdffff, RZ, 0xc0, !PT ;  /* 0xfffdffff02027812 */ /* 0x000fe200078ec0ff */
[----:B------:R-:W-:-:S03]  /*1ae480*/  VIADD R4, R59, 0x6b ;  /* 0x0000006b3b047836 */ /* 0x000fc60000000000 */
[----:B------:R-:W-:Y:S01]  /*1ae490*/  @P1 LOP3.LUT R2, R2, 0x20000, RZ, 0xfc, !PT ;  /* 0x0002000002021812 */ /* 0x000fe200078efcff */
[----:B0-----:R-:W-:Y:S01]  /*1ae4a0*/  IMAD.U32 R35, RZ, RZ, UR18 ;  /* 0x00000012ff237e24 */ /* 0x001fe2000f8e00ff */
[----:B------:R-:W-:Y:S01]  /*1ae4b0*/  UMOV UR4, UR19 ;  /* 0x0000001300047c82 */ /* 0x000fe20008000000 */
[----:B------:R-:W0:Y:S01]  /*1ae4c0*/  LDCU.64 UR18, c[0x0][0x398] ;  /* 0x00007300ff1277ac */ /* 0x000e220008000a00 */
        /* <DEDUP_REMOVED lines=8> */
[----:B------:R-:W-:Y:S01]  /*1ae550*/  ISETP.GE.AND P1, PT, R4, UR7, PT ;  /* 0x0000000704007c0c */ /* 0x000fe2000bf26270 */
[----:B0-----:R-:W-:Y:S01]  /*1ae560*/  IMAD.U32 R24, RZ, RZ, UR18 ;  /* 0x00000012ff187e24 */ /* 0x001fe2000f8e00ff */
[----:B------:R-:W-:Y:S01]  /*1ae570*/  UMOV UR5, UR19 ;  /* 0x0000001300057c82 */ /* 0x000fe20008000000 */
[----:B------:R-:W-:Y:S01]  /*1ae580*/  LOP3.LUT R2, R2, 0xffffbfff, RZ, 0xc0, !PT ;  /* 0xffffbfff02027812 */ /* 0x000fe200078ec0ff */
[----:B------:R-:W0:Y:S01]  /*1ae590*/  LDCU.64 UR18, c[0x0][0x398] ;  /* 0x00007300ff1277ac */ /* 0x000e220008000a00 */
[----:B------:R-:W-:Y:S02]  /*1ae5a0*/  VIADD R5, R59, 0x68 ;  /* 0x000000683b057836 */ /* 0x000fe40000000000 */
[----:B------:R-:W-:-:S03]  /*1ae5b0*/  @P0 LOP3.LUT R2, R2, 0x4000, RZ, 0xfc, !PT ;  /* 0x0000400002020812 */ /* 0x000fc600078efcff */
[----:B------:R-:W-:Y:S02]  /*1ae5c0*/  ISETP.GE.AND P0, PT, R5, UR4, PT ;  /* 0x0000000405007c0c */ /* 0x000fe4000bf06270 */
[----:B------:R-:W-:-:S04]  /*1ae5d0*/  LOP3.LUT R2, R2, 0xffffdfff, RZ, 0xc0, !PT ;  /* 0xffffdfff02027812 */ /* 0x000fc800078ec0ff */
[----:B------:R-:W-:Y:S01]  /*1ae5e0*/  @P1 LOP3.LUT R2, R2, 0x2000, RZ, 0xfc, !PT ;  /* 0x0000200002021812 */ /* 0x000fe200078efcff */
[C---:B------:R-:W-:Y:S02]  /*1ae5f0*/  VIADD R4, R59.reuse, 0x66 ;  /* 0x000000663b047836 */ /* 0x040fe40000000000 */
[----:B------:R-:W-:Y:S01]  /*1ae600*/  VIADD R5, R59, 0x67 ;  /* 0x000000673b057836 */ /* 0x000fe20000000000 */
[----:B------:R-:W-:Y:S01]  /*1ae610*/  LOP3.LUT R2, R2, 0xffffefff, RZ, 0xc0, !PT ;  /* 0xffffefff02027812 */ /* 0x000fe200078ec0ff */
[----:B0-----:R-:W-:-:S03]  /*1ae620*/  UMOV UR4, UR19 ;  /* 0x0000001300047c82 */ /* 0x001fc60008000000 */
[----:B------:R-:W-:Y:S02]  /*1ae630*/  @P0 LOP3.LUT R2, R2, 0x1000, RZ, 0xfc, !PT ;  /* 0x0000100002020812 */ /* 0x000fe400078efcff */
[----:B------:R-:W-:Y:S02]  /*1ae640*/  ISETP.GE.AND P1, PT, R5, UR5, PT ;  /* 0x0000000505007c0c */ /* 0x000fe4000bf26270 */
[----:B------:R-:W-:Y:S01]  /*1ae650*/  ISETP.GE.AND P0, PT, R4, UR4, PT ;  /* 0x0000000404007c0c */ /* 0x000fe2000bf06270 */
[----:B------:R-:W0:Y:S01]  /*1ae660*/  LDCU.64 UR4, c[0x0][0x398] ;  /* 0x00007300ff0477ac */ /* 0x000e220008000a00 */
[----:B------:R-:W-:Y:S01]  /*1ae670*/  LOP3.LUT R2, R2, 0xfffff7ff, RZ, 0xc0, !PT ;  /* 0xfffff7ff02027812 */ /* 0x000fe200078ec0ff */
[----:B------:R-:W-:-:S08]  /*1ae680*/  VIADD R4, R59, 0x65 ;  /* 0x000000653b047836 */ /* 0x000fd00000000000 */
[----:B------:R-:W-:-:S04]  /*1ae690*/  @P1 LOP3.LUT R2, R2, 0x800, RZ, 0xfc, !PT ;  /* 0x0000080002021812 */ /* 0x000fc800078efcff */
[----:B------:R-:W-:Y:S01]  /*1ae6a0*/  LOP3.LUT R2, R2, 0xfffffbff, RZ, 0xc0, !PT ;  /* 0xfffffbff02027812 */ /* 0x000fe200078ec0ff */
[----:B0-----:R-:W-:Y:S01]  /*1ae6b0*/  IMAD.U32 R33, RZ, RZ, UR4 ;  /* 0x00000004ff217e24 */ /* 0x001fe2000f8e00ff */
[----:B------:R-:W-:Y:S02]  /*1ae6c0*/  UMOV UR4, UR5 ;  /* 0x0000000500047c82 */ /* 0x000fe40008000000 */
[----:B------:R-:W-:Y:S02]  /*1ae6d0*/  @P0 LOP3.LUT R2, R2, 0x400, RZ, 0xfc, !PT ;  /* 0x0000040002020812 */ /* 0x000fe400078efcff */
[----:B------:R-:W-:Y:S01]  /*1ae6e0*/  ISETP.GE.AND P0, PT, R4, UR4, PT ;  /* 0x0000000404007c0c */ /* 0x000fe2000bf06270 */
[----:B------:R-:W0:Y:S01]  /*1ae6f0*/  LDCU.64 UR4, c[0x0][0x398] ;  /* 0x00007300ff0477ac */ /* 0x000e220008000a00 */
[----:B------:R-:W-:Y:S01]  /*1ae700*/  VIADD R4, R59, 0x64 ;  /* 0x000000643b047836 */ /* 0x000fe20000000000 */
[----:B------:R-:W-:-:S10]  /*1ae710*/  LOP3.LUT R2, R2, 0xfffffdff, RZ, 0xc0, !PT ;  /* 0xfffffdff02027812 */ /* 0x000fd400078ec0ff */
[----:B------:R-:W-:Y:S01]  /*1ae720*/  @P0 LOP3.LUT R2, R2, 0x200, RZ, 0xfc, !PT ;  /* 0x0000020002020812 */ /* 0x000fe200078efcff */
[----:B0-----:R-:W-:Y:S01]  /*1ae730*/  IMAD.U32 R32, RZ, RZ, UR4 ;  /* 0x00000004ff207e24 */ /* 0x001fe2000f8e00ff */
[----:B------:R-:W-:Y:S02]  /*1ae740*/  UMOV UR4, UR5 ;  /* 0x0000000500047c82 */ /* 0x000fe40008000000 */
[----:B------:R-:W-:Y:S02]  /*1ae750*/  ISETP.GE.AND P0, PT, R4, UR4, PT ;  /* 0x0000000404007c0c */ /* 0x000fe4000bf06270 */
[----:B------:R-:W0:Y:S01]  /*1ae760*/  LDCU.64 UR4, c[0x0][0x398] ;  /* 0x00007300ff0477ac */ /* 0x000e220008000a00 */
[----:B------:R-:W-:Y:S01]  /*1ae770*/  VIADD R4, R59, 0x63 ;  /* 0x000000633b047836 */ /* 0x000fe20000000000 */
[----:B------:R-:W-:-:S09]  /*1ae780*/  LOP3.LUT R2, R2, 0xfffffeff, RZ, 0xc0, !PT ;  /* 0xfffffeff02027812 */ /* 0x000fd200078ec0ff */
        /* <DEDUP_REMOVED lines=54> */
[----:B------:R0:W-:Y:S01]  /*1aeaf0*/  STL [R1+0x88], R6 ;  /* 0x0000880601007387 */ /* 0x0001e20000100800 */
[----:B------:R-:W-:Y:S01]  /*1aeb00*/  VIADD R5, R59, 0x5b ;  /* 0x0000005b3b057836 */ /* 0x000fe20000000000 */
[----:B------:R-:W-:Y:S01]  /*1aeb10*/  LOP3.LUT R2, R2, 0xfffffffe, RZ, 0xc0, !PT ;  /* 0xfffffffe02027812 */ /* 0x000fe200078ec0ff */
[----:B------:R-:W-:Y:S01]  /*1aeb20*/  IMAD.U32 R34, RZ, RZ, UR18 ;  /* 0x00000012ff227e24 */ /* 0x000fe2000f8e00ff */
[----:B------:R-:W1:Y:S06]  /*1aeb30*/  LDCU.64 UR18, c[0x0][0x398] ;  /* 0x00007300ff1277ac */ /* 0x000e6c0008000a00 */
[----:B------:R-:W-:Y:S01]  /*1aeb40*/  @P0 LOP3.LUT R2, R2, 0x1, RZ, 0xfc, !PT ;  /* 0x0000000102020812 */ /* 0x000fe200078efcff */
[----:B0-----:R-:W-:Y:S01]  /*1aeb50*/  IMAD.U32 R6, RZ, RZ, UR4 ;  /* 0x00000004ff067e24 */ /* 0x001fe2000f8e00ff */
[----:B------:R-:W-:-:S02]  /*1aeb60*/  UMOV UR4, UR5 ;  /* 0x0000000500047c82 */ /* 0x000fc40008000000 */
[----:B------:R-:W-:Y:S02]  /*1aeb70*/  ISETP.GE.AND P0, PT, R5, UR4, PT ;  /* 0x0000000405007c0c */ /* 0x000fe4000bf06270 */
[----:B------:R-:W0:Y:S01]  /*1aeb80*/  LDCU.64 UR4, c[0x0][0x398] ;  /* 0x00007300ff0477ac */ /* 0x000e220008000a00 */
[----:B------:R-:W-:-:S10]  /*1aeb90*/  VIADD R5, R59, 0x5a ;  /* 0x0000005a3b057836 */ /* 0x000fd40000000000 */
[----:B------:R-:W-:Y:S01]  /*1aeba0*/  @P0 LOP3.LUT R0, R0, 0x80000000, RZ, 0xfc, !PT ;  /* 0x8000000000000812 */ /* 0x000fe200078efcff */
[----:B0-----:R-:W-:Y:S01]  /*1aebb0*/  IMAD.U32 R61, RZ, RZ, UR4 ;  /* 0x00000004ff3d7e24 */ /* 0x001fe2000f8e00ff */
[----:B------:R-:W-:Y:S01]  /*1aebc0*/  UMOV UR4, UR5 ;  /* 0x0000000500047c82 */ /* 0x000fe20008000000 */
[----:B-1----:R-:W-:Y:S01]  /*1aebd0*/  UMOV UR5, UR18 ;  /* 0x0000001200057c82 */ /* 0x002fe20008000000 */
[----:B------:R-:W-:Y:S01]  /*1aebe0*/  ISETP.GE.AND P0, PT, R5, UR4, PT ;  /* 0x0000000405007c0c */ /* 0x000fe2000bf06270 */
[----:B------:R-:W-:Y:S01]  /*1aebf0*/  UMOV UR4, UR19 ;  /* 0x0000001300047c82 */ /* 0x000fe20008000000 */
[----:B------:R-:W0:Y:S01]  /*1aec00*/  LDCU.64 UR18, c[0x0][0x398] ;  /* 0x00007300ff1277ac */ /* 0x000e220008000a00 */
[----:B------:R-:W-:Y:S01]  /*1aec10*/  VIADD R5, R59, 0x59 ;  /* 0x000000593b057836 */ /* 0x000fe20000000000 */
[----:B------:R-:W-:-:S09]  /*1aec20*/  LOP3.LUT R0, R0, 0xbfffffff, RZ, 0xc0, !PT ;  /* 0xbfffffff00007812 */ /* 0x000fd200078ec0ff */
[----:B------:R-:W-:Y:S02]  /*1aec30*/  @P0 LOP3.LUT R0, R0, 0x40000000, RZ, 0xfc, !PT ;  /* 0x4000000000000812 */ /* 0x000fe400078efcff */
[----:B------:R-:W-:Y:S01]  /*1aec40*/  ISETP.GE.AND P0, PT, R5, UR4, PT ;  /* 0x0000000405007c0c */ /* 0x000fe2000bf06270 */
[----:B------:R-:W-:Y:S01]  /*1aec50*/  VIADD R5, R59, 0x58 ;  /* 0x000000583b057836 */ /* 0x000fe20000000000 */
[----:B------:R-:W-:Y:S01]  /*1aec60*/  LOP3.LUT R0, R0, 0xdfffffff, RZ, 0xc0, !PT ;  /* 0xdfffffff00007812 */ /* 0x000fe200078ec0ff */
[----:B0-----:R-:W-:Y:S01]  /*1aec70*/  UMOV UR7, UR19 ;  /* 0x0000001300077c82 */ /* 0x001fe20008000000 */
[----:B------:R-:W-:Y:S01]  /*1aec80*/  UMOV UR4, UR18 ;  /* 0x0000001200047c82 */ /* 0x000fe20008000000 */
[----:B------:R-:W0:Y:S08]  /*1aec90*/  LDCU.64 UR18, c[0x0][0x398] ;  /* 0x00007300ff1277ac */ /* 0x000e300008000a00 */
[----:B------:R-:W-:-:S02]  /*1aeca0*/  @P0 LOP3.LUT R0, R0, 0x20000000, RZ, 0xfc, !PT ;  /* 0x2000000000000812 */ /* 0x000fc400078efcff */
[----:B------:R-:W-:Y:S02]  /*1aecb0*/  ISETP.GE.AND P0, PT, R5, UR7, PT ;  /* 0x0000000705007c0c */ /* 0x000fe4000bf06270 */
[----:B------:R-:W-:Y:S01]  /*1aecc0*/  LOP3.LUT R0, R0, 0xefffffff, RZ, 0xc0, !PT ;  /* 0xefffffff00007812 */ /* 0x000fe200078ec0ff */
[----:B------:R-:W-:Y:S01]  /*1aecd0*/  UMOV UR15, UR6 ;  /* 0x00000006000f7c82 */ /* 0x000fe20008000000 */
[----:B0-----:R-:W-:-:S09]  /*1aece0*/  UMOV UR7, UR19 ;  /* 0x0000001300077c82 */ /* 0x001fd20008000000 */
[----:B------:R-:W-:Y:S02]  /*1aecf0*/  @P0 LOP3.LUT R0, R0, 0x10000000, RZ, 0xfc, !PT ;  /* 0x1000000000000812 */ /* 0x000fe400078efcff */
[----:B------:R-:W-:Y:S01]  /*1aed00*/  ISETP.GE.AND P0, PT, R52, UR7, PT ;  /* 0x0000000734007c0c */ /* 0x000fe2000bf06270 */
[----:B------:R-:W0:Y:S01]  /*1aed10*/  LDCU.64 UR6, c[0x0][0x398] ;  /* 0x00007300ff0677ac */ /* 0x000e220008000a00 */
[----:B------:R-:W-:Y:S01]  /*1aed20*/  VIADD R52, R59, 0x56 ;  /* 0x000000563b347836 */ /* 0x000fe20000000000 */
[----:B------:R-:W-:Y:S01]  /*1aed30*/  LOP3.LUT R0, R0, 0xf7ffffff, RZ, 0xc0, !PT ;  /* 0xf7ffffff00007812 */ /* 0x000fe200078ec0ff */
[----:B------:R-:W-:-:S09]  /*1aed40*/  UMOV UR11, UR8 ;  /* 0x00000008000b7c82 */ /* 0x000fd20008000000 */
[----:B------:R-:W-:Y:S02]  /*1aed50*/  @P0 LOP3.LUT R0, R0, 0x8000000, RZ, 0xfc, !PT ;  /* 0x0800000000000812 */ /* 0x000fe400078efcff */
[----:B0-----:R-:W-:Y:S01]  /*1aed60*/  ISETP.GE.AND P0, PT, R52, UR7, PT ;  /* 0x0000000734007c0c */ /* 0x001fe2000bf06270 */
[----:B------:R-:W-:Y:S01]  /*1aed70*/  UMOV UR7, UR9 ;  /* 0x0000000900077c82 */ /* 0x000fe20008000000 */
[----:B------:R-:W0:Y:S01]  /*1aed80*/  LDCU.64 UR8, c[0x0][0x398] ;  /* 0x00007300ff0877ac */ /* 0x000e220008000a00 */
[----:B------:R-:W-:Y:S01]  /*1aed90*/  LOP3.LUT R0, R0, 0xfbffffff, RZ, 0xc0, !PT ;  /* 0xfbffffff00007812 */ /* 0x000fe200078ec0ff */
[----:B------:R-:W-:-:S09]  /*1aeda0*/  VIADD R52, R59, 0x55 ;  /* 0x000000553b347836 */ /* 0x000fd20000000000 */
[----:B------:R-:W-:Y:S02]  /*1aedb0*/  @P0 LOP3.LUT R0, R0, 0x4000000, RZ, 0xfc, !PT ;  /* 0x0400000000000812 */ /* 0x000fe400078efcff */
[----:B0-----:R-:W-:Y:S01]  /*1aedc0*/  ISETP.GE.AND P0, PT, R52, UR9, PT ;  /* 0x0000000934007c0c */ /* 0x001fe2000bf06270 */
[----:B------:R-:W-:Y:S01]  /*1aedd0*/  UMOV UR9, UR12 ;  /* 0x0000000c00097c82 */ /* 0x000fe20008000000 */
[----:B------:R-:W0:Y:S01]  /*1aede0*/  LDCU.64 UR12, c[0x0][0x398] ;  /* 0x00007300ff0c77ac */ /* 0x000e220008000a00 */
[----:B------:R-:W-:Y:S01]  /*1aedf0*/  VIADD R52, R59, 0x54 ;  /* 0x000000543b347836 */ /* 0x000fe20000000000 */
[----:B------:R-:W-:-:S09]  /*1aee00*/  LOP3.LUT R0, R0, 0xfdffffff, RZ, 0xc0, !PT ;  /* 0xfdffffff00007812 */ /* 0x000fd200078ec0ff */
[----:B------:R-:W-:Y:S02]  /*1aee10*/  @P0 LOP3.LUT R0, R0, 0x2000000, RZ, 0xfc, !PT ;  /* 0x0200000000000812 */ /* 0x000fe400078efcff */
[----:B0-----:R-:W-:Y:S01]  /*1aee20*/  ISETP.GE.AND P0, PT, R52, UR13, PT ;  /* 0x0000000d34007c0c */ /* 0x001fe2000bf06270 */
[----:B------:R-:W-:Y:S01]  /*1aee30*/  UMOV UR13, UR16 ;  /* 0x00000010000d7c82 */ /* 0x000fe20008000000 */
[----:B------:R-:W0:Y:S01]  /*1aee40*/  LDCU.64 UR16, c[0x0][0x398] ;  /* 0x00007300ff1077ac */ /* 0x000e220008000a00 */
[----:B------:R-:W-:Y:S01]  /*1aee50*/  IMAD.U32 R5, RZ, RZ, UR18 ;  /* 0x00000012ff057e24 */ /* 0x000fe2000f8e00ff */
[----:B------:R-:W-:Y:S01]  /*1aee60*/  LOP3.LUT R0, R0, 0xfeffffff, RZ, 0xc0, !PT ;  /* 0xfeffffff00007812 */ /* 0x000fe200078ec0ff */
[----:B------:R-:W-:Y:S01]  /*1aee70*/  VIADD R52, R59, 0x53 ;  /* 0x000000533b347836 */ /* 0x000fe20000000000 */
[----:B------:R-:W1:Y:S07]  /*1aee80*/  LDCU.64 UR18, c[0x0][0x398] ;  /* 0x00007300ff1277ac */ /* 0x000e6e0008000a00 */
[----:B------:R-:W-:-:S02]  /*1aee90*/  @P0 LOP3.LUT R0, R0, 0x1000000, RZ, 0xfc, !PT ;  /* 0x0100000000000812 */ /* 0x000fc400078efcff */
[----:B0-----:R-:W-:Y:S01]  /*1aeea0*/  ISETP.GE.AND P0, PT, R52, UR17, PT ;  /* 0x0000001134007c0c */ /* 0x001fe2000bf06270 */
[----:B------:R-:W-:Y:S01]  /*1aeeb0*/  VIADD R52, R59, 0x52 ;  /* 0x000000523b347836 */ /* 0x000fe20000000000 */
[----:B------:R-:W-:-:S11]  /*1aeec0*/  LOP3.LUT R0, R0, 0xff7fffff, RZ, 0xc0, !PT ;  /* 0xff7fffff00007812 */ /* 0x000fd600078ec0ff */
[----:B------:R-:W-:Y:S02]  /*1aeed0*/  @P0 LOP3.LUT R0, R0, 0x800000, RZ, 0xfc, !PT ;  /* 0x0080000000000812 */ /* 0x000fe400078efcff */
[----:B-1----:R-:W-:Y:S01]  /*1aeee0*/  ISETP.GE.AND P0, PT, R52, UR19, PT ;  /* 0x0000001334007c0c */ /* 0x002fe2000bf06270 */
[----:B------:R-:W-:Y:S01]  /*1aeef0*/  UMOV UR19, UR20 ;  /* 0x0000001400137c82 */ /* 0x000fe20008000000 */
[----:B------:R-:W0:Y:S01]  /*1aef00*/  LDCU.64 UR20, c[0x0][0x398] ;  /* 0x00007300ff1477ac */ /* 0x000e220008000a00 */
[----:B------:R-:W-:Y:S01]  /*1aef10*/  VIADD R52, R59, 0x51 ;  /* 0x000000513b347836 */ /* 0x000fe20000000000 */
[----:B------:R-:W-:Y:S01]  /*1aef20*/  LOP3.LUT R0, R0, 0xffbfffff, RZ, 0xc0, !PT ;  /* 0xffbfffff00007812 */ /* 0x000fe200078ec0ff */
[----:B------:R-:W-:-:S08]  /*1aef30*/  UMOV UR17, UR22 ;  /* 0x0000001600117c82 */ /* 0x000fd00008000000 */
        /* <DEDUP_REMOVED lines=10> */
[----:B------:R-:W-:Y:S01]  /*1aefe0*/  IMAD.U32 R36, RZ, RZ, UR26 ;  /* 0x0000001aff247e24 */ /* 0x000fe2000f8e00ff */
[----:B------:R-:W-:Y:S01]  /*1aeff0*/  LOP3.LUT R0, R0, 0xffefffff, RZ, 0xc0, !PT ;  /* 0xffefffff00007812 */ /* 0x000fe200078ec0ff */
[C---:B------:R-:W-:Y:S01]  /*1af000*/  VIADD R52, R59.reuse, 0x4f ;  /* 0x0000004f3b347836 */ /* 0x040fe20000000000 */
[----:B------:R-:W1:Y:S07]  /*1af010*/  LDCU.64 UR26, c[0x0][0x398] ;  /* 0x00007300ff1a77ac */ /* 0x000e6e0008000a00 */
[----:B------:R-:W-:Y:S01]  /*1af020*/  @P0 LOP3.LUT R0, R0, 0x100000, RZ, 0xfc, !PT ;  /* 0x0010000000000812 */ /* 0x000fe200078efcff */
[----:B------:R-:W-:Y:S01]  /*1af030*/  IMAD.U32 R11, RZ, RZ, UR38 ;  /* 0x00000026ff0b7e24 */ /* 0x000fe2000f8e00ff */
[----:B------:R-:W2:Y:S01]  /*1af040*/  LDCU.64 UR38, c[0x0][0x398] ;  /* 0x00007300ff2677ac */ /* 0x000ea20008000a00 */
[----:B0-----:R-:W-:Y:S01]  /*1af050*/  ISETP.GE.AND P0, PT, R52, UR25, PT ;  /* 0x0000001934007c0c */ /* 0x001fe2000bf06270 */
[----:B------:R-:W-:Y:S01]  /*1af060*/  VIADD R52, R59, 0x4e ;  /* 0x0000004e3b347836 */ /* 0x000fe20000000000 */
[----:B------:R-:W-:Y:S01]  /*1af070*/  LOP3.LUT R0, R0, 0xfff7ffff, RZ, 0xc0, !PT ;  /* 0xfff7ffff00007812 */ /* 0x000fe200078ec0ff */
[----:B------:R0:W-:Y:S01]  /*1af080*/  STL [R1+0x8414], R11 ;  /* 0x0084140b01007387 */ /* 0x0001e20000100800 */
[----:B------:R-:W-:-:S03]  /*1af090*/  UMOV UR25, UR28 ;  /* 0x0000001c00197c82 */ /* 0x000fc60008000000 */
[----:B------:R-:W4:Y:S06]  /*1af0a0*/  LDL.LU R60, [R1] ;  /* 0x00000000013c7983 */ /* 0x000f2c0000300800 */
[----:B------:R-:W-:Y:S02]  /*1af0b0*/  @P0 LOP3.LUT R0, R0, 0x80000, RZ, 0xfc, !PT ;  /* 0x0008000000000812 */ /* 0x000fe400078efcff */
[----:B-1----:R-:W-:Y:S01]  /*1af0c0*/  ISETP.GE.AND P0, PT, R52, UR27, PT ;  /* 0x0000001b34007c0c */ /* 0x002fe2000bf06270 */
[----:B------:R-:W-:Y:S01]  /*1af0d0*/  UMOV UR27, UR29 ;  /* 0x0000001d001b7c82 */ /* 0x000fe20008000000 */
[----:B------:R-:W1:Y:S01]  /*1af0e0*/  LDCU.64 UR28, c[0x0][0x398] ;  /* 0x00007300ff1c77ac */ /* 0x000e620008000a00 */
[----:B------:R-:W-:Y:S01]  /*1af0f0*/  LOP3.LUT R0, R0, 0xfffbffff, RZ, 0xc0, !PT ;  /* 0xfffbffff00007812 */ /* 0x000fe200078ec0ff */
[----:B------:R-:W-:-:S09]  /*1af100*/  VIADD R52, R59, 0x4d ;  /* 0x0000004d3b347836 */ /* 0x000fd20000000000 */
[----:B------:R-:W-:Y:S02]  /*1af110*/  @P0 LOP3.LUT R0, R0, 0x40000, RZ, 0xfc, !PT ;  /* 0x0004000000000812 */ /* 0x000fe400078efcff */
[----:B-1----:R-:W-:Y:S01]  /*1af120*/  ISETP.GE.AND P0, PT, R52, UR29, PT ;  /* 0x0000001d34007c0c */ /* 0x002fe2000bf06270 */
[----:B------:R-:W-:Y:S01]  /*1af130*/  UMOV UR29, UR30 ;  /* 0x0000001e001d7c82 */ /* 0x000fe20008000000 */
[----:B------:R-:W1:Y:S01]  /*1af140*/  LDCU.64 UR30, c[0x0][0x398] ;  /* 0x00007300ff1e77ac */ /* 0x000e620008000a00 */
[----:B------:R-:W-:Y:S01]  /*1af150*/  VIADD R52, R59, 0x4c ;  /* 0x0000004c3b347836 */ /* 0x000fe20000000000 */
[----:B------:R-:W-:-:S09]  /*1af160*/  LOP3.LUT R0, R0, 0xfffdffff, RZ, 0xc0, !PT ;  /* 0xfffdffff00007812 */ /* 0x000fd200078ec0ff */
[----:B------:R-:W-:Y:S02]  /*1af170*/  @P0 LOP3.LUT R0, R0, 0x20000, RZ, 0xfc, !PT ;  /* 0x0002000000000812 */ /* 0x000fe400078efcff */
[----:B-1----:R-:W-:Y:S01]  /*1af180*/  ISETP.GE.AND P0, PT, R52, UR31, PT ;  /* 0x0000001f34007c0c */ /* 0x002fe2000bf06270 */
[----:B------:R-:W-:Y:S01]  /*1af190*/  UMOV UR31, UR32 ;  /* 0x00000020001f7c82 */ /* 0x000fe20008000000 */
[----:B------:R-:W1:Y:S01]  /*1af1a0*/  LDCU.64 UR32, c[0x0][0x398] ;  /* 0x00007300ff2077ac */ /* 0x000e620008000a00 */
[----:B------:R-:W-:Y:S01]  /*1af1b0*/  IMAD.U32 R37, RZ, RZ, UR34 ;  /* 0x00000022ff257e24 */ /* 0x000fe2000f8e00ff */
[----:B------:R-:W-:Y:S01]  /*1af1c0*/  LOP3.LUT R0, R0, 0xfffeffff, RZ, 0xc0, !PT ;  /* 0xfffeffff00007812 */ /* 0x000fe200078ec0ff */
[----:B------:R-:W-:Y:S01]  /*1af1d0*/  VIADD R52, R59, 0x4b ;  /* 0x0000004b3b347836 */ /* 0x000fe20000000000 */
[----:B------:R-:W0:Y:S07]  /*1af1e0*/  LDCU.64 UR34, c[0x0][0x398] ;  /* 0x00007300ff2277ac */ /* 0x000e2e0008000a00 */
[----:B------:R-:W-:-:S02]  /*1af1f0*/  @P0 LOP3.LUT R0, R0, 0x10000, RZ, 0xfc, !PT ;  /* 0x0001000000000812 */ /* 0x000fc400078efcff */
[----:B-1----:R-:W-:Y:S01]  /*1af200*/  ISETP.GE.AND P0, PT, R52, UR33, PT ;  /* 0x0000002134007c0c */ /* 0x002fe2000bf06270 */
[----:B------:R-:W-:Y:S01]  /*1af210*/  VIADD R52, R59, 0x4a ;  /* 0x0000004a3b347836 */ /* 0x000fe20000000000 */
[----:B------:R-:W-:-:S11]  /*1af220*/  LOP3.LUT R0, R0, 0xffff7fff, RZ, 0xc0, !PT ;  /* 0xffff7fff00007812 */ /* 0x000fd600078ec0ff */
[----:B------:R-:W-:Y:S02]  /*1af230*/  @P0 LOP3.LUT R0, R0, 0x8000, RZ, 0xfc, !PT ;  /* 0x0000800000000812 */ /* 0x000fe400078efcff */
[----:B0-----:R-:W-:Y:S01]  /*1af240*/  ISETP.GE.AND P0, PT, R52, UR35, PT ;  /* 0x0000002334007c0c */ /* 0x001fe2000bf06270 */
[----:B------:R-:W-:Y:S01]  /*1af250*/  VIADD R52, R59, 0x49 ;  /* 0x000000493b347836 */ /* 0x000fe20000000000 */
[----:B------:R-:W-:Y:S01]  /*1af260*/  LOP3.LUT R0, R0, 0xffffbfff, RZ, 0xc0, !PT ;  /* 0xffffbfff00007812 */ /* 0x000fe200078ec0ff */
[----:B------:R-:W-:Y:S01]  /*1af270*/  IMAD.U32 R39, RZ, RZ, UR40 ;  /* 0x00000028ff277e24 */ /* 0x000fe2000f8e00ff */
[----:B------:R-:W0:Y:S09]  /*1af280*/  LDCU.64 UR40, c[0x0][0x398] ;  /* 0x00007300ff2877ac */ /* 0x000e320008000a00 */
[----:B------:R-:W-:-:S02]  /*1af290*/  @P0 LOP3.LUT R0, R0, 0x4000, RZ, 0xfc, !PT ;  /* 0x0000400000000812 */ /* 0x000fc400078efcff */
[----:B------:R-:W-:Y:S01]  /*1af2a0*/  ISETP.GE.AND P0, PT, R52, UR37, PT ;  /* 0x0000002534007c0c */ /* 0x000fe2000bf06270 */
[----:B------:R-:W-:Y:S01]  /*1af2b0*/  VIADD R52, R59, 0x48 ;  /* 0x000000483b347836 */ /* 0x000fe20000000000 */
[----:B------:R-:W-:-:S11]  /*1af2c0*/  LOP3.LUT R0, R0, 0xffffdfff, RZ, 0xc0, !PT ;  /* 0xffffdfff00007812 */ /* 0x000fd600078ec0ff */
[----:B------:R-:W-:Y:S02]  /*1af2d0*/  @P0 LOP3.LUT R0, R0, 0x2000, RZ, 0xfc, !PT ;  /* 0x0000200000000812 */ /* 0x000fe400078efcff */
[----:B--2---:R-:W-:Y:S01]  /*1af2e0*/  ISETP.GE.AND P0, PT, R52, UR39, PT ;  /* 0x0000002734007c0c */ /* 0x004fe2000bf06270 */
[----:B------:R-:W-:Y:S01]  /*1af2f0*/  VIADD R52, R59, 0x47 ;  /* 0x000000473b347836 */ /* 0x000fe20000000000 */
[----:B------:R-:W-:-:S11]  /*1af300*/  LOP3.LUT R0, R0, 0xffffefff, RZ, 0xc0, !PT ;  /* 0xffffefff00007812 */ /* 0x000fd600078ec0ff */
[----:B------:R-:W-:Y:S02]  /*1af310*/  @P0 LOP3.LUT R0, R0, 0x1000, RZ, 0xfc, !PT ;  /* 0x0000100000000812 */ /* 0x000fe400078efcff */
[----:B0-----:R-:W-:Y:S01]  /*1af320*/  ISETP.GE.AND P0, PT, R52, UR41, PT ;  /* 0x0000002934007c0c */ /* 0x001fe2000bf06270 */
[----:B------:R-:W-:Y:S01]  /*1af330*/  VIADD R52, R59, 0x46 ;  /* 0x000000463b347836 */ /* 0x000fe20000000000 */
[----:B------:R-:W-:-:S11]  /*1af340*/  LOP3.LUT R0, R0, 0xfffff7ff, RZ, 0xc0, !PT ;  /* 0xfffff7ff00007812 */ /* 0x000fd600078ec0ff */
[----:B------:R-:W-:Y:S02]  /*1af350*/  @P0 LOP3.LUT R0, R0, 0x800, RZ, 0xfc, !PT ;  /* 0x0000080000000812 */ /* 0x000fe400078efcff */
[----:B---3--:R-:W-:Y:S01]  /*1af360*/  ISETP.GE.AND P0, PT, R52, UR43, PT ;  /* 0x0000002b34007c0c */ /* 0x008fe2000bf06270 */
[----:B------:R-:W-:Y:S01]  /*1af370*/  VIADD R52, R59, 0x45 ;  /* 0x000000453b347836 */ /* 0x000fe20000000000 */
[----:B------:R-:W-:-:S11]  /*1af380*/  LOP3.LUT R0, R0, 0xfffffbff, RZ, 0xc0, !PT ;  /* 0xfffffbff00007812 */ /* 0x000fd600078ec0ff */
[----:B------:R-:W-:Y:S02]  /*1af390*/  @P0 LOP3.LUT R0, R0, 0x400, RZ, 0xfc, !PT ;  /* 0x0000040000000812 */ /* 0x000fe400078efcff */
[----:B------:R-:W-:Y:S01]  /*1af3a0*/  ISETP.GE.AND P0, PT, R52, UR45, PT ;  /* 0x0000002d34007c0c */ /* 0x000fe2000bf06270 */
[----:B------:R-:W-:Y:S01]  /*1af3b0*/  VIADD R52, R59, 0x44 ;  /* 0x000000443b347836 */ /* 0x000fe20000000000 */
[----:B------:R-:W-:-:S11]  /*1af3c0*/  LOP3.LUT R0, R0, 0xfffffdff, RZ, 0xc0, !PT ;  /* 0xfffffdff00007812 */ /* 0x000fd600078ec0ff */
[----:B------:R-:W-:Y:S02]  /*1af3d0*/  @P0 LOP3.LUT R0, R0, 0x200, RZ, 0xfc, !PT ;  /* 0x0000020000000812 */ /* 0x000fe400078efcff */
[----:B----4-:R-:W-:Y:S01]  /*1af3e0*/  ISETP.GE.AND P0, PT, R52, UR47, PT ;  /* 0x0000002f34007c0c */ /* 0x010fe2000bf06270 */
[----:B------:R-:W-:Y:S01]  /*1af3f0*/  VIADD R52, R59, 0x43 ;  /* 0x000000433b347836 */ /* 0x000fe20000000000 */
[----:B------:R-:W-:-:S11]  /*1af400*/  LOP3.LUT R0, R0, 0xfffffeff, RZ, 0xc0, !PT ;  /* 0xfffffeff00007812 */ /* 0x000fd600078ec0ff */
[----:B------:R-:W-:Y:S02]  /*1af410*/  @P0 LOP3.LUT R0, R0, 0x100, RZ, 0xfc, !PT ;  /* 0x0000010000000812 */ /* 0x000fe400078efcff */
[----:B------:R-:W-:Y:S01]  /*1af420*/  ISETP.GE.AND P0, PT, R52, UR49, PT ;  /* 0x0000003134007c0c */ /* 0x000fe2000bf06270 */
        /* <DEDUP_REMOVED lines=9> */
[----:B------:R-:W-:Y:S01]  /*1af4c0*/  ISETP.GE.AND P0, PT, R52, UR53, PT ;  /* 0x0000003534007c0c */ /* 0x000fe2000bf06270 */
[----:B------:R-:W-:Y:S01]  /*1af4d0*/  VIADD R52, R59, 0x40 ;  /* 0x000000403b347836 */ /* 0x000fe20000000000 */
[----:B------:R-:W-:-:S11]  /*1af4e0*/  LOP3.LUT R0, R0, 0xffffffdf, RZ, 0xc0, !PT ;  /* 0xffffffdf00007812 */ /* 0x000fd600078ec0ff */
[----:B------:R-:W-:Y:S02]  /*1af4f0*/  @P0 LOP3.LUT R0, R0, 0x20, RZ, 0xfc, !PT ;  /* 0x0000002000000812 */ /* 0x000fe400078efcff */
[----:B0-----:R-:W-:Y:S01]  /*1af500*/  ISETP.GE.AND P0, PT, R52, UR55, PT ;  /* 0x0000003734007c0c */ /* 0x001fe2000bf06270 */
[----:B------:R-:W-:Y:S01]  /*1af510*/  VIADD R52, R59, 0x3f ;  /* 0x0000003f3b347836 */ /* 0x000fe20000000000 */
[----:B------:R-:W-:-:S11]  /*1af520*/  LOP3.LUT R0, R0, 0xffffffef, RZ, 0xc0, !PT ;  /* 0xffffffef00007812 */ /* 0x000fd600078ec0ff */
[----:B------:R-:W-:Y:S02]  /*1af530*/  @P0 LOP3.LUT R0, R0, 0x10, RZ, 0xfc, !PT ;  /* 0x0000001000000812 */ /* 0x000fe400078efcff */
[----:B------:R-:W-:Y:S01]  /*1af540*/  ISETP.GE.AND P0, PT, R52, UR57, PT ;  /* 0x0000003934007c0c */ /* 0x000fe2000bf06270 */
[----:B------:R-:W-:Y:S01]  /*1af550*/  VIADD R52, R59, 0x3e ;  /* 0x0000003e3b347836 */ /* 0x000fe20000000000 */
[----:B------:R-:W-:Y:S01]  /*1af560*/  LOP3.LUT R0, R0, 0xfffffff7, RZ, 0xc0, !PT ;  /* 0xfffffff700007812 */ /* 0x000fe200078ec0ff */
[----:B------:R-:W-:-:S10]  /*1af570*/  UMOV UR41, UR60 ;  /* 0x0000003c00297c82 */ /* 0x000fd40008000000 */
[----:B------:R-:W-:Y:S02]  /*1af580*/  @P0 LOP3.LUT R0, R0, 0x8, RZ, 0xfc, !PT ;  /* 0x0000000800000812 */ /* 0x000fe400078efcff */
[----:B------:R-:W-:Y:S01]  /*1af590*/  ISETP.GE.AND P0, PT, R52, UR59, PT ;  /* 0x0000003b34007c0c */ /* 0x000fe2000bf06270 */
[----:B------:R-:W-:Y:S01]  /*1af5a0*/  UMOV UR59, UR31 ;  /* 0x0000001f003b7c82 */ /* 0x000fe20008000000 */
[----:B------:R-:W-:Y:S01]  /*1af5b0*/  UMOV UR31, UR23 ;  /* 0x00000017001f7c82 */ /* 0x000fe20008000000 */
[----:B------:R-:W-:Y:S01]  /*1af5c0*/  UMOV UR23, UR61 ;  /* 0x0000003d00177c82 */ /* 0x000fe20008000000 */
[----:B------:R-:W0:Y:S01]  /*1af5d0*/  LDCU.64 UR60, c[0x0][0x398] ;  /* 0x00007300ff3c77ac */ /* 0x000e220008000a00 */
[----:B------:R-:W-:Y:S01]  /*1af5e0*/  LOP3.LUT R0, R0, 0xfffffffb, RZ, 0xc0, !PT ;  /* 0xfffffffb00007812 */ /* 0x000fe200078ec0ff */
[C---:B------:R-:W-:Y:S01]  /*1af5f0*/  VIADD R52, R59.reuse, 0x3d ;  /* 0x0000003d3b347836 */ /* 0x040fe20000000000 */
[----:B------:R-:W-:Y:S01]  /*1af600*/  UMOV UR47, UR19 ;  /* 0x00000013002f7c82 */ /* 0x000fe20008000000 */
[----:B------:R-:W-:Y:S01]  /*1af610*/  UMOV UR49, UR63 ;  /* 0x0000003f00317c82 */ /* 0x000fe20008000000 */
[----:B------:R-:W-:Y:S01]  /*1af620*/  UMOV UR19, UR62 ;  /* 0x0000003e00137c82 */ /* 0x000fe20008000000 */
[----:B------:R-:W1:Y:S03]  /*1af630*/  LDCU.64 UR62, c[0x0][0x398] ;  /* 0x00007300ff3e77ac */ /* 0x000e660008000a00 */
[----:B------:R-:W-:Y:S01]  /*1af640*/  @P0 LOP3.LUT R0, R0, 0x4, RZ, 0xfc, !PT ;  /* 0x0000000400000812 */ /* 0x000fe200078efcff */
[----:B------:R-:W-:Y:S01]  /*1af650*/  UMOV UR45, UR65 ;  /* 0x00000041002d7c82 */ /* 0x000fe20008000000 */
[----:B------:R-:W-:Y:S01]  /*1af660*/  UMOV UR51, UR64 ;  /* 0x0000004000337c82 */ /* 0x000fe20008000000 */
[----:B------:R-:W2:Y:S01]  /*1af670*/  LDCU.64 UR64, c[0x0][0x398] ;  /* 0x00007300ff4077ac */ /* 0x000ea20008000a00 */
[----:B0-----:R-:W-:Y:S01]  /*1af680*/  ISETP.GE.AND P0, PT, R52, UR61, PT ;  /* 0x0000003d34007c0c */ /* 0x001fe2000bf06270 */
[----:B------:R-:W-:Y:S01]  /*1af690*/  UMOV UR35, UR67 ;  /* 0x0000004300237c82 */ /* 0x000fe20008000000 */
[----:B------:R-:W-:Y:S01]  /*1af6a0*/  UMOV UR43, UR66 ;  /* 0x00000042002b7c82 */ /* 0x000fe20008000000 */
[----:B------:R-:W0:Y:S01]  /*1af6b0*/  LDCU.64 UR66, c[0x0][0x398] ;  /* 0x00007300ff4277ac */ /* 0x000e220008000a00 */
[----:B------:R-:W-:Y:S01]  /*1af6c0*/  VIADD R52, R59, 0x3c ;  /* 0x0000003c3b347836 */ /* 0x000fe20000000000 */
[----:B------:R-:W-:Y:S01]  /*1af6d0*/  LOP3.LUT R0, R0, 0xfffffffd, RZ, 0xc0, !PT ;  /* 0xfffffffd00007812 */ /* 0x000fe200078ec0ff */
[----:B------:R-:W-:Y:S01]  /*1af6e0*/  UMOV UR57, UR69 ;  /* 0x0000004500397c82 */ /* 0x000fe20008000000 */
[----:B------:R-:W-:Y:S01]  /*1af6f0*/  UMOV UR55, UR68 ;  /* 0x0000004400377c82 */ /* 0x000fe20008000000 */
[----:B------:R-:W3:Y:S05]  /*1af700*/  LDCU.64 UR68, c[0x0][0x398] ;  /* 0x00007300ff4477ac */ /* 0x000eea0008000a00 */
[----:B------:R-:W-:-:S02]  /*1af710*/  @P0 LOP3.LUT R0, R0, 0x2, RZ, 0xfc, !PT ;  /* 0x0000000200000812 */ /* 0x000fc400078efcff */
[----:B-1----:R-:W-:Y:S01]  /*1af720*/  ISETP.GE.AND P0, PT, R52, UR63, PT ;  /* 0x0000003f34007c0c */ /* 0x002fe2000bf06270 */
[C---:B------:R-:W-:Y:S01]  /*1af730*/  VIADD R52, R59.reuse, 0x3b ;  /* 0x0000003b3b347836 */ /* 0x040fe20000000000 */
[----:B------:R-:W-:Y:S01]  /*1af740*/  UMOV UR39, UR13 ;  /* 0x0000000d00277c82 */ /* 0x000fe20008000000 */
[----:B------:R-:W-:Y:S01]  /*1af750*/  UMOV UR13, UR71 ;  /* 0x00000047000d7c82 */ /* 0x000fe20008000000 */
[----:B------:R-:W-:Y:S01]  /*1af760*/  UMOV UR37, UR70 ;  /* 0x0000004600257c82 */ /* 0x000fe20008000000 */
[----:B------:R-:W1:Y:S01]  /*1af770*/  LDCU.64 UR70, c[0x0][0x398] ;  /* 0x00007300ff4677ac */ /* 0x000e620008000a00 */
[----:B--2---:R-:W-:Y:S01]  /*1af780*/  ISETP.GE.AND P1, PT, R52, UR65, PT ;  /* 0x0000004134007c0c */ /* 0x004fe2000bf26270 */
[C---:B------:R-:W-:Y:S01]  /*1af790*/  VIADD R52, R59.reuse, 0x3a ;  /* 0x0000003a3b347836 */ /* 0x040fe20000000000 */
[----:B------:R-:W-:Y:S01]  /*1af7a0*/  UMOV UR33, UR29 ;  /* 0x0000001d00217c82 */ /* 0x000fe20008000000 */
[----:B------:R-:W-:Y:S01]  /*1af7b0*/  UMOV UR29, UR27 ;  /* 0x0000001b001d7c82 */ /* 0x000fe20008000000 */
[----:B------:R-:W-:Y:S01]  /*1af7c0*/  UMOV UR53, UR9 ;  /* 0x0000000900357c82 */ /* 0x000fe20008000000 */
[----:B------:R-:W-:Y:S01]  /*1af7d0*/  UMOV UR27, UR7 ;  /* 0x00000007001b7c82 */ /* 0x000fe20008000000 */
[----:B------:R-:W-:Y:S01]  /*1af7e0*/  UMOV UR7, UR73 ;  /* 0x0000004900077c82 */ /* 0x000fe20008000000 */
[----:B------:R-:W-:Y:S01]  /*1af7f0*/  UMOV UR9, UR72 ;  /* 0x0000004800097c82 */ /* 0x000fe20008000000 */
[----:B0-----:R-:W-:Y:S01]  /*1af800*/  ISETP.GE.AND P2, PT, R52, UR67, PT ;  /* 0x0000004334007c0c */ /* 0x001fe2000bf46270 */
[----:B------:R-:W0:Y:S01]  /*1af810*/  LDCU.64 UR72, c[0x0][0x398] ;  /* 0x00007300ff4877ac */ /* 0x000e220008000a00 */
[----:B------:R-:W-:Y:S01]  /*1af820*/  VIADD R52, R59, 0x39 ;  /* 0x000000393b347836 */ /* 0x000fe20000000000 */
[----:B------:R-:W-:-:S04]  /*1af830*/  LOP3.LUT R60, R60, 0xfffdffff, RZ, 0xc0, !PT ;  /* 0xfffdffff3c3c7812 */ /* 0x000fc800078ec0ff */
[----:B---3--:R-:W-:Y:S01]  /*1af840*/  ISETP.GE.AND P3, PT, R52, UR69, PT ;  /* 0x0000004534007c0c */ /* 0x008fe2000bf66270 */
[----:B------:R-:W-:Y:S01]  /*1af850*/  VIADD R52, R59, 0x38 ;  /* 0x000000383b347836 */ /* 0x000fe20000000000 */
[----:B------:R-:W-:-:S04]  /*1af860*/  @P1 LOP3.LUT R60, R60, 0x20000, RZ, 0xfc, !PT ;  /* 0x000200003c3c1812 */ /* 0x000fc800078efcff */
[----:B-1----:R-:W-:Y:S01]  /*1af870*/  ISETP.GE.AND P4, PT, R52, UR71, PT ;  /* 0x0000004734007c0c */ /* 0x002fe2000bf86270 */
[----:B------:R-:W-:Y:S01]  /*1af880*/  VIADD R52, R59, 0x37 ;  /* 0x000000373b347836 */ /* 0x000fe20000000000 */
[----:B------:R-:W-:Y:S01]  /*1af890*/  LOP3.LUT R60, R60, 0xfffeffff, RZ, 0xc0, !PT ;  /* 0xfffeffff3c3c7812 */ /* 0x000fe200078ec0ff */
[----:B------:R-:W-:-:S03]  /*1af8a0*/  UMOV UR65, UR47 ;  /* 0x0000002f00417c82 */ /* 0x000fc60008000000 */
[----:B0-----:R-:W-:Y:S01]  /*1af8b0*/  ISETP.GE.AND P5, PT, R52, UR73, PT ;  /* 0x0000004934007c0c */ /* 0x001fe2000bfa6270 */
[----:B------:R-:W-:Y:S01]  /*1af8c0*/  UMOV UR73, UR57 ;  /* 0x0000003900497c82 */ /* 0x000fe20008000000 */
[----:B------:R-:W-:Y:S01]  /*1af8d0*/  @P2 LOP3.LUT R60, R60, 0x10000, RZ, 0xfc, !PT ;  /* 0x000100003c3c2812 */ /* 0x000fe200078efcff */
[----:B------:R-:W-:Y:S01]  /*1af8e0*/  UMOV UR57, UR55 ;  /* 0x0000003700397c82 */ /* 0x000fe20008000000 */
[----:B------:R-:W-:Y:S01]  /*1af8f0*/  UMOV UR55, UR53 ;  /* 0x0000003500377c82 */ /* 0x000fe20008000000 */
[----:B------:R-:W-:Y:S01]  /*1af900*/  UMOV UR53, UR75 ;  /* 0x0000004b00357c82 */ /* 0x000fe20008000000 */
[----:B------:R-:W-:Y:S01]  /*1af910*/  UMOV UR47, UR74 ;  /* 0x0000004a002f7c82 */ /* 0x000fe20008000000 */
[----:B------:R-:W0:Y:S01]  /*1af920*/  LDCU.64 UR74, c[0x0][0x398] ;  /* 0x00007300ff4a77ac */ /* 0x000e220008000a00 */
[----:B------:R-:W-:-:S04]  /*1af930*/  LOP3.LUT R60, R60, 0xfffbffff, RZ, 0xc0, !PT ;  /* 0xfffbffff3c3c7812 */ /* 0x000fc800078ec0ff */
[----:B------:R-:W-:-:S04]  /*1af940*/  @P3 LOP3.LUT R60, R60, 0x40000, RZ, 0xfc, !PT ;  /* 0x000400003c3c3812 */ /* 0x000fc800078efcff */
[----:B------:R-:W-:Y:S01]  /*1af950*/  LOP3.LUT R60, R60, 0xfff7ffff, RZ, 0xc0, !PT ;  /* 0xfff7ffff3c3c7812 */ /* 0x000fe200078ec0ff */
[----:B------:R-:W-:-:S03]  /*1af960*/  VIADD R52, R59, 0x36 ;  /* 0x000000363b347836 */ /* 0x000fc60000000000 */
[----:B------:R-:W-:-:S05]  /*1af970*/  @P4 LOP3.LUT R60, R60, 0x80000, RZ, 0xfc, !PT ;  /* 0x000800003c3c4812 */ /* 0x000fca00078efcff */
[----:B------:R-:W-:Y:S01]  /*1af980*/  STL [R1], R60 ;  /* 0x0000003c01007387 */ /* 0x000fe20000100800 */
[----:B0-----:R-:W-:Y:S02]  /*1af990*/  ISETP.GE.AND P6, PT, R52, UR75, PT ;  /* 0x0000004b34007c0c */ /* 0x001fe4000bfc6270 */
[----:B------:R-:W-:Y:S01]  /*1af9a0*/  IADD3 R52, P3, PT, R58, R18, RZ ;  /* 0x000000123a347210 */ /* 0x000fe20007f7e0ff */
[----:B------:R-:W2:Y:S01]  /*1af9b0*/  LDL R56, [R1+0x3980] ;  /* 0x0039800001387983 */ /* 0x000ea20000100800 */
[----:B------:R-:W-:-:S03]  /*1af9c0*/  VIADD R11, R59, 0x35 ;  /* 0x000000353b0b7836 */ /* 0x000fc60000000000 */
[----:B------:R-:W-:Y:S01]  /*1af9d0*/  IMAD.X R53, R57, 0x1, R17, P3 ;  /* 0x0000000139357824 */ /* 0x000fe200018e0611 */
[----:B------:R-:W3:Y:S04]  /*1af9e0*/  LDL R55, [R1+0x3984] ;  /* 0x0039840001377983 */ /* 0x000ee80000100800 */
[----:B------:R-:W4:Y:S04]  /*1af9f0*/  LDL R59, [R1+0x3968] ;  /* 0x00396800013b7983 */ /* 0x000f280000100800 */
[----:B------:R0:W-:Y:S02]  /*1afa00*/  STL.64 [R1+0x810], R52 ;  /* 0x0008103401007387 */ /* 0x0001e40000100a00 */
[----:B0-----:R-:W-:-:S05]  /*1afa10*/  IADD3 R52, P3, PT, R58, R10, RZ ;  /* 0x0000000a3a347210 */ /* 0x001fca0007f7e0ff */
[----:B------:R-:W-:-:S05]  /*1afa20*/  IMAD.X R53, R57, 0x1, R9, P3 ;  /* 0x0000000139357824 */ /* 0x000fca00018e0609 */
[----:B------:R0:W-:Y:S01]  /*1afa30*/  STL.64 [R1+0x818], R52 ;  /* 0x0008183401007387 */ /* 0x0001e20000100a00 */
[----:B------:R-:W-:-:S03]  /*1afa40*/  UMOV UR69, UR31 ;  /* 0x0000001f00457c82 */ /* 0x000fc60008000000 */
[----:B0-----:R-:W4:Y:S01]  /*1afa50*/  LDL.LU.64 R52, [R1+0x8430] ;  /* 0x0084300001347983 */ /* 0x001f220000300a00 */
[----:B------:R-:W-:Y:S01]  /*1afa60*/  UMOV UR61, UR77 ;  /* 0x0000004d003d7c82 */ /* 0x000fe20008000000 */
[----:B------:R-:W-:Y:S01]  /*1afa70*/  UMOV UR31, UR76 ;  /* 0x0000004c001f7c82 */ /* 0x000fe20008000000 */
[----:B------:R-:W0:Y:S01]  /*1afa80*/  LDCU.64 UR76, c[0x0][0x398] ;  /* 0x00007300ff4c77ac */ /* 0x000e220008000a00 */
[----:B------:R-:W-:-:S04]  /*1afa90*/  LOP3.LUT R0, R0, 0xfffffffe, RZ, 0xc0, !PT ;  /* 0xfffffffe00007812 */ /* 0x000fc800078ec0ff */
[----:B------:R-:W-:Y:S02]  /*1afaa0*/  @P0 LOP3.LUT R0, R0, 0x1, RZ, 0xfc, !PT ;  /* 0x0000000100000812 */ /* 0x000fe400078efcff */
[----:B0-----:R-:W-:Y:S02]  /*1afab0*/  ISETP.GE.AND P0, PT, R11, UR77, PT ;  /* 0x0000004d0b007c0c */ /* 0x001fe4000bf06270 */
[----:B------:R-:W4:Y:S04]  /*1afac0*/  LDL.LU R11, [R1+0xd4] ;  /* 0x0000d400010b7983 */ /* 0x000f280000300800 */
[----:B------:R-:W4:Y:S04]  /*1afad0*/  LDL R58, [R1+0x3978] ;  /* 0x00397800013a7983 */ /* 0x000f280000100800 */
[----:B------:R-:W4:Y:S01]  /*1afae0*/  LDL R57, [R1+0x397c] ;  /* 0x00397c0001397983 */ /* 0x000f220000100800 */
[----:B------:R-:W-:Y:S01]  /*1afaf0*/  LOP3.LUT P1, RZ, R8, 0x10000, RZ, 0xc0, !PT ;  /* 0x0001000008ff7812 */ /* 0x000fe2000782c0ff */
[----:B------:R-:W-:Y:S01]  /*1afb00*/  UMOV UR71, UR13 ;  /* 0x0000000d00477c82 */ /* 0x000fe20008000000 */
[----:B------:R-:W3:Y:S01]  /*1afb10*/  LDCU UR13, c[0x0][0x398] ;  /* 0x00007300ff0d77ac */ /* 0x000ee20008000800 */
[----:B------:R-:W-:Y:S01]  /*1afb20*/  UMOV UR77, UR11 ;  /* 0x0000000b004d7c82 */ /* 0x000fe20008000000 */
[----:B------:R-:W4:Y:S01]  /*1afb30*/  LDCU UR11, c[0x0][0x398] ;  /* 0x00007300ff0b77ac */ /* 0x000f220008000800 */
[----:B------:R-:W-:-:S02]  /*1afb40*/  ISETP.LT.AND P4, PT, R54, UR14, !P1 ;  /* 0x0000000e36007c0c */ /* 0x000fc4000cf81270 */
[----:B------:R-:W-:Y:S01]  /*1afb50*/  LOP3.LUT R7, R7, 0xfffffffb, RZ, 0xc0, !PT ;  /* 0xfffffffb07077812 */ /* 0x000fe200078ec0ff */
[----:B------:R-:W-:Y:S01]  /*1afb60*/  UMOV UR67, UR51 ;  /* 0x0000003300437c82 */ /* 0x000fe20008000000 */
[----:B------:R-:W-:Y:S01]  /*1afb70*/  UMOV UR51, UR9 ;  /* 0x0000000900337c82 */ /* 0x000fe20008000000 */
[----:B------:R-:W0:Y:S01]  /*1afb80*/  LDCU UR9, c[0x0][0x398] ;  /* 0x00007300ff0977ac */ /* 0x000e220008000800 */
[----:B------:R-:W-:Y:S01]  /*1afb90*/  UMOV UR63, UR49 ;  /* 0x00000031003f7c82 */ /* 0x000fe20008000000 */
[----:B------:R-:W-:Y:S01]  /*1afba0*/  UMOV UR49, UR7 ;  /* 0x0000000700317c82 */ /* 0x000fe20008000000 */
[----:B------:R-:W1:Y:S01]  /*1afbb0*/  LDCU UR7, c[0x0][0x398] ;  /* 0x00007300ff0777ac */ /* 0x000e620008000800 */
[----:B------:R-:W-:Y:S01]  /*1afbc0*/  LOP3.LUT R51, R51, 0x7fffffff, RZ, 0xc0, !PT ;  /* 0x7fffffff33337812 */ /* 0x000fe200078ec0ff */
[----:B------:R-:W-:Y:S01]  /*1afbd0*/  UMOV UR75, UR57 ;  /* 0x00000039004b7c82 */ /* 0x000fe20008000000 */
[----:B------:R-:W-:Y:S01]  /*1afbe0*/  UMOV UR57, UR41 ;  /* 0x0000002900397c82 */ /* 0x000fe20008000000 */
[----:B------:R-:W-:Y:S01]  /*1afbf0*/  UMOV UR41, UR15 ;  /* 0x0000000f00297c82 */ /* 0x000fe20008000000 */
[----:B------:R-:W0:Y:S01]  /*1afc00*/  LDCU UR15, c[0x0][0x398] ;  /* 0x00007300ff0f77ac */ /* 0x000e220008000800 */
[----:B------:R-:W-:Y:S01]  /*1afc10*/  LOP3.LUT P2, RZ, R8, 0x8000, RZ, 0xc0, !PT ;  /* 0x0000800008ff7812 */ /* 0x000fe2000784c0ff */
[----:B------:R-:W0:Y:S01]  /*1afc20*/  LDCU UR14, c[0x0][0x398] ;  /* 0x00007300ff0e77ac */ /* 0x000e220008000800 */
[----:B--2---:R-:W-:Y:S01]  /*1afc30*/  ISETP.LT.AND P3, PT, R56, UR10, !P1 ;  /* 0x0000000a38007c0c */ /* 0x004fe2000cf61270 */
[----:B------:R-:W2:-:S12]  /*1afc40*/  LDCU UR10, c[0x0][0x398] ;  /* 0x00007300ff0a77ac */ /* 0x000e980008000800 */
[----:B------:R-:W-:Y:S02]  /*1afc50*/  @P3 LOP3.LUT R7, R7, 0x4, RZ, 0xfc, !PT ;  /* 0x0000000407073812 */ /* 0x000fe400078efcff */
[----:B---3--:R-:W-:Y:S01]  /*1afc60*/  ISETP.LT.AND P3, PT, R55, UR13, !P1 ;  /* 0x0000000d37007c0c */ /* 0x008fe2000cf61270 */
[----:B------:R-:W3:Y:S01]  /*1afc70*/  LDCU UR13, c[0x0][0x398] ;  /* 0x00007300ff0d77ac */ /* 0x000ee20008000800 */
[----:B------:R-:W-:-:S04]  /*1afc80*/  LOP3.LUT R7, R7, 0xfffffffe, RZ, 0xc0, !PT ;  /* 0xfffffffe07077812 */ /* 0x000fc800078ec0ff */
[----:B------:R-:W-:-:S04]  /*1afc90*/  @P4 LOP3.LUT R7, R7, 0x1, RZ, 0xfc, !PT ;  /* 0x0000000107074812 */ /* 0x000fc800078efcff */
[----:B------:R-:W-:-:S04]  /*1afca0*/  LOP3.LUT R7, R7, 0xfffffffd, RZ, 0xc0, !PT ;  /* 0xfffffffd07077812 */ /* 0x000fc800078ec0ff */
[----:B------:R-:W-:Y:S02]  /*1afcb0*/  @P3 LOP3.LUT R7, R7, 0x2, RZ, 0xfc, !PT ;  /* 0x0000000207073812 */ /* 0x000fe400078efcff */
[----:B----4-:R-:W-:Y:S01]  /*1afcc0*/  ISETP.LT.AND P4, PT, R53, UR11, !P1 ;  /* 0x0000000b35007c0c */ /* 0x010fe2000cf81270 */
[----:B------:R-:W4:Y:S01]  /*1afcd0*/  LDCU UR11, c[0x0][0x398] ;  /* 0x00007300ff0b77ac */ /* 0x000f220008000800 */
[----:B0-----:R-:W-:Y:S02]  /*1afce0*/  ISETP.LT.AND P3, PT, R52, UR9, !P1 ;  /* 0x0000000934007c0c */ /* 0x001fe4000cf61270 */
[----:B-1----:R-:W-:Y:S01]  /*1afcf0*/  ISETP.LT.AND P1, PT, R59, UR7, !P1 ;  /* 0x000000073b007c0c */ /* 0x002fe2000cf21270 */
[----:B------:R-:W0:Y:S01]  /*1afd00*/  LDCU UR9, c[0x0][0x398] ;  /* 0x00007300ff0977ac */ /* 0x000e220008000800 */
[----:B------:R-:W1:Y:S07]  /*1afd10*/  LDCU UR7, c[0x0][0x398] ;  /* 0x00007300ff0777ac */ /* 0x000e6e0008000800 */
        /* <DEDUP_REMOVED lines=18> */
[----:B------:R-:W-:Y:S02]  /*1afe40*/  @P3 LOP3.LUT R51, R51, 0x8000000, RZ, 0xfc, !PT ;  /* 0x0800000033333812 */ /* 0x000fe400078efcff */
[----:B----4-:R-:W-:Y:S01]  /*1afe50*/  ISETP.LT.AND P3, PT, R55, UR11, !P2 ;  /* 0x0000000b37007c0c */ /* 0x010fe2000d761270 */
[----:B------:R-:W4:Y:S01]  /*1afe60*/  LDCU UR11, c[0x0][0x398] ;  /* 0x00007300ff0b77ac */ /* 0x000f220008000800 */
[----:B------:R-:W-:-:S04]  /*1afe70*/  LOP3.LUT R51, R51, 0xfbffffff, RZ, 0xc0, !PT ;  /* 0xfbffffff33337812 */ /* 0x000fc800078ec0ff */
[----:B------:R-:W-:Y:S02]  /*1afe80*/  @P4 LOP3.LUT R51, R51, 0x4000000, RZ, 0xfc, !PT ;  /* 0x0400000033334812 */ /* 0x000fe400078efcff */
[----:B--2---:R-:W-:Y:S01]  /*1afe90*/  ISETP.LT.AND P4, PT, R53, UR10, !P2 ;  /* 0x0000000a35007c0c */ /* 0x004fe2000d781270 */
[----:B------:R-:W2:Y:S01]  /*1afea0*/  LDCU UR10, c[0x0][0x398] ;  /* 0x00007300ff0a77ac */ /* 0x000ea20008000800 */
[----:B------:R-:W-:-:S04]  /*1afeb0*/  LOP3.LUT R51, R51, 0xfdffffff, RZ, 0xc0, !PT ;  /* 0xfdffffff33337812 */ /* 0x000fc800078ec0ff */
[----:B------:R-:W-:Y:S02]  /*1afec0*/  @P3 LOP3.LUT R51, R51, 0x2000000, RZ, 0xfc, !PT ;  /* 0x0200000033333812 */ /* 0x000fe400078efcff */
[----:B0-----:R-:W-:Y:S01]  /*1afed0*/  ISETP.LT.AND P3, PT, R52, UR9, !P2 ;  /* 0x0000000934007c0c */ /* 0x001fe2000d761270 */
[----:B------:R-:W0:Y:S01]  /*1afee0*/  LDCU UR9, c[0x0][0x398] ;  /* 0x00007300ff0977ac */ /* 0x000e220008000800 */
[----:B------:R-:W-:-:S04]  /*1afef0*/  LOP3.LUT R51, R51, 0xff7fffff, RZ, 0xc0, !PT ;  /* 0xff7fffff33337812 */ /* 0x000fc800078ec0ff */
[----:B------:R-:W-:Y:S02]  /*1aff00*/  @P4 LOP3.LUT R51, R51, 0x800000, RZ, 0xfc, !PT ;  /* 0x0080000033334812 */ /* 0x000fe400078efcff */
[----:B-1----:R-:W-:Y:S01]  /*1aff10*/  ISETP.LT.AND P2, PT, R59, UR7, !P2 ;  /* 0x000000073b007c0c */ /* 0x002fe2000d741270 */
[----:B------:R-:W1:Y:S01]  /*1aff20*/  LDCU UR7, c[0x0][0x398] ;  /* 0x00007300ff0777ac */ /* 0x000e620008000800 */
[----:B------:R-:W-:Y:S02]  /*1aff30*/  LOP3.LUT R51, R51, 0xffbfffff, RZ, 0xc0, !PT ;  /* 0xffbfffff33337812 */ /* 0x000fe400078ec0ff */
[----:B------:R-:W-:Y:S02]  /*1aff40*/  LOP3.LUT P1, RZ, R8, 0x4000, RZ, 0xc0, !PT ;  /* 0x0000400008ff7812 */ /* 0x000fe4000782c0ff */
        /* <DEDUP_REMOVED lines=89> */
[----:B------:R-:W-:Y:S02]  /*1b04e0*/  LOP3.LUT R51, R51, 0xfffffffd, RZ, 0xc0, !PT ;  /* 0xfffffffd33337812 */ /* 0x000fe400078ec0ff */
[----:B------:R-:W-:Y:S02]  /*1b04f0*/  LOP3.LUT R50, R50, 0x7fffffff, RZ, 0xc0, !PT ;  /* 0x7fffffff32327812 */ /* 0x000fe400078ec0ff */
[----:B------:R-:W-:Y:S02]  /*1b0500*/  @P3 LOP3.LUT R51, R51, 0x2, RZ, 0xfc, !PT ;  /* 0x0000000233333812 */ /* 0x000fe400078efcff */
[----:B0-----:R-:W-:Y:S01]  /*1b0510*/  ISETP.LT.AND P3, PT, R52, UR9, !P1 ;  /* 0x0000000934007c0c */ /* 0x001fe2000cf61270 */
[----:B------:R-:W0:Y:S01]  /*1b0520*/  LDCU UR9, c[0x0][0x398] ;  /* 0x00007300ff0977ac */ /* 0x000e220008000800 */
[----:B-1----:R-:W-:-:S03]  /*1b0530*/  ISETP.LT.AND P1, PT, R59, UR7, !P1 ;  /* 0x000000073b007c0c */ /* 0x002fc6000cf21270 */
[----:B------:R-:W-:Y:S01]  /*1b0540*/  @P4 LOP3.LUT R50, R50, 0x80000000, RZ, 0xfc, !PT ;  /* 0x8000000032324812 */ /* 0x000fe200078efcff */
[----:B------:R-:W1:Y:S03]  /*1b0550*/  LDCU UR7, c[0x0][0x398] ;  /* 0x00007300ff0777ac */ /* 0x000e660008000800 */
[----:B------:R-:W-:Y:S02]  /*1b0560*/  LOP3.LUT R50, R50, 0xbfffffff, RZ, 0xc0, !PT ;  /* 0xbfffffff32327812 */ /* 0x000fe400078ec0ff */
[----:B------:R-:W-:Y:S02]  /*1b0570*/  LOP3.LUT P2, RZ, R8, 0x800, RZ, 0xc0, !PT ;  /* 0x0000080008ff7812 */ /* 0x000fe4000784c0ff */
[----:B------:R-:W-:Y:S02]  /*1b0580*/  @P3 LOP3.LUT R50, R50, 0x40000000, RZ, 0xfc, !PT ;  /* 0x4000000032323812 */ /* 0x000fe400078efcff */
[----:B------:R-:W-:-:S02]  /*1b0590*/  ISETP.LT.AND P3, PT, R54, UR69, !P2 ;  /* 0x0000004536007c0c */ /* 0x000fc4000d761270 */
        /* <DEDUP_REMOVED lines=297> */
[----:B------:R-:W-:-:S04]  /*1b1830*/  @P2 LOP3.LUT R48, R48, 0x200000, RZ, 0xfc, !PT ;  /* 0x0020000030302812 */ /* 0x000fc800078efcff */
[----:B------:R-:W-:-:S04]  /*1b1840*/  LOP3.LUT R48, R48, 0xfffeffff, RZ, 0xc0, !PT ;  /* 0xfffeffff30307812 */ /* 0x000fc800078ec0ff */
[----:B------:R-:W-:Y:S02]  /*1b1850*/  @P3 LOP3.LUT R48, R48, 0x10000, RZ, 0xfc, !PT ;  /* 0x0001000030303812 */ /* 0x000fe400078efcff */
[----:B------:R-:W-:Y:S01]  /*1b1860*/  ISETP.LT.AND P3, PT, R58, UR15, !P1 ;  /* 0x0000000f3a007c0c */ /* 0x000fe2000cf61270 */
[----:B------:R-:W0:Y:S01]  /*1b1870*/  LDCU UR15, c[0x0][0x398] ;  /* 0x00007300ff0f77ac */ /* 0x000e220008000800 */
[----:B------:R-:W-:Y:S02]  /*1b1880*/  ISETP.LT.AND P4, PT, R57, UR14, !P1 ;  /* 0x0000000e39007c0c */ /* 0x000fe4000cf81270 */
[----:B------:R-:W-:Y:S01]  /*1b1890*/  LOP3.LUT R48, R48, 0xffefffff, RZ, 0xc0, !PT ;  /* 0xffefffff30307812 */ /* 0x000fe200078ec0ff */
[----:B------:R-:W0:Y:S08]  /*1b18a0*/  LDCU UR14, c[0x0][0x398] ;  /* 0x00007300ff0e77ac */ /* 0x000e300008000800 */
[----:B------:R-:W-:-:S02]  /*1b18b0*/  @P3 LOP3.LUT R48, R48, 0x100000, RZ, 0xfc, !PT ;  /* 0x0010000030303812 */ /* 0x000fc400078efcff */
        /* <DEDUP_REMOVED lines=18> */
[----:B------:R-:W-:-:S04]  /*1b19e0*/  LOP3.LUT R48, R48, 0xffffbfff, RZ, 0xc0, !PT ;  /* 0xffffbfff30307812 */ /* 0x000fc800078ec0ff */
[----:B------:R-:W-:Y:S02]  /*1b19f0*/  @P4 LOP3.LUT R48, R48, 0x4000, RZ, 0xfc, !PT ;  /* 0x0000400030304812 */ /* 0x000fe400078efcff */
[----:B------:R-:W-:Y:S02]  /*1b1a00*/  LOP3.LUT P2, RZ, R8, 0x2, RZ, 0xc0, !PT ;  /* 0x0000000208ff7812 */ /* 0x000fe4000784c0ff */
[----:B------:R-:W-:-:S04]  /*1b1a10*/  LOP3.LUT R48, R48, 0xffffdfff, RZ, 0xc0, !PT ;  /* 0xffffdfff30307812 */ /* 0x000fc800078ec0ff */
[----:B------:R-:W-:Y:S02]  /*1b1a20*/  @P3 LOP3.LUT R48, R48, 0x2000, RZ, 0xfc, !PT ;  /* 0x0000200030303812 */ /* 0x000fe400078efcff */
[----:B------:R-:W-:Y:S02]  /*1b1a30*/  ISETP.LT.AND P3, PT, R54, UR49, !P2 ;  /* 0x0000003136007c0c */ /* 0x000fe4000d761270 */
[----:B------:R-:W-:Y:S02]  /*1b1a40*/  LOP3.LUT R48, R48, 0xfffffeff, RZ, 0xc0, !PT ;  /* 0xfffffeff30307812 */ /* 0x000fe400078ec0ff */
[----:B------:R-:W-:Y:S01]  /*1b1a50*/  ISETP.LT.AND P4, PT, R57, UR14, !P2 ;  /* 0x0000000e39007c0c */ /* 0x000fe2000d781270 */
[----:B------:R-:W0:Y:S08]  /*1b1a60*/  LDCU UR14, c[0x0][0x398] ;  /* 0x00007300ff0e77ac */ /* 0x000e300008000800 */
[----:B------:R-:W-:-:S02]  /*1b1a70*/  @P3 LOP3.LUT R48, R48, 0x100, RZ, 0xfc, !PT ;  /* 0x0000010030303812 */ /* 0x000fc400078efcff */
[----:B------:R-:W-:Y:S01]  /*1b1a80*/  ISETP.LT.AND P3, PT, R58, UR15, !P2 ;  /* 0x0000000f3a007c0c */ /* 0x000fe2000d761270 */
[----:B------:R-:W0:Y:S01]  /*1b1a90*/  LDCU UR15, c[0x0][0x398] ;  /* 0x00007300ff0f77ac */ /* 0x000e220008000800 */
[----:B------:R-:W-:-:S11]  /*1b1aa0*/  LOP3.LUT R48, R48, 0xffffefff, RZ, 0xc0, !PT ;  /* 0xffffefff30307812 */ /* 0x000fd600078ec0ff */
        /* <DEDUP_REMOVED lines=51> */
[----:B------:R-:W-:-:S04]  /*1b1de0*/  LOP3.LUT R47, R47, 0xbfffffff, RZ, 0xc0, !PT ;  /* 0xbfffffff2f2f7812 */ /* 0x000fc800078ec0ff */
[----:B------:R-:W-:Y:S02]  /*1b1df0*/  @P4 LOP3.LUT R47, R47, 0x40000000, RZ, 0xfc, !PT ;  /* 0x400000002f2f4812 */ /* 0x000fe400078efcff */
[----:B------:R-:W-:Y:S02]  /*1b1e00*/  LOP3.LUT P2, RZ, R3, 0x80000000, RZ, 0xc0, !PT ;  /* 0x8000000003ff7812 */ /* 0x000fe4000784c0ff */
[----:B------:R-:W-:-:S04]  /*1b1e10*/  LOP3.LUT R47, R47, 0xdfffffff, RZ, 0xc0, !PT ;  /* 0xdfffffff2f2f7812 */ /* 0x000fc800078ec0ff */
[----:B------:R-:W-:Y:S02]  /*1b1e20*/  @P1 LOP3.LUT R47, R47, 0x20000000, RZ, 0xfc, !PT ;  /* 0x200000002f2f1812 */ /* 0x000fe400078efcff */
[----:B------:R-:W-:Y:S01]  /*1b1e30*/  ISETP.LT.AND P1, PT, R54, UR45, !P2 ;  /* 0x0000002d36007c0c */ /* 0x000fe2000d721270 */
[----:B------:R-:W0:Y:S01]  /*1b1e40*/  LDCU UR45, c[0x0][0x398] ;  /* 0x00007300ff2d77ac */ /* 0x000e220008000800 */
        /* <DEDUP_REMOVED lines=65> */
[----:B------:R-:W-:Y:S01]  /*1b2260*/  ISETP.LT.AND P4, PT, R58, UR15, !P1 ;  /* 0x0000000f3a007c0c */ /* 0x000fe2000cf81270 */
[----:B------:R-:W0:Y:S01]  /*1b2270*/  LDCU UR15, c[0x0][0x398] ;  /* 0x00007300ff0f77ac */ /* 0x000e220008000800 */
[----:B------:R-:W-:-:S09]  /*1b2280*/  LOP3.LUT R47, R47, 0xfffffeff, RZ, 0xc0, !PT ;  /* 0xfffffeff2f2f7812 */ /* 0x000fd200078ec0ff */
        /* <DEDUP_REMOVED lines=16> */
[----:B------:R-:W-:-:S04]  /*1b2390*/  @P3 LOP3.LUT R47, R47, 0x200, RZ, 0xfc, !PT ;  /* 0x000002002f2f3812 */ /* 0x000fc800078efcff */
[----:B------:R-:W-:-:S04]  /*1b23a0*/  LOP3.LUT R47, R47, 0xffffff7f, RZ, 0xc0, !PT ;  /* 0xffffff7f2f2f7812 */ /* 0x000fc800078ec0ff */
[----:B------:R-:W-:Y:S02]  /*1b23b0*/  @P4 LOP3.LUT R47, R47, 0x80, RZ, 0xfc, !PT ;  /* 0x000000802f2f4812 */ /* 0x000fe400078efcff */
[----:B0-----:R-:W-:Y:S01]  /*1b23c0*/  ISETP.LT.AND P4, PT, R52, UR9, !P1 ;  /* 0x0000000934007c0c */ /* 0x001fe2000cf81270 */
[----:B------:R-:W0:Y:S01]  /*1b23d0*/  LDCU UR9, c[0x0][0x398] ;  /* 0x00007300ff0977ac */ /* 0x000e220008000800 */
[----:B-1----:R-:W-:Y:S02]  /*1b23e0*/  ISETP.LT.AND P1, PT, R59, UR7, !P1 ;  /* 0x000000073b007c0c */ /* 0x002fe4000cf21270 */
[----:B------:R-:W-:Y:S01]  /*1b23f0*/  LOP3.LUT R47, R47, 0xffffffbf, RZ, 0xc0, !PT ;  /* 0xffffffbf2f2f7812 */ /* 0x000fe200078ec0ff */
[----:B------:R-:W1:Y:S01]  /*1b2400*/  LDCU UR7, c[0x0][0x398] ;  /* 0x00007300ff0777ac */ /* 0x000e620008000800 */
[----:B------:R-:W-:-:S07]  /*1b2410*/  LOP3.LUT P2, RZ, R3, 0x10000000, RZ, 0xc0, !PT ;  /* 0x1000000003ff7812 */ /* 0x000fce000784c0ff */
        /* <DEDUP_REMOVED lines=19> */
[----:B--2---:R-:W-:Y:S01]  /*1b2550*/  ISETP.LT.AND P4, PT, R53, UR10, !P2 ;  /* 0x0000000a35007c0c */ /* 0x004fe2000d781270 */
[----:B------:R-:W2:Y:S01]  /*1b2560*/  LDCU UR10, c[0x0][0x398] ;  /* 0x00007300ff0a77ac */ /* 0x000ea20008000800 */
[----:B------:R-:W-:Y:S02]  /*1b2570*/  LOP3.LUT R46, R46, 0x7fffffff, RZ, 0xc0, !PT ;  /* 0x7fffffff2e2e7812 */ /* 0x000fe400078ec0ff */
[----:B----4-:R-:W-:Y:S01]  /*1b2580*/  ISETP.LT.AND P1, PT, R55, UR11, !P2 ;  /* 0x0000000b37007c0c */ /* 0x010fe2000d721270 */
[----:B------:R-:W4:Y:S08]  /*1b2590*/  LDCU UR11, c[0x0][0x398] ;  /* 0x00007300ff0b77ac */ /* 0x000f300008000800 */
[----:B------:R-:W-:-:S02]  /*1b25a0*/  @P4 LOP3.LUT R46, R46, 0x80000000, RZ, 0xfc, !PT ;  /* 0x800000002e2e4812 */ /* 0x000fc400078efcff */
        /* <DEDUP_REMOVED lines=29> */
[----:B--2---:R-:W-:Y:S01]  /*1b2780*/  ISETP.LT.AND P4, PT, R53, UR10, !P3 ;  /* 0x0000000a35007c0c */ /* 0x004fe2000df81270 */
[----:B------:R-:W2:Y:S01]  /*1b2790*/  LDCU UR10, c[0x0][0x398] ;  /* 0x00007300ff0a77ac */ /* 0x000ea20008000800 */
[----:B------:R-:W-:-:S11]  /*1b27a0*/  LOP3.LUT R46, R46, 0xff7fffff, RZ, 0xc0, !PT ;  /* 0xff7fffff2e2e7812 */ /* 0x000fd600078ec0ff */
[----:B------:R-:W-:Y:S02]  /*1b27b0*/  @P4 LOP3.LUT R46, R46, 0x800000, RZ, 0xfc, !PT ;  /* 0x008000002e2e4812 */ /* 0x000fe400078efcff */
[----:B0-----:R-:W-:Y:S01]  /*1b27c0*/  ISETP.LT.AND P4, PT, R52, UR9, !P3 ;  /* 0x0000000934007c0c */ /* 0x001fe2000df81270 */
[----:B------:R-:W0:Y:S01]  /*1b27d0*/  LDCU UR9, c[0x0][0x398] ;  /* 0x00007300ff0977ac */ /* 0x000e220008000800 */
[----:B-1----:R-:W-:Y:S02]  /*1b27e0*/  ISETP.LT.AND P3, PT, R59, UR7, !P3 ;  /* 0x000000073b007c0c */ /* 0x002fe4000df61270 */
[----:B------:R-:W-:Y:S01]  /*1b27f0*/  LOP3.LUT R46, R46, 0xffbfffff, RZ, 0xc0, !PT ;  /* 0xffbfffff2e2e7812 */ /* 0x000fe200078ec0ff */
[----:B------:R-:W1:Y:S01]  /*1b2800*/  LDCU UR7, c[0x0][0x398] ;  /* 0x00007300ff0777ac */ /* 0x000e620008000800 */
[----:B------:R-:W-:-:S07]  /*1b2810*/  LOP3.LUT R47, R47, 0xfffffffd, RZ, 0xc0, !PT ;  /* 0xfffffffd2f2f7812 */ /* 0x000fce00078ec0ff */
[----:B------:R-:W-:Y:S02]  /*1b2820*/  @P4 LOP3.LUT R46, R46, 0x400000, RZ, 0xfc, !PT ;  /* 0x004000002e2e4812 */ /* 0x000fe400078efcff */
[----:B------:R-:W-:Y:S02]  /*1b2830*/  @P1 LOP3.LUT R47, R47, 0x2, RZ, 0xfc, !PT ;  /* 0x000000022f2f1812 */ /* 0x000fe400078efcff */
[----:B------:R-:W-:Y:S02]  /*1b2840*/  LOP3.LUT R46, R46, 0xffdfffff, RZ, 0xc0, !PT ;  /* 0xffdfffff2e2e7812 */ /* 0x000fe400078ec0ff */
[----:B------:R-:W-:Y:S02]  /*1b2850*/  LOP3.LUT P1, RZ, R3, 0x4000000, RZ, 0xc0, !PT ;  /* 0x0400000003ff7812 */ /* 0x000fe4000782c0ff */
[----:B------:R-:W-:Y:S02]  /*1b2860*/  @P3 LOP3.LUT R46, R46, 0x200000, RZ, 0xfc, !PT ;  /* 0x002000002e2e3812 */ /* 0x000fe400078efcff */
[----:B------:R-:W-:Y:S01]  /*1b2870*/  ISETP.LT.AND P3, PT, R54, UR35, !P1 ;  /* 0x0000002336007c0c */ /* 0x000fe2000cf61270 */
[----:B------:R-:W0:Y:S01]  /*1b2880*/  LDCU UR35, c[0x0][0x398] ;  /* 0x00007300ff2377ac */ /* 0x000e220008000800 */
[----:B------:R-:W-:-:S02]  /*1b2890*/  LOP3.LUT R46, R46, 0xfffeffff, RZ, 0xc0, !PT ;  /* 0xfffeffff2e2e7812 */ /* 0x000fc400078ec0ff */
[----:B------:R-:W-:Y:S01]  /*1b28a0*/  ISETP.LT.AND P4, PT, R57, UR14, !P1 ;  /* 0x0000000e39007c0c */ /* 0x000fe2000cf81270 */
[----:B------:R-:W0:Y:S08]  /*1b28b0*/  LDCU UR14, c[0x0][0x398] ;  /* 0x00007300ff0e77ac */ /* 0x000e300008000800 */
[----:B------:R-:W-:Y:S02]  /*1b28c0*/  @P3 LOP3.LUT R46, R46, 0x10000, RZ, 0xfc, !PT ;  /* 0x000100002e2e3812 */ /* 0x000fe400078efcff */
        /* <DEDUP_REMOVED lines=44> */
[----:B------:R-:W-:-:S11]  /*1b2b90*/  LOP3.LUT R46, R46, 0xfffffdff, RZ, 0xc0, !PT ;  /* 0xfffffdff2e2e7812 */ /* 0x000fd600078ec0ff */
        /* <DEDUP_REMOVED lines=54> */
[----:B------:R-:W-:-:S04]  /*1b2f00*/  @P3 LOP3.LUT R45, R45, 0x10000000, RZ, 0xfc, !PT ;  /* 0x100000002d2d3812 */ /* 0x000fc800078efcff */
[----:B------:R-:W-:-:S04]  /*1b2f10*/  LOP3.LUT R45, R45, 0xf7ffffff, RZ, 0xc0, !PT ;  /* 0xf7ffffff2d2d7812 */ /* 0x000fc800078ec0ff */
[----:B------:R-:W-:Y:S02]  /*1b2f20*/  @P4 LOP3.LUT R45, R45, 0x8000000, RZ, 0xfc, !PT ;  /* 0x080000002d2d4812 */ /* 0x000fe400078efcff */
[----:B---3--:R-:W-:Y:S01]  /*1b2f30*/  ISETP.LT.AND P4, PT, R56, UR13, !P1 ;  /* 0x0000000d38007c0c */ /* 0x008fe2000cf81270 */
[----:B------:R-:W3:Y:S01]  /*1b2f40*/  LDCU UR13, c[0x0][0x398] ;  /* 0x00007300ff0d77ac */ /* 0x000ee20008000800 */
[----:B------:R-:W-:-:S11]  /*1b2f50*/  LOP3.LUT R45, R45, 0xfbffffff, RZ, 0xc0, !PT ;  /* 0xfbffffff2d2d7812 */ /* 0x000fd600078ec0ff */
        /* <DEDUP_REMOVED lines=54> */
[----:B------:R-:W-:-:S04]  /*1b32c0*/  @P2 LOP3.LUT R45, R45, 0x100, RZ, 0xfc, !PT ;  /* 0x000001002d2d2812 */ /* 0x000fc800078efcff */
[----:B------:R-:W-:-:S04]  /*1b32d0*/  LOP3.LUT R45, R45, 0xffffefff, RZ, 0xc0, !PT ;  /* 0xffffefff2d2d7812 */ /* 0x000fc800078ec0ff */
[----:B------:R-:W-:Y:S02]  /*1b32e0*/  @P4 LOP3.LUT R45, R45, 0x1000, RZ, 0xfc, !PT ;  /* 0x000010002d2d4812 */ /* 0x000fe400078efcff */
[----:B------:R-:W-:Y:S01]  /*1b32f0*/  ISETP.LT.AND P4, PT, R57, UR14, !P3 ;  /* 0x0000000e39007c0c */ /* 0x000fe2000df81270 */
[----:B------:R-:W0:Y:S01]  /*1b3300*/  LDCU UR14, c[0x0][0x398] ;  /* 0x00007300ff0e77ac */ /* 0x000e220008000800 */
[----:B------:R-:W-:-:S11]  /*1b3310*/  LOP3.LUT R45, R45, 0xfffff7ff, RZ, 0xc0, !PT ;  /* 0xfffff7ff2d2d7812 */ /* 0x000fd600078ec0ff */
        /* <DEDUP_REMOVED lines=88> */
[----:B------:R-:W-:Y:S02]  /*1b38a0*/  R2UR UR19, R11 ;  /* 0x000000000b1372ca */ /* 0x000fe400000e0000 */
[----:B------:R-:W2:Y:S01]  /*1b38b0*/  LDL.LU R11, [R1+0xd0] ;  /* 0x0000d000010b7983 */ /* 0x000ea20000300800 */
[----:B------:R-:W-:Y:S01]  /*1b38c0*/  ISETP.LT.AND P4, PT, R58, UR15, !P3 ;  /* 0x0000000f3a007c0c */ /* 0x000fe2000df81270 */
[----:B------:R-:W0:Y:S01]  /*1b38d0*/  LDCU UR15, c[0x0][0x398] ;  /* 0x00007300ff0f77ac */ /* 0x000e220008000800 */
[----:B------:R-:W-:-:S06]  /*1b38e0*/  LOP3.LUT R44, R44, 0xfffeffff, RZ, 0xc0, !PT ;  /* 0xfffeffff2c2c7812 */ /* 0x000fcc00078ec0ff */
        /* <DEDUP_REMOVED lines=63> */
[----:B------:R-:W-:-:S03]  /*1b3ce0*/  R2UR UR17, R11 ;  /* 0x000000000b1172ca */ /* 0x000fc600000e0000 */
[----:B------:R-:W2:Y:S01]  /*1b3cf0*/  LDL.LU R11, [R1+0xc8] ;  /* 0x0000c800010b7983 */ /* 0x000ea20000300800 */
        /* <DEDUP_REMOVED lines=20> */
[----:B------:R-:W-:Y:S02]  /*1b3e40*/  LOP3.LUT P3, RZ, R3, 0x8000, RZ, 0xc0, !PT ;  /* 0x0000800003ff7812 */ /* 0x000fe4000786c0ff */
[----:B------:R-:W-:-:S09]  /*1b3e50*/  LOP3.LUT R43, R43, 0x7fffffff, RZ, 0xc0, !PT ;  /* 0x7fffffff2b2b7812 */ /* 0x000fd200078ec0ff */
[----:B------:R-:W-:Y:S02]  /*1b3e60*/  @P4 LOP3.LUT R43, R43, 0x80000000, RZ, 0xfc, !PT ;  /* 0x800000002b2b4812 */ /* 0x000fe400078efcff */
[----:B0-----:R-:W-:Y:S01]  /*1b3e70*/  ISETP.LT.AND P4, PT, R52, UR9, !P2 ;  /* 0x0000000934007c0c */ /* 0x001fe2000d781270 */
[----:B------:R-:W0:Y:S01]  /*1b3e80*/  LDCU UR9, c[0x0][0x398] ;  /* 0x00007300ff0977ac */ /* 0x000e220008000800 */
[----:B-1----:R-:W-:Y:S02]  /*1b3e90*/  ISETP.LT.AND P2, PT, R59, UR7, !P2 ;  /* 0x000000073b007c0c */ /* 0x002fe4000d741270 */
[----:B------:R-:W-:Y:S01]  /*1b3ea0*/  LOP3.LUT R43, R43, 0xbfffffff, RZ, 0xc0, !PT ;  /* 0xbfffffff2b2b7812 */ /* 0x000fe200078ec0ff */
[----:B------:R-:W1:Y:S08]  /*1b3eb0*/  LDCU UR7, c[0x0][0x398] ;  /* 0x00007300ff0777ac */ /* 0x000e700008000800 */
        /* <DEDUP_REMOVED lines=54> */
[----:B------:R-:W-:Y:S02]  /*1b4220*/  LOP3.LUT R43, R43, 0xfffdffff, RZ, 0xc0, !PT ;  /* 0xfffdffff2b2b7812 */ /* 0x000fe400078ec0ff */
[----:B------:R-:W-:Y:S02]  /*1b4230*/  R2UR UR19, R11 ;  /* 0x000000000b1372ca */ /* 0x000fe400000e0000 */
[----:B------:R-:W4:Y:S07]  /*1b4240*/  LDL.LU R11, [R1+0xc0] ;  /* 0x0000c000010b7983 */ /* 0x000f2e0000300800 */
[----:B------:R-:W-:-:S02]  /*1b4250*/  @P4 LOP3.LUT R43, R43, 0x20000, RZ, 0xfc, !PT ;  /* 0x000200002b2b4812 */ /* 0x000fc400078efcff */
        /* <DEDUP_REMOVED lines=414> */
[----:B------:R-:W-:Y:S02]  /*1b5c40*/  LOP3.LUT R40, R40, 0xffffbfff, RZ, 0xc0, !PT ;  /* 0xffffbfff28287812 */ /* 0x000fe400078ec0ff */
[----:B------:R-:W-:Y:S02]  /*1b5c50*/  LOP3.LUT P2, RZ, R3, 0x2, RZ, 0xc0, !PT ;  /* 0x0000000203ff7812 */ /* 0x000fe4000784c0ff */
[----:B------:R-:W-:Y:S02]  /*1b5c60*/  R2UR UR21, R39 ;  /* 0x00000000271572ca */ /* 0x000fe400000e0000 */
[----:B------:R-:W2:Y:S05]  /*1b5c70*/  LDL.LU R39, [R1+0x8418] ;  /* 0x0084180001277983 */ /* 0x000eaa0000300800 */
[----:B------:R-:W-:-:S02]  /*1b5c80*/  @P4 LOP3.LUT R40, R40, 0x4000, RZ, 0xfc, !PT ;  /* 0x0000400028284812 */ /* 0x000fc400078efcff */
[----:B------:R-:W-:Y:S02]  /*1b5c90*/  ISETP.LT.AND P4, PT, R54, UR17, !P2 ;  /* 0x0000001136007c0c */ /* 0x000fe4000d781270 */
[----:B------:R-:W-:Y:S02]  /*1b5ca0*/  R2UR UR17, R11 ;  /* 0x000000000b1172ca */ /* 0x000fe400000e0000 */
[----:B------:R-:W2:Y:S01]  /*1b5cb0*/  LDL.LU R11, [R1+0x88] ;  /* 0x00008800010b7983 */ /* 0x000ea20000300800 */
[----:B-1----:R-:W-:Y:S01]  /*1b5cc0*/  ISETP.LT.AND P1, PT, R59, UR7, !P1 ;  /* 0x000000073b007c0c */ /* 0x002fe2000cf21270 */
[----:B------:R-:W1:Y:S01]  /*1b5cd0*/  LDCU UR7, c[0x0][0x398] ;  /* 0x00007300ff0777ac */ /* 0x000e620008000800 */
[----:B------:R-:W-:-:S11]  /*1b5ce0*/  LOP3.LUT R40, R40, 0xffffdfff, RZ, 0xc0, !PT ;  /* 0xffffdfff28287812 */ /* 0x000fd600078ec0ff */
        /* <DEDUP_REMOVED lines=34> */
[----:B------:R-:W-:Y:S02]  /*1b5f10*/  R2UR UR27, R11 ;  /* 0x000000000b1b72ca */ /* 0x000fe400000e0000 */
[----:B------:R-:W2:Y:S01]  /*1b5f20*/  LDL.LU R11, [R1+0x8414] ;  /* 0x00841400010b7983 */ /* 0x000ea20000300800 */
[----:B------:R-:W-:Y:S01]  /*1b5f30*/  ISETP.LT.AND P4, PT, R58, UR15, !P3 ;  /* 0x0000000f3a007c0c */ /* 0x000fe2000df81270 */
[----:B------:R-:W0:Y:S01]  /*1b5f40*/  LDCU UR15, c[0x0][0x398] ;  /* 0x00007300ff0f77ac */ /* 0x000e220008000800 */
[----:B------:R-:W-:-:S06]  /*1b5f50*/  LOP3.LUT R40, R40, 0xfffffffe, RZ, 0xc0, !PT ;  /* 0xfffffffe28287812 */ /* 0x000fcc00078ec0ff */
        /* <DEDUP_REMOVED lines=19> */
[----:B-1----:R-:W-:Y:S01]  /*1b6090*/  ISETP.LT.AND P4, PT, R52, UR7, !P3 ;  /* 0x0000000734007c0c */ /* 0x002fe2000df81270 */
[----:B------:R-:W1:Y:S01]  /*1b60a0*/  LDCU UR7, c[0x0][0x398] ;  /* 0x00007300ff0777ac */ /* 0x000e620008000800 */
[----:B0-----:R-:W-:Y:S02]  /*1b60b0*/  ISETP.LT.AND P3, PT, R59, UR9, !P3 ;  /* 0x000000093b007c0c */ /* 0x001fe4000df61270 */
[----:B------:R-:W-:Y:S01]  /*1b60c0*/  LOP3.LUT R39, R39, 0xbfffffff, RZ, 0xc0, !PT ;  /* 0xbfffffff27277812 */ /* 0x000fe200078ec0ff */
[----:B------:R-:W0:Y:S01]  /*1b60d0*/  LDCU UR9, c[0x0][0x398] ;  /* 0x00007300ff0977ac */ /* 0x000e220008000800 */
        /* <DEDUP_REMOVED lines=12> */
[----:B------:R-:W-:Y:S02]  /*1b61a0*/  LOP3.LUT R39, R39, 0xefffffff, RZ, 0xc0, !PT ;  /* 0xefffffff27277812 */ /* 0x000fe400078ec0ff */
[----:B------:R-:W-:Y:S02]  /*1b61b0*/  R2UR UR31, R12 ;  /* 0x000000000c1f72ca */ /* 0x000fe400000e0000 */
[----:B------:R-:W-:Y:S02]  /*1b61c0*/  @P4 LOP3.LUT R39, R39, 0x10000000, RZ, 0xfc, !PT ;  /* 0x1000000027274812 */ /* 0x000fe400078efcff */
[----:B---3--:R-:W-:Y:S01]  /*1b61d0*/  ISETP.LT.AND P4, PT, R56, UR13, !P1 ;  /* 0x0000000d38007c0c */ /* 0x008fe2000cf81270 */
[----:B------:R-:W3:Y:S01]  /*1b61e0*/  LDCU UR13, c[0x0][0x398] ;  /* 0x00007300ff0d77ac */ /* 0x000ee20008000800 */
[----:B------:R-:W-:-:S02]  /*1b61f0*/  R2UR UR29, R38 ;  /* 0x00000000261d72ca */ /* 0x000fc400000e0000 */
        /* <DEDUP_REMOVED lines=8> */
[----:B-1----:R-:W-:Y:S01]  /*1b6280*/  ISETP.LT.AND P4, PT, R53, UR7, !P1 ;  /* 0x0000000735007c0c */ /* 0x002fe2000cf81270 */
[----:B------:R-:W1:Y:S01]  /*1b6290*/  LDCU UR7, c[0x0][0x398] ;  /* 0x00007300ff0777ac */ /* 0x000e620008000800 */
[----:B------:R-:W-:-:S11]  /*1b62a0*/  LOP3.LUT R39, R39, 0xff7fffff, RZ, 0xc0, !PT ;  /* 0xff7fffff27277812 */ /* 0x000fd600078ec0ff */
[----:B------:R-:W-:Y:S02]  /*1b62b0*/  @P4 LOP3.LUT R39, R39, 0x800000, RZ, 0xfc, !PT ;  /* 0x0080000027274812 */ /* 0x000fe400078efcff */
[----:B0-----:R-:W-:Y:S01]  /*1b62c0*/  ISETP.LT.AND P4, PT, R52, UR9, !P1 ;  /* 0x0000000934007c0c */ /* 0x001fe2000cf81270 */
[----:B------:R-:W0:Y:S01]  /*1b62d0*/  LDCU UR9, c[0x0][0x398] ;  /* 0x00007300ff0977ac */ /* 0x000e220008000800 */
[----:B--2---:R-:W-:Y:S02]  /*1b62e0*/  ISETP.LT.AND P1, PT, R59, UR10, !P1 ;  /* 0x0000000a3b007c0c */ /* 0x004fe4000cf21270 */
[----:B------:R-:W-:Y:S01]  /*1b62f0*/  LOP3.LUT R39, R39, 0xffbfffff, RZ, 0xc0, !PT ;  /* 0xffbfffff27277812 */ /* 0x000fe200078ec0ff */
[----:B------:R-:W2:Y:S01]  /*1b6300*/  LDCU UR10, c[0x0][0x398] ;  /* 0x00007300ff0a77ac */ /* 0x000ea20008000800 */
        /* <DEDUP_REMOVED lines=16> */
[----:B------:R-:W-:Y:S02]  /*1b6410*/  LOP3.LUT R39, R39, 0xfff7ffff, RZ, 0xc0, !PT ;  /* 0xfff7ffff27277812 */ /* 0x000fe400078ec0ff */
[----:B------:R-:W-:Y:S02]  /*1b6420*/  R2UR UR25, R11 ;  /* 0x000000000b1972ca */ /* 0x000fe400000e0000 */
[----:B------:R-:W3:Y:S04]  /*1b6430*/  LDL.LU R11, [R1+0x8410] ;  /* 0x00841000010b7983 */ /* 0x000ee80000300800 */
[----:B------:R-:W3:Y:S04]  /*1b6440*/  LDL.LU R12, [R1+0x840c] ;  /* 0x00840c00010c7983 */ /* 0x000ee80000300800 */
[----:B------:R-:W3:Y:S01]  /*1b6450*/  LDL.LU R38, [R1+0x8408] ;  /* 0x0084080001267983 */ /* 0x000ee20000300800 */
[----:B------:R-:W-:-:S04]  /*1b6460*/  @P1 LOP3.LUT R39, R39, 0x80000, RZ, 0xfc, !PT ;  /* 0x0008000027271812 */ /* 0x000fc800078efcff */
[----:B------:R-:W-:-:S04]  /*1b6470*/  LOP3.LUT R39, R39, 0xfffbffff, RZ, 0xc0, !PT ;  /* 0xfffbffff27277812 */ /* 0x000fc800078ec0ff */
[----:B------:R-:W-:Y:S02]  /*1b6480*/  @P4 LOP3.LUT R39, R39, 0x40000, RZ, 0xfc, !PT ;  /* 0x0004000027274812 */ /* 0x000fe400078efcff */
[----:B-1----:R-:W-:Y:S01]  /*1b6490*/  ISETP.LT.AND P4, PT, R55, UR7, !P2 ;  /* 0x0000000737007c0c */ /* 0x002fe2000d781270 */
[----:B------:R-:W1:Y:S01]  /*1b64a0*/  LDCU UR7, c[0x0][0x398] ;  /* 0x00007300ff0777ac */ /* 0x000e620008000800 */
[----:B------:R-:W-:-:S11]  /*1b64b0*/  LOP3.LUT R39, R39, 0xfffdffff, RZ, 0xc0, !PT ;  /* 0xfffdffff27277812 */ /* 0x000fd600078ec0ff */
[----:B------:R-:W-:Y:S02]  /*1b64c0*/  @P4 LOP3.LUT R39, R39, 0x20000, RZ, 0xfc, !PT ;  /* 0x0002000027274812 */ /* 0x000fe400078efcff */
[----:B0-----:R-:W-:Y:S01]  /*1b64d0*/  ISETP.LT.AND P4, PT, R53, UR9, !P2 ;  /* 0x0000000935007c0c */ /* 0x001fe2000d781270 */
[----:B------:R-:W0:Y:S01]  /*1b64e0*/  LDCU UR9, c[0x0][0x398] ;  /* 0x00007300ff0977ac */ /* 0x000e220008000800 */
[----:B------:R-:W-:-:S11]  /*1b64f0*/  LOP3.LUT R39, R39, 0xffff7fff, RZ, 0xc0, !PT ;  /* 0xffff7fff27277812 */ /* 0x000fd600078ec0ff */
[----:B------:R-:W-:Y:S02]  /*1b6500*/  @P4 LOP3.LUT R39, R39, 0x8000, RZ, 0xfc, !PT ;  /* 0x0000800027274812 */ /* 0x000fe400078efcff */
[----:B--2---:R-:W-:Y:S01]  /*1b6510*/  ISETP.LT.AND P4, PT, R52, UR10, !P2 ;  /* 0x0000000a34007c0c */ /* 0x004fe2000d781270 */
[----:B------:R-:W2:Y:S01]  /*1b6520*/  LDCU UR10, c[0x0][0x398] ;  /* 0x00007300ff0a77ac */ /* 0x000ea20008000800 */
[----:B----4-:R-:W-:Y:S02]  /*1b6530*/  ISETP.LT.AND P2, PT, R59, UR11, !P2 ;  /* 0x0000000b3b007c0c */ /* 0x010fe4000d741270 */
[----:B------:R-:W-:Y:S01]  /*1b6540*/  LOP3.LUT R39, R39, 0xffffbfff, RZ, 0xc0, !PT ;  /* 0xffffbfff27277812 */ /* 0x000fe200078ec0ff */
[----:B------:R-:W4:Y:S01]  /*1b6550*/  LDCU UR11, c[0x0][0x398] ;  /* 0x00007300ff0b77ac */ /* 0x000f220008000800 */
        /* <DEDUP_REMOVED lines=20> */
[----:B0-----:R-:W-:Y:S01]  /*1b66a0*/  ISETP.LT.AND P4, PT, R55, UR9, !P3 ;  /* 0x0000000937007c0c */ /* 0x001fe2000df81270 */
[----:B------:R-:W0:Y:S01]  /*1b66b0*/  LDCU UR9, c[0x0][0x398] ;  /* 0x00007300ff0977ac */ /* 0x000e220008000800 */
[----:B------:R-:W-:-:S11]  /*1b66c0*/  LOP3.LUT R39, R39, 0xfffffdff, RZ, 0xc0, !PT ;  /* 0xfffffdff27277812 */ /* 0x000fd600078ec0ff */
[----:B------:R-:W-:Y:S02]  /*1b66d0*/  @P4 LOP3.LUT R39, R39, 0x200, RZ, 0xfc, !PT ;  /* 0x0000020027274812 */ /* 0x000fe400078efcff */
[----:B--2---:R-:W-:Y:S01]  /*1b66e0*/  ISETP.LT.AND P4, PT, R53, UR10, !P3 ;  /* 0x0000000a35007c0c */ /* 0x004fe2000df81270 */
[----:B------:R-:W2:Y:S01]  /*1b66f0*/  LDCU UR10, c[0x0][0x398] ;  /* 0x00007300ff0a77ac */ /* 0x000ea20008000800 */
[----:B------:R-:W-:-:S11]  /*1b6700*/  LOP3.LUT R39, R39, 0xffffff7f, RZ, 0xc0, !PT ;  /* 0xffffff7f27277812 */ /* 0x000fd600078ec0ff */
[----:B------:R-:W-:Y:S02]  /*1b6710*/  @P4 LOP3.LUT R39, R39, 0x80, RZ, 0xfc, !PT ;  /* 0x0000008027274812 */ /* 0x000fe400078efcff */
[----:B----4-:R-:W-:Y:S01]  /*1b6720*/  ISETP.LT.AND P4, PT, R52, UR11, !P3 ;  /* 0x0000000b34007c0c */ /* 0x010fe2000df81270 */
[----:B------:R-:W4:Y:S01]  /*1b6730*/  LDCU UR11, c[0x0][0x398] ;  /* 0x00007300ff0b77ac */ /* 0x000f220008000800 */
[----:B---3--:R-:W-:Y:S02]  /*1b6740*/  ISETP.LT.AND P3, PT, R59, UR13, !P3 ;  /* 0x0000000d3b007c0c */ /* 0x008fe4000df61270 */
[----:B------:R-:W-:Y:S01]  /*1b6750*/  LOP3.LUT R39, R39, 0xffffffbf, RZ, 0xc0, !PT ;  /* 0xffffffbf27277812 */ /* 0x000fe200078ec0ff */
[----:B------:R-:W3:Y:S01]  /*1b6760*/  LDCU UR13, c[0x0][0x398] ;  /* 0x00007300ff0d77ac */ /* 0x000ee20008000800 */
        /* <DEDUP_REMOVED lines=24> */
[----:B------:R-:W-:Y:S01]  /*1b68f0*/  ISETP.LT.AND P4, PT, R53, UR15, !P1 ;  /* 0x0000000f35007c0c */ /* 0x000fe2000cf81270 */
[----:B------:R-:W0:Y:S01]  /*1b6900*/  LDCU UR15, c[0x0][0x398] ;  /* 0x00007300ff0f77ac */ /* 0x000e220008000800 */
[----:B------:R-:W-:Y:S02]  /*1b6910*/  LOP3.LUT P2, RZ, R2, 0x8000000, RZ, 0xc0, !PT ;  /* 0x0800000002ff7812 */ /* 0x000fe4000784c0ff */
[----:B------:R-:W-:-:S09]  /*1b6920*/  LOP3.LUT R38, R38, 0x7fffffff, RZ, 0xc0, !PT ;  /* 0x7fffffff26267812 */ /* 0x000fd200078ec0ff */
[----:B------:R-:W-:Y:S02]  /*1b6930*/  @P4 LOP3.LUT R38, R38, 0x80000000, RZ, 0xfc, !PT ;  /* 0x8000000026264812 */ /* 0x000fe400078efcff */
[----:B-1----:R-:W-:Y:S01]  /*1b6940*/  ISETP.LT.AND P4, PT, R52, UR7, !P1 ;  /* 0x0000000734007c0c */ /* 0x002fe2000cf81270 */
[----:B------:R-:W1:Y:S01]  /*1b6950*/  LDCU UR7, c[0x0][0x398] ;  /* 0x00007300ff0777ac */ /* 0x000e620008000800 */
[----:B0-----:R-:W-:Y:S02]  /*1b6960*/  ISETP.LT.AND P1, PT, R59, UR9, !P1 ;  /* 0x000000093b007c0c */ /* 0x001fe4000cf21270 */
[----:B------:R-:W-:Y:S01]  /*1b6970*/  LOP3.LUT R38, R38, 0xbfffffff, RZ, 0xc0, !PT ;  /* 0xbfffffff26267812 */ /* 0x000fe200078ec0ff */
[----:B------:R-:W0:Y:S08]  /*1b6980*/  LDCU UR9, c[0x0][0x398] ;  /* 0x00007300ff0977ac */ /* 0x000e300008000800 */
[----:B------:R-:W-:-:S04]  /*1b6990*/  @P4 LOP3.LUT R38, R38, 0x40000000, RZ, 0xfc, !PT ;  /* 0x4000000026264812 */ /* 0x000fc800078efcff */
[----:B------:R-:W-:-:S04]  /*1b69a0*/  LOP3.LUT R38, R38, 0xdfffffff, RZ, 0xc0, !PT ;  /* 0xdfffffff26267812 */ /* 0x000fc800078ec0ff */
[----:B------:R-:W-:Y:S02]  /*1b69b0*/  @P1 LOP3.LUT R38, R38, 0x20000000, RZ, 0xfc, !PT ;  /* 0x2000000026261812 */ /* 0x000fe400078efcff */
[----:B------:R-:W-:Y:S02]  /*1b69c0*/  ISETP.LT.AND P1, PT, R54, UR31, !P2 ;  /* 0x0000001f36007c0c */ /* 0x000fe4000d721270 */
[----:B--2---:R-:W-:Y:S01]  /*1b69d0*/  ISETP.LT.AND P4, PT, R58, UR10, !P2 ;  /* 0x0000000a3a007c0c */ /* 0x004fe2000d781270 */
[----:B------:R-:W2:Y:S01]  /*1b69e0*/  LDCU UR10, c[0x0][0x398] ;  /* 0x00007300ff0a77ac */ /* 0x000ea20008000800 */
[----:B------:R-:W-:-:S09]  /*1b69f0*/  LOP3.LUT R38, R38, 0xfeffffff, RZ, 0xc0, !PT ;  /* 0xfeffffff26267812 */ /* 0x000fd200078ec0ff */
[----:B------:R-:W-:Y:S02]  /*1b6a00*/  @P1 LOP3.LUT R38, R38, 0x1000000, RZ, 0xfc, !PT ;  /* 0x0100000026261812 */ /* 0x000fe400078efcff */
[----:B----4-:R-:W-:Y:S01]  /*1b6a10*/  ISETP.LT.AND P1, PT, R57, UR11, !P2 ;  /* 0x0000000b39007c0c */ /* 0x010fe2000d721270 */
[----:B------:R-:W4:Y:S01]  /*1b6a20*/  LDCU UR11, c[0x0][0x398] ;  /* 0x00007300ff0b77ac */ /* 0x000f220008000800 */
        /* <DEDUP_REMOVED lines=47> */
[----:B------:R-:W-:-:S11]  /*1b6d20*/  LOP3.LUT R38, R38, 0xffff7fff, RZ, 0xc0, !PT ;  /* 0xffff7fff26267812 */ /* 0x000fd600078ec0ff */
[----:B------:R-:W-:Y:S02]  /*1b6d30*/  @P4 LOP3.LUT R38, R38, 0x8000, RZ, 0xfc, !PT ;  /* 0x0000800026264812 */ /* 0x000fe400078efcff */
[----:B--2---:R-:W-:Y:S01]  /*1b6d40*/  ISETP.LT.AND P4, PT, R52, UR15, !P3 ;  /* 0x0000000f34007c0c */ /* 0x004fe2000df81270 */
[----:B------:R-:W2:Y:S01]  /*1b6d50*/  LDCU UR15, c[0x0][0x398] ;  /* 0x00007300ff0f77ac */ /* 0x000ea20008000800 */
[----:B------:R-:W-:Y:S02]  /*1b6d60*/  ISETP.LT.AND P3, PT, R59, UR17, !P3 ;  /* 0x000000113b007c0c */ /* 0x000fe4000df61270 */
[----:B------:R-:W-:Y:S01]  /*1b6d70*/  R2UR UR31, R13 ;  /* 0x000000000d1f72ca */ /* 0x000fe200000e0000 */
[----:B------:R-:W0:Y:S01]  /*1b6d80*/  LDCU UR17, c[0x0][0x398] ;  /* 0x00007300ff1177ac */ /* 0x000e220008000800 */
[----:B------:R-:W-:Y:S01]  /*1b6d90*/  LOP3.LUT R38, R38, 0xffffbfff, RZ, 0xc0, !PT ;  /* 0xffffbfff26267812 */ /* 0x000fe200078ec0ff */
[----:B------:R-:W2:Y:S01]  /*1b6da0*/  LDL.LU R13, [R1+0x8404] ;  /* 0x00840400010d7983 */ /* 0x000ea20000300800 */
[----:B------:R-:W-:-:S05]  /*1b6db0*/  LOP3.LUT P1, RZ, R2, 0x2000000, RZ, 0xc0, !PT ;  /* 0x0200000002ff7812 */ /* 0x000fca000782c0ff */
[----:B------:R-:W-:-:S04]  /*1b6dc0*/  @P4 LOP3.LUT R38, R38, 0x4000, RZ, 0xfc, !PT ;  /* 0x0000400026264812 */ /* 0x000fc800078efcff */
[----:B------:R-:W-:Y:S02]  /*1b6dd0*/  LOP3.LUT R38, R38, 0xffffdfff, RZ, 0xc0, !PT ;  /* 0xffffdfff26267812 */ /* 0x000fe400078ec0ff */
[----:B------:R-:W-:Y:S02]  /*1b6de0*/  R2UR UR33, R14 ;  /* 0x000000000e2172ca */ /* 0x000fe400000e0000 */
[----:B------:R-:W-:Y:S01]  /*1b6df0*/  @P3 LOP3.LUT R38, R38, 0x2000, RZ, 0xfc, !PT ;  /* 0x0000200026263812 */ /* 0x000fe200078efcff */
[----:B------:R-:W2:Y:S01]  /*1b6e00*/  LDL.LU R14, [R1+0x8400] ;  /* 0x00840000010e7983 */ /* 0x000ea20000300800 */
[----:B------:R-:W-:Y:S02]  /*1b6e10*/  ISETP.LT.AND P3, PT, R54, UR31, !P1 ;  /* 0x0000001f36007c0c */ /* 0x000fe4000cf61270 */
[----:B------:R-:W-:Y:S02]  /*1b6e20*/  R2UR UR31, R15 ;  /* 0x000000000f1f72ca */ /* 0x000fe400000e0000 */
[----:B------:R-:W2:Y:S01]  /*1b6e30*/  LDL.LU R15, [R1+0x83fc] ;  /* 0x0083fc00010f7983 */ /* 0x000ea20000300800 */
[----:B------:R-:W-:-:S03]  /*1b6e40*/  R2UR UR41, R37 ;  /* 0x00000000252972ca */ /* 0x000fc600000e0000 */
[----:B------:R-:W2:Y:S01]  /*1b6e50*/  LDL.LU R37, [R1+0x83f8] ;  /* 0x0083f80001257983 */ /* 0x000ea20000300800 */
[----:B-1----:R-:W-:Y:S01]  /*1b6e60*/  ISETP.LT.AND P4, PT, R58, UR7, !P1 ;  /* 0x000000073a007c0c */ /* 0x002fe2000cf81270 */
[----:B------:R-:W1:Y:S01]  /*1b6e70*/  LDCU UR7, c[0x0][0x398] ;  /* 0x00007300ff0777ac */ /* 0x000e620008000800 */
[----:B------:R-:W-:-:S04]  /*1b6e80*/  LOP3.LUT R38, R38, 0xfffffeff, RZ, 0xc0, !PT ;  /* 0xfffffeff26267812 */ /* 0x000fc800078ec0ff */
[----:B------:R-:W-:Y:S02]  /*1b6e90*/  @P3 LOP3.LUT R38, R38, 0x100, RZ, 0xfc, !PT ;  /* 0x0000010026263812 */ /* 0x000fe400078efcff */
[----:B----4-:R-:W-:Y:S01]  /*1b6ea0*/  ISETP.LT.AND P3, PT, R57, UR11, !P1 ;  /* 0x0000000b39007c0c */ /* 0x010fe2000cf61270 */
[----:B------:R-:W4:Y:S01]  /*1b6eb0*/  LDCU UR11, c[0x0][0x398] ;  /* 0x00007300ff0b77ac */ /* 0x000f220008000800 */
[----:B------:R-:W-:-:S04]  /*1b6ec0*/  LOP3.LUT R38, R38, 0xffffefff, RZ, 0xc0, !PT ;  /* 0xffffefff26267812 */ /* 0x000fc800078ec0ff */
[----:B------:R-:W-:Y:S02]  /*1b6ed0*/  @P4 LOP3.LUT R38, R38, 0x1000, RZ, 0xfc, !PT ;  /* 0x0000100026264812 */ /* 0x000fe400078efcff */
[----:B------:R-:W-:Y:S01]  /*1b6ee0*/  ISETP.LT.AND P4, PT, R56, UR14, !P1 ;  /* 0x0000000e38007c0c */ /* 0x000fe2000cf81270 */
        /* <DEDUP_REMOVED lines=9> */
[----:B---3--:R-:W-:Y:S01]  /*1b6f80*/  ISETP.LT.AND P4, PT, R53, UR13, !P1 ;  /* 0x0000000d35007c0c */ /* 0x008fe2000cf81270 */
[----:B------:R-:W3:Y:S01]  /*1b6f90*/  LDCU UR13, c[0x0][0x398] ;  /* 0x00007300ff0d77ac */ /* 0x000ee20008000800 */
[----:B------:R-:W-:-:S11]  /*1b6fa0*/  LOP3.LUT R38, R38, 0xffffff7f, RZ, 0xc0, !PT ;  /* 0xffffff7f26267812 */ /* 0x000fd600078ec0ff */
[----:B------:R-:W-:Y:S02]  /*1b6fb0*/  @P4 LOP3.LUT R38, R38, 0x80, RZ, 0xfc, !PT ;  /* 0x0000008026264812 */ /* 0x000fe400078efcff */
[----:B------:R-:W-:Y:S01]  /*1b6fc0*/  ISETP.LT.AND P4, PT, R52, UR10, !P1 ;  /* 0x0000000a34007c0c */ /* 0x000fe2000cf81270 */
        /* <DEDUP_REMOVED lines=30> */
[C---:B------:R-:W-:Y:S02]  /*1b71b0*/  LOP3.LUT P3, RZ, R2.reuse, 0x800000, RZ, 0xc0, !PT ;  /* 0x0080000002ff7812 */ /* 0x040fe4000786c0ff */
[----:B------:R-:W-:Y:S02]  /*1b71c0*/  LOP3.LUT P1, RZ, R2, 0x400000, RZ, 0xc0, !PT ;  /* 0x0040000002ff7812 */ /* 0x000fe4000782c0ff */
[----:B------:R-:W-:-:S07]  /*1b71d0*/  LOP3.LUT R37, R37, 0x7fffffff, RZ, 0xc0, !PT ;  /* 0x7fffffff25257812 */ /* 0x000fce00078ec0ff */
        /* <DEDUP_REMOVED lines=11> */
[----:B-1----:R-:W-:Y:S02]  /*1b7290*/  ISETP.LT.AND P4, PT, R58, UR7, !P3 ;  /* 0x000000073a007c0c */ /* 0x002fe4000df81270 */
[----:B------:R-:W-:Y:S01]  /*1b72a0*/  LOP3.LUT R37, R37, 0xfeffffff, RZ, 0xc0, !PT ;  /* 0xfeffffff25257812 */ /* 0x000fe200078ec0ff */
[----:B------:R-:W1:Y:S08]  /*1b72b0*/  LDCU UR7, c[0x0][0x398] ;  /* 0x00007300ff0777ac */ /* 0x000e700008000800 */
[----:B------:R-:W-:-:S02]  /*1b72c0*/  @P2 LOP3.LUT R37, R37, 0x1000000, RZ, 0xfc, !PT ;  /* 0x0100000025252812 */ /* 0x000fc400078efcff */
        /* <DEDUP_REMOVED lines=18> */
[----:B0-----:R-:W-:Y:S01]  /*1b73f0*/  ISETP.LT.AND P4, PT, R52, UR10, !P3 ;  /* 0x0000000a34007c0c */ /* 0x001fe2000df81270 */
        /* <DEDUP_REMOVED lines=31> */
[----:B------:R-:W-:Y:S01]  /*1b75f0*/  ISETP.LT.AND P4, PT, R52, UR19, !P1 ;  /* 0x0000001334007c0c */ /* 0x000fe2000cf81270 */
[----:B------:R-:W0:Y:S01]  /*1b7600*/  LDCU UR19, c[0x0][0x398] ;  /* 0x00007300ff1377ac */ /* 0x000e220008000800 */
[----:B------:R-:W-:Y:S02]  /*1b7610*/  ISETP.LT.AND P1, PT, R59, UR23, !P1 ;  /* 0x000000173b007c0c */ /* 0x000fe4000cf21270 */
[----:B------:R-:W-:Y:S01]  /*1b7620*/  R2UR UR49, R16 ;  /* 0x00000000103172ca */ /* 0x000fe200000e0000 */
[----:B------:R-:W0:Y:S01]  /*1b7630*/  LDCU UR23, c[0x0][0x398] ;  /* 0x00007300ff1777ac */ /* 0x000e220008000800 */
[----:B------:R-:W-:Y:S01]  /*1b7640*/  LOP3.LUT R37, R37, 0xffffbfff, RZ, 0xc0, !PT ;  /* 0xffffbfff25257812 */ /* 0x000fe200078ec0ff */
[----:B------:R-:W2:Y:S01]  /*1b7650*/  LDL.LU R16, [R1+0x83f4] ;  /* 0x0083f40001107983 */ /* 0x000ea20000300800 */
[----:B------:R-:W-:-:S05]  /*1b7660*/  LOP3.LUT P2, RZ, R2, 0x200000, RZ, 0xc0, !PT ;  /* 0x0020000002ff7812 */ /* 0x000fca000784c0ff */
        /* <DEDUP_REMOVED lines=22> */
[----:B----4-:R-:W-:Y:S01]  /*1b77d0*/  ISETP.LT.AND P4, PT, R53, UR11, !P2 ;  /* 0x0000000b35007c0c */ /* 0x010fe2000d781270 */
[----:B------:R-:W4:Y:S01]  /*1b77e0*/  LDCU UR11, c[0x0][0x398] ;  /* 0x00007300ff0b77ac */ /* 0x000f220008000800 */
[----:B------:R-:W-:-:S11]  /*1b77f0*/  LOP3.LUT R37, R37, 0xffffff7f, RZ, 0xc0, !PT ;  /* 0xffffff7f25257812 */ /* 0x000fd600078ec0ff */
[----:B------:R-:W-:Y:S02]  /*1b7800*/  @P4 LOP3.LUT R37, R37, 0x80, RZ, 0xfc, !PT ;  /* 0x0000008025254812 */ /* 0x000fe400078efcff */
[----:B------:R-:W-:Y:S01]  /*1b7810*/  ISETP.LT.AND P4, PT, R52, UR9, !P2 ;  /* 0x0000000934007c0c */ /* 0x000fe2000d781270 */
[----:B------:R-:W0:Y:S01]  /*1b7820*/  LDCU UR9, c[0x0][0x398] ;  /* 0x00007300ff0977ac */ /* 0x000e220008000800 */
[----:B---3--:R-:W-:Y:S02]  /*1b7830*/  ISETP.LT.AND P2, PT, R59, UR13, !P2 ;  /* 0x0000000d3b007c0c */ /* 0x008fe4000d741270 */
[----:B------:R-:W-:Y:S01]  /*1b7840*/  R2UR UR47, R19 ;  /* 0x00000000132f72ca */ /* 0x000fe200000e0000 */
[----:B------:R-:W3:Y:S01]  /*1b7850*/  LDCU UR13, c[0x0][0x398] ;  /* 0x00007300ff0d77ac */ /* 0x000ee20008000800 */
        /* <DEDUP_REMOVED lines=33> */
[----:B--2---:R-:W-:-:S07]  /*1b7a70*/  LOP3.LUT R36, R36, 0x7fffffff, RZ, 0xc0, !PT ;  /* 0x7fffffff24247812 */ /* 0x004fce00078ec0ff */
[----:B------:R-:W-:Y:S02]  /*1b7a80*/  @P4 LOP3.LUT R36, R36, 0x80000000, RZ, 0xfc, !PT ;  /* 0x8000000024244812 */ /* 0x000fe400078efcff */
[----:B------:R-:W-:Y:S01]  /*1b7a90*/  ISETP.LT.AND P4, PT, R52, UR15, !P3 ;  /* 0x0000000f34007c0c */ /* 0x000fe2000df81270 */
[----:B------:R-:W2:Y:S01]  /*1b7aa0*/  LDCU UR15, c[0x0][0x398] ;  /* 0x00007300ff0f77ac */ /* 0x000ea20008000800 */
[----:B------:R-:W-:Y:S02]  /*1b7ab0*/  ISETP.LT.AND P3, PT, R59, UR14, !P3 ;  /* 0x0000000e3b007c0c */ /* 0x000fe4000df61270 */
[----:B------:R-:W-:Y:S01]  /*1b7ac0*/  LOP3.LUT R36, R36, 0xbfffffff, RZ, 0xc0, !PT ;  /* 0xbfffffff24247812 */ /* 0x000fe200078ec0ff */
[----:B------:R-:W0:Y:S08]  /*1b7ad0*/  LDCU UR14, c[0x0][0x398] ;  /* 0x00007300ff0e77ac */ /* 0x000e300008000800 */
        /* <DEDUP_REMOVED lines=34> */
[----:B------:R-:W-:Y:S02]  /*1b7d00*/  ISETP.LT.AND P1, PT, R54, UR47, !P2 ;  /* 0x0000002f36007c0c */ /* 0x000fe4000d721270 */
[----:B0-----:R-:W-:Y:S01]  /*1b7d10*/  ISETP.LT.AND P4, PT, R58, UR10, !P2 ;  /* 0x0000000a3a007c0c */ /* 0x001fe2000d781270 */
[----:B------:R-:W0:Y:S01]  /*1b7d20*/  LDCU UR10, c[0x0][0x398] ;  /* 0x00007300ff0a77ac */ /* 0x000e220008000800 */
[----:B------:R-:W-:-:S09]  /*1b7d30*/  LOP3.LUT R36, R36, 0xfffeffff, RZ, 0xc0, !PT ;  /* 0xfffeffff24247812 */ /* 0x000fd200078ec0ff */
        /* <DEDUP_REMOVED lines=11> */
[----:B-1----:R-:W-:Y:S01]  /*1b7df0*/  ISETP.LT.AND P4, PT, R55, UR7, !P2 ;  /* 0x0000000737007c0c */ /* 0x002fe2000d781270 */
[----:B------:R-:W1:Y:S01]  /*1b7e00*/  LDCU UR7, c[0x0][0x398] ;  /* 0x00007300ff0777ac */ /* 0x000e620008000800 */
        /* <DEDUP_REMOVED lines=8> */
[----:B--2---:R-:W-:Y:S02]  /*1b7e90*/  ISETP.LT.AND P2, PT, R59, UR15, !P2 ;  /* 0x0000000f3b007c0c */ /* 0x004fe4000d741270 */
[----:B------:R-:W-:Y:S01]  /*1b7ea0*/  R2UR UR49, R21 ;  /* 0x00000000153172ca */ /* 0x000fe200000e0000 */
[----:B------:R-:W2:Y:S01]  /*1b7eb0*/  LDCU UR15, c[0x0][0x398] ;  /* 0x00007300ff0f77ac */ /* 0x000ea20008000800 */
        /* <DEDUP_REMOVED lines=66> */
[----:B------:R-:W-:Y:S02]  /*1b82e0*/  R2UR UR67, R24 ;  /* 0x00000000184372ca */ /* 0x000fe400000e0000 */
[----:B------:R-:W4:Y:S01]  /*1b82f0*/  LDL.LU R24, [R1+0x83d4] ;  /* 0x0083d40001187983 */ /* 0x000f220000300800 */
[----:B------:R-:W-:-:S03]  /*1b8300*/  R2UR UR69, R34 ;  /* 0x00000000224572ca */ /* 0x000fc600000e0000 */
[----:B------:R-:W4:Y:S01]  /*1b8310*/  LDL.LU R34, [R1+0x83d0] ;  /* 0x0083d00001227983 */ /* 0x000f220000300800 */
[----:B------:R-:W-:Y:S02]  /*1b8320*/  LOP3.LUT P3, RZ, R2, 0x4000, RZ, 0xc0, !PT ;  /* 0x0000400002ff7812 */ /* 0x000fe4000786c0ff */
[----:B--2---:R-:W-:-:S04]  /*1b8330*/  LOP3.LUT R35, R35, 0x7fffffff, RZ, 0xc0, !PT ;  /* 0x7fffffff23237812 */ /* 0x004fc800078ec0ff */
        /* <DEDUP_REMOVED lines=35> */
[----:B----4-:R-:W-:Y:S02]  /*1b8570*/  ISETP.LT.AND P2, PT, R59, UR11, !P2 ;  /* 0x0000000b3b007c0c */ /* 0x010fe4000d741270 */
[----:B------:R-:W-:Y:S01]  /*1b8580*/  LOP3.LUT R35, R35, 0xffbfffff, RZ, 0xc0, !PT ;  /* 0xffbfffff23237812 */ /* 0x000fe200078ec0ff */
[----:B------:R-:W4:Y:S08]  /*1b8590*/  LDCU UR11, c[0x0][0x398] ;  /* 0x00007300ff0b77ac */ /* 0x000f300008000800 */
        /* <DEDUP_REMOVED lines=31> */
[----:B------:R-:W0:Y:S01]  /*1b8790*/  LDCU UR19, c[0x0][0x398] ;  /* 0x00007300ff1377ac */ /* 0x000e220008000800 */
        /* <DEDUP_REMOVED lines=55> */
[----:B0-----:R-:W-:Y:S01]  /*1b8b10*/  ISETP.LT.AND P4, PT, R53, UR10, !P2 ;  /* 0x0000000a35007c0c */ /* 0x001fe2000d781270 */
[----:B------:R-:W0:Y:S01]  /*1b8b20*/  LDCU UR10, c[0x0][0x398] ;  /* 0x00007300ff0a77ac */ /* 0x000e220008000800 */
[----:B------:R-:W-:-:S11]  /*1b8b30*/  LOP3.LUT R34, R34, 0x7fffffff, RZ, 0xc0, !PT ;  /* 0x7fffffff22227812 */ /* 0x000fd600078ec0ff */
[----:B------:R-:W-:Y:S02]  /*1b8b40*/  @P4 LOP3.LUT R34, R34, 0x80000000, RZ, 0xfc, !PT ;  /* 0x8000000022224812 */ /* 0x000fe400078efcff */
[----:B------:R-:W-:Y:S01]  /*1b8b50*/  ISETP.LT.AND P4, PT, R52, UR9, !P2 ;  /* 0x0000000934007c0c */ /* 0x000fe2000d781270 */
[----:B------:R-:W0:Y:S01]  /*1b8b60*/  LDCU UR9, c[0x0][0x398] ;  /* 0x00007300ff0977ac */ /* 0x000e220008000800 */
[----:B-1----:R-:W-:Y:S02]  /*1b8b70*/  ISETP.LT.AND P2, PT, R59, UR7, !P2 ;  /* 0x000000073b007c0c */ /* 0x002fe4000d741270 */
[----:B------:R-:W-:Y:S01]  /*1b8b80*/  R2UR UR67, R33 ;  /* 0x00000000214372ca */ /* 0x000fe200000e0000 */
[----:B------:R-:W1:Y:S01]  /*1b8b90*/  LDCU UR7, c[0x0][0x398] ;  /* 0x00007300ff0777ac */ /* 0x000e620008000800 */
        /* <DEDUP_REMOVED lines=35> */
[----:B------:R-:W3:Y:S01]  /*1b8dd0*/  LDL.LU R32, [R1+0x83c8] ;  /* 0x0083c80001207983 */ /* 0x000ee20000300800 */
        /* <DEDUP_REMOVED lines=25> */
[----:B------:R-:W-:Y:S02]  /*1b8f70*/  LOP3.LUT R34, R34, 0xffff7fff, RZ, 0xc0, !PT ;  /* 0xffff7fff22227812 */ /* 0x000fe400078ec0ff */
[----:B------:R-:W-:Y:S02]  /*1b8f80*/  R2UR UR67, R31 ;  /* 0x000000001f4372ca */ /* 0x000fe400000e0000 */
[----:B------:R-:W-:Y:S01]  /*1b8f90*/  LOP3.LUT P2, RZ, R2, 0x200, RZ, 0xc0, !PT ;  /* 0x0000020002ff7812 */ /* 0x000fe2000784c0ff */
[----:B------:R-:W3:Y:S06]  /*1b8fa0*/  LDL.LU R31, [R1+0x83c4] ;  /* 0x0083c400011f7983 */ /* 0x000eec0000300800 */
[----:B------:R-:W-:-:S02]  /*1b8fb0*/  @P4 LOP3.LUT R34, R34, 0x8000, RZ, 0xfc, !PT ;  /* 0x0000800022224812 */ /* 0x000fc400078efcff */
[----:B------:R-:W-:Y:S01]  /*1b8fc0*/  ISETP.LT.AND P4, PT, R52, UR27, !P1 ;  /* 0x0000001b34007c0c */ /* 0x000fe2000cf81270 */
[----:B------:R-:W0:Y:S01]  /*1b8fd0*/  LDCU UR27, c[0x0][0x398] ;  /* 0x00007300ff1b77ac */ /* 0x000e220008000800 */
[----:B------:R-:W-:Y:S02]  /*1b8fe0*/  ISETP.LT.AND P1, PT, R59, UR25, !P1 ;  /* 0x000000193b007c0c */ /* 0x000fe4000cf21270 */
[----:B------:R-:W-:Y:S01]  /*1b8ff0*/  LOP3.LUT R34, R34, 0xffffbfff, RZ, 0xc0, !PT ;  /* 0xffffbfff22227812 */ /* 0x000fe200078ec0ff */
[----:B------:R-:W0:Y:S08]  /*1b9000*/  LDCU UR25, c[0x0][0x398] ;  /* 0x00007300ff1977ac */ /* 0x000e300008000800 */
[----:B------:R-:W-:-:S02]  /*1b9010*/  @P4 LOP3.LUT R34, R34, 0x4000, RZ, 0xfc, !PT ;  /* 0x0000400022224812 */ /* 0x000fc400078efcff */
[----:B------:R-:W-:Y:S02]  /*1b9020*/  ISETP.LT.AND P4, PT, R54, UR67, !P2 ;  /* 0x0000004336007c0c */ /* 0x000fe4000d781270 */
        /* <DEDUP_REMOVED lines=32> */
[----:B------:R-:W-:Y:S01]  /*1b9230*/  ISETP.LT.AND P4, PT, R54, UR69, !P3 ;  /* 0x0000004536007c0c */ /* 0x000fe2000df81270 */
        /* <DEDUP_REMOVED lines=25> */
[----:B----4-:R-:W-:Y:S01]  /*1b93d0*/  ISETP.LT.AND P4, PT, R52, UR11, !P3 ;  /* 0x0000000b34007c0c */ /* 0x010fe2000df81270 */
[----:B------:R-:W4:Y:S01]  /*1b93e0*/  LDCU UR11, c[0x0][0x398] ;  /* 0x00007300ff0b77ac */ /* 0x000f220008000800 */
        /* <DEDUP_REMOVED lines=9> */
[----:B------:R-:W-:Y:S01]  /*1b9480*/  ISETP.LT.AND P3, PT, R54, UR67, !P1 ;  /* 0x0000004336007c0c */ /* 0x000fe2000cf61270 */
[----:B------:R-:W0:Y:S01]  /*1b9490*/  LDCU UR67, c[0x0][0x398] ;  /* 0x00007300ff4377ac */ /* 0x000e220008000800 */
[----:B------:R-:W-:Y:S02]  /*1b94a0*/  ISETP.LT.AND P4, PT, R58, UR41, !P1 ;  /* 0x000000293a007c0c */ /* 0x000fe4000cf81270 */
        /* <DEDUP_REMOVED lines=25> */
[----:B------:R-:W-:Y:S02]  /*1b9640*/  LOP3.LUT R33, R33, 0xffbfffff, RZ, 0xc0, !PT ;  /* 0xffbfffff21217812 */ /* 0x000fe400078ec0ff */
        /* <DEDUP_REMOVED lines=28> */
[----:B------:R-:W3:Y:S01]  /*1b9810*/  LDL.LU R28, [R1+0x83b8] ;  /* 0x0083b800011c7983 */ /* 0x000ee20000300800 */
[----:B------:R-:W-:-:S02]  /*1b9820*/  R2UR UR77, R26 ;  /* 0x000000001a4d72ca */ /* 0x000fc400000e0000 */
[----:B------:R-:W-:Y:S01]  /*1b9830*/  LOP3.LUT P1, RZ, R2, 0x10, RZ, 0xc0, !PT ;  /* 0x0000001002ff7812 */ /* 0x000fe2000782c0ff */
[----:B------:R-:W3:Y:S02]  /*1b9840*/  LDL.LU R27, [R1+0x83b4] ;  /* 0x0083b400011b7983 */ /* 0x000ee40000300800 */
[----:B------:R-:W-:Y:S02]  /*1b9850*/  @P4 LOP3.LUT R33, R33, 0x8000, RZ, 0xfc, !PT ;  /* 0x0000800021214812 */ /* 0x000fe400078efcff */
[----:B------:R-:W-:Y:S01]  /*1b9860*/  ISETP.LT.AND P4, PT, R52, UR49, !P2 ;  /* 0x0000003134007c0c */ /* 0x000fe2000d781270 */
[----:B------:R-:W3:Y:S01]  /*1b9870*/  LDL.LU R26, [R1+0x83b0] ;  /* 0x0083b000011a7983 */ /* 0x000ee20000300800 */
[----:B------:R-:W-:Y:S01]  /*1b9880*/  ISETP.LT.AND P2, PT, R59, UR51, !P2 ;  /* 0x000000333b007c0c */ /* 0x000fe2000d741270 */
[----:B------:R-:W0:Y:S01]  /*1b9890*/  LDCU UR49, c[0x0][0x398] ;  /* 0x00007300ff3177ac */ /* 0x000e220008000800 */
[----:B------:R-:W-:Y:S02]  /*1b98a0*/  LOP3.LUT R33, R33, 0xffffbfff, RZ, 0xc0, !PT ;  /* 0xffffbfff21217812 */ /* 0x000fe400078ec0ff */
[----:B------:R-:W-:Y:S01]  /*1b98b0*/  LOP3.LUT R32, R32, 0x7fffffff, RZ, 0xc0, !PT ;  /* 0x7fffffff20207812 */ /* 0x000fe200078ec0ff */
[----:B------:R-:W0:Y:S06]  /*1b98c0*/  LDCU UR51, c[0x0][0x398] ;  /* 0x00007300ff3377ac */ /* 0x000e2c0008000800 */
[----:B------:R-:W-:-:S02]  /*1b98d0*/  @P4 LOP3.LUT R33, R33, 0x4000, RZ, 0xfc, !PT ;  /* 0x0000400021214812 */ /* 0x000fc400078efcff */
        /* <DEDUP_REMOVED lines=54> */
[----:B------:R-:W-:Y:S02]  /*1b9c40*/  R2UR UR75, R25 ;  /* 0x00000000194b72ca */ /* 0x000fe400000e0000 */
[----:B------:R-:W-:Y:S01]  /*1b9c50*/  LOP3.LUT P2, RZ, R2, 0x8, RZ, 0xc0, !PT ;  /* 0x0000000802ff7812 */ /* 0x000fe2000784c0ff */
[----:B------:R-:W4:Y:S08]  /*1b9c60*/  LDL.LU R25, [R1+0x83ac] ;  /* 0x0083ac0001197983 */ /* 0x000f300000300800 */
[----:B------:R-:W-:-:S02]  /*1b9c70*/  @P4 LOP3.LUT R32, R32, 0x80000000, RZ, 0xfc, !PT ;  /* 0x8000000020204812 */ /* 0x000fc400078efcff */
[----:B-1----:R-:W-:Y:S01]  /*1b9c80*/  ISETP.LT.AND P4, PT, R52, UR7, !P1 ;  /* 0x0000000734007c0c */ /* 0x002fe2000cf81270 */
[----:B------:R-:W1:Y:S01]  /*1b9c90*/  LDCU UR7, c[0x0][0x398] ;  /* 0x00007300ff0777ac */ /* 0x000e620008000800 */
[----:B------:R-:W-:Y:S02]  /*1b9ca0*/  ISETP.LT.AND P1, PT, R59, UR10, !P1 ;  /* 0x0000000a3b007c0c */ /* 0x000fe4000cf21270 */
[----:B------:R-:W-:Y:S01]  /*1b9cb0*/  LOP3.LUT R32, R32, 0xbfffffff, RZ, 0xc0, !PT ;  /* 0xbfffffff20207812 */ /* 0x000fe200078ec0ff */
[----:B------:R-:W0:Y:S08]  /*1b9cc0*/  LDCU UR10, c[0x0][0x398] ;  /* 0x00007300ff0a77ac */ /* 0x000e300008000800 */
[----:B------:R-:W-:-:S02]  /*1b9cd0*/  @P4 LOP3.LUT R32, R32, 0x40000000, RZ, 0xfc, !PT ;  /* 0x4000000020204812 */ /* 0x000fc400078efcff */
[----:B------:R-:W-:Y:S02]  /*1b9ce0*/  ISETP.LT.AND P4, PT, R54, UR75, !P2 ;  /* 0x0000004b36007c0c */ /* 0x000fe4000d781270 */
[----:B------:R-:W-:-:S04]  /*1b9cf0*/  LOP3.LUT R32, R32, 0xdfffffff, RZ, 0xc0, !PT ;  /* 0xdfffffff20207812 */ /* 0x000fc800078ec0ff */
[----:B------:R-:W-:-:S04]  /*1b9d00*/  @P1 LOP3.LUT R32, R32, 0x20000000, RZ, 0xfc, !PT ;  /* 0x2000000020201812 */ /* 0x000fc800078efcff */
[----:B------:R-:W-:-:S04]  /*1b9d10*/  LOP3.LUT R32, R32, 0xfeffffff, RZ, 0xc0, !PT ;  /* 0xfeffffff20207812 */ /* 0x000fc800078ec0ff */
[----:B------:R-:W-:Y:S02]  /*1b9d20*/  @P4 LOP3.LUT R32, R32, 0x1000000, RZ, 0xfc, !PT ;  /* 0x0100000020204812 */ /* 0x000fe400078efcff */
[----:B------:R-:W-:Y:S02]  /*1b9d30*/  ISETP.LT.AND P4, PT, R58, UR71, !P2 ;  /* 0x000000473a007c0c */ /* 0x000fe4000d781270 */
        /* <DEDUP_REMOVED lines=20> */
[----:B------:R-:W-:Y:S02]  /*1b9e80*/  LOP3.LUT R32, R32, 0xffbfffff, RZ, 0xc0, !PT ;  /* 0xffbfffff20207812 */ /* 0x000fe400078ec0ff */
[----:B------:R-:W-:Y:S02]  /*1b9e90*/  R2UR UR77, R4 ;  /* 0x00000000044d72ca */ /* 0x000fe400000e0000 */
[----:B------:R-:W-:Y:S01]  /*1b9ea0*/  LOP3.LUT P3, RZ, R2, 0x4, RZ, 0xc0, !PT ;  /* 0x0000000402ff7812 */ /* 0x000fe2000786c0ff */
[----:B------:R-:W2:Y:S06]  /*1b9eb0*/  LDL.LU R4, [R1+0x83a8] ;  /* 0x0083a80001047983 */ /* 0x000eac0000300800 */
[----:B------:R-:W-:-:S02]  /*1b9ec0*/  @P4 LOP3.LUT R32, R32, 0x400000, RZ, 0xfc, !PT ;  /* 0x0040000020204812 */ /* 0x000fc400078efcff */
        /* <DEDUP_REMOVED lines=14> */
[----:B------:R-:W-:Y:S02]  /*1b9fb0*/  R2UR UR75, R61 ;  /* 0x000000003d4b72ca */ /* 0x000fe400000e0000 */
[----:B------:R-:W-:Y:S01]  /*1b9fc0*/  LOP3.LUT R32, R32, 0xfff7ffff, RZ, 0xc0, !PT ;  /* 0xfff7ffff20207812 */ /* 0x000fe200078ec0ff */
[----:B------:R-:W2:Y:S01]  /*1b9fd0*/  LDL.LU R61, [R1+0x83a4] ;  /* 0x0083a400013d7983 */ /* 0x000ea20000300800 */
[----:B------:R-:W-:-:S03]  /*1b9fe0*/  R2UR UR71, R6 ;  /* 0x00000000064772ca */ /* 0x000fc600000e0000 */
[----:B------:R-:W2:Y:S04]  /*1b9ff0*/  LDL.LU R6, [R1+0x83a0] ;  /* 0x0083a00001067983 */ /* 0x000ea80000300800 */
        /* <DEDUP_REMOVED lines=90> */
[----:B----4-:R-:W-:Y:S01]  /*1ba5a0*/  ISETP.LT.AND P2, PT, R58, UR11, !P3 ;  /* 0x0000000b3a007c0c */ /* 0x010fe2000df41270 */
[----:B------:R-:W4:Y:S01]  /*1ba5b0*/  LDCU UR11, c[0x0][0x398] ;  /* 0x00007300ff0b77ac */ /* 0x000f220008000800 */
[----:B------:R-:W-:-:S11]  /*1ba5c0*/  LOP3.LUT R31, R31, 0xefffffff, RZ, 0xc0, !PT ;  /* 0xefffffff1f1f7812 */ /* 0x000fd600078ec0ff */
        /* <DEDUP_REMOVED lines=13> */
[----:B--2---:R-:W-:Y:S02]  /*1ba6a0*/  R2UR.FILL UR5, R6 ;  /* 0x00000000060572ca */ /* 0x004fe400004e0000 */
[----:B------:R-:W2:Y:S01]  /*1ba6b0*/  LDL.LU R6, [R1+0x839c] ;  /* 0x00839c0001067983 */ /* 0x000ea20000300800 */
[----:B------:R-:W-:-:S08]  /*1ba6c0*/  LOP3.LUT R31, R31, 0xff7fffff, RZ, 0xc0, !PT ;  /* 0xff7fffff1f1f7812 */ /* 0x000fd000078ec0ff */
[----:B------:R-:W-:Y:S02]  /*1ba6d0*/  @P4 LOP3.LUT R31, R31, 0x800000, RZ, 0xfc, !PT ;  /* 0x008000001f1f4812 */ /* 0x000fe400078efcff */
[----:B------:R-:W-:Y:S01]  /*1ba6e0*/  ISETP.LT.AND P4, PT, R52, UR59, !P3 ;  /* 0x0000003b34007c0c */ /* 0x000fe2000df81270 */
[----:B------:R-:W0:Y:S01]  /*1ba6f0*/  LDCU UR59, c[0x0][0x398] ;  /* 0x00007300ff3b77ac */ /* 0x000e220008000800 */
[----:B------:R-:W-:Y:S02]  /*1ba700*/  LOP3.LUT R32, R32, 0xfffffffd, RZ, 0xc0, !PT ;  /* 0xfffffffd20207812 */ /* 0x000fe400078ec0ff */
[----:B-1----:R-:W-:Y:S01]  /*1ba710*/  ISETP.LT.AND P3, PT, R59, UR7, !P3 ;  /* 0x000000073b007c0c */ /* 0x002fe2000df61270 */
[----:B------:R-:W1:Y:S01]  /*1ba720*/  LDCU UR7, c[0x0][0x398] ;  /* 0x00007300ff0777ac */ /* 0x000e620008000800 */
[----:B------:R-:W-:Y:S02]  /*1ba730*/  LOP3.LUT R31, R31, 0xffbfffff, RZ, 0xc0, !PT ;  /* 0xffbfffff1f1f7812 */ /* 0x000fe400078ec0ff */
[----:B------:R-:W-:-:S02]  /*1ba740*/  @P1 LOP3.LUT R32, R32, 0x2, RZ, 0xfc, !PT ;  /* 0x0000000220201812 */ /* 0x000fc400078efcff */
[----:B------:R-:W-:-:S03]  /*1ba750*/  LOP3.LUT P1, RZ, R0, 0x40000000, RZ, 0xc0, !PT ;  /* 0x4000000000ff7812 */ /* 0x000fc6000782c0ff */
        /* <DEDUP_REMOVED lines=32> */
[----:B------:R-:W4:Y:S01]  /*1ba960*/  LDL.LU R5, [R1+0x8398] ;  /* 0x0083980001057983 */ /* 0x000f220000300800 */
[----:B------:R-:W-:-:S05]  /*1ba970*/  LOP3.LUT P2, RZ, R0, 0x20000000, RZ, 0xc0, !PT ;  /* 0x2000000000ff7812 */ /* 0x000fca000784c0ff */
[----:B------:R-:W-:-:S04]  /*1ba980*/  @P4 LOP3.LUT R31, R31, 0x4000, RZ, 0xfc, !PT ;  /* 0x000040001f1f4812 */ /* 0x000fc800078efcff */
[----:B------:R-:W-:-:S04]  /*1ba990*/  LOP3.LUT R31, R31, 0xffffdfff, RZ, 0xc0, !PT ;  /* 0xffffdfff1f1f7812 */ /* 0x000fc800078ec0ff */
[----:B------:R-:W-:Y:S02]  /*1ba9a0*/  @P1 LOP3.LUT R31, R31, 0x2000, RZ, 0xfc, !PT ;  /* 0x000020001f1f1812 */ /* 0x000fe400078efcff */
[----:B------:R-:W-:Y:S01]  /*1ba9b0*/  ISETP.LT.AND P1, PT, R54, UR75, !P2 ;  /* 0x0000004b36007c0c */ /* 0x000fe2000d721270 */
[----:B------:R-:W0:Y:S01]  /*1ba9c0*/  LDCU UR75, c[0x0][0x398] ;  /* 0x00007300ff4b77ac */ /* 0x000e220008000800 */
        /* <DEDUP_REMOVED lines=36> */
[----:B------:R-:W1:Y:S01]  /*1bac10*/  LDCU UR77, c[0x0][0x398] ;  /* 0x00007300ff4d77ac */ /* 0x000e620008000800 */
[----:B------:R-:W-:-:S11]  /*1bac20*/  LOP3.LUT R31, R31, 0xffffffef, RZ, 0xc0, !PT ;  /* 0xffffffef1f1f7812 */ /* 0x000fd600078ec0ff */
[----:B------:R-:W-:Y:S02]  /*1bac30*/  @P4 LOP3.LUT R31, R31, 0x10, RZ, 0xfc, !PT ;  /* 0x000000101f1f4812 */ /* 0x000fe400078efcff */
[----:B0-----:R-:W-:Y:S01]  /*1bac40*/  ISETP.LT.AND P4, PT, R57, UR6, !P3 ;  /* 0x0000000639007c0c */ /* 0x001fe2000df81270 */
[----:B------:R-:W0:Y:S01]  /*1bac50*/  LDCU UR6, c[0x0][0x398] ;  /* 0x00007300ff0677ac */ /* 0x000e220008000800 */
[----:B------:R-:W-:-:S11]  /*1bac60*/  LOP3.LUT R31, R31, 0xfffffff7, RZ, 0xc0, !PT ;  /* 0xfffffff71f1f7812 */ /* 0x000fd600078ec0ff */
        /* <DEDUP_REMOVED lines=11> */
[----:B--2---:R-:W-:-:S11]  /*1bad20*/  LOP3.LUT R6, R6, 0x7fffffff, RZ, 0xc0, !PT ;  /* 0x7fffffff06067812 */ /* 0x004fd600078ec0ff */
[----:B------:R-:W-:Y:S02]  /*1bad30*/  @P4 LOP3.LUT R6, R6, 0x80000000, RZ, 0xfc, !PT ;  /* 0x8000000006064812 */ /* 0x000fe400078efcff */
[----:B------:R-:W-:Y:S01]  /*1bad40*/  ISETP.LT.AND P4, PT, R52, UR41, !P3 ;  /* 0x0000002934007c0c */ /* 0x000fe2000df81270 */
[----:B------:R-:W2:Y:S01]  /*1bad50*/  LDCU UR41, c[0x0][0x398] ;  /* 0x00007300ff2977ac */ /* 0x000ea20008000800 */
        /* <DEDUP_REMOVED lines=110> */
[----:B------:R-:W0:Y:S01]  /*1bb440*/  LDCU UR61, c[0x0][0x398] ;  /* 0x00007300ff3d77ac */ /* 0x000e220008000800 */
[----:B------:R-:W-:-:S07]  /*1bb450*/  LOP3.LUT R6, R6, 0xfffffffb, RZ, 0xc0, !PT ;  /* 0xfffffffb06067812 */ /* 0x000fce00078ec0ff */
[----:B------:R-:W-:Y:S02]  /*1bb460*/  @P3 LOP3.LUT R30, R30, 0x40000000, RZ, 0xfc, !PT ;  /* 0x400000001e1e3812 */ /* 0x000fe400078efcff */
[----:B------:R-:W-:Y:S01]  /*1bb470*/  ISETP.LT.AND P3, PT, R57, UR33, !P1 ;  /* 0x0000002139007c0c */ /* 0x000fe2000cf61270 */
[----:B------:R-:W0:Y:S01]  /*1bb480*/  LDCU UR33, c[0x0][0x398] ;  /* 0x00007300ff2177ac */ /* 0x000e220008000800 */
[----:B------:R-:W-:Y:S02]  /*1bb490*/  @P4 LOP3.LUT R6, R6, 0x4, RZ, 0xfc, !PT ;  /* 0x0000000406064812 */ /* 0x000fe400078efcff */
[----:B------:R-:W-:Y:S01]  /*1bb4a0*/  ISETP.LT.AND P4, PT, R56, UR31, !P1 ;  /* 0x0000001f38007c0c */ /* 0x000fe2000cf81270 */
[----:B------:R-:W0:Y:S01]  /*1bb4b0*/  LDCU UR31, c[0x0][0x398] ;  /* 0x00007300ff1f77ac */ /* 0x000e220008000800 */
[----:B------:R-:W-:-:S07]  /*1bb4c0*/  LOP3.LUT R6, R6, 0xfffffffd, RZ, 0xc0, !PT ;  /* 0xfffffffd06067812 */ /* 0x000fce00078ec0ff */
        /* <DEDUP_REMOVED lines=113> */
[----:B------:R-:W-:Y:S02]  /*1bbbe0*/  LOP3.LUT P2, RZ, R0, 0x100000, RZ, 0xc0, !PT ;  /* 0x0010000000ff7812 */ /* 0x000fe4000784c0ff */
[----:B------:R-:W-:Y:S01]  /*1bbbf0*/  ISETP.LT.AND P1, PT, R59, UR53, !P1 ;  /* 0x000000353b007c0c */ /* 0x000fe2000cf21270 */
[----:B------:R-:W0:Y:S06]  /*1bbc00*/  LDCU UR53, c[0x0][0x398] ;  /* 0x00007300ff3577ac */ /* 0x000e2c0008000800 */
[----:B------:R-:W-:-:S02]  /*1bbc10*/  @P4 LOP3.LUT R30, R30, 0x10, RZ, 0xfc, !PT ;  /* 0x000000101e1e4812 */ /* 0x000fc400078efcff */
[----:B------:R-:W-:Y:S01]  /*1bbc20*/  ISETP.LT.AND P4, PT, R54, UR26, !P2 ;  /* 0x0000001a36007c0c */ /* 0x000fe2000d781270 */
[----:B------:R-:W0:Y:S01]  /*1bbc30*/  LDCU UR26, c[0x0][0x398] ;  /* 0x00007300ff1a77ac */ /* 0x000e220008000800 */
[----:B------:R-:W-:Y:S02]  /*1bbc40*/  LOP3.LUT R29, R29, 0xbfffffff, RZ, 0xc0, !PT ;  /* 0xbfffffff1d1d7812 */ /* 0x000fe400078ec0ff */
[----:B------:R-:W-:-:S09]  /*1bbc50*/  LOP3.LUT R30, R30, 0xfffffff7, RZ, 0xc0, !PT ;  /* 0xfffffff71e1e7812 */ /* 0x000fd200078ec0ff */
[----:B------:R-:W-:Y:S02]  /*1bbc60*/  @P4 LOP3.LUT R29, R29, 0x40000000, RZ, 0xfc, !PT ;  /* 0x400000001d1d4812 */ /* 0x000fe400078efcff */
[----:B------:R-:W-:Y:S01]  /*1bbc70*/  ISETP.LT.AND P4, PT, R58, UR8, !P2 ;  /* 0x000000083a007c0c */ /* 0x000fe2000d781270 */
[----:B------:R-:W1:Y:S01]  /*1bbc80*/  LDCU UR8, c[0x0][0x398] ;  /* 0x00007300ff0877ac */ /* 0x000e620008000800 */
[----:B------:R-:W-:-:S04]  /*1bbc90*/  @P1 LOP3.LUT R30, R30, 0x8, RZ, 0xfc, !PT ;  /* 0x000000081e1e1812 */ /* 0x000fc800078efcff */
[----:B------:R-:W-:-:S07]  /*1bbca0*/  LOP3.LUT R30, R30, 0xfffffffb, RZ, 0xc0, !PT ;  /* 0xfffffffb1e1e7812 */ /* 0x000fce00078ec0ff */
        /* <DEDUP_REMOVED lines=130> */
[----:B------:R-:W-:Y:S02]  /*1bc4d0*/  LOP3.LUT R29, R29, 0xfffffffb, RZ, 0xc0, !PT ;  /* 0xfffffffb1d1d7812 */ /* 0x000fe400078ec0ff */
[----:B------:R-:W-:Y:S02]  /*1bc4e0*/  @P4 LOP3.LUT R5, R5, 0x40000000, RZ, 0xfc, !PT ;  /* 0x4000000005054812 */ /* 0x000fe400078efcff */
[----:B------:R-:W-:Y:S01]  /*1bc4f0*/  ISETP.LT.AND P4, PT, R57, UR20, !P3 ;  /* 0x0000001439007c0c */ /* 0x000fe2000df81270 */
[----:B------:R-:W0:Y:S04]  /*1bc500*/  LDCU UR20, c[0x0][0x398] ;  /* 0x00007300ff1477ac */ /* 0x000e280008000800 */
[----:B------:R-:W-:-:S04]  /*1bc510*/  @P2 LOP3.LUT R29, R29, 0x4, RZ, 0xfc, !PT ;  /* 0x000000041d1d2812 */ /* 0x000fc800078efcff */
[----:B------:R-:W-:-:S04]  /*1bc520*/  LOP3.LUT R29, R29, 0xfffffffd, RZ, 0xc0, !PT ;  /* 0xfffffffd1d1d7812 */ /* 0x000fc800078ec0ff */
        /* <DEDUP_REMOVED lines=56> */
[----:B------:R-:W1:Y:S01]  /*1bc8b0*/  LDCU UR38, c[0x0][0x398] ;  /* 0x00007300ff2677ac */ /* 0x000e620008000800 */
[----:B0-----:R-:W-:Y:S02]  /*1bc8c0*/  ISETP.LT.AND P4, PT, R58, UR75, !P2 ;  /* 0x0000004b3a007c0c */ /* 0x001fe4000d781270 */
        /* <DEDUP_REMOVED lines=58> */
[----:B-1----:R-:W-:Y:S01]  /*1bcc70*/  ISETP.LT.AND P4, PT, R59, UR8, !P3 ;  /* 0x000000083b007c0c */ /* 0x002fe2000df81270 */
[----:B------:R-:W1:Y:S01]  /*1bcc80*/  LDCU UR8, c[0x0][0x398] ;  /* 0x00007300ff0877ac */ /* 0x000e620008000800 */
[----:B------:R-:W-:Y:S02]  /*1bcc90*/  LOP3.LUT R5, R5, 0xfffffffb, RZ, 0xc0, !PT ;  /* 0xfffffffb05057812 */ /* 0x000fe400078ec0ff */
[----:B------:R-:W-:-:S09]  /*1bcca0*/  LOP3.LUT P1, RZ, R0, 0x1000, RZ, 0xc0, !PT ;  /* 0x0000100000ff7812 */ /* 0x000fd2000782c0ff */
        /* <DEDUP_REMOVED lines=127> */
[----:B------:R-:W-:Y:S01]  /*1bd4a0*/  LOP3.LUT R28, R28, 0xfffffff7, RZ, 0xc0, !PT ;  /* 0xfffffff71c1c7812 */ /* 0x000fe200078ec0ff */
[----:B------:R-:W3:Y:S01]  /*1bd4b0*/  LDCU UR13, c[0x0][0x398] ;  /* 0x00007300ff0d77ac */ /* 0x000ee20008000800 */
        /* <DEDUP_REMOVED lines=61> */
[----:B------:R-:W-:Y:S02]  /*1bd890*/  LOP3.LUT R28, R28, 0xfffffffe, RZ, 0xc0, !PT ;  /* 0xfffffffe1c1c7812 */ /* 0x000fe400078ec0ff */
[----:B------:R-:W-:Y:S01]  /*1bd8a0*/  ISETP.LT.AND P3, PT, R59, UR45, !P3 ;  /* 0x0000002d3b007c0c */ /* 0x000fe2000df61270 */
[----:B------:R-:W0:Y:S01]  /*1bd8b0*/  LDCU UR45, c[0x0][0x398] ;  /* 0x00007300ff2d77ac */ /* 0x000e220008000800 */
[----:B------:R-:W-:Y:S02]  /*1bd8c0*/  LOP3.LUT R27, R27, 0xfff7ffff, RZ, 0xc0, !PT ;  /* 0xfff7ffff1b1b7812 */ /* 0x000fe400078ec0ff */
[----:B------:R-:W-:-:S02]  /*1bd8d0*/  @P1 LOP3.LUT R28, R28, 0x1, RZ, 0xfc, !PT ;  /* 0x000000011c1c1812 */ /* 0x000fc400078efcff */
[----:B------:R-:W-:-:S03]  /*1bd8e0*/  LOP3.LUT P1, RZ, R0, 0x40, RZ, 0xc0, !PT ;  /* 0x0000004000ff7812 */ /* 0x000fc6000782c0ff */
        /* <DEDUP_REMOVED lines=30> */
[----:B------:R-:W1:Y:S01]  /*1bdad0*/  LDCU UR51, c[0x0][0x398] ;  /* 0x00007300ff3377ac */ /* 0x000e620008000800 */
[----:B------:R-:W-:Y:S02]  /*1bdae0*/  LOP3.LUT R27, R27, 0xfffff7ff, RZ, 0xc0, !PT ;  /* 0xfffff7ff1b1b7812 */ /* 0x000fe400078ec0ff */
[----:B------:R-:W-:Y:S02]  /*1bdaf0*/  LOP3.LUT P2, RZ, R0, 0x20, RZ, 0xc0, !PT ;  /* 0x0000002000ff7812 */ /* 0x000fe4000784c0ff */
        /* <DEDUP_REMOVED lines=41> */
[----:B------:R-:W-:Y:S02]  /*1bdd90*/  LOP3.LUT R27, R27, 0xfffffffd, RZ, 0xc0, !PT ;  /* 0xfffffffd1b1b7812 */ /* 0x000fe400078ec0ff */
[----:B------:R-:W-:Y:S02]  /*1bdda0*/  @P4 LOP3.LUT R26, R26, 0x20000000, RZ, 0xfc, !PT ;  /* 0x200000001a1a4812 */ /* 0x000fe400078efcff */
[----:B------:R-:W-:Y:S01]  /*1bddb0*/  ISETP.LT.AND P4, PT, R57, UR69, !P1 ;  /* 0x0000004539007c0c */ /* 0x000fe2000cf81270 */
[----:B------:R-:W1:Y:S04]  /*1bddc0*/  LDCU UR69, c[0x0][0x398] ;  /* 0x00007300ff4577ac */ /* 0x000e680008000800 */
[----:B------:R-:W-:-:S02]  /*1bddd0*/  @P3 LOP3.LUT R27, R27, 0x2, RZ, 0xfc, !PT ;  /* 0x000000021b1b3812 */ /* 0x000fc400078efcff */
[----:B0-----:R-:W-:Y:S01]  /*1bdde0*/  ISETP.LT.AND P3, PT, R56, UR67, !P1 ;  /* 0x0000004338007c0c */ /* 0x001fe2000cf61270 */
[----:B------:R-:W0:Y:S01]  /*1bddf0*/  LDCU UR67, c[0x0][0x398] ;  /* 0x00007300ff4377ac */ /* 0x000e220008000800 */
[----:B------:R-:W-:Y:S02]  /*1bde00*/  LOP3.LUT R27, R27, 0xfffffffe, RZ, 0xc0, !PT ;  /* 0xfffffffe1b1b7812 */ /* 0x000fe400078ec0ff */
[----:B------:R-:W-:Y:S02]  /*1bde10*/  LOP3.LUT R26, R26, 0x7fffffff, RZ, 0xc0, !PT ;  /* 0x7fffffff1a1a7812 */ /* 0x000fe400078ec0ff */
[----:B------:R-:W-:Y:S02]  /*1bde20*/  @P4 LOP3.LUT R27, R27, 0x1, RZ, 0xfc, !PT ;  /* 0x000000011b1b4812 */ /* 0x000fe400078efcff */
[----:B------:R-:W-:Y:S01]  /*1bde30*/  ISETP.LT.AND P4, PT, R55, UR28, !P1 ;  /* 0x0000001c37007c0c */ /* 0x000fe2000cf81270 */
[----:B------:R-:W0:Y:S04]  /*1bde40*/  LDCU UR28, c[0x0][0x398] ;  /* 0x00007300ff1c77ac */ /* 0x000e280008000800 */
        /* <DEDUP_REMOVED lines=13> */
[----:B------:R-:W-:Y:S02]  /*1bdf20*/  LOP3.LUT P2, RZ, R0, 0x8, RZ, 0xc0, !PT ;  /* 0x0000000800ff7812 */ /* 0x000fe4000784c0ff */
        /* <DEDUP_REMOVED lines=47> */
[----:B------:R-:W-:Y:S02]  /*1be220*/  ISETP.LT.AND P4, PT, R56, UR8, !P3 ;  /* 0x0000000838007c0c */ /* 0x000fe4000df81270 */
[----:B------:R-:W-:-:S11]  /*1be230*/  LOP3.LUT R26, R26, 0xffff7fff, RZ, 0xc0, !PT ;  /* 0xffff7fff1a1a7812 */ /* 0x000fd600078ec0ff */
[----:B------:R-:W-:Y:S02]  /*1be240*/  @P4 LOP3.LUT R26, R26, 0x8000, RZ, 0xfc, !PT ;  /* 0x000080001a1a4812 */ /* 0x000fe400078efcff */
[----:B------:R-:W-:Y:S02]  /*1be250*/  ISETP.LT.AND P4, PT, R55, UR25, !P3 ;  /* 0x0000001937007c0c */ /* 0x000fe4000df81270 */
[----:B------:R-:W-:-:S11]  /*1be260*/  LOP3.LUT R26, R26, 0xffffbfff, RZ, 0xc0, !PT ;  /* 0xffffbfff1a1a7812 */ /* 0x000fd600078ec0ff */
[----:B------:R-:W-:Y:S02]  /*1be270*/  @P4 LOP3.LUT R26, R26, 0x4000, RZ, 0xfc, !PT ;  /* 0x000040001a1a4812 */ /* 0x000fe400078efcff */
[----:B-1----:R-:W-:Y:S01]  /*1be280*/  ISETP.LT.AND P4, PT, R53, UR24, !P3 ;  /* 0x0000001835007c0c */ /* 0x002fe2000df81270 */
[----:B------:R-:W1:Y:S01]  /*1be290*/  LDCU.64 UR24, c[0x0][0x398] ;  /* 0x00007300ff1877ac */ /* 0x000e620008000a00 */
[----:B------:R-:W-:-:S11]  /*1be2a0*/  LOP3.LUT R26, R26, 0xffffefff, RZ, 0xc0, !PT ;  /* 0xffffefff1a1a7812 */ /* 0x000fd600078ec0ff */
[----:B------:R-:W-:Y:S02]  /*1be2b0*/  @P4 LOP3.LUT R26, R26, 0x1000, RZ, 0xfc, !PT ;  /* 0x000010001a1a4812 */ /* 0x000fe400078efcff */
[----:B------:R-:W-:Y:S01]  /*1be2c0*/  ISETP.LT.AND P4, PT, R52, UR7, !P3 ;  /* 0x0000000734007c0c */ /* 0x000fe2000df81270 */
[----:B------:R-:W0:Y:S01]  /*1be2d0*/  LDCU UR7, c[0x0][0x398] ;  /* 0x00007300ff0777ac */ /* 0x000e220008000800 */
[----:B------:R-:W-:Y:S02]  /*1be2e0*/  ISETP.LT.AND P3, PT, R59, UR9, !P3 ;  /* 0x000000093b007c0c */ /* 0x000fe4000df61270 */
[----:B------:R-:W-:Y:S01]  /*1be2f0*/  LOP3.LUT R26, R26, 0xfffff7ff, RZ, 0xc0, !PT ;  /* 0xfffff7ff1a1a7812 */ /* 0x000fe200078ec0ff */
[----:B------:R-:W0:Y:S01]  /*1be300*/  LDCU.64 UR8, c[0x0][0x398] ;  /* 0x00007300ff0877ac */ /* 0x000e220008000a00 */
[----:B------:R-:W-:-:S07]  /*1be310*/  LOP3.LUT P1, RZ, R0, 0x2, RZ, 0xc0, !PT ;  /* 0x0000000200ff7812 */ /* 0x000fce000782c0ff */
[----:B------:R-:W-:-:S04]  /*1be320*/  @P4 LOP3.LUT R26, R26, 0x800, RZ, 0xfc, !PT ;  /* 0x000008001a1a4812 */ /* 0x000fc800078efcff */
[----:B------:R-:W-:-:S04]  /*1be330*/  LOP3.LUT R26, R26, 0xfffffbff, RZ, 0xc0, !PT ;  /* 0xfffffbff1a1a7812 */ /* 0x000fc800078ec0ff */
[----:B------:R-:W-:Y:S02]  /*1be340*/  @P3 LOP3.LUT R26, R26, 0x400, RZ, 0xfc, !PT ;  /* 0x000004001a1a3812 */ /* 0x000fe400078efcff */
[----:B------:R-:W-:Y:S01]  /*1be350*/  ISETP.LT.AND P3, PT, R54, UR64, !P1 ;  /* 0x0000004036007c0c */ /* 0x000fe2000cf61270 */
[----:B------:R-:W0:Y:S01]  /*1be360*/  LDCU UR64, c[0x0][0x398] ;  /* 0x00007300ff4077ac */ /* 0x000e220008000800 */
[----:B------:R-:W-:-:S11]  /*1be370*/  LOP3.LUT R26, R26, 0xffffffdf, RZ, 0xc0, !PT ;  /* 0xffffffdf1a1a7812 */ /* 0x000fd600078ec0ff */
[----:B------:R-:W-:Y:S02]  /*1be380*/  @P3 LOP3.LUT R26, R26, 0x20, RZ, 0xfc, !PT ;  /* 0x000000201a1a3812 */ /* 0x000fe400078efcff */
[----:B0-----:R-:W-:Y:S02]  /*1be390*/  ISETP.LT.AND P3, PT, R58, UR64, !P1 ;  /* 0x000000403a007c0c */ /* 0x001fe4000cf61270 */
        /* <DEDUP_REMOVED lines=11> */
[----:B----4-:R-:W-:Y:S02]  /*1be450*/  ISETP.LT.AND P3, PT, R53, UR11, !P1 ;  /* 0x0000000b35007c0c */ /* 0x010fe4000cf61270 */
[----:B------:R-:W-:-:S11]  /*1be460*/  LOP3.LUT R26, R26, 0xffffffef, RZ, 0xc0, !PT ;  /* 0xffffffef1a1a7812 */ /* 0x000fd600078ec0ff */
[----:B------:R-:W-:Y:S02]  /*1be470*/  @P3 LOP3.LUT R26, R26, 0x10, RZ, 0xfc, !PT ;  /* 0x000000101a1a3812 */ /* 0x000fe400078efcff */
[----:B------:R-:W-:Y:S02]  /*1be480*/  ISETP.LT.AND P3, PT, R52, UR10, !P1 ;  /* 0x0000000a34007c0c */ /* 0x000fe4000cf61270 */
[----:B------:R-:W-:Y:S02]  /*1be490*/  ISETP.LT.AND P1, PT, R59, UR32, !P1 ;  /* 0x000000203b007c0c */ /* 0x000fe4000cf21270 */
[----:B------:R-:W-:Y:S02]  /*1be4a0*/  LOP3.LUT R26, R26, 0xfffffff7, RZ, 0xc0, !PT ;  /* 0xfffffff71a1a7812 */ /* 0x000fe400078ec0ff */
[----:B------:R-:W-:-:S07]  /*1be4b0*/  LOP3.LUT P2, RZ, R0, 0x1, RZ, 0xc0, !PT ;  /* 0x0000000100ff7812 */ /* 0x000fce000784c0ff */
[----:B------:R-:W-:-:S04]  /*1be4c0*/  @P3 LOP3.LUT R26, R26, 0x8, RZ, 0xfc, !PT ;  /* 0x000000081a1a3812 */ /* 0x000fc800078efcff */
[----:B------:R-:W-:-:S04]  /*1be4d0*/  LOP3.LUT R26, R26, 0xfffffffb, RZ, 0xc0, !PT ;  /* 0xfffffffb1a1a7812 */ /* 0x000fc800078ec0ff */
        /* <DEDUP_REMOVED lines=20> */
[----:B---3--:R-:W-:Y:S02]  /*1be620*/  ISETP.LT.AND P2, PT, R59, UR13, !P2 ;  /* 0x0000000d3b007c0c */ /* 0x008fe4000d741270 */
[----:B------:R-:W-:-:S09]  /*1be630*/  LOP3.LUT R25, R25, 0xf7ffffff, RZ, 0xc0, !PT ;  /* 0xf7ffffff19197812 */ /* 0x000fd200078ec0ff */
[----:B------:R-:W-:Y:S02]  /*1be640*/  @P1 LOP3.LUT R25, R25, 0x8000000, RZ, 0xfc, !PT ;  /* 0x0800000019191812 */ /* 0x000fe400078efcff */
[----:B------:R-:W-:Y:S02]  /*1be650*/  LOP3.LUT P1, RZ, R60, 0x20000, RZ, 0xc0, !PT ;  /* 0x000200003cff7812 */ /* 0x000fe4000782c0ff */
        /* <DEDUP_REMOVED lines=21> */
[----:B------:R-:W-:Y:S02]  /*1be7b0*/  ISETP.LT.AND P1, PT, R59, UR20, !P1 ;  /* 0x000000143b007c0c */ /* 0x000fe4000cf21270 */
        /* <DEDUP_REMOVED lines=17> */
[----:B--2---:R-:W-:Y:S02]  /*1be8d0*/  ISETP.LT.AND P1, PT, R55, UR41, !P2 ;  /* 0x0000002937007c0c */ /* 0x004fe4000d721270 */
[----:B------:R-:W-:-:S11]  /*1be8e0*/  LOP3.LUT R25, R25, 0xffffbfff, RZ, 0xc0, !PT ;  /* 0xffffbfff19197812 */ /* 0x000fd600078ec0ff */
[----:B------:R-:W-:Y:S02]  /*1be8f0*/  @P1 LOP3.LUT R25, R25, 0x4000, RZ, 0xfc, !PT ;  /* 0x0000400019191812 */ /* 0x000fe400078efcff */
[----:B------:R-:W-:Y:S02]  /*1be900*/  ISETP.LT.AND P1, PT, R53, UR39, !P2 ;  /* 0x0000002735007c0c */ /* 0x000fe4000d721270 */
[----:B------:R-:W-:-:S11]  /*1be910*/  LOP3.LUT R25, R25, 0xffffefff, RZ, 0xc0, !PT ;  /* 0xffffefff19197812 */ /* 0x000fd600078ec0ff */
[----:B------:R-:W-:Y:S02]  /*1be920*/  @P1 LOP3.LUT R25, R25, 0x1000, RZ, 0xfc, !PT ;  /* 0x0000100019191812 */ /* 0x000fe400078efcff */
[----:B------:R-:W-:Y:S02]  /*1be930*/  ISETP.LT.AND P1, PT, R52, UR36, !P2 ;  /* 0x0000002434007c0c */ /* 0x000fe4000d721270 */
[----:B------:R-:W-:Y:S02]  /*1be940*/  ISETP.LT.AND P2, PT, R59, UR27, !P2 ;  /* 0x0000001b3b007c0c */ /* 0x000fe4000d741270 */
[----:B------:R-:W-:Y:S02]  /*1be950*/  LOP3.LUT R25, R25, 0xfffff7ff, RZ, 0xc0, !PT ;  /* 0xfffff7ff19197812 */ /* 0x000fe400078ec0ff */
[----:B------:R-:W-:-:S07]  /*1be960*/  LOP3.LUT P3, RZ, R60, 0x40000, RZ, 0xc0, !PT ;  /* 0x000400003cff7812 */ /* 0x000fce000786c0ff */
        /* <DEDUP_REMOVED lines=22> */
[----:B------:R-:W-:Y:S02]  /*1bead0*/  LOP3.LUT P4, RZ, R60, 0x80000, RZ, 0xc0, !PT ;  /* 0x000800003cff7812 */ /* 0x000fe4000788c0ff */
[----:B------:R-:W-:Y:S02]  /*1beae0*/  LOP3.LUT R25, R25, 0xfffffff7, RZ, 0xc0, !PT ;  /* 0xfffffff719197812 */ /* 0x000fe400078ec0ff */
[----:B------:R-:W-:Y:S02]  /*1beaf0*/  ISETP.LT.AND P2, PT, R59, UR48, !P3 ;  /* 0x000000303b007c0c */ /* 0x000fe4000df41270 */
[----:B------:R-:W-:Y:S02]  /*1beb00*/  @P1 LOP3.LUT R25, R25, 0x8, RZ, 0xfc, !PT ;  /* 0x0000000819191812 */ /* 0x000fe400078efcff */
[----:B------:R-:W-:-:S02]  /*1beb10*/  ISETP.LT.AND P1, PT, R54, UR74, !P4 ;  /* 0x0000004a36007c0c */ /* 0x000fc4000e721270 */
[----:B------:R-:W-:Y:S02]  /*1beb20*/  ISETP.LT.AND P3, PT, R58, UR43, !P4 ;  /* 0x0000002b3a007c0c */ /* 0x000fe4000e761270 */
[----:B------:R-:W-:Y:S02]  /*1beb30*/  LOP3.LUT R25, R25, 0xfffffffb, RZ, 0xc0, !PT ;  /* 0xfffffffb19197812 */ /* 0x000fe400078ec0ff */
[----:B------:R-:W-:-:S03]  /*1beb40*/  LOP3.LUT R4, R4, 0xdfffffff, RZ, 0xc0, !PT ;  /* 0xdfffffff04047812 */ /* 0x000fc600078ec0ff */
[----:B------:R-:W-:-:S04]  /*1beb50*/  @P2 LOP3.LUT R25, R25, 0x4, RZ, 0xfc, !PT ;  /* 0x0000000419192812 */ /* 0x000fc800078efcff */
[----:B------:R-:W-:Y:S02]  /*1beb60*/  @P1 LOP3.LUT R4, R4, 0x20000000, RZ, 0xfc, !PT ;  /* 0x2000000004041812 */ /* 0x000fe400078efcff */
[----:B------:R-:W-:Y:S02]  /*1beb70*/  ISETP.LT.AND P1, PT, R56, UR17, !P4 ;  /* 0x0000001138007c0c */ /* 0x000fe4000e721270 */
[----:B------:R-:W-:Y:S02]  /*1beb80*/  ISETP.LT.AND P2, PT, R57, UR38, !P4 ;  /* 0x0000002639007c0c */ /* 0x000fe4000e741270 */
[----:B------:R-:W-:Y:S02]  /*1beb90*/  LOP3.LUT R25, R25, 0xfffffffd, RZ, 0xc0, !PT ;  /* 0xfffffffd19197812 */ /* 0x000fe400078ec0ff */
[----:B------:R-:W-:Y:S02]  /*1beba0*/  LOP3.LUT R4, R4, 0x7fffffff, RZ, 0xc0, !PT ;  /* 0x7fffffff04047812 */ /* 0x000fe400078ec0ff */
[----:B------:R-:W-:-:S02]  /*1bebb0*/  @P3 LOP3.LUT R25, R25, 0x2, RZ, 0xfc, !PT ;  /* 0x0000000219193812 */ /* 0x000fc400078efcff */
[----:B------:R-:W-:Y:S02]  /*1bebc0*/  ISETP.LT.AND P3, PT, R55, UR61, !P4 ;  /* 0x0000003d37007c0c */ /* 0x000fe4000e761270 */
[----:B------:R-:W-:Y:S02]  /*1bebd0*/  LOP3.LUT R25, R25, 0xfffffffe, RZ, 0xc0, !PT ;  /* 0xfffffffe19197812 */ /* 0x000fe400078ec0ff */
[----:B------:R-:W-:Y:S02]  /*1bebe0*/  @P1 LOP3.LUT R4, R4, 0x80000000, RZ, 0xfc, !PT ;  /* 0x8000000004041812 */ /* 0x000fe400078efcff */
        /* <DEDUP_REMOVED lines=69> */
[----:B------:R-:W-:Y:S02]  /*1bf040*/  R2UR.FILL UR4, R61 ;  /* 0x000000003d0472ca */ /* 0x000fe400004e0000 */
[----:B------:R-:W-:Y:S01]  /*1bf050*/  @P2 LOP3.LUT R4, R4, 0x80, RZ, 0xfc, !PT ;  /* 0x0000008004042812 */ /* 0x000fe200078efcff */
[----:B------:R-:W2:Y:S04]  /*1bf060*/  LDL.LU R61, [R1+0x8394] ;  /* 0x00839400013d7983 */ /* 0x000ea80000300800 */
[----:B------:R-:W3:Y:S01]  /*1bf070*/  LDL.LU R60, [R1+0x8390] ;  /* 0x00839000013c7983 */ /* 0x000ee20000300800 */
[----:B------:R-:W-:-:S03]  /*1bf080*/  LOP3.LUT R4, R4, 0xffffffbf, RZ, 0xc0, !PT ;  /* 0xffffffbf04047812 */ /* 0x000fc600078ec0ff */
[----:B------:R-:W4:Y:S01]  /*1bf090*/  LDL.LU R59, [R1+0x838c] ;  /* 0x00838c00013b7983 */ /* 0x000f220000300800 */
[----:B-1----:R-:W-:-:S03]  /*1bf0a0*/  ISETP.LT.AND P3, PT, R54, UR24, !P0 ;  /* 0x0000001836007c0c */ /* 0x002fc6000c761270 */
[----:B------:R-:W4:Y:S01]  /*1bf0b0*/  LDL.LU R58, [R1+0x8388] ;  /* 0x00838800013a7983 */ /* 0x000f220000300800 */
[----:B------:R-:W-:-:S03]  /*1bf0c0*/  ISETP.LT.AND P2, PT, R53, UR73, !P0 ;  /* 0x0000004935007c0c */ /* 0x000fc6000c741270 */
[----:B------:R-:W4:Y:S01]  /*1bf0d0*/  LDL.LU R57, [R1+0x8384] ;  /* 0x0083840001397983 */ /* 0x000f220000300800 */
[----:B------:R-:W-:-:S03]  /*1bf0e0*/  @P1 LOP3.LUT R4, R4, 0x40, RZ, 0xfc, !PT ;  /* 0x0000004004041812 */ /* 0x000fc600078efcff */
[----:B------:R-:W4:Y:S01]  /*1bf0f0*/  LDL.LU R56, [R1+0x8380] ;  /* 0x0083800001387983 */ /* 0x000f220000300800 */
[----:B------:R-:W-:-:S03]  /*1bf100*/  ISETP.LT.AND P1, PT, R52, UR75, !P0 ;  /* 0x0000004b34007c0c */ /* 0x000fc6000c721270 */
[----:B------:R-:W4:Y:S04]  /*1bf110*/  LDL.LU R55, [R1+0x837c] ;  /* 0x00837c0001377983 */ /* 0x000f280000300800 */
[----:B------:R-:W4:Y:S04]  /*1bf120*/  LDL.LU R54, [R1+0x8378] ;  /* 0x0083780001367983 */ /* 0x000f280000300800 */
[----:B------:R-:W4:Y:S04]  /*1bf130*/  LDL.LU R53, [R1+0x8374] ;  /* 0x0083740001357983 */ /* 0x000f280000300800 */
[----:B------:R-:W4:Y:S01]  /*1bf140*/  LDL.LU R52, [R1+0x8370] ;  /* 0x0083700001347983 */ /* 0x000f220000300800 */
[----:B------:R-:W-:-:S04]  /*1bf150*/  LOP3.LUT R4, R4, 0xffffffdf, RZ, 0xc0, !PT ;  /* 0xffffffdf04047812 */ /* 0x000fc800078ec0ff */
[----:B------:R-:W-:-:S04]  /*1bf160*/  @P3 LOP3.LUT R4, R4, 0x20, RZ, 0xfc, !PT ;  /* 0x0000002004043812 */ /* 0x000fc800078efcff */
[----:B------:R-:W-:-:S04]  /*1bf170*/  LOP3.LUT R4, R4, 0xfffffff7, RZ, 0xc0, !PT ;  /* 0xfffffff704047812 */ /* 0x000fc800078ec0ff */
[----:B------:R-:W-:-:S04]  /*1bf180*/  LOP3.LUT R4, R4, 0xffffffef, RZ, 0xc0, !PT ;  /* 0xffffffef04047812 */ /* 0x000fc800078ec0ff */
[----:B------:R-:W-:-:S04]  /*1bf190*/  @P2 LOP3.LUT R4, R4, 0x10, RZ, 0xfc, !PT ;  /* 0x0000001004042812 */ /* 0x000fc800078efcff */
[----:B------:R-:W-:Y:S01]  /*1bf1a0*/  @P1 LOP3.LUT R4, R4, 0x8, RZ, 0xfc, !PT ;  /* 0x0000000804041812 */ /* 0x000fe200078efcff */
[----:B------:R0:W-:Y:S01]  /*1bf1b0*/  STL [R1+0x8888], R0 ;  /* 0x0088880001007387 */ /* 0x0001e20000100800 */
[----:B------:R-:W1:Y:S01]  /*1bf1c0*/  LDCU UR6, c[0x0][0x3b8] ;  /* 0x00007700ff0677ac */ /* 0x000e620008000800 */
[----:B------:R-:W1:Y:S01]  /*1bf1d0*/  LDCU UR10, c[0x0][0x398] ;  /* 0x00007300ff0a77ac */ /* 0x000e620008000800 */
[----:B------:R-:W1:Y:S01]  /*1bf1e0*/  LDCU UR35, c[0x0][0x398] ;  /* 0x00007300ff2377ac */ /* 0x000e620008000800 */
[----:B0-----:R-:W1:Y:S01]  /*1bf1f0*/  LDL.LU R0, [R1+0x21c] ;  /* 0x00021c0001007983 */ /* 0x001e620000300800 */
[----:B------:R-:W0:Y:S03]  /*1bf200*/  LDCU UR11, c[0x0][0x398] ;  /* 0x00007300ff0b77ac */ /* 0x000e260008000800 */
[----:B------:R0:W-:Y:S01]  /*1bf210*/  STL [R1+0x84ec], R4 ;  /* 0x0084ec0401007387 */ /* 0x0001e20000100800 */
[----:B------:R-:W1:Y:S01]  /*1bf220*/  LDCU UR36, c[0x0][0x398] ;  /* 0x00007300ff2477ac */ /* 0x000e620008000800 */
[----:B------:R-:W1:Y:S02]  /*1bf230*/  LDCU UR62, c[0x0][0x398] ;  /* 0x00007300ff3e77ac */ /* 0x000e640008000800 */
[----:B0-----:R-:W4:Y:S01]  /*1bf240*/  LDL.LU R4, [R1+0x2a84] ;  /* 0x002a840001047983 */ /* 0x001f220000300800 */
[----:B------:R-:W0:Y:S03]  /*1bf250*/  LDCU UR76, c[0x0][0x398] ;  /* 0x00007300ff4c77ac */ /* 0x000e260008000800 */
[----:B------:R0:W-:Y:S01]  /*1bf260*/  STL [R1+0x8418], R8 ;  /* 0x0084180801007387 */ /* 0x0001e20000100800 */
[----:B------:R-:W1:Y:S01]  /*1bf270*/  LDCU UR77, c[0x0][0x398] ;  /* 0x00007300ff4d77ac */ /* 0x000e620008000800 */
[----:B------:R-:W1:Y:S01]  /*1bf280*/  LDCU UR8, c[0x0][0x398] ;  /* 0x00007300ff0877ac */ /* 0x000e620008000800 */
[----:B------:R-:W1:Y:S01]  /*1bf290*/  LDCU UR39, c[0x0][0x398] ;  /* 0x00007300ff2777ac */ /* 0x000e620008000800 */
[----:B0-----:R-:W4:Y:S01]  /*1bf2a0*/  LDL.LU R8, [R1+0x2a80] ;  /* 0x002a800001087983 */ /* 0x001f220000300800 */
        /* <DEDUP_REMOVED lines=23> */
[----:B--2---:R-:W-:Y:S01]  /*1bf420*/  STL [R1+0x8404], R61 ;  /* 0x0084043d01007387 */ /* 0x004fe20000100800 */
[----:B------:R-:W2:Y:S03]  /*1bf430*/  LDCU UR17, c[0x0][0x398] ;  /* 0x00007300ff1177ac */ /* 0x000ea60008000800 */
[----:B---3--:R-:W-:Y:S01]  /*1bf440*/  STL [R1+0x8400], R60 ;  /* 0x0084003c01007387 */ /* 0x008fe20000100800 */
[----:B------:R-:W3:Y:S03]  /*1bf450*/  LDCU UR74, c[0x0][0x398] ;  /* 0x00007300ff4a77ac */ /* 0x000ee60008000800 */
[----:B----4-:R-:W-:Y:S01]  /*1bf460*/  STL [R1+0x83fc], R59 ;  /* 0x0083fc3b01007387 */ /* 0x010fe20000100800 */
[----:B------:R-:W4:Y:S03]  /*1bf470*/  LDCU UR73, c[0x0][0x398] ;  /* 0x00007300ff4977ac */ /* 0x000f260008000800 */
[----:B------:R-:W-:Y:S01]  /*1bf480*/  STL [R1+0x83f8], R58 ;  /* 0x0083f83a01007387 */ /* 0x000fe20000100800 */
[----:B------:R-:W0:Y:S03]  /*1bf490*/  LDCU UR38, c[0x0][0x398] ;  /* 0x00007300ff2677ac */ /* 0x000e260008000800 */
[----:B------:R2:W-:Y:S01]  /*1bf4a0*/  STL [R1+0x83f4], R57 ;  /* 0x0083f43901007387 */ /* 0x0005e20000100800 */
[----:B------:R-:W0:Y:S01]  /*1bf4b0*/  LDCU UR18, c[0x0][0x398] ;  /* 0x00007300ff1277ac */ /* 0x000e220008000800 */
[----:B------:R-:W0:Y:S02]  /*1bf4c0*/  LDCU UR20, c[0x0][0x398] ;  /* 0x00007300ff1477ac */ /* 0x000e240008000800 */
[----:B--2---:R-:W2:Y:S01]  /*1bf4d0*/  LDL.LU R57, [R1+0x2a44] ;  /* 0x002a440001397983 */ /* 0x004ea20000300800 */
[----:B------:R-:W0:Y:S03]  /*1bf4e0*/  LDCU UR14, c[0x0][0x398] ;  /* 0x00007300ff0e77ac */ /* 0x000e260008000800 */
[----:B------:R3:W-:Y:S01]  /*1bf4f0*/  STL [R1+0x83f0], R56 ;  /* 0x0083f03801007387 */ /* 0x0007e20000100800 */
[----:B------:R-:W0:Y:S01]  /*1bf500*/  LDCU UR72, c[0x0][0x398] ;  /* 0x00007300ff4877ac */ /* 0x000e220008000800 */
[----:B------:R-:W0:Y:S01]  /*1bf510*/  LDCU UR71, c[0x0][0x398] ;  /* 0x00007300ff4777ac */ /* 0x000e220008000800 */
[----:B------:R-:W0:Y:S01]  /*1bf520*/  LDCU UR23, c[0x0][0x398] ;  /* 0x00007300ff1777ac */ /* 0x000e220008000800 */
[----:B---3--:R-:W2:Y:S01]  /*1bf530*/  LDL.LU R56, [R1+0x2a40] ;  /* 0x002a400001387983 */ /* 0x008ea20000300800 */
[----:B------:R-:W3:Y:S03]  /*1bf540*/  LDCU UR22, c[0x0][0x398] ;  /* 0x00007300ff1677ac */ /* 0x000ee60008000800 */
[----:B------:R-:W-:Y:S01]  /*1bf550*/  STL [R1+0x83ec], R55 ;  /* 0x0083ec3701007387 */ /* 0x000fe20000100800 */
[----:B------:R-:W0:Y:S03]  /*1bf560*/  LDCU UR28, c[0x0][0x398] ;  /* 0x00007300ff1c77ac */ /* 0x000e260008000800 */
        /* <DEDUP_REMOVED lines=11> */
[----:B-1----:R-:W2:Y:S01]  /*1bf620*/  LDL.LU R50, [R1+0x2a5c] ;  /* 0x002a5c0001327983 */ /* 0x002ea20000300800 */
[----:B------:R-:W1:Y:S03]  /*1bf630*/  LDCU UR46, c[0x0][0x398] ;  /* 0x00007300ff2e77ac */ /* 0x000e660008000800 */
[----:B------:R0:W-:Y:S01]  /*1bf640*/  STL [R1+0x83d4], R49 ;  /* 0x0083d43101007387 */ /* 0x0001e20000100800 */
[----:B------:R-:W1:Y:S01]  /*1bf650*/  LDCU UR32, c[0x0][0x398] ;  /* 0x00007300ff2077ac */ /* 0x000e620008000800 */
[----:B------:R-:W1:Y:S01]  /*1bf660*/  LDCU UR31, c[0x0][0x398] ;  /* 0x00007300ff1f77ac */ /* 0x000e620008000800 */
[----:B------:R-:W1:Y:S01]  /*1bf670*/  LDCU UR50, c[0x0][0x398] ;  /* 0x00007300ff3277ac */ /* 0x000e620008000800 */
[----:B0-----:R-:W2:Y:S01]  /*1bf680*/  LDL.LU R49, [R1+0x2a58] ;  /* 0x002a580001317983 */ /* 0x001ea20000300800 */
        /* <DEDUP_REMOVED lines=34> */
[----:B------:R1:W-:Y:S04]  /*1bf8b0*/  STL [R1+0x83b8], R42 ;  /* 0x0083b82a01007387 */ /* 0x0003e80000100800 */
[----:B-1----:R-:W3:Y:S04]  /*1bf8c0*/  LDL.LU R42, [R1+0x2a7c] ;  /* 0x002a7c00012a7983 */ /* 0x002ee80000300800 */
[----:B------:R1:W-:Y:S04]  /*1bf8d0*/  STL [R1+0x83b4], R41 ;  /* 0x0083b42901007387 */ /* 0x0003e80000100800 */
[----:B-1----:R-:W3:Y:S04]  /*1bf8e0*/  LDL.LU R41, [R1+0x2a78] ;  /* 0x002a780001297983 */ /* 0x002ee80000300800 */
        /* <DEDUP_REMOVED lines=16> */
[----:B------:R1:W-:Y:S02]  /*1bf9f0*/  STL [R1+0x8370], R7 ;  /* 0x0083700701007387 */ /* 0x0003e40000100800 */
[----:B-1----:R-:W-:-:S02]  /*1bfa00*/  F2FP.SATFINITE.E4M3.F32.PACK_AB_MERGE_C R7, R4, R8, RZ ;  /* 0x000000080407723e */ /* 0x002fc400048070ff */
[----:B------:R-:W4:Y:S04]  /*1bfa10*/  LDL.LU R8, [R1+0x2a48] ;  /* 0x002a480001087983 */ /* 0x000f280000300800 */
[----:B------:R-:W4:Y:S01]  /*1bfa20*/  LDL.LU R4, [R1+0x2a4c] ;  /* 0x002a4c0001047983 */ /* 0x000f220000300800 */
[----:B------:R-:W-:Y:S01]  /*1bfa30*/  VIADD R0, R0, UR6 ;  /* 0x0000000600007c36 */ /* 0x000fe20008000000 */
[----:B------:R-:W1:Y:S02]  /*1bfa40*/  LDCU UR6, c[0x0][0x3b8] ;  /* 0x00007700ff0677ac */ /* 0x000e640008000800 */
[----:B------:R-:W-:Y:S01]  /*1bfa50*/  STL [R1+0x54ec], R7 ;  /* 0x0054ec0701007387 */ /* 0x000fe20000100800 */
[----:B------:R-:W-:Y:S02]  /*1bfa60*/  F2FP.SATFINITE.E4M3.F32.PACK_AB_MERGE_C R6, R6, R2, RZ ;  /* 0x000000020606723e */ /* 0x000fe400048070ff */
[----:B------:R-:W-:-:S03]  /*1bfa70*/  F2FP.SATFINITE.E4M3.F32.PACK_AB_MERGE_C R2, R5, R3, RZ ;  /* 0x000000030502723e */ /* 0x000fc600048070ff */
[----:B------:R0:W-:Y:S04]  /*1bfa80*/  STL [R1+0x54f8], R6 ;  /* 0x0054f80601007387 */ /* 0x0001e80000100800 */
[----:B------:R-:W4:Y:S04]  /*1bfa90*/  LDL.LU R58, [R1+0x2a30] ;  /* 0x002a3000013a7983 */ /* 0x000f280000300800 */
[----:B------:R-:W4:Y:S04]  /*1bfaa0*/  LDL.LU R59, [R1+0x2a34] ;  /* 0x002a3400013b7983 */ /* 0x000f280000300800 */
[----:B------:R1:W-:Y:S01]  /*1bfab0*/  STL [R1+0x54a0], R2 ;  /* 0x0054a00201007387 */ /* 0x0003e20000100800 */
[----:B------:R-:W-:-:S03]  /*1bfac0*/  SHF.R.S32.HI R5, RZ, 0x1f, R0 ;  /* 0x0000001fff057819 */ /* 0x000fc60000011400 */
[----:B------:R-:W4:Y:S01]  /*1bfad0*/  LDL.LU R51, [R1+0x2a38] ;  /* 0x002a380001337983 */ /* 0x000f220000300800 */
[----:B0-----:R-:W-:-:S03]  /*1bfae0*/  IADD3 R6, P1, PT, R0, R20, RZ ;  /* 0x0000001400067210 */ /* 0x001fc60007f3e0ff */
[----:B------:R-:W4:Y:S04]  /*1bfaf0*/  LDL.LU R52, [R1+0x2a3c] ;  /* 0x002a3c0001347983 */ /* 0x000f280000300800 */
[----:B------:R-:W4:Y:S04]  /*1bfb00*/  LDL.LU R53, [R1+0x2a20] ;  /* 0x002a200001357983 */ /* 0x000f280000300800 */
[----:B------:R-:W4:Y:S01]  /*1bfb10*/  LDL.LU R54, [R1+0x2a24] ;  /* 0x002a240001367983 */ /* 0x000f220000300800 */
[----:B------:R-:W-:-:S03]  /*1bfb20*/  IMAD.X R7, R5, 0x1, R19, P1 ;  /* 0x0000000105077824 */ /* 0x000fc600008e0613 */
[----:B------:R-:W4:Y:S01]  /*1bfb30*/  LDL.LU R55, [R1+0x2a28] ;  /* 0x002a280001377983 */ /* 0x000f220000300800 */
[----:B------:R-:W-:-:S03]  /*1bfb40*/  IADD3 R26, P1, PT, R0, R10, RZ ;  /* 0x0000000a001a7210 */ /* 0x000fc60007f3e0ff */
[----:B------:R-:W4:Y:S04]  /*1bfb50*/  LDL.LU R60, [R1+0x2a2c] ;  /* 0x002a2c00013c7983 */ /* 0x000f280000300800 */
[----:B------:R-:W4:Y:S04]  /*1bfb60*/  LDL.LU R61, [R1+0x2a10] ;  /* 0x002a1000013d7983 */ /* 0x000f280000300800 */
[----:B-1----:R-:W4:Y:S01]  /*1bfb70*/  LDL.LU R2, [R1+0x2a14] ;  /* 0x002a140001027983 */ /* 0x002f220000300800 */
[----:B------:R-:W-:-:S03]  /*1bfb80*/  IMAD.X R27, R5, 0x1, R9, P1 ;  /* 0x00000001051b7824 */ /* 0x000fc600008e0609 */
[----:B------:R0:W-:Y:S04]  /*1bfb90*/  STL.64 [R1+0x2a80], R6 ;  /* 0x002a800601007387 */ /* 0x0001e80000100a00 */
[----:B0-----:R-:W4:Y:S04]  /*1bfba0*/  LDL.LU R6, [R1+0x2a18] ;  /* 0x002a180001067983 */ /* 0x001f280000300800 */
[----:B------:R-:W4:Y:S01]  /*1bfbb0*/  LDL.LU R3, [R1+0x2a1c] ;  /* 0x002a1c0001037983 */ /* 0x000f220000300800 */
[----:B--2---:R-:W-:Y:S02]  /*1bfbc0*/  F2FP.SATFINITE.E4M3.F32.PACK_AB_MERGE_C R7, R44, R43, RZ ;  /* 0x0000002b2c07723e */ /* 0x004fe400048070ff */
[----:B---3--:R-:W-:-:S05]  /*1bfbd0*/  F2FP.SATFINITE.E4M3.F32.PACK_AB_MERGE_C R25, R42, R41, RZ ;  /* 0x000000292a19723e */ /* 0x008fca00048070ff */
[----:B------:R0:W-:Y:S04]  /*1bfbe0*/  STL [R1+0x55b4], R25 ;  /* 0x0055b41901007387 */ /* 0x0001e80000100800 */
[----:B------:R1:W-:Y:S04]  /*1bfbf0*/  STL [R1+0x5454], R7 ;  /* 0x0054540701007387 */ /* 0x0003e80000100800 */
[----:B------:R2:W-:Y:S01]  /*1bfc00*/  STL.64 [R1+0x2a70], R26 ;  /* 0x002a701a01007387 */ /* 0x0005e20000100a00 */
[----:B0-----:R-:W-:Y:S02]  /*1bfc10*/  F2FP.SATFINITE.E4M3.F32.PACK_AB_MERGE_C R25, R46, R45, RZ ;  /* 0x0000002d2e19723e */ /* 0x001fe400048070ff */
[----:B-1----:R-:W-:-:S03]  /*1bfc20*/  F2FP.SATFINITE.E4M3.F32.PACK_AB_MERGE_C R7, R48, R47, RZ ;  /* 0x0000002f3007723e */ /* 0x002fc600048070ff */
[----:B------:R0:W-:Y:S04]  /*1bfc30*/  STL [R1+0x5468], R25 ;  /* 0x0054681901007387 */ /* 0x0001e80000100800 */
[----:B------:R1:W-:Y:S01]  /*1bfc40*/  STL [R1+0x5408], R7 ;  /* 0x0054080701007387 */ /* 0x0003e20000100800 */
[----:B--2---:R-:W-:-:S05]  /*1bfc50*/  IADD3 R26, P1, PT, R0, R18, RZ ;  /* 0x00000012001a7210 */ /* 0x004fca0007f3e0ff */
[----:B------:R-:W-:Y:S01]  /*1bfc60*/  IMAD.X R27, R5, 0x1, R17, P1 ;  /* 0x00000001051b7824 */ /* 0x000fe200008e0611 */
[----:B0-----:R-:W-:Y:S02]  /*1bfc70*/  F2FP.SATFINITE.E4M3.F32.PACK_AB_MERGE_C R25, R50, R49, RZ ;  /* 0x000000313219723e */ /* 0x001fe400048070ff */
[----:B-1----:R-:W-:Y:S02]  /*1bfc80*/  F2FP.SATFINITE.E4M3.F32.PACK_AB_MERGE_C R7, R57, R56, RZ ;  /* 0x000000383907723e */ /* 0x002fe400048070ff */
[----:B------:R0:W-:Y:S04]  /*1bfc90*/  STL.64 [R1+0x2a60], R26 ;  /* 0x002a601a01007387 */ /* 0x0001e80000100a00 */
[----:B------:R-:W-:Y:S04]  /*1bfca0*/  STL [R1+0x5414], R25 ;  /* 0x0054141901007387 */ /* 0x000fe80000100800 */
[----:B------:R-:W-:Y:S01]  /*1bfcb0*/  STL [R1+0x53d4], R7 ;  /* 0x0053d40701007387 */ /* 0x000fe20000100800 */
[----:B0-----:R-:W-:-:S03]  /*1bfcc0*/  IADD3 R26, P1, PT, R0, R12, RZ ;  /* 0x0000000c001a7210 */ /* 0x001fc60007f3e0ff */
[----:B------:R-:W2:Y:S02]  /*1bfcd0*/  LDL.LU R56, [R1+0x2a00] ;  /* 0x002a000001387983 */ /* 0x000ea40000300800 */
[----:B------:R-:W-:Y:S02]  /*1bfce0*/  IMAD.X R27, R5, 0x1, R11, P1 ;  /* 0x00000001051b7824 */ /* 0x000fe400008e060b */
[----:B------:R-:W2:Y:S04]  /*1bfcf0*/  LDL.LU R57, [R1+0x2a04] ;  /* 0x002a040001397983 */ /* 0x000ea80000300800 */
[----:B------:R-:W-:Y:S01]  /*1bfd00*/  STL.64 [R1+0x2a50], R26 ;  /* 0x002a501a01007387 */ /* 0x000fe20000100a00 */
[----:B----4-:R-:W-:-:S05]  /*1bfd10*/  F2FP.SATFINITE.E4M3.F32.PACK_AB_MERGE_C R4, R4, R8, RZ ;  /* 0x000000080404723e */ /* 0x010fca00048070ff */
[----:B------:R0:W-:Y:S04]  /*1bfd20*/  STL [R1+0x53dc], R4 ;  /* 0x0053dc0401007387 */ /* 0x0001e80000100800 */
[----:B------:R-:W3:Y:S04]  /*1bfd30*/  LDL.LU R8, [R1+0x2a08] ;  /* 0x002a080001087983 */ /* 0x000ee80000300800 */
[----:B0-----:R-:W3:Y:S01]  /*1bfd40*/  LDL.LU R4, [R1+0x2a0c] ;  /* 0x002a0c0001047983 */ /* 0x001ee20000300800 */
[----:B------:R-:W-:-:S05]  /*1bfd50*/  IADD3 R26, P1, PT, R0, R22, RZ ;  /* 0x00000016001a7210 */ /* 0x000fca0007f3e0ff */
[----:B------:R-:W-:Y:S01]  /*1bfd60*/  IMAD.X R27, R5, 0x1, R21, P1 ;  /* 0x00000001051b7824 */ /* 0x000fe200008e0615 */
[----:B------:R-:W-:Y:S02]  /*1bfd70*/  F2FP.SATFINITE.E4M3.F32.PACK_AB_MERGE_C R7, R59, R58, RZ ;  /* 0x0000003a3b07723e */ /* 0x000fe400048070ff */
[----:B------:R-:W4:Y:S04]  /*1bfd80*/  LDL.LU R58, [R1+0x29f0] ;  /* 0x0029f000013a7983 */ /* 0x000f280000300800 */
[----:B------:R-:W4:Y:S04]  /*1bfd90*/  LDL.LU R59, [R1+0x29f4] ;  /* 0x0029f400013b7983 */ /* 0x000f280000300800 */
[----:B------:R0:W-:Y:S04]  /*1bfda0*/  STL [R1+0x53a0], R7 ;  /* 0x0053a00701007387 */ /* 0x0001e80000100800 */
[----:B------:R1:W-:Y:S01]  /*1bfdb0*/  STL.64 [R1+0x2a40], R26 ;  /* 0x002a401a01007387 */ /* 0x0003e20000100a00 */
[----:B------:R-:W-:-:S02]  /*1bfdc0*/  F2FP.SATFINITE.E4M3.F32.PACK_AB_MERGE_C R25, R52, R51, RZ ;  /* 0x000000333419723e */ /* 0x000fc400048070ff */
[----:B0-----:R-:W-:Y:S02]  /*1bfdd0*/  F2FP.SATFINITE.E4M3.F32.PACK_AB_MERGE_C R7, R54, R53, RZ ;  /* 0x000000353607723e */ /* 0x001fe400048070ff */
[----:B-1----:R-:W-:Y:S01]  /*1bfde0*/  IADD3 R26, P1, PT, R0, R24, RZ ;  /* 0x00000018001a7210 */ /* 0x002fe20007f3e0ff */
[----:B------:R-:W-:Y:S04]  /*1bfdf0*/  STL [R1+0x55cc], R25 ;  /* 0x0055cc1901007387 */ /* 0x000fe80000100800 */
[----:B------:R-:W-:Y:S01]  /*1bfe00*/  IMAD.X R27, R5, 0x1, R23, P1 ;  /* 0x00000001051b7824 */ /* 0x000fe200008e0617 */
[----:B------:R0:W-:Y:S04]  /*1bfe10*/  STL [R1+0x2a38], R7 ;  /* 0x002a380701007387 */ /* 0x0001e80000100800 */
[----:B------:R1:W-:Y:S01]  /*1bfe20*/  STL.64 [R1+0x2a30], R26 ;  /* 0x002a301a01007387 */ /* 0x0003e20000100a00 */
[----:B------:R-:W-:-:S02]  /*1bfe30*/  F2FP.SATFINITE.E4M3.F32.PACK_AB_MERGE_C R2, R2, R61, RZ ;  /* 0x0000003d0202723e */ /* 0x000fc400048070ff */
[----:B0-----:R-:W-:Y:S02]  /*1bfe40*/  F2FP.SATFINITE.E4M3.F32.PACK_AB_MERGE_C R7, R60, R55, RZ ;  /* 0x000000373c07723e */ /* 0x001fe400048070ff */
[----:B-1----:R-:W-:-:S03]  /*1bfe50*/  IADD3 R26, P1, PT, R0, R16, RZ ;  /* 0x00000010001a7210 */ /* 0x002fc60007f3e0ff */
[----:B------:R-:W-:Y:S02]  /*1bfe60*/  STL [R1+0x2a2c], R7 ;  /* 0x002a2c0701007387 */ /* 0x000fe40000100800 */
[----:B------:R-:W-:Y:S02]  /*1bfe70*/  IMAD.X R27, R5, 0x1, R15, P1 ;  /* 0x00000001051b7824 */ /* 0x000fe400008e060f */
[----:B------:R0:W-:Y:S04]  /*1bfe80*/  STL [R1+0x2a28], R2 ;  /* 0x002a280201007387 */ /* 0x0001e80000100800 */
[----:B------:R-:W4:Y:S04]  /*1bfe90*/  LDL.LU R44, [R1+0x29f8] ;  /* 0x0029f800012c7983 */ /* 0x000f280000300800 */
[----:B------:R-:W4:Y:S01]  /*1bfea0*/  LDL.LU R45, [R1+0x29fc] ;  /* 0x0029fc00012d7983 */ /* 0x000f220000300800 */
[----:B0-----:R-:W-:-:S03]  /*1bfeb0*/  F2FP.SATFINITE.E4M3.F32.PACK_AB_MERGE_C R2, R3, R6, RZ ;  /* 0x000000060302723e */ /* 0x001fc600048070ff */
[----:B------:R-:W-:Y:S04]  /*1bfec0*/  STL.64 [R1+0x2a20], R26 ;  /* 0x002a201a01007387 */ /* 0x000fe80000100a00 */
[----:B------:R0:W-:Y:S04]  /*1bfed0*/  STL [R1+0x2a1c], R2 ;  /* 0x002a1c0201007387 */ /* 0x0001e80000100800 */
[----:B------:R-:W4:Y:S04]  /*1bfee0*/  LDL.LU R60, [R1+0x29e0] ;  /* 0x0029e000013c7983 */ /* 0x000f280000300800 */
[----:B------:R-:W4:Y:S01]  /*1bfef0*/  LDL.LU R61, [R1+0x29e4] ;  /* 0x0029e400013d7983 */ /* 0x000f220000300800 */
[----:B0-----:R-:W-:-:S03]  /*1bff00*/  IADD3 R2, P1, PT, R0, R14, RZ ;  /* 0x0000000e00027210 */ /* 0x001fc60007f3e0ff */
[----:B------:R-:W4:Y:S02]  /*1bff10*/  LDL.LU R46, [R1+0x29e8] ;  /* 0x0029e800012e7983 */ /* 0x000f240000300800 */
[----:B------:R-:W-:Y:S02]  /*1bff20*/  IMAD.X R3, R5, 0x1, R13, P1 ;  /* 0x0000000105037824 */ /* 0x000fe400008e060d */
[----:B------:R-:W4:Y:S04]  /*1bff30*/  LDL.LU R47, [R1+0x29ec] ;  /* 0x0029ec00012f7983 */ /* 0x000f280000300800 */
[----:B------:R-:W4:Y:S04]  /*1bff40*/  LDL.LU R48, [R1+0x29d0] ;  /* 0x0029d00001307983 */ /* 0x000f280000300800 */
[----:B------:R0:W-:Y:S04]  /*1bff50*/  STL.64 [R1+0x2a10], R2 ;  /* 0x002a100201007387 */ /* 0x0001e80000100a00 */
[----:B------:R-:W4:Y:S04]  /*1bff60*/  LDL.LU R49, [R1+0x29d4] ;  /* 0x0029d40001317983 */ /* 0x000f280000300800 */
[----:B0-----:R-:W4:Y:S04]  /*1bff70*/  LDL.LU R2, [R1+0x29d8] ;  /* 0x0029d80001027983 */ /* 0x001f280000300800 */
[----:B------:R-:W4:Y:S04]  /*1bff80*/  LDL.LU R6, [R1+0x29dc] ;  /* 0x0029dc0001067983 */ /* 0x000f280000300800 */
[----:B------:R-:W4:Y:S04]  /*1bff90*/  LDL.LU R3, [R1+0x29c0] ;  /* 0x0029c00001037983 */ /* 0x000f280000300800 */
[----:B------:R-:W4:Y:S01]  /*1bffa0*/  LDL.LU R5, [R1+0x29c4] ;  /* 0x0029c40001057983 */ /* 0x000f220000300800 */
[----:B--2---:R-:W-:-:S05]  /*1bffb0*/  F2FP.SATFINITE.E4M3.F32.PACK_AB_MERGE_C R7, R57, R56, RZ ;  /* 0x000000383907723e */ /* 0x004fca00048070ff */
[----:B------:R-:W-:Y:S01]  /*1bffc0*/  STL [R1+0x2a18], R7 ;  /* 0x002a180701007387 */ /* 0x000fe20000100800 */
[----:B---3--:R-:W-:-:S03]  /*1bffd0*/  F2FP.SATFINITE.E4M3.F32.PACK_AB_MERGE_C R4, R4, R8, RZ ;  /* 0x000000080404723e */ /* 0x008fc600048070ff */
[----:B------:R-:W2:Y:S04]  /*1bffe0*/  LDL.LU R8, [R1+0x29c8] ;  /* 0x0029c80001087983 */ /* 0x000ea80000300800 */
[----:B------:R0:W-:Y:S04]  /*1bfff0*/  STL [R1+0x2a0c], R4 ;  /* 0x002a0c0401007387 */ /* 0x0001e80000100800 */
[----:B0-----:R-:W2:Y:S01]  /*1c0000*/  LDL.LU R4, [R1+0x29cc] ;  /* 0x0029cc0001047983 */ /* 0x001ea20000300800 */
[----:B----4-:R-:W-:-:S03]  /*1c0010*/  F2FP.SATFINITE.E4M3.F32.PACK_AB_MERGE_C R7, R59, R58, RZ ;  /* 0x0000003a3b07723e */ /* 0x010fc600048070ff */
[----:B------:R-:W3:Y:S04]  /*1c0020*/  LDL.LU R50, [R1+0x29b0] ;  /* 0x0029b00001327983 */ /* 0x000ee80000300800 */
[----:B------:R-:W3:Y:S01]  /*1c0030*/  LDL.LU R51, [R1+0x29b4] ;  /* 0x0029b40001337983 */ /* 0x000ee20000300800 */
[----:B------:R-:W-:Y:S01]  /*1c0040*/  VIADD R0, R0, UR6 ;  /* 0x0000000600007c36 */ /* 0x000fe20008000000 */
[----:B------:R-:W0:Y:S02]  /*1c0050*/  LDCU UR6, c[0x0][0x3b8] ;  /* 0x00007700ff0677ac */ /* 0x000e240008000800 */
[----:B------:R1:W-:Y:S04]  /*1c0060*/  STL [R1+0x2a08], R7 ;  /* 0x002a080701007387 */ /* 0x0003e80000100800 */
[----:B------:R-:W4:Y:S04]  /*1c0070*/  LDL.LU R52, [R1+0x29b8] ;  /* 0x0029b80001347983 */ /* 0x000f280000300800 */
[----:B------:R-:W4:Y:S01]  /*1c0080*/  LDL.LU R53, [R1+0x29bc] ;  /* 0x0029bc0001357983 */ /* 0x000f220000300800 */
[----:B------:R-:W-:-:S03]  /*1c0090*/  IADD3 R26, P1, PT, R0, R20, RZ ;  /* 0x00000014001a7210 */ /* 0x000fc60007f3e0ff */
[----:B------:R-:W4:Y:S01]  /*1c00a0*/  LDL.LU R54, [R1+0x29a0] ;  /* 0x0029a00001367983 */ /* 0x000f220000300800 */
[----:B-1----:R-:W-:-:S03]  /*1c00b0*/  SHF.R.S32.HI R7, RZ, 0x1f, R0 ;  /* 0x0000001fff077819 */ /* 0x002fc60000011400 */
[----:B------:R-:W4:Y:S02]  /*1c00c0*/  LDL.LU R55, [R1+0x29a4] ;  /* 0x0029a40001377983 */ /* 0x000f240000300800 */
[----:B------:R-:W-:Y:S02]  /*1c00d0*/  IMAD.X R27, R7, 0x1, R19, P1 ;  /* 0x00000001071b7824 */ /* 0x000fe400008e0613 */
[----:B------:R-:W4:Y:S04]  /*1c00e0*/  LDL.LU R56, [R1+0x29a8] ;  /* 0x0029a80001387983 */ /* 0x000f280000300800 */
[----:B------:R-:W4:Y:S04]  /*1c00f0*/  LDL.LU R57, [R1+0x29ac] ;  /* 0x0029ac0001397983 */ /* 0x000f280000300800 */
[----:B------:R-:W4:Y:S04]  /*1c0100*/  LDL.LU R58, [R1+0x2990] ;  /* 0x00299000013a7983 */ /* 0x000f280000300800 */
[----:B------:R-:W4:Y:S04]  /*1c0110*/  LDL.LU R59, [R1+0x2994] ;  /* 0x00299400013b7983 */ /* 0x000f280000300800 */
[----:B------:R1:W-:Y:S01]  /*1c0120*/  STL.64 [R1+0x2a00], R26 ;  /* 0x002a001a01007387 */ /* 0x0003e20000100a00 */
[----:B------:R-:W-:-:S02]  /*1c0130*/  F2FP.SATFINITE.E4M3.F32.PACK_AB_MERGE_C R28, R45, R44, RZ ;  /* 0x0000002c2d1c723e */ /* 0x000fc400048070ff */
[----:B-1----:R-:W-:-:S03]  /*1c0140*/  IADD3 R26, P1, PT, R0, R10, RZ ;  /* 0x0000000a001a7210 */ /* 0x002fc60007f3e0ff */
[----:B------:R1:W-:Y:S02]  /*1c0150*/  STL [R1+0x55e8], R28 ;  /* 0x0055e81c01007387 */ /* 0x0003e40000100800 */
[----:B------:R-:W-:Y:S01]  /*1c0160*/  IMAD.X R27, R7, 0x1, R9, P1 ;  /* 0x00000001071b7824 */ /* 0x000fe200008e0609 */
[----:B------:R-:W-:-:S05]  /*1c0170*/  F2FP.SATFINITE.E4M3.F32.PACK_AB_MERGE_C R25, R61, R60, RZ ;  /* 0x0000003c3d19723e */ /* 0x000fca00048070ff */
[----:B------:R0:W-:Y:S04]  /*1c0180*/  STL [R1+0x29f8], R25 ;  /* 0x0029f81901007387 */ /* 0x0001e80000100800 */
[----:B------:R-:W4:Y:S04]  /*1c0190*/  LDL.LU R60, [R1+0x2998] ;  /* 0x00299800013c7983 */ /* 0x000f280000300800 */
[----:B------:R-:W4:Y:S01]  /*1c01a0*/  LDL.LU R61, [R1+0x299c] ;  /* 0x00299c00013d7983 */ /* 0x000f220000300800 */
[----:B-1----:R-:W-:-:S03]  /*1c01b0*/  F2FP.SATFINITE.E4M3.F32.PACK_AB_MERGE_C R28, R47, R46, RZ ;  /* 0x0000002e2f1c723e */ /* 0x002fc600048070ff */
[----:B------:R1:W-:Y:S01]  /*1c01c0*/  STL.64 [R1+0x29f0], R26 ;  /* 0x0029f01a01007387 */ /* 0x0003e20000100a00 */
[----:B0-----:R-:W-:-:S03]  /*1c01d0*/  F2FP.SATFINITE.E4M3.F32.PACK_AB_MERGE_C R25, R49, R48, RZ ;  /* 0x000000303119723e */ /* 0x001fc600048070ff */
[----:B------:R-:W-:Y:S01]  /*1c01e0*/  STL [R1+0x29ec], R28 ;  /* 0x0029ec1c01007387 */ /* 0x000fe20000100800 */
[----:B-1----:R-:W-:-:S03]  /*1c01f0*/  IADD3 R26, P1, PT, R0, R18, RZ ;  /* 0x00000012001a7210 */ /* 0x002fc60007f3e0ff */
[----:B------:R-:W-:Y:S01]  /*1c0200*/  STL [R1+0x29e8], R25 ;  /* 0x0029e81901007387 */ /* 0x000fe20000100800 */
[----:B------:R-:W-:Y:S01]  /*1c0210*/  F2FP.SATFINITE.E4M3.F32.PACK_AB_MERGE_C R6, R6, R2, RZ ;  /* 0x000000020606723e */ /* 0x000fe200048070ff */
[----:B------:R-:W-:Y:S02]  /*1c0220*/  IMAD.X R27, R7, 0x1, R17, P1 ;  /* 0x00000001071b7824 */ /* 0x000fe400008e0611 */
[----:B------:R-:W4:Y:S04]  /*1c0230*/  LDL.LU R2, [R1+0x2780] ;  /* 0x0027800001027983 */ /* 0x000f280000300800 */
[----:B------:R0:W-:Y:S01]  /*1c0240*/  STL.64 [R1+0x29e0], R26 ;  /* 0x0029e01a01007387 */ /* 0x0001e20000100a00 */
[----:B------:R-:W-:-:S03]  /*1c0250*/  F2FP.SATFINITE.E4M3.F32.PACK_AB_MERGE_C R3, R5, R3, RZ ;  /* 0x000000030503723e */ /* 0x000fc600048070ff */
[----:B------:R1:W-:Y:S01]  /*1c0260*/  STL [R1+0x29dc], R6 ;  /* 0x0029dc0601007387 */ /* 0x0003e20000100800 */
[----:B0-----:R-:W-:-:S03]  /*1c0270*/  IADD3 R26, P1, PT, R0, R12, RZ ;  /* 0x0000000c001a7210 */ /* 0x001fc60007f3e0ff */
[----:B-1----:R-:W4:Y:S02]  /*1c0280*/  LDL.LU R6, [R1+0x2784] ;  /* 0x0027840001067983 */ /* 0x002f240000300800 */
[----:B------:R-:W-:Y:S02]  /*1c0290*/  IMAD.X R27, R7, 0x1, R11, P1 ;  /* 0x00000001071b7824 */ /* 0x000fe400008e060b */
[----:B------:R0:W-:Y:S04]  /*1c02a0*/  STL [R1+0x29d8], R3 ;  /* 0x0029d80301007387 */ /* 0x0001e80000100800 */
[----:B0-----:R-:W4:Y:S04]  /*1c02b0*/  LDL.LU R3, [R1+0x2788] ;  /* 0x0027880001037983 */ /* 0x001f280000300800 */
[----:B------:R-:W4:Y:S04]  /*1c02c0*/  LDL.LU R5, [R1+0x278c] ;  /* 0x00278c0001057983 */ /* 0x000f280000300800 */
[----:B------:R-:W-:Y:S01]  /*1c02d0*/  STL.64 [R1+0x29d0], R26 ;  /* 0x0029d01a01007387 */ /* 0x000fe20000100a00 */
[----:B--2---:R-:W-:-:S05]  /*1c02e0*/  F2FP.SATFINITE.E4M3.F32.PACK_AB_MERGE_C R4, R4, R8, RZ ;  /* 0x000000080404723e */ /* 0x004fca00048070ff */
[----:B------:R0:W-:Y:S04]  /*1c02f0*/  STL [R1+0x29cc], R4 ;  /* 0x0029cc0401007387 */ /* 0x0001e80000100800 */
[----:B------:R-:W2:Y:S04]  /*1c0300*/  LDL.LU R8, [R1+0x2770] ;  /* 0x0027700001087983 */ /* 0x000ea80000300800 */
[----:B0-----:R-:W2:Y:S01]  /*1c0310*/  LDL.LU R4, [R1+0x2774] ;  /* 0x0027740001047983 */ /* 0x001ea20000300800 */
[----:B------:R-:W-:Y:S02]  /*1c0320*/  IADD3 R26, P1, PT, R0, R22, RZ ;  /* 0x00000016001a7210 */ /* 0x000fe40007f3e0ff */
[----:B---3--:R-:W-:-:S03]  /*1c0330*/  F2FP.SATFINITE.E4M3.F32.PACK_AB_MERGE_C R25, R51, R50, RZ ;  /* 0x000000323319723e */ /* 0x008fc600048070ff */
[----:B------:R-:W-:Y:S02]  /*1c0340*/  IMAD.X R27, R7, 0x1, R21, P1 ;  /* 0x00000001071b7824 */ /* 0x000fe400008e0615 */
[----:B------:R0:W-:Y:S04]  /*1c0350*/  STL [R1+0x29c8], R25 ;  /* 0x0029c81901007387 */ /* 0x0001e80000100800 */
[----:B------:R1:W-:Y:S01]  /*1c0360*/  STL.64 [R1+0x29c0], R26 ;  /* 0x0029c01a01007387 */ /* 0x0003e20000100a00 */
[----:B----4-:R-:W-:Y:S02]  /*1c0370*/  F2FP.SATFINITE.E4M3.F32.PACK_AB_MERGE_C R28, R53, R52, RZ ;  /* 0x00000034351c723e */ /* 0x010fe400048070ff */
[----:B0-----:R-:W-:Y:S02]  /*1c0380*/  F2FP.SATFINITE.E4M3.F32.PACK_AB_MERGE_C R25, R55, R54, RZ ;  /* 0x000000363719723e */ /* 0x001fe400048070ff */
[----:B-1----:R-:W-:Y:S01]  /*1c0390*/  IADD3 R26, P1, PT, R0, R24, RZ ;  /* 0x00000018001a7210 */ /* 0x002fe20007f3e0ff */
[----:B------:R-:W-:Y:S04]  /*1c03a0*/  STL [R1+0x5604], R28 ;  /* 0x0056041c01007387 */ /* 0x000fe80000100800 */
[----:B------:R-:W-:Y:S01]  /*1c03b0*/  IMAD.X R27, R7, 0x1, R23, P1 ;  /* 0x00000001071b7824 */ /* 0x000fe200008e0617 */
[----:B------:R0:W-:Y:S04]  /*1c03c0*/  STL [R1+0x29b8], R25 ;  /* 0x0029b81901007387 */ /* 0x0001e80000100800 */
[----:B------:R1:W-:Y:S04]  /*1c03d0*/  STL.64 [R1+0x29b0], R26 ;  /* 0x0029b01a01007387 */ /* 0x0003e80000100a00 */
[----:B------:R-:W3:Y:S01]  /*1c03e0*/  LDL.LU R51, [R1+0x2778] ;  /* 0x0027780001337983 */ /* 0x000ee20000300800 */
[----:B0-----:R-:W-:-:S02]  /*1c03f0*/  F2FP.SATFINITE.E4M3.F32.PACK_AB_MERGE_C R25, R59, R58, RZ ;  /* 0x0000003a3b19723e */ /* 0x001fc400048070ff */
[----:B-1----:R-:W-:-:S05]  /*1c0400*/  F2FP.SATFINITE.E4M3.F32.PACK_AB_MERGE_C R26, R57, R56, RZ ;  /* 0x00000038391a723e */ /* 0x002fca00048070ff */
[----:B------:R0:W-:Y:S04]  /*1c0410*/  STL [R1+0x29a8], R26 ;  /* 0x0029a81a01007387 */ /* 0x0001e80000100800 */
[----:B------:R-:W3:Y:S01]  /*1c0420*/  LDL.LU R52, [R1+0x277c] ;  /* 0x00277c0001347983 */ /* 0x000ee20000300800 */
[----:B0-----:R-:W-:-:S03]  /*1c0430*/  IADD3 R26, P1, PT, R0, R16, RZ ;  /* 0x00000010001a7210 */ /* 0x001fc60007f3e0ff */
[----:B------:R0:W-:Y:S04]  /*1c0440*/  STL [R1+0x7bc], R25 ;  /* 0x0007bc1901007387 */ /* 0x0001e80000100800 */
[----:B------:R-:W4:Y:S01]  /*1c0450*/  LDL.LU R53, [R1+0x2760] ;  /* 0x0027600001357983 */ /* 0x000f220000300800 */
[----:B------:R-:W-:-:S03]  /*1c0460*/  IMAD.X R27, R7, 0x1, R15, P1 ;  /* 0x00000001071b7824 */ /* 0x000fc600008e060f */
[----:B------:R-:W4:Y:S01]  /*1c0470*/  LDL.LU R54, [R1+0x2764] ;  /* 0x0027640001367983 */ /* 0x000f220000300800 */
[----:B0-----:R-:W-:-:S03]  /*1c0480*/  F2FP.SATFINITE.E4M3.F32.PACK_AB_MERGE_C R25, R61, R60, RZ ;  /* 0x0000003c3d19723e */ /* 0x001fc600048070ff */
[----:B------:R0:W-:Y:S04]  /*1c0490*/  STL.64 [R1+0x29a0], R26 ;  /* 0x0029a01a01007387 */ /* 0x0001e80000100a00 */
[----:B------:R-:W-:Y:S04]  /*1c04a0*/  STL [R1+0x7cc], R25 ;  /* 0x0007cc1901007387 */ /* 0x000fe80000100800 */
[----:B------:R-:W4:Y:S01]  /*1c04b0*/  LDL.LU R55, [R1+0x2768] ;  /* 0x0027680001377983 */ /* 0x000f220000300800 */
[----:B0-----:R-:W-:-:S03]  /*1c04c0*/  IADD3 R26, P1, PT, R0, R14, RZ ;  /* 0x0000000e001a7210 */ /* 0x001fc60007f3e0ff */
[----:B------:R-:W4:Y:S02]  /*1c04d0*/  LDL.LU R56, [R1+0x276c] ;  /* 0x00276c0001387983 */ /* 0x000f240000300800 */
[----:B------:R-:W-:Y:S02]  /*1c04e0*/  IMAD.X R27, R7, 0x1, R13, P1 ;  /* 0x00000001071b7824 */ /* 0x000fe400008e060d */
[----:B------:R-:W4:Y:S04]  /*1c04f0*/  LDL.LU R48, [R1+0x2750] ;  /* 0x0027500001307983 */ /* 0x000f280000300800 */
[----:B------:R-:W-:Y:S04]  /*1c0500*/  STL.64 [R1+0x2990], R26 ;  /* 0x0029901a01007387 */ /* 0x000fe80000100a00 */
[----:B------:R-:W4:Y:S04]  /*1c0510*/  LDL.LU R59, [R1+0x2754] ;  /* 0x00275400013b7983 */ /* 0x000f280000300800 */
[----:B------:R-:W4:Y:S01]  /*1c0520*/  LDL.LU R60, [R1+0x2758] ;  /* 0x00275800013c7983 */ /* 0x000f220000300800 */
[----:B------:R-:W-:-:S03]  /*1c0530*/  F2FP.SATFINITE.E4M3.F32.PACK_AB_MERGE_C R6, R6, R2, RZ ;  /* 0x000000020606723e */ /* 0x000fc600048070ff */
[----:B------:R-:W4:Y:S04]  /*1c0540*/  LDL.LU R2, [R1+0x275c] ;  /* 0x00275c0001027983 */ /* 0x000f280000300800 */
[----:B------:R0:W-:Y:S04]  /*1c0550*/  STL [R1+0x734], R6 ;  /* 0x0007340601007387 */ /* 0x0001e80000100800 */
[----:B------:R-:W4:Y:S01]  /*1c0560*/  LDL.LU R61, [R1+0x2740] ;  /* 0x00274000013d7983 */ /* 0x000f220000300800 */
[----:B------:R-:W-:Y:S01]  /*1c0570*/  VIADD R0, R0, UR6 ;  /* 0x0000000600007c36 */ /* 0x000fe20008000000 */
[----:B------:R-:W1:Y:S02]  /*1c0580*/  LDCU UR6, c[0x0][0x3b8] ;  /* 0x00007700ff0677ac */ /* 0x000e640008000800 */
[----:B0-----:R-:W4:Y:S01]  /*1c0590*/  LDL.LU R6, [R1+0x2744] ;  /* 0x0027440001067983 */ /* 0x001f220000300800 */
[----:B------:R-:W-:-:S05]  /*1c05a0*/  F2FP.SATFINITE.E4M3.F32.PACK_AB_MERGE_C R3, R5, R3, RZ ;  /* 0x000000030503723e */ /* 0x000fca00048070ff */
[----:B------:R0:W-:Y:S01]  /*1c05b0*/  STL [R1+0x764], R3 ;  /* 0x0007640301007387 */ /* 0x0001e20000100800 */
[----:B------:R-:W-:Y:S02]  /*1c05c0*/  SHF.R.S32.HI R7, RZ, 0x1f, R0 ;  /* 0x0000001fff077819 */ /* 0x000fe40000011400 */
[----:B------:R-:W-:Y:S01]  /*1c05d0*/  IADD3 R26, P1, PT, R0, R20, RZ ;  /* 0x00000014001a7210 */ /* 0x000fe20007f3e0ff */
[----:B0-----:R-:W4:Y:S04]  /*1c05e0*/  LDL.LU R3, [R1+0x2748] ;  /* 0x0027480001037983 */ /* 0x001f280000300800 */
[----:B------:R-:W-:Y:S01]  /*1c05f0*/  IMAD.X R27, R7, 0x1, R19, P1 ;  /* 0x00000001071b7824 */ /* 0x000fe200008e0613 */
[----:B--2---:R-:W-:Y:S02]  /*1c0600*/  F2FP.SATFINITE.E4M3.F32.PACK_AB_MERGE_C R5, R4, R8, RZ ;  /* 0x000000080405723e */ /* 0x004fe400048070ff */
[----:B------:R-:W2:Y:S04]  /*1c0610*/  LDL.LU R4, [R1+0x274c] ;  /* 0x00274c0001047983 */ /* 0x000ea80000300800 */
[----:B------:R0:W-:Y:S04]  /*1c0620*/  STL [R1+0x6f8], R5 ;  /* 0x0006f80501007387 */ /* 0x0001e80000100800 */
[----:B------:R-:W2:Y:S04]  /*1c0630*/  LDL.LU R49, [R1+0x2730] ;  /* 0x0027300001317983 */ /* 0x000ea80000300800 */
[----:B------:R-:W2:Y:S04]  /*1c0640*/  LDL.LU R50, [R1+0x2734] ;  /* 0x0027340001327983 */ /* 0x000ea80000300800 */
[----:B------:R-:W2:Y:S04]  /*1c0650*/  LDL.LU R57, [R1+0x2738] ;  /* 0x0027380001397983 */ /* 0x000ea80000300800 */
[----:B------:R1:W-:Y:S04]  /*1c0660*/  STL.64 [R1+0x2780], R26 ;  /* 0x0027801a01007387 */ /* 0x0003e80000100a00 */
[----:B------:R-:W2:Y:S04]  /*1c0670*/  LDL.LU R58, [R1+0x273c] ;  /* 0x00273c00013a7983 */ /* 0x000ea80000300800 */
[----:B0-----:R-:W2:Y:S04]  /*1c0680*/  LDL.LU R5, [R1+0x2720] ;  /* 0x0027200001057983 */ /* 0x001ea80000300800 */
[----:B------:R-:W2:Y:S01]  /*1c0690*/  LDL.LU R8, [R1+0x2724] ;  /* 0x0027240001087983 */ /* 0x000ea20000300800 */
[----:B-1----:R-:W-:-:S05]  /*1c06a0*/  IADD3 R26, P1, PT, R0, R10, RZ ;  /* 0x0000000a001a7210 */ /* 0x002fca0007f3e0ff */
[----:B------:R-:W-:Y:S01]  /*1c06b0*/  IMAD.X R27, R7, 0x1, R9, P1 ;  /* 0x00000001071b7824 */ /* 0x000fe200008e0609 */
[----:B---3--:R-:W-:-:S05]  /*1c06c0*/  F2FP.SATFINITE.E4M3.F32.PACK_AB_MERGE_C R28, R52, R51, RZ ;  /* 0x00000033341c723e */ /* 0x008fca00048070ff */
[----:B------:R-:W-:Y:S01]  /*1c06d0*/  STL [R1+0x5614], R28 ;  /* 0x0056141c01007387 */ /* 0x000fe20000100800 */
[----:B----4-:R-:W-:-:S05]  /*1c06e0*/  F2FP.SATFINITE.E4M3.F32.PACK_AB_MERGE_C R25, R54, R53, RZ ;  /* 0x000000353619723e */ /* 0x010fca00048070ff */
[----:B------:R0:W-:Y:S04]  /*1c06f0*/  STL [R1+0x6a4], R25 ;  /* 0x0006a41901007387 */ /* 0x0001e80000100800 */
[----:B------:R-:W3:Y:S04]  /*1c0700*/  LDL.LU R51, [R1+0x2728] ;  /* 0x0027280001337983 */ /* 0x000ee80000300800 */
[----:B------:R-:W3:Y:S04]  /*1c0710*/  LDL.LU R52, [R1+0x272c] ;  /* 0x00272c0001347983 */ /* 0x000ee80000300800 */
[----:B------:R-:W4:Y:S01]  /*1c0720*/  LDL.LU R53, [R1+0x2710] ;  /* 0x0027100001357983 */ /* 0x000f220000300800 */
[----:B0-----:R-:W-:-:S03]  /*1c0730*/  F2FP.SATFINITE.E4M3.F32.PACK_AB_MERGE_C R25, R56, R55, RZ ;  /* 0x000000373819723e */ /* 0x001fc600048070ff */
[----:B------:R0:W-:Y:S04]  /*1c0740*/  STL.64 [R1+0x2770], R26 ;  /* 0x0027701a01007387 */ /* 0x0001e80000100a00 */
[----:B------:R-:W4:Y:S04]  /*1c0750*/  LDL.LU R54, [R1+0x2714] ;  /* 0x0027140001367983 */ /* 0x000f280000300800 */
[----:B------:R-:W4:Y:S01]  /*1c0760*/  LDL.LU R55, [R1+0x2718] ;  /* 0x0027180001377983 */ /* 0x000f220000300800 */
[----:B0-----:R-:W-:-:S03]  /*1c0770*/  IADD3 R26, P1, PT, R0, R18, RZ ;  /* 0x00000012001a7210 */ /* 0x001fc60007f3e0ff */
[----:B------:R-:W4:Y:S04]  /*1c0780*/  LDL.LU R56, [R1+0x271c] ;  /* 0x00271c0001387983 */ /* 0x000f280000300800 */
[----:B------:R0:W-:Y:S01]  /*1c0790*/  STL [R1+0x5610], R25 ;  /* 0x0056101901007387 */ /* 0x0001e20000100800 */
[----:B------:R-:W-:Y:S01]  /*1c07a0*/  IMAD.X R27, R7, 0x1, R17, P1 ;  /* 0x00000001071b7824 */ /* 0x000fe200008e0611 */
[----:B------:R-:W-:Y:S02]  /*1c07b0*/  F2FP.SATFINITE.E4M3.F32.PACK_AB_MERGE_C R2, R2, R60, RZ ;  /* 0x0000003c0202723e */ /* 0x000fe400048070ff */
[----:B0-----:R-:W-:-:S05]  /*1c07c0*/  F2FP.SATFINITE.E4M3.F32.PACK_AB_MERGE_C R25, R59, R48, RZ ;  /* 0x000000303b19723e */ /* 0x001fca00048070ff */
[----:B------:R-:W-:Y:S04]  /*1c07d0*/  STL [R1+0x648], R25 ;  /* 0x0006481901007387 */ /* 0x000fe80000100800 */
[----:B------:R0:W-:Y:S04]  /*1c07e0*/  STL [R1+0x8748], R2 ;  /* 0x0087480201007387 */ /* 0x0001e80000100800 */
[----:B------:R1:W-:Y:S04]  /*1c07f0*/  STL.64 [R1+0x2760], R26 ;  /* 0x0027601a01007387 */ /* 0x0003e80000100a00 */
[----:B------:R-:W4:Y:S01]  /*1c0800*/  LDL.LU R59, [R1+0x2700] ;  /* 0x00270000013b7983 */ /* 0x000f220000300800 */
[----:B0-----:R-:W-:-:S03]  /*1c0810*/  F2FP.SATFINITE.E4M3.F32.PACK_AB_MERGE_C R2, R6, R61, RZ ;  /* 0x0000003d0602723e */ /* 0x001fc600048070ff */
[----:B------:R-:W4:Y:S01]  /*1c0820*/  LDL.LU R60, [R1+0x2704] ;  /* 0x00270400013c7983 */ /* 0x000f220000300800 */
[----:B-1----:R-:W-:-:S03]  /*1c0830*/  IADD3 R26, P1, PT, R0, R12, RZ ;  /* 0x0000000c001a7210 */ /* 0x002fc60007f3e0ff */
[----:B------:R-:W-:Y:S02]  /*1c0840*/  STL [R1+0x630], R2 ;  /* 0x0006300201007387 */ /* 0x000fe40000100800 */
[----:B------:R-:W-:Y:S02]  /*1c0850*/  IMAD.X R27, R7, 0x1, R11, P1 ;  /* 0x00000001071b7824 */ /* 0x000fe400008e060b */
[----:B------:R-:W4:Y:S04]  /*1c0860*/  LDL.LU R61, [R1+0x2708] ;  /* 0x00270800013d7983 */ /* 0x000f280000300800 */
[----:B------:R-:W4:Y:S04]  /*1c0870*/  LDL.LU R6, [R1+0x270c] ;  /* 0x00270c0001067983 */ /* 0x000f280000300800 */
[----:B------:R0:W-:Y:S02]  /*1c0880*/  STL.64 [R1+0x2750], R26 ;  /* 0x0027501a01007387 */ /* 0x0001e40000100a00 */
[----:B0-----:R-:W-:-:S05]  /*1c0890*/  IADD3 R26, P1, PT, R0, R22, RZ ;  /* 0x00000016001a7210 */ /* 0x001fca0007f3e0ff */
[----:B------:R-:W-:Y:S01]  /*1c08a0*/  IMAD.X R27, R7, 0x1, R21, P1 ;  /* 0x00000001071b7824 */ /* 0x000fe200008e0615 */
[----:B--2---:R-:W-:-:S05]  /*1c08b0*/  F2FP.SATFINITE.E4M3.F32.PACK_AB_MERGE_C R2, R4, R3, RZ ;  /* 0x000000030402723e */ /* 0x004fca00048070ff */
[----:B------:R0:W-:Y:S04]  /*1c08c0*/  STL [R1+0x638], R2 ;  /* 0x0006380201007387 */ /* 0x0001e80000100800 */
[----:B------:R-:W2:Y:S04]  /*1c08d0*/  LDL.LU R3, [R1+0x26f0] ;  /* 0x0026f00001037983 */ /* 0x000ea80000300800 */
[----:B------:R-:W2:Y:S01]  /*1c08e0*/  LDL.LU R4, [R1+0x26f4] ;  /* 0x0026f40001047983 */ /* 0x000ea20000300800 */
[----:B0-----:R-:W-:-:S05]  /*1c08f0*/  F2FP.SATFINITE.E4M3.F32.PACK_AB_MERGE_C R2, R50, R49, RZ ;  /* 0x000000313202723e */ /* 0x001fca00048070ff */
[----:B------:R0:W-:Y:S01]  /*1c0900*/  STL [R1+0x610], R2 ;  /* 0x0006100201007387 */ /* 0x0001e20000100800 */
[----:B------:R-:W-:-:S03]  /*1c0910*/  F2FP.SATFINITE.E4M3.F32.PACK_AB_MERGE_C R25, R58, R57, RZ ;  /* 0x000000393a19723e */ /* 0x000fc600048070ff */
[----:B------:R-:W2:Y:S04]  /*1c0920*/  LDL.LU R57, [R1+0x26f8] ;  /* 0x0026f80001397983 */ /* 0x000ea80000300800 */
[----:B------:R1:W-:Y:S01]  /*1c0930*/  STL.64 [R1+0x2740], R26 ;  /* 0x0027401a01007387 */ /* 0x0003e20000100a00 */
[----:B0-----:R-:W-:-:S03]  /*1c0940*/  F2FP.SATFINITE.E4M3.F32.PACK_AB_MERGE_C R2, R8, R5, RZ ;  /* 0x000000050802723e */ /* 0x001fc600048070ff */
[----:B------:R-:W-:Y:S04]  /*1c0950*/  STL [R1+0x614], R25 ;  /* 0x0006141901007387 */ /* 0x000fe80000100800 */
[----:B------:R-:W2:Y:S04]  /*1c0960*/  LDL.LU R58, [R1+0x26fc] ;  /* 0x0026fc00013a7983 */ /* 0x000ea80000300800 */
[----:B------:R-:W-:Y:S04]  /*1c0970*/  STL [R1+0x600], R2 ;  /* 0x0006000201007387 */ /* 0x000fe80000100800 */
[----:B------:R-:W2:Y:S04]  /*1c0980*/  LDL.LU R5, [R1+0x26e0] ;  /* 0x0026e00001057983 */ /* 0x000ea80000300800 */
[----:B------:R-:W2:Y:S01]  /*1c0990*/  LDL.LU R8, [R1+0x26e4] ;  /* 0x0026e40001087983 */ /* 0x000ea20000300800 */
[----:B-1----:R-:W-:-:S05]  /*1c09a0*/  IADD3 R26, P1, PT, R0, R24, RZ ;  /* 0x00000018001a7210 */ /* 0x002fca0007f3e0ff */
[----:B------:R-:W-:-:S05]  /*1c09b0*/  IMAD.X R27, R7, 0x1, R23, P1 ;  /* 0x00000001071b7824 */ /* 0x000fca00008e0617 */
[----:B------:R0:W-:Y:S02]  /*1c09c0*/  STL.64 [R1+0x2730], R26 ;  /* 0x0027301a01007387 */ /* 0x0001e40000100a00 */
[----:B0-----:R-:W-:-:S05]  /*1c09d0*/  IADD3 R26, P1, PT, R0, R16, RZ ;  /* 0x00000010001a7210 */ /* 0x001fca0007f3e0ff */
[----:B------:R-:W-:Y:S01]  /*1c09e0*/  IMAD.X R27, R7, 0x1, R15, P1 ;  /* 0x00000001071b7824 */ /* 0x000fe200008e060f */
[----:B---3--:R-:W-:-:S05]  /*1c09f0*/  F2FP.SATFINITE.E4M3.F32.PACK_AB_MERGE_C R25, R52, R51, RZ ;  /* 0x000000333419723e */ /* 0x008fca00048070ff */
[----:B------:R-:W-:Y:S01]  /*1c0a00*/  STL [R1+0x604], R25 ;  /* 0x0006041901007387 */ /* 0x000fe20000100800 */
[----:B----4-:R-:W-:-:S05]  /*1c0a10*/  F2FP.SATFINITE.E4M3.F32.PACK_AB_MERGE_C R2, R54, R53, RZ ;  /* 0x000000353602723e */ /* 0x010fca00048070ff */
[----:B------:R0:W-:Y:S04]  /*1c0a20*/  STL [R1+0x5e8], R2 ;  /* 0x0005e80201007387 */ /* 0x0001e80000100800 */
[----:B------:R1:W-:Y:S01]  /*1c0a30*/  STL.64 [R1+0x2720], R26 ;  /* 0x0027201a01007387 */ /* 0x0003e20000100a00 */
[----:B0-----:R-:W-:Y:S02]  /*1c0a40*/  F2FP.SATFINITE.E4M3.F32.PACK_AB_MERGE_C R2, R56, R55, RZ ;  /* 0x000000373802723e */ /* 0x001fe400048070ff */
[----:B-1----:R-:W-:-:S03]  /*1c0a50*/  IADD3 R26, P1, PT, R0, R14, RZ ;  /* 0x0000000e001a7210 */ /* 0x002fc60007f3e0ff */
[----:B------:R0:W-:Y:S02]  /*1c0a60*/  STL [R1+0x5ec], R2 ;  /* 0x0005ec0201007387 */ /* 0x0001e40000100800 */
[----:B------:R-:W-:Y:S02]  /*1c0a70*/  IMAD.X R27, R7, 0x1, R13, P1 ;  /* 0x00000001071b7824 */ /* 0x000fe400008e060d */
[----:B------:R-:W3:Y:S04]  /*1c0a80*/  LDL.LU R45, [R1+0x26e8] ;  /* 0x0026e800012d7983 */ /* 0x000ee80000300800 */
[----:B------:R-:W3:Y:S04]  /*1c0a90*/  LDL.LU R46, [R1+0x26ec] ;  /* 0x0026ec00012e7983 */ /* 0x000ee80000300800 */
[----:B------:R-:W4:Y:S04]  /*1c0aa0*/  LDL.LU R47, [R1+0x26d0] ;  /* 0x0026d000012f7983 */ /* 0x000f280000300800 */
[----:B------:R1:W-:Y:S04]  /*1c0ab0*/  STL.64 [R1+0x2710], R26 ;  /* 0x0027101a01007387 */ /* 0x0003e80000100a00 */
[----:B------:R-:W4:Y:S01]  /*1c0ac0*/  LDL.LU R48, [R1+0x26d4] ;  /* 0x0026d40001307983 */ /* 0x000f220000300800 */
[----:B0-----:R-:W-:-:S03]  /*1c0ad0*/  F2FP.SATFINITE.E4M3.F32.PACK_AB_MERGE_C R2, R60, R59, RZ ;  /* 0x0000003b3c02723e */ /* 0x001fc600048070ff */
[----:B------:R-:W4:Y:S04]  /*1c0ae0*/  LDL.LU R49, [R1+0x26d8] ;  /* 0x0026d80001317983 */ /* 0x000f280000300800 */
[----:B------:R-:W4:Y:S04]  /*1c0af0*/  LDL.LU R50, [R1+0x26dc] ;  /* 0x0026dc0001327983 */ /* 0x000f280000300800 */
[----:B------:R-:W-:Y:S04]  /*1c0b00*/  STL [R1+0x5d0], R2 ;  /* 0x0005d00201007387 */ /* 0x000fe80000100800 */
[----:B------:R-:W4:Y:S01]  /*1c0b10*/  LDL.LU R59, [R1+0x1c60] ;  /* 0x001c6000013b7983 */ /* 0x000f220000300800 */
[----:B------:R-:W-:-:S03]  /*1c0b20*/  F2FP.SATFINITE.E4M3.F32.PACK_AB_MERGE_C R6, R6, R61, RZ ;  /* 0x0000003d0606723e */ /* 0x000fc600048070ff */
[----:B------:R-:W4:Y:S01]  /*1c0b30*/  LDL.LU R60, [R1+0x1c64] ;  /* 0x001c6400013c7983 */ /* 0x000f220000300800 */
[----:B------:R-:W-:Y:S01]  /*1c0b40*/  VIADD R0, R0, UR6 ;  /* 0x0000000600007c36 */ /* 0x000fe20008000000 */
[----:B------:R-:W0:Y:S02]  /*1c0b50*/  LDCU UR6, c[0x0][0x3b8] ;  /* 0x00007700ff0677ac */ /* 0x000e240008000800 */
[----:B------:R1:W-:Y:S04]  /*1c0b60*/  STL [R1+0x5d4], R6 ;  /* 0x0005d40601007387 */ /* 0x0003e80000100800 */
[----:B------:R-:W4:Y:S01]  /*1c0b70*/  LDL.LU R61, [R1+0x1c68] ;  /* 0x001c6800013d7983 */ /* 0x000f220000300800 */
[----:B-1----:R-:W-:-:S03]  /*1c0b80*/  IADD3 R26, P1, PT, R0, R20, RZ ;  /* 0x00000014001a7210 */ /* 0x002fc60007f3e0ff */
[----:B------:R-:W4:Y:S01]  /*1c0b90*/  LDL.LU R6, [R1+0x1c6c] ;  /* 0x001c6c0001067983 */ /* 0x000f220000300800 */
[----:B--2---:R-:W-:-:S05]  /*1c0ba0*/  F2FP.SATFINITE.E4M3.F32.PACK_AB_MERGE_C R2, R4, R3, RZ ;  /* 0x000000030402723e */ /* 0x004fca00048070ff */
[----:B------:R1:W-:Y:S04]  /*1c0bb0*/  STL [R1+0x5c4], R2 ;  /* 0x0005c40201007387 */ /* 0x0003e80000100800 */
[----:B------:R-:W2:Y:S04]  /*1c0bc0*/  LDL.LU R3, [R1+0x26c0] ;  /* 0x0026c00001037983 */ /* 0x000ea80000300800 */
[----:B------:R-:W2:Y:S01]  /*1c0bd0*/  LDL.LU R4, [R1+0x26c4] ;  /* 0x0026c40001047983 */ /* 0x000ea20000300800 */
[----:B-1----:R-:W-:-:S03]  /*1c0be0*/  SHF.R.S32.HI R2, RZ, 0x1f, R0 ;  /* 0x0000001fff027819 */ /* 0x002fc60000011400 */
[----:B------:R-:W2:Y:S02]  /*1c0bf0*/  LDL.LU R51, [R1+0x26c8] ;  /* 0x0026c80001337983 */ /* 0x000ea40000300800 */
[----:B------:R-:W-:Y:S01]  /*1c0c00*/  IMAD.X R27, R2, 0x1, R19, P1 ;  /* 0x00000001021b7824 */ /* 0x000fe200008e0613 */
[----:B------:R-:W-:-:S04]  /*1c0c10*/  F2FP.SATFINITE.E4M3.F32.PACK_AB_MERGE_C R7, R58, R57, RZ ;  /* 0x000000393a07723e */ /* 0x000fc800048070ff */
[----:B------:R-:W-:Y:S04]  /*1c0c20*/  STL.64 [R1+0x2700], R26 ;  /* 0x0027001a01007387 */ /* 0x000fe80000100a00 */
[----:B------:R-:W-:Y:S04]  /*1c0c30*/  STL [R1+0x562c], R7 ;  /* 0x00562c0701007387 */ /* 0x000fe80000100800 */
[----:B------:R-:W2:Y:S01]  /*1c0c40*/  LDL.LU R52, [R1+0x26cc] ;  /* 0x0026cc0001347983 */ /* 0x000ea20000300800 */
[----:B------:R-:W-:-:S05]  /*1c0c50*/  F2FP.SATFINITE.E4M3.F32.PACK_AB_MERGE_C R5, R8, R5, RZ ;  /* 0x000000050805723e */ /* 0x000fca00048070ff */
[----:B------:R1:W-:Y:S04]  /*1c0c60*/  STL [R1+0x5ac], R5 ;  /* 0x0005ac0501007387 */ /* 0x0003e80000100800 */
[----:B------:R-:W2:Y:S04]  /*1c0c70*/  LDL.LU R53, [R1+0x26b0] ;  /* 0x0026b00001357983 */ /* 0x000ea80000300800 */
[----:B------:R-:W2:Y:S04]  /*1c0c80*/  LDL.LU R54, [R1+0x26b4] ;  /* 0x0026b40001367983 */ /* 0x000ea80000300800 */
[----:B------:R-:W2:Y:S04]  /*1c0c90*/  LDL.LU R55, [R1+0x26b8] ;  /* 0x0026b80001377983 */ /* 0x000ea80000300800 */
[----:B------:R-:W2:Y:S04]  /*1c0ca0*/  LDL.LU R56, [R1+0x26bc] ;  /* 0x0026bc0001387983 */ /* 0x000ea80000300800 */
[----:B------:R-:W2:Y:S04]  /*1c0cb0*/  LDL.LU R57, [R1+0x26a0] ;  /* 0x0026a00001397983 */ /* 0x000ea80000300800 */
[----:B------:R-:W2:Y:S04]  /*1c0cc0*/  LDL.LU R58, [R1+0x26a4] ;  /* 0x0026a400013a7983 */ /* 0x000ea80000300800 */
[----:B-1----:R-:W2:Y:S04]  /*1c0cd0*/  LDL.LU R5, [R1+0x26a8] ;  /* 0x0026a80001057983 */ /* 0x002ea80000300800 */
[----:B------:R-:W2:Y:S01]  /*1c0ce0*/  LDL.LU R8, [R1+0x26ac] ;  /* 0x0026ac0001087983 */ /* 0x000ea20000300800 */
[----:B------:R-:W-:-:S05]  /*1c0cf0*/  IADD3 R26, P1, PT, R0, R10, RZ ;  /* 0x0000000a001a7210 */ /* 0x000fca0007f3e0ff */
[----:B------:R-:W-:-:S05]  /*1c0d00*/  IMAD.X R27, R2, 0x1, R9, P1 ;  /* 0x00000001021b7824 */ /* 0x000fca00008e0609 */
[----:B------:R1:W-:Y:S02]  /*1c0d10*/  STL.64 [R1+0x26f0], R26 ;  /* 0x0026f01a01007387 */ /* 0x0003e40000100a00 */
[----:B-1----:R-:W-:-:S05]  /*1c0d20*/  IADD3 R26, P1, PT, R0, R18, RZ ;  /* 0x00000012001a7210 */ /* 0x002fca0007f3e0ff */
[----:B------:R-:W-:Y:S01]  /*1c0d30*/  IMAD.X R27, R2, 0x1, R17, P1 ;  /* 0x00000001021b7824 */ /* 0x000fe200008e0611 */
[----:B---3--:R-:W-:-:S05]  /*1c0d40*/  F2FP.SATFINITE.E4M3.F32.PACK_AB_MERGE_C R25, R46, R45, RZ ;  /* 0x0000002d2e19723e */ /* 0x008fca00048070ff */
[----:B------:R-:W-:Y:S01]  /*1c0d50*/  STL [R1+0x5628], R25 ;  /* 0x0056281901007387 */ /* 0x000fe20000100800 */
[----:B----4-:R-:W-:-:S05]  /*1c0d60*/  F2FP.SATFINITE.E4M3.F32.PACK_AB_MERGE_C R7, R48, R47, RZ ;  /* 0x0000002f3007723e */ /* 0x010fca00048070ff */
[----:B------:R1:W-:Y:S01]  /*1c0d70*/  STL [R1+0x58c], R7 ;  /* 0x00058c0701007387 */ /* 0x0003e20000100800 */
[----:B------:R-:W-:-:S05]  /*1c0d80*/  F2FP.SATFINITE.E4M3.F32.PACK_AB_MERGE_C R35, R50, R49, RZ ;  /* 0x000000313223723e */ /* 0x000fca00048070ff */
[----:B------:R-:W-:Y:S04]  /*1c0d90*/  STL [R1+0x8844], R35 ;  /* 0x0088442301007387 */ /* 0x000fe80000100800 */
[----:B------:R3:W-:Y:S01]  /*1c0da0*/  STL.64 [R1+0x26e0], R26 ;  /* 0x0026e01a01007387 */ /* 0x0007e20000100a00 */
[----:B-1----:R-:W-:-:S05]  /*1c0db0*/  F2FP.SATFINITE.E4M3.F32.PACK_AB_MERGE_C R7, R60, R59, RZ ;  /* 0x0000003b3c07723e */ /* 0x002fca00048070ff */
[----:B------:R1:W-:Y:S01]  /*1c0dc0*/  STL [R1+0x1bc], R7 ;  /* 0x0001bc0701007387 */ /* 0x0003e20000100800 */
[----:B---3--:R-:W-:-:S03]  /*1c0dd0*/  IADD3 R26, P1, PT, R0, R12, RZ ;  /* 0x0000000c001a7210 */ /* 0x008fc60007f3e0ff */
[----:B------:R-:W3:Y:S04]  /*1c0de0*/  LDL.LU R59, [R1+0x2690] ;  /* 0x00269000013b7983 */ /* 0x000ee80000300800 */
[----:B------:R-:W3:Y:S01]  /*1c0df0*/  LDL.LU R60, [R1+0x2694] ;  /* 0x00269400013c7983 */ /* 0x000ee20000300800 */
[----:B------:R-:W-:Y:S01]  /*1c0e00*/  IMAD.X R27, R2, 0x1, R11, P1 ;  /* 0x00000001021b7824 */ /* 0x000fe200008e060b */
[----:B-1----:R-:W-:-:S04]  /*1c0e10*/  F2FP.SATFINITE.E4M3.F32.PACK_AB_MERGE_C R7, R6, R61, RZ ;  /* 0x0000003d0607723e */ /* 0x002fc800048070ff */
[----:B------:R1:W-:Y:S04]  /*1c0e20*/  STL.64 [R1+0x26d8], R26 ;  /* 0x0026d81a01007387 */ /* 0x0003e80000100a00 */
[----:B------:R-:W4:Y:S04]  /*1c0e30*/  LDL.LU R61, [R1+0x2698] ;  /* 0x00269800013d7983 */ /* 0x000f280000300800 */
[----:B------:R-:W4:Y:S01]  /*1c0e40*/  LDL.LU R6, [R1+0x269c] ;  /* 0x00269c0001067983 */ /* 0x000f220000300800 */
[----:B-1----:R-:W-:-:S03]  /*1c0e50*/  IADD3 R26, P1, PT, R0, R22, RZ ;  /* 0x00000016001a7210 */ /* 0x002fc60007f3e0ff */
[----:B------:R-:W-:Y:S02]  /*1c0e60*/  STL [R1+0x574], R7 ;  /* 0x0005740701007387 */ /* 0x000fe40000100800 */
[----:B------:R-:W-:Y:S01]  /*1c0e70*/  IMAD.X R27, R2, 0x1, R21, P1 ;  /* 0x00000001021b7824 */ /* 0x000fe200008e0615 */
[----:B--2---:R-:W-:-:S05]  /*1c0e80*/  F2FP.SATFINITE.E4M3.F32.PACK_AB_MERGE_C R42, R4, R3, RZ ;  /* 0x00000003042a723e */ /* 0x004fca00048070ff */
[----:B------:R-:W-:Y:S04]  /*1c0e90*/  STL [R1+0x8670], R42 ;  /* 0x0086702a01007387 */ /* 0x000fe80000100800 */
[----:B------:R-:W2:Y:S04]  /*1c0ea0*/  LDL.LU R3, [R1+0x2680] ;  /* 0x0026800001037983 */ /* 0x000ea80000300800 */
[----:B------:R-:W2:Y:S04]  /*1c0eb0*/  LDL.LU R4, [R1+0x2684] ;  /* 0x0026840001047983 */ /* 0x000ea80000300800 */
[----:B------:R1:W-:Y:S01]  /*1c0ec0*/  STL.64 [R1+0x26d0], R26 ;  /* 0x0026d01a01007387 */ /* 0x0003e20000100a00 */
[----:B------:R-:W-:-:S02]  /*1c0ed0*/  F2FP.SATFINITE.E4M3.F32.PACK_AB_MERGE_C R41, R52, R51, RZ ;  /* 0x000000333429723e */ /* 0x000fc400048070ff */
[----:B-1----:R-:W-:-:S03]  /*1c0ee0*/  IADD3 R26, P1, PT, R0, R24, RZ ;  /* 0x00000018001a7210 */ /* 0x002fc60007f3e0ff */
[----:B------:R-:W-:Y:S02]  /*1c0ef0*/  STL [R1+0x8658], R41 ;  /* 0x0086582901007387 */ /* 0x000fe40000100800 */
[----:B------:R-:W-:Y:S01]  /*1c0f00*/  IMAD.X R27, R2, 0x1, R23, P1 ;  /* 0x00000001021b7824 */ /* 0x000fe200008e0617 */
[----:B------:R-:W-:-:S05]  /*1c0f10*/  F2FP.SATFINITE.E4M3.F32.PACK_AB_MERGE_C R7, R54, R53, RZ ;  /* 0x000000353607723e */ /* 0x000fca00048070ff */
[----:B------:R1:W-:Y:S04]  /*1c0f20*/  STL [R1+0x5518], R7 ;  /* 0x0055180701007387 */ /* 0x0003e80000100800 */
[----:B------:R0:W-:Y:S01]  /*1c0f30*/  STL.64 [R1+0x26c0], R26 ;  /* 0x0026c01a01007387 */ /* 0x0001e20000100a00 */
[----:B------:R-:W-:Y:S02]  /*1c0f40*/  F2FP.SATFINITE.E4M3.F32.PACK_AB_MERGE_C R25, R56, R55, RZ ;  /* 0x000000373819723e */ /* 0x000fe400048070ff */
[----:B-1----:R-:W-:Y:S02]  /*1c0f50*/  F2FP.SATFINITE.E4M3.F32.PACK_AB_MERGE_C R7, R58, R57, RZ ;  /* 0x000000393a07723e */ /* 0x002fe400048070ff */
[----:B0-----:R-:W-:Y:S01]  /*1c0f60*/  IADD3 R26, P1, PT, R0, R16, RZ ;  /* 0x00000010001a7210 */ /* 0x001fe20007f3e0ff */
[----:B------:R-:W-:Y:S01]  /*1c0f70*/  STL [R1+0x5528], R25 ;  /* 0x0055281901007387 */ /* 0x000fe20000100800 */
[----:B------:R-:W-:-:S03]  /*1c0f80*/  F2FP.SATFINITE.E4M3.F32.PACK_AB_MERGE_C R5, R8, R5, RZ ;  /* 0x000000050805723e */ /* 0x000fc600048070ff */
[----:B------:R-:W-:Y:S01]  /*1c0f90*/  IMAD.X R27, R2, 0x1, R15, P1 ;  /* 0x00000001021b7824 */ /* 0x000fe200008e060f */
[----:B------:R-:W-:Y:S04]  /*1c0fa0*/  STL [R1+0x54cc], R7 ;  /* 0x0054cc0701007387 */ /* 0x000fe80000100800 */
[----:B------:R-:W-:Y:S04]  /*1c0fb0*/  STL.64 [R1+0x26b0], R26 ;  /* 0x0026b01a01007387 */ /* 0x000fe80000100a00 */
[----:B------:R0:W-:Y:S04]  /*1c0fc0*/  STL [R1+0x54d0], R5 ;  /* 0x0054d00501007387 */ /* 0x0001e80000100800 */
[----:B0-----:R-:W2:Y:S04]  /*1c0fd0*/  LDL.LU R5, [R1+0x2688] ;  /* 0x0026880001057983 */ /* 0x001ea80000300800 */
[----:B------:R-:W2:Y:S01]  /*1c0fe0*/  LDL.LU R8, [R1+0x268c] ;  /* 0x00268c0001087983 */ /* 0x000ea20000300800 */
[----:B------:R-:W-:-:S03]  /*1c0ff0*/  IADD3 R26, P1, PT, R0, R14, RZ ;  /* 0x0000000e001a7210 */ /* 0x000fc60007f3e0ff */
[----:B------:R-:W2:Y:S02]  /*1c1000*/  LDL.LU R40, [R1+0x2670] ;  /* 0x0026700001287983 */ /* 0x000ea40000300800 */
[----:B------:R-:W-:-:S05]  /*1c1010*/  IMAD.X R27, R2, 0x1, R13, P1 ;  /* 0x00000001021b7824 */ /* 0x000fca00008e060d */
[----:B------:R-:W-:Y:S04]  /*1c1020*/  STL.64 [R1+0x26a0], R26 ;  /* 0x0026a01a01007387 */ /* 0x000fe80000100a00 */
[----:B------:R-:W2:Y:S04]  /*1c1030*/  LDL.LU R43, [R1+0x2674] ;  /* 0x00267400012b7983 */ /* 0x000ea80000300800 */
[----:B------:R-:W2:Y:S04]  /*1c1040*/  LDL.LU R44, [R1+0x2678] ;  /* 0x00267800012c7983 */ /* 0x000ea80000300800 */
[----:B------:R-:W2:Y:S04]  /*1c1050*/  LDL.LU R45, [R1+0x267c] ;  /* 0x00267c00012d7983 */ /* 0x000ea80000300800 */
[----:B------:R-:W2:Y:S04]  /*1c1060*/  LDL.LU R46, [R1+0x2660] ;  /* 0x00266000012e7983 */ /* 0x000ea80000300800 */
[----:B------:R-:W2:Y:S04]  /*1c1070*/  LDL.LU R47, [R1+0x2664] ;  /* 0x00266400012f7983 */ /* 0x000ea80000300800 */
[----:B------:R-:W2:Y:S04]  /*1c1080*/  LDL.LU R53, [R1+0x2668] ;  /* 0x0026680001357983 */ /* 0x000ea80000300800 */
[----:B------:R-:W2:Y:S01]  /*1c1090*/  LDL.LU R54, [R1+0x266c] ;  /* 0x00266c0001367983 */ /* 0x000ea20000300800 */
[----:B------:R-:W-:Y:S01]  /*1c10a0*/  VIADD R0, R0, UR6 ;  /* 0x0000000600007c36 */ /* 0x000fe20008000000 */
[----:B------:R-:W0:Y:S01]  /*1c10b0*/  LDCU UR6, c[0x0][0x3b8] ;  /* 0x00007700ff0677ac */ /* 0x000e220008000800 */
[----:B---3--:R-:W-:-:S05]  /*1c10c0*/  F2FP.SATFINITE.E4M3.F32.PACK_AB_MERGE_C R2, R60, R59, RZ ;  /* 0x0000003b3c02723e */ /* 0x008fca00048070ff */
[----:B------:R4:W-:Y:S04]  /*1c10d0*/  STL [R1+0x5478], R2 ;  /* 0x0054780201007387 */ /* 0x0009e80000100800 */
[----:B------:R-:W3:Y:S04]  /*1c10e0*/  LDL.LU R55, [R1+0x2650] ;  /* 0x0026500001377983 */ /* 0x000ee80000300800 */
[----:B------:R-:W3:Y:S01]  /*1c10f0*/  LDL.LU R56, [R1+0x2654] ;  /* 0x0026540001387983 */ /* 0x000ee20000300800 */
[----:B----4-:R-:W-:-:S03]  /*1c1100*/  F2FP.SATFINITE.E4M3.F32.PACK_AB_MERGE_C R2, R6, R61, RZ ;  /* 0x0000003d0602723e */ /* 0x010fc600048070ff */
[----:B------:R-:W4:Y:S04]  /*1c1110*/  LDL.LU R59, [R1+0x2658] ;  /* 0x00265800013b7983 */ /* 0x000f280000300800 */
[----:B------:R-:W4:Y:S04]  /*1c1120*/  LDL.LU R61, [R1+0x265c] ;  /* 0x00265c00013d7983 */ /* 0x000f280000300800 */
[----:B------:R1:W-:Y:S02]  /*1c1130*/  STL [R1+0x5484], R2 ;  /* 0x0054840201007387 */ /* 0x0003e40000100800 */
[----:B-1----:R-:W-:-:S02]  /*1c1140*/  IADD3 R2, P1, PT, R0, R20, RZ ;  /* 0x0000001400027210 */ /* 0x002fc40007f3e0ff */
[----:B--2---:R-:W-:Y:S02]  /*1c1150*/  F2FP.SATFINITE.E4M3.F32.PACK_AB_MERGE_C R6, R4, R3, RZ ;  /* 0x000000030406723e */ /* 0x004fe400048070ff */
[----:B------:R-:W-:-:S03]  /*1c1160*/  SHF.R.S32.HI R4, RZ, 0x1f, R0 ;  /* 0x0000001fff047819 */ /* 0x000fc60000011400 */
[----:B------:R1:W-:Y:S02]  /*1c1170*/  STL [R1+0x543c], R6 ;  /* 0x00543c0601007387 */ /* 0x0003e40000100800 */
[----:B------:R-:W-:Y:S02]  /*1c1180*/  IMAD.X R3, R4, 0x1, R19, P1 ;  /* 0x0000000104037824 */ /* 0x000fe400008e0613 */
[----:B------:R-:W2:Y:S04]  /*1c1190*/  LDL.LU R48, [R1+0x2640] ;  /* 0x0026400001307983 */ /* 0x000ea80000300800 */
[----:B------:R-:W2:Y:S04]  /*1c11a0*/  LDL.LU R49, [R1+0x2644] ;  /* 0x0026440001317983 */ /* 0x000ea80000300800 */
[----:B------:R-:W2:Y:S04]  /*1c11b0*/  LDL.LU R50, [R1+0x2648] ;  /* 0x0026480001327983 */ /* 0x000ea80000300800 */
[----:B------:R0:W-:Y:S04]  /*1c11c0*/  STL.64 [R1+0x2690], R2 ;  /* 0x0026900201007387 */ /* 0x0001e80000100a00 */
[----:B------:R-:W2:Y:S04]  /*1c11d0*/  LDL.LU R51, [R1+0x264c] ;  /* 0x00264c0001337983 */ /* 0x000ea80000300800 */
[----:B------:R-:W2:Y:S04]  /*1c11e0*/  LDL.LU R52, [R1+0x2630] ;  /* 0x0026300001347983 */ /* 0x000ea80000300800 */
[----:B------:R-:W2:Y:S04]  /*1c11f0*/  LDL.LU R57, [R1+0x2634] ;  /* 0x0026340001397983 */ /* 0x000ea80000300800 */
[----:B------:R-:W2:Y:S04]  /*1c1200*/  LDL.LU R58, [R1+0x2638] ;  /* 0x00263800013a7983 */ /* 0x000ea80000300800 */
[----:B------:R-:W2:Y:S04]  /*1c1210*/  LDL.LU R60, [R1+0x263c] ;  /* 0x00263c00013c7983 */ /* 0x000ea80000300800 */
[----:B-1----:R-:W2:Y:S04]  /*1c1220*/  LDL.LU R6, [R1+0x2620] ;  /* 0x0026200001067983 */ /* 0x002ea80000300800 */
[----:B0-----:R-:W2:Y:S01]  /*1c1230*/  LDL.LU R3, [R1+0x2624] ;  /* 0x0026240001037983 */ /* 0x001ea20000300800 */
[----:B------:R-:W-:-:S03]  /*1c1240*/  F2FP.SATFINITE.E4M3.F32.PACK_AB_MERGE_C R2, R8, R5, RZ ;  /* 0x000000050802723e */ /* 0x000fc600048070ff */
[----:B------:R-:W2:Y:S04]  /*1c1250*/  LDL.LU R5, [R1+0x2628] ;  /* 0x0026280001057983 */ /* 0x000ea80000300800 */
[----:B------:R-:W2:Y:S01]  /*1c1260*/  LDL.LU R8, [R1+0x262c] ;  /* 0x00262c0001087983 */ /* 0x000ea20000300800 */
[----:B------:R-:W-:-:S03]  /*1c1270*/  IADD3 R26, P1, PT, R0, R10, RZ ;  /* 0x0000000a001a7210 */ /* 0x000fc60007f3e0ff */
[----:B------:R0:W-:Y:S02]  /*1c1280*/  STL [R1+0x5444], R2 ;  /* 0x0054440201007387 */ /* 0x0001e40000100800 */
[----:B------:R-:W-:Y:S01]  /*1c1290*/  IMAD.X R27, R4, 0x1, R9, P1 ;  /* 0x00000001041b7824 */ /* 0x000fe200008e0609 */
[----:B0-----:R-:W-:-:S05]  /*1c12a0*/  F2FP.SATFINITE.E4M3.F32.PACK_AB_MERGE_C R2, R43, R40, RZ ;  /* 0x000000282b02723e */ /* 0x001fca00048070ff */
[----:B------:R0:W-:Y:S01]  /*1c12b0*/  STL [R1+0x5400], R2 ;  /* 0x0054000201007387 */ /* 0x0001e20000100800 */
[----:B------:R-:W-:-:S05]  /*1c12c0*/  F2FP.SATFINITE.E4M3.F32.PACK_AB_MERGE_C R32, R47, R46, RZ ;  /* 0x0000002e2f20723e */ /* 0x000fca00048070ff */
[----:B------:R-:W-:Y:S04]  /*1c12d0*/  STL [R1+0x86a8], R32 ;  /* 0x0086a82001007387 */ /* 0x000fe80000100800 */
[----:B------:R1:W-:Y:S01]  /*1c12e0*/  STL.64 [R1+0x2680], R26 ;  /* 0x0026801a01007387 */ /* 0x0003e20000100a00 */
[----:B0-----:R-:W-:Y:S02]  /*1c12f0*/  F2FP.SATFINITE.E4M3.F32.PACK_AB_MERGE_C R2, R45, R44, RZ ;  /* 0x0000002c2d02723e */ /* 0x001fe400048070ff */
[----:B-1----:R-:W-:-:S03]  /*1c1300*/  IADD3 R26, P1, PT, R0, R18, RZ ;  /* 0x00000012001a7210 */ /* 0x002fc60007f3e0ff */
[----:B------:R3:W-:Y:S02]  /*1c1310*/  STL [R1+0x5404], R2 ;  /* 0x0054040201007387 */ /* 0x0007e40000100800 */
[----:B------:R-:W-:Y:S01]  /*1c1320*/  IMAD.X R27, R4, 0x1, R17, P1 ;  /* 0x00000001041b7824 */ /* 0x000fe200008e0611 */
[----:B------:R-:W-:-:S04]  /*1c1330*/  F2FP.SATFINITE.E4M3.F32.PACK_AB_MERGE_C R7, R54, R53, RZ ;  /* 0x000000353607723e */ /* 0x000fc800048070ff */
[----:B------:R0:W-:Y:S04]  /*1c1340*/  STL.64 [R1+0x2670], R26 ;  /* 0x0026701a01007387 */ /* 0x0001e80000100a00 */
[----:B------:R-:W-:Y:S01]  /*1c1350*/  STL [R1+0x53cc], R7 ;  /* 0x0053cc0701007387 */ /* 0x000fe20000100800 */
[----:B---3--:R-:W-:Y:S02]  /*1c1360*/  F2FP.SATFINITE.E4M3.F32.PACK_AB_MERGE_C R2, R56, R55, RZ ;  /* 0x000000373802723e */ /* 0x008fe400048070ff */
[----:B0-----:R-:W-:-:S03]  /*1c1370*/  IADD3 R26, P1, PT, R0, R12, RZ ;  /* 0x0000000c001a7210 */ /* 0x001fc60007f3e0ff */
[----:B------:R4:W-:Y:S02]  /*1c1380*/  STL [R1+0x538c], R2 ;  /* 0x00538c0201007387 */ /* 0x0009e40000100800 */
[----:B------:R-:W-:Y:S02]  /*1c1390*/  IMAD.X R27, R4, 0x1, R11, P1 ;  /* 0x00000001041b7824 */ /* 0x000fe400008e060b */
[----:B------:R-:W3:Y:S04]  /*1c13a0*/  LDL.LU R53, [R1+0x2610] ;  /* 0x0026100001357983 */ /* 0x000ee80000300800 */
[----:B------:R-:W3:Y:S01]  /*1c13b0*/  LDL.LU R54, [R1+0x2614] ;  /* 0x0026140001367983 */ /* 0x000ee20000300800 */
[----:B----4-:R-:W-:-:S03]  /*1c13c0*/  F2FP.SATFINITE.E4M3.F32.PACK_AB_MERGE_C R2, R61, R59, RZ ;  /* 0x0000003b3d02723e */ /* 0x010fc600048070ff */
[----:B------:R0:W-:Y:S04]  /*1c13d0*/  STL.64 [R1+0x2660], R26 ;  /* 0x0026601a01007387 */ /* 0x0001e80000100a00 */
[----:B------:R2:W-:Y:S04]  /*1c13e0*/  STL [R1+0x5390], R2 ;  /* 0x0053900201007387 */ /* 0x0005e80000100800 */
[----:B------:R-:W4:Y:S01]  /*1c13f0*/  LDL.LU R55, [R1+0x2618] ;  /* 0x0026180001377983 */ /* 0x000f220000300800 */
[----:B0-----:R-:W-:-:S03]  /*1c1400*/  IADD3 R26, P1, PT, R0, R22, RZ ;  /* 0x00000016001a7210 */ /* 0x001fc60007f3e0ff */
[----:B------:R-:W4:Y:S02]  /*1c1410*/  LDL.LU R56, [R1+0x261c] ;  /* 0x00261c0001387983 */ /* 0x000f240000300800 */
[----:B------:R-:W-:Y:S02]  /*1c1420*/  IMAD.X R27, R4, 0x1, R21, P1 ;  /* 0x00000001041b7824 */ /* 0x000fe400008e0615 */
[----:B------:R-:W4:Y:S04]  /*1c1430*/  LDL.LU R59, [R1+0x2600] ;  /* 0x00260000013b7983 */ /* 0x000f280000300800 */
[----:B------:R-:W4:Y:S01]  /*1c1440*/  LDL.LU R61, [R1+0x2604] ;  /* 0x00260400013d7983 */ /* 0x000f220000300800 */
[----:B--2---:R-:W-:-:S05]  /*1c1450*/  F2FP.SATFINITE.E4M3.F32.PACK_AB_MERGE_C R2, R49, R48, RZ ;  /* 0x000000303102723e */ /* 0x004fca00048070ff */
[----:B------:R0:W-:Y:S04]  /*1c1460*/  STL [R1+0x2768], R2 ;  /* 0x0027680201007387 */ /* 0x0001e80000100800 */
[----:B------:R1:W-:Y:S01]  /*1c1470*/  STL.64 [R1+0x2650], R26 ;  /* 0x0026501a01007387 */ /* 0x0003e20000100a00 */
[----:B------:R-:W-:Y:S02]  /*1c1480*/  F2FP.SATFINITE.E4M3.F32.PACK_AB_MERGE_C R7, R51, R50, RZ ;  /* 0x000000323307723e */ /* 0x000fe400048070ff */
[----:B0-----:R-:W-:Y:S02]  /*1c1490*/  F2FP.SATFINITE.E4M3.F32.PACK_AB_MERGE_C R2, R57, R52, RZ ;  /* 0x000000343902723e */ /* 0x001fe400048070ff */
[----:B-1----:R-:W-:Y:S01]  /*1c14a0*/  IADD3 R26, P1, PT, R0, R24, RZ ;  /* 0x00000018001a7210 */ /* 0x002fe20007f3e0ff */
[----:B------:R0:W-:Y:S04]  /*1c14b0*/  STL [R1+0x278c], R7 ;  /* 0x00278c0701007387 */ /* 0x0001e80000100800 */
[----:B------:R-:W-:Y:S01]  /*1c14c0*/  IMAD.X R27, R4, 0x1, R23, P1 ;  /* 0x00000001041b7824 */ /* 0x000fe200008e0617 */
[----:B------:R1:W-:Y:S01]  /*1c14d0*/  STL [R1+0x266c], R2 ;  /* 0x00266c0201007387 */ /* 0x0003e20000100800 */
[----:B0-----:R-:W-:-:S02]  /*1c14e0*/  F2FP.SATFINITE.E4M3.F32.PACK_AB_MERGE_C R7, R60, R58, RZ ;  /* 0x0000003a3c07723e */ /* 0x001fc400048070ff */
[----:B-1----:R-:W-:Y:S02]  /*1c14f0*/  IADD3 R2, P1, PT, R0, R16, RZ ;  /* 0x0000001000027210 */ /* 0x002fe40007f3e0ff */
[----:B------:R-:W-:Y:S01]  /*1c1500*/  F2FP.SATFINITE.E4M3.F32.PACK_AB_MERGE_C R6, R3, R6, RZ ;  /* 0x000000060306723e */ /* 0x000fe200048070ff */
[----:B------:R-:W-:Y:S02]  /*1c1510*/  STL.64 [R1+0x2640], R26 ;  /* 0x0026401a01007387 */ /* 0x000fe40000100a00 */
[----:B------:R-:W-:Y:S02]  /*1c1520*/  IMAD.X R3, R4, 0x1, R15, P1 ;  /* 0x0000000104037824 */ /* 0x000fe400008e060f */
[----:B------:R-:W-:Y:S04]  /*1c1530*/  STL [R1+0x2688], R7 ;  /* 0x0026880701007387 */ /* 0x000fe80000100800 */
[----:B------:R-:W-:Y:S04]  /*1c1540*/  STL [R1+0x2638], R6 ;  /* 0x0026380601007387 */ /* 0x000fe80000100800 */
[----:B------:R0:W-:Y:S04]  /*1c1550*/  STL.64 [R1+0x2630], R2 ;  /* 0x0026300201007387 */ /* 0x0001e80000100a00 */
[----:B------:R-:W2:Y:S04]  /*1c1560*/  LDL.LU R43, [R1+0x2608] ;  /* 0x00260800012b7983 */ /* 0x000ea80000300800 */
[----:B------:R-:W2:Y:S01]  /*1c1570*/  LDL.LU R44, [R1+0x260c] ;  /* 0x00260c00012c7983 */ /* 0x000ea20000300800 */
[----:B0-----:R-:W-:-:S05]  /*1c1580*/  F2FP.SATFINITE.E4M3.F32.PACK_AB_MERGE_C R2, R8, R5, RZ ;  /* 0x000000050802723e */ /* 0x001fca00048070ff */
[----:B------:R0:W-:Y:S04]  /*1c1590*/  STL [R1+0x262c], R2 ;  /* 0x00262c0201007387 */ /* 0x0001e80000100800 */
[----:B------:R-:W2:Y:S04]  /*1c15a0*/  LDL.LU R6, [R1+0x25f0] ;  /* 0x0025f00001067983 */ /* 0x000ea80000300800 */
[----:B------:R-:W2:Y:S01]  /*1c15b0*/  LDL.LU R5, [R1+0x25f4] ;  /* 0x0025f40001057983 */ /* 0x000ea20000300800 */
[----:B0-----:R-:W-:-:S03]  /*1c15c0*/  IADD3 R2, P1, PT, R0, R14, RZ ;  /* 0x0000000e00027210 */ /* 0x001fc60007f3e0ff */
[----:B------:R-:W2:Y:S02]  /*1c15d0*/  LDL.LU R45, [R1+0x25f8] ;  /* 0x0025f800012d7983 */ /* 0x000ea40000300800 */
[----:B------:R-:W-:Y:S02]  /*1c15e0*/  IMAD.X R3, R4, 0x1, R13, P1 ;  /* 0x0000000104037824 */ /* 0x000fe400008e060d */
[----:B------:R-:W2:Y:S04]  /*1c15f0*/  LDL.LU R46, [R1+0x25fc] ;  /* 0x0025fc00012e7983 */ /* 0x000ea80000300800 */
[----:B------:R-:W2:Y:S04]  /*1c1600*/  LDL.LU R57, [R1+0x25e0] ;  /* 0x0025e00001397983 */ /* 0x000ea80000300800 */
[----:B------:R0:W-:Y:S04]  /*1c1610*/  STL.64 [R1+0x2620], R2 ;  /* 0x0026200201007387 */ /* 0x0001e80000100a00 */
[----:B------:R-:W2:Y:S04]  /*1c1620*/  LDL.LU R58, [R1+0x25e4] ;  /* 0x0025e400013a7983 */ /* 0x000ea80000300800 */
[----:B------:R-:W2:Y:S04]  /*1c1630*/  LDL.LU R60, [R1+0x25e8] ;  /* 0x0025e800013c7983 */ /* 0x000ea80000300800 */
[----:B0-----:R-:W2:Y:S04]  /*1c1640*/  LDL.LU R3, [R1+0x25ec] ;  /* 0x0025ec0001037983 */ /* 0x001ea80000300800 */
[----:B------:R-:W2:Y:S04]  /*1c1650*/  LDL.LU R8, [R1+0x25d0] ;  /* 0x0025d00001087983 */ /* 0x000ea80000300800 */
[----:B------:R-:W2:Y:S01]  /*1c1660*/  LDL.LU R4, [R1+0x25d4] ;  /* 0x0025d40001047983 */ /* 0x000ea20000300800 */
[----:B------:R-:W-:Y:S01]  /*1c1670*/  VIADD R0, R0, UR6 ;  /* 0x0000000600007c36 */ /* 0x000fe20008000000 */
[----:B------:R-:W0:Y:S04]  /*1c1680*/  LDCU UR6, c[0x0][0x3b8] ;  /* 0x00007700ff0677ac */ /* 0x000e280008000800 */
[----:B------:R-:W-:-:S02]  /*1c1690*/  IADD3 R26, P1, PT, R0, R20, RZ ;  /* 0x00000014001a7210 */ /* 0x000fc40007f3e0ff */
[----:B---3--:R-:W-:-:S05]  /*1c16a0*/  F2FP.SATFINITE.E4M3.F32.PACK_AB_MERGE_C R2, R54, R53, RZ ;  /* 0x000000353602723e */ /* 0x008fca00048070ff */
[----:B------:R1:W-:Y:S01]  /*1c16b0*/  STL [R1+0x2628], R2 ;  /* 0x0026280201007387 */ /* 0x0003e20000100800 */
[----:B----4-:R-:W-:-:S05]  /*1c16c0*/  F2FP.SATFINITE.E4M3.F32.PACK_AB_MERGE_C R7, R56, R55, RZ ;  /* 0x000000373807723e */ /* 0x010fca00048070ff */
[----:B------:R-:W-:Y:S01]  /*1c16d0*/  STL [R1+0x261c], R7 ;  /* 0x00261c0701007387 */ /* 0x000fe20000100800 */
[----:B-1----:R-:W-:-:S03]  /*1c16e0*/  F2FP.SATFINITE.E4M3.F32.PACK_AB_MERGE_C R2, R61, R59, RZ ;  /* 0x0000003b3d02723e */ /* 0x002fc600048070ff */
[----:B------:R-:W3:Y:S04]  /*1c16f0*/  LDL.LU R47, [R1+0x25d8] ;  /* 0x0025d800012f7983 */ /* 0x000ee80000300800 */
[----:B------:R-:W3:Y:S04]  /*1c1700*/  LDL.LU R48, [R1+0x25dc] ;  /* 0x0025dc0001307983 */ /* 0x000ee80000300800 */
[----:B------:R1:W-:Y:S04]  /*1c1710*/  STL [R1+0x2618], R2 ;  /* 0x0026180201007387 */ /* 0x0003e80000100800 */
[----:B------:R-:W4:Y:S04]  /*1c1720*/  LDL.LU R49, [R1+0x25c0] ;  /* 0x0025c00001317983 */ /* 0x000f280000300800 */
[----:B------:R-:W4:Y:S01]  /*1c1730*/  LDL.LU R50, [R1+0x25c4] ;  /* 0x0025c40001327983 */ /* 0x000f220000300800 */
[----:B-1----:R-:W-:-:S03]  /*1c1740*/  SHF.R.S32.HI R2, RZ, 0x1f, R0 ;  /* 0x0000001fff027819 */ /* 0x002fc60000011400 */
[----:B------:R-:W4:Y:S04]  /*1c1750*/  LDL.LU R51, [R1+0x25c8] ;  /* 0x0025c80001337983 */ /* 0x000f280000300800 */
[----:B------:R-:W4:Y:S01]  /*1c1760*/  LDL.LU R52, [R1+0x25cc] ;  /* 0x0025cc0001347983 */ /* 0x000f220000300800 */
[----:B------:R-:W-:-:S03]  /*1c1770*/  IMAD.X R27, R2, 0x1, R19, P1 ;  /* 0x00000001021b7824 */ /* 0x000fc600008e0613 */
[----:B------:R-:W4:Y:S04]  /*1c1780*/  LDL.LU R53, [R1+0x25b0] ;  /* 0x0025b00001357983 */ /* 0x000f280000300800 */
[----:B------:R-:W4:Y:S04]  /*1c1790*/  LDL.LU R54, [R1+0x25b4] ;  /* 0x0025b40001367983 */ /* 0x000f280000300800 */
[----:B------:R-:W4:Y:S04]  /*1c17a0*/  LDL.LU R55, [R1+0x25b8] ;  /* 0x0025b80001377983 */ /* 0x000f280000300800 */
[----:B------:R-:W4:Y:S04]  /*1c17b0*/  LDL.LU R56, [R1+0x25bc] ;  /* 0x0025bc0001387983 */ /* 0x000f280000300800 */
[----:B------:R-:W4:Y:S04]  /*1c17c0*/  LDL.LU R59, [R1+0x25a0] ;  /* 0x0025a000013b7983 */ /* 0x000f280000300800 */
[----:B------:R-:W4:Y:S04]  /*1c17d0*/  LDL.LU R61, [R1+0x25a4] ;  /* 0x0025a400013d7983 */ /* 0x000f280000300800 */
[----:B------:R-:W-:Y:S01]  /*1c17e0*/  STL.64 [R1+0x2610], R26 ;  /* 0x0026101a01007387 */ /* 0x000fe20000100a00 */
[----:B--2---:R-:W-:-:S05]  /*1c17f0*/  F2FP.SATFINITE.E4M3.F32.PACK_AB_MERGE_C R25, R44, R43, RZ ;  /* 0x0000002b2c19723e */ /* 0x004fca00048070ff */
[----:B------:R-:W-:Y:S01]  /*1c1800*/  STL [R1+0x260c], R25 ;  /* 0x00260c1901007387 */ /* 0x000fe20000100800 */
[----:B------:R-:W-:Y:S02]  /*1c1810*/  F2FP.SATFINITE.E4M3.F32.PACK_AB_MERGE_C R5, R5, R6, RZ ;  /* 0x000000060505723e */ /* 0x000fe400048070ff */
[----:B------:R-:W-:-:S05]  /*1c1820*/  IADD3 R6, P1, PT, R0, R10, RZ ;  /* 0x0000000a00067210 */ /* 0x000fca0007f3e0ff */
[----:B------:R-:W-:Y:S01]  /*1c1830*/  IMAD.X R7, R2, 0x1, R9, P1 ;  /* 0x0000000102077824 */ /* 0x000fe200008e0609 */
[----:B------:R-:W-:Y:S04]  /*1c1840*/  STL [R1+0x2608], R5 ;  /* 0x0026080501007387 */ /* 0x000fe80000100800 */
[----:B------:R1:W-:Y:S04]  /*1c1850*/  STL.64 [R1+0x2600], R6 ;  /* 0x0026000601007387 */ /* 0x0003e80000100a00 */
[----:B-1----:R-:W2:Y:S04]  /*1c1860*/  LDL.LU R6, [R1+0x25a8] ;  /* 0x0025a80001067983 */ /* 0x002ea80000300800 */
[----:B------:R-:W2:Y:S01]  /*1c1870*/  LDL.LU R5, [R1+0x25ac] ;  /* 0x0025ac0001057983 */ /* 0x000ea20000300800 */
[----:B------:R-:W-:-:S02]  /*1c1880*/  F2FP.SATFINITE.E4M3.F32.PACK_AB_MERGE_C R25, R46, R45, RZ ;  /* 0x0000002d2e19723e */ /* 0x000fc400048070ff */
[----:B------:R-:W-:Y:S02]  /*1c1890*/  F2FP.SATFINITE.E4M3.F32.PACK_AB_MERGE_C R7, R58, R57, RZ ;  /* 0x000000393a07723e */ /* 0x000fe400048070ff */
[----:B------:R-:W-:Y:S01]  /*1c18a0*/  IADD3 R26, P1, PT, R0, R18, RZ ;  /* 0x00000012001a7210 */ /* 0x000fe20007f3e0ff */
[----:B------:R-:W-:Y:S04]  /*1c18b0*/  STL [R1+0x25fc], R25 ;  /* 0x0025fc1901007387 */ /* 0x000fe80000100800 */
[----:B------:R-:W-:Y:S01]  /*1c18c0*/  IMAD.X R27, R2, 0x1, R17, P1 ;  /* 0x00000001021b7824 */ /* 0x000fe200008e0611 */
[----:B------:R1:W-:Y:S02]  /*1c18d0*/  STL [R1+0x25f8], R7 ;  /* 0x0025f80701007387 */ /* 0x0003e40000100800 */
[----:B-1----:R-:W-:-:S02]  /*1c18e0*/  F2FP.SATFINITE.E4M3.F32.PACK_AB_MERGE_C R7, R3, R60, RZ ;  /* 0x0000003c0307723e */ /* 0x002fc400048070ff */
[----:B------:R-:W2:Y:S01]  /*1c18f0*/  LDL.LU R60, [R1+0x2590] ;  /* 0x00259000013c7983 */ /* 0x000ea20000300800 */
[----:B------:R-:W-:-:S03]  /*1c1900*/  F2FP.SATFINITE.E4M3.F32.PACK_AB_MERGE_C R3, R4, R8, RZ ;  /* 0x000000080403723e */ /* 0x000fc600048070ff */
[----:B------:R-:W-:Y:S04]  /*1c1910*/  STL.64 [R1+0x25f0], R26 ;  /* 0x0025f01a01007387 */ /* 0x000fe80000100a00 */
[----:B------:R-:W-:Y:S04]  /*1c1920*/  STL [R1+0x25ec], R7 ;  /* 0x0025ec0701007387 */ /* 0x000fe80000100800 */
[----:B------:R-:W2:Y:S04]  /*1c1930*/  LDL.LU R4, [R1+0x2594] ;  /* 0x0025940001047983 */ /* 0x000ea80000300800 */
[----:B------:R1:W-:Y:S04]  /*1c1940*/  STL [R1+0x25e8], R3 ;  /* 0x0025e80301007387 */ /* 0x0003e80000100800 */
[----:B------:R-:W2:Y:S04]  /*1c1950*/  LDL.LU R57, [R1+0x2598] ;  /* 0x0025980001397983 */ /* 0x000ea80000300800 */
[----:B------:R-:W2:Y:S04]  /*1c1960*/  LDL.LU R58, [R1+0x259c] ;  /* 0x00259c00013a7983 */ /* 0x000ea80000300800 */
[----:B-1----:R-:W2:Y:S04]  /*1c1970*/  LDL.LU R3, [R1+0x2580] ;  /* 0x0025800001037983 */ /* 0x002ea80000300800 */
[----:B------:R-:W2:Y:S01]  /*1c1980*/  LDL.LU R8, [R1+0x2584] ;  /* 0x0025840001087983 */ /* 0x000ea20000300800 */
[----:B------:R-:W-:-:S05]  /*1c1990*/  IADD3 R26, P1, PT, R0, R12, RZ ;  /* 0x0000000c001a7210 */ /* 0x000fca0007f3e0ff */
[----:B------:R-:W-:-:S05]  /*1c19a0*/  IMAD.X R27, R2, 0x1, R11, P1 ;  /* 0x00000001021b7824 */ /* 0x000fca00008e060b */
[----:B------:R1:W-:Y:S01]  /*1c19b0*/  STL.64 [R1+0x25e0], R26 ;  /* 0x0025e01a01007387 */ /* 0x0003e20000100a00 */
[----:B---3--:R-:W-:Y:S02]  /*1c19c0*/  F2FP.SATFINITE.E4M3.F32.PACK_AB_MERGE_C R25, R48, R47, RZ ;  /* 0x0000002f3019723e */ /* 0x008fe400048070ff */
[----:B-1----:R-:W-:Y:S02]  /*1c19d0*/  IADD3 R26, P1, PT, R0, R22, RZ ;  /* 0x00000016001a7210 */ /* 0x002fe40007f3e0ff */
[----:B----4-:R-:W-:-:S03]  /*1c19e0*/  F2FP.SATFINITE.E4M3.F32.PACK_AB_MERGE_C R7, R50, R49, RZ ;  /* 0x000000313207723e */ /* 0x010fc600048070ff */
[----:B------:R-:W-:Y:S01]  /*1c19f0*/  IMAD.X R27, R2, 0x1, R21, P1 ;  /* 0x00000001021b7824 */ /* 0x000fe200008e0615 */
[----:B------:R1:W-:Y:S04]  /*1c1a00*/  STL [R1+0x25d8], R25 ;  /* 0x0025d81901007387 */ /* 0x0003e80000100800 */
[----:B------:R3:W-:Y:S04]  /*1c1a10*/  STL [R1+0x7d8], R7 ;  /* 0x0007d80701007387 */ /* 0x0007e80000100800 */
[----:B------:R4:W-:Y:S01]  /*1c1a20*/  STL.64 [R1+0x25d0], R26 ;  /* 0x0025d01a01007387 */ /* 0x0009e20000100a00 */
[----:B-1----:R-:W-:-:S02]  /*1c1a30*/  F2FP.SATFINITE.E4M3.F32.PACK_AB_MERGE_C R25, R52, R51, RZ ;  /* 0x000000333419723e */ /* 0x002fc400048070ff */
[----:B---3--:R-:W-:Y:S02]  /*1c1a40*/  F2FP.SATFINITE.E4M3.F32.PACK_AB_MERGE_C R7, R54, R53, RZ ;  /* 0x000000353607723e */ /* 0x008fe400048070ff */
[----:B----4-:R-:W-:Y:S01]  /*1c1a50*/  IADD3 R26, P1, PT, R0, R24, RZ ;  /* 0x00000018001a7210 */ /* 0x010fe20007f3e0ff */
[----:B------:R1:W-:Y:S04]  /*1c1a60*/  STL [R1+0x7ec], R25 ;  /* 0x0007ec1901007387 */ /* 0x0003e80000100800 */
[----:B------:R-:W-:Y:S01]  /*1c1a70*/  IMAD.X R27, R2, 0x1, R23, P1 ;  /* 0x00000001021b7824 */ /* 0x000fe200008e0617 */
[----:B------:R3:W-:Y:S04]  /*1c1a80*/  STL [R1+0x780], R7 ;  /* 0x0007800701007387 */ /* 0x0007e80000100800 */
[----:B------:R-:W4:Y:S01]  /*1c1a90*/  LDL.LU R53, [R1+0x2588] ;  /* 0x0025880001357983 */ /* 0x000f220000300800 */
[----:B-1----:R-:W-:-:S03]  /*1c1aa0*/  F2FP.SATFINITE.E4M3.F32.PACK_AB_MERGE_C R25, R56, R55, RZ ;  /* 0x000000373819723e */ /* 0x002fc600048070ff */
[----:B------:R1:W-:Y:S01]  /*1c1ab0*/  STL.64 [R1+0x25c0], R26 ;  /* 0x0025c01a01007387 */ /* 0x0003e20000100a00 */
[----:B---3--:R-:W-:-:S03]  /*1c1ac0*/  F2FP.SATFINITE.E4M3.F32.PACK_AB_MERGE_C R7, R61, R59, RZ ;  /* 0x0000003b3d07723e */ /* 0x008fc600048070ff */
[----:B------:R-:W-:Y:S04]  /*1c1ad0*/  STL [R1+0x7ac], R25 ;  /* 0x0007ac1901007387 */ /* 0x000fe80000100800 */
[----:B------:R-:W4:Y:S01]  /*1c1ae0*/  LDL.LU R54, [R1+0x258c] ;  /* 0x00258c0001367983 */ /* 0x000f220000300800 */
[----:B-1----:R-:W-:-:S03]  /*1c1af0*/  IADD3 R26, P1, PT, R0, R16, RZ ;  /* 0x00000010001a7210 */ /* 0x002fc60007f3e0ff */
[----:B------:R1:W-:Y:S02]  /*1c1b00*/  STL [R1+0x710], R7 ;  /* 0x0007100701007387 */ /* 0x0003e40000100800 */
[----:B------:R-:W-:Y:S02]  /*1c1b10*/  IMAD.X R27, R2, 0x1, R15, P1 ;  /* 0x00000001021b7824 */ /* 0x000fe400008e060f */
[----:B------:R-:W3:Y:S04]  /*1c1b20*/  LDL.LU R59, [R1+0x2570] ;  /* 0x00257000013b7983 */ /* 0x000ee80000300800 */
[----:B------:R-:W3:Y:S04]  /*1c1b30*/  LDL.LU R61, [R1+0x2574] ;  /* 0x00257400013d7983 */ /* 0x000ee80000300800 */
[----:B------:R-:W-:Y:S01]  /*1c1b40*/  STL.64 [R1+0x25b0], R26 ;  /* 0x0025b01a01007387 */ /* 0x000fe20000100a00 */
[----:B--2---:R-:W-:-:S02]  /*1c1b50*/  F2FP.SATFINITE.E4M3.F32.PACK_AB_MERGE_C R5, R5, R6, RZ ;  /* 0x000000060505723e */ /* 0x004fc400048070ff */
[----:B------:R-:W-:-:S05]  /*1c1b60*/  IADD3 R6, P1, PT, R0, R14, RZ ;  /* 0x0000000e00067210 */ /* 0x000fca0007f3e0ff */
[----:B-1----:R-:W-:Y:S01]  /*1c1b70*/  IMAD.X R7, R2, 0x1, R13, P1 ;  /* 0x0000000102077824 */ /* 0x002fe200008e060d */
[----:B------:R-:W-:Y:S04]  /*1c1b80*/  STL [R1+0x71c], R5 ;  /* 0x00071c0501007387 */ /* 0x000fe80000100800 */
[----:B------:R1:W-:Y:S04]  /*1c1b90*/  STL.64 [R1+0x25a0], R6 ;  /* 0x0025a00601007387 */ /* 0x0003e80000100a00 */
[----:B-1----:R-:W2:Y:S04]  /*1c1ba0*/  LDL.LU R6, [R1+0x2578] ;  /* 0x0025780001067983 */ /* 0x002ea80000300800 */
[----:B------:R-:W2:Y:S04]  /*1c1bb0*/  LDL.LU R5, [R1+0x257c] ;  /* 0x00257c0001057983 */ /* 0x000ea80000300800 */
[----:B------:R-:W2:Y:S01]  /*1c1bc0*/  LDL.LU R55, [R1+0x2560] ;  /* 0x0025600001377983 */ /* 0x000ea20000300800 */
[----:B------:R-:W-:-:S03]  /*1c1bd0*/  F2FP.SATFINITE.E4M3.F32.PACK_AB_MERGE_C R2, R4, R60, RZ ;  /* 0x0000003c0402723e */ /* 0x000fc600048070ff */
[----:B------:R-:W2:Y:S04]  /*1c1be0*/  LDL.LU R56, [R1+0x2564] ;  /* 0x0025640001387983 */ /* 0x000ea80000300800 */
[----:B------:R-:W2:Y:S01]  /*1c1bf0*/  LDL.LU R60, [R1+0x2568] ;  /* 0x00256800013c7983 */ /* 0x000ea20000300800 */
[----:B0-----:R-:W-:Y:S01]  /*1c1c00*/  VIADD R0, R0, UR6 ;  /* 0x0000000600007c36 */ /* 0x001fe20008000000 */
[----:B------:R-:W0:Y:S02]  /*1c1c10*/  LDCU UR6, c[0x0][0x3b8] ;  /* 0x00007700ff0677ac */ /* 0x000e240008000800 */
[----:B------:R-:W2:Y:S04]  /*1c1c20*/  LDL.LU R4, [R1+0x256c] ;  /* 0x00256c0001047983 */ /* 0x000ea80000300800 */
[----:B------:R1:W-:Y:S01]  /*1c1c30*/  STL [R1+0x6ac], R2 ;  /* 0x0006ac0201007387 */ /* 0x0003e20000100800 */
[----:B------:R-:W-:-:S02]  /*1c1c40*/  IADD3 R26, P1, PT, R0, R20, RZ ;  /* 0x00000014001a7210 */ /* 0x000fc40007f3e0ff */
[----:B------:R-:W-:Y:S02]  /*1c1c50*/  F2FP.SATFINITE.E4M3.F32.PACK_AB_MERGE_C R3, R8, R3, RZ ;  /* 0x000000030803723e */ /* 0x000fe400048070ff */
[----:B-1----:R-:W-:-:S05]  /*1c1c60*/  F2FP.SATFINITE.E4M3.F32.PACK_AB_MERGE_C R2, R58, R57, RZ ;  /* 0x000000393a02723e */ /* 0x002fca00048070ff */
[----:B------:R1:W-:Y:S04]  /*1c1c70*/  STL [R1+0x6c8], R2 ;  /* 0x0006c80201007387 */ /* 0x0003e80000100800 */
[----:B------:R0:W-:Y:S04]  /*1c1c80*/  STL [R1+0x66c], R3 ;  /* 0x00066c0301007387 */ /* 0x0001e80000100800 */
[----:B------:R-:W2:Y:S01]  /*1c1c90*/  LDL.LU R44, [R1+0x2550] ;  /* 0x00255000012c7983 */ /* 0x000ea20000300800 */
[----:B-1----:R-:W-:-:S03]  /*1c1ca0*/  SHF.R.S32.HI R2, RZ, 0x1f, R0 ;  /* 0x0000001fff027819 */ /* 0x002fc60000011400 */
[----:B------:R-:W2:Y:S02]  /*1c1cb0*/  LDL.LU R45, [R1+0x2554] ;  /* 0x00255400012d7983 */ /* 0x000ea40000300800 */
[----:B------:R-:W-:Y:S02]  /*1c1cc0*/  IMAD.X R27, R2, 0x1, R19, P1 ;  /* 0x00000001021b7824 */ /* 0x000fe400008e0613 */
[----:B------:R-:W2:Y:S04]  /*1c1cd0*/  LDL.LU R46, [R1+0x2558] ;  /* 0x00255800012e7983 */ /* 0x000ea80000300800 */
[----:B------:R1:W-:Y:S04]  /*1c1ce0*/  STL.64 [R1+0x2590], R26 ;  /* 0x0025901a01007387 */ /* 0x0003e80000100a00 */
[----:B------:R-:W2:Y:S04]  /*1c1cf0*/  LDL.LU R47, [R1+0x255c] ;  /* 0x00255c00012f7983 */ /* 0x000ea80000300800 */
[----:B------:R-:W2:Y:S04]  /*1c1d00*/  LDL.LU R48, [R1+0x2540] ;  /* 0x0025400001307983 */ /* 0x000ea80000300800 */
[----:B------:R-:W2:Y:S04]  /*1c1d10*/  LDL.LU R49, [R1+0x2544] ;  /* 0x0025440001317983 */ /* 0x000ea80000300800 */
[----:B------:R-:W2:Y:S04]  /*1c1d20*/  LDL.LU R57, [R1+0x2548] ;  /* 0x0025480001397983 */ /* 0x000ea80000300800 */
[----:B------:R-:W2:Y:S04]  /*1c1d30*/  LDL.LU R58, [R1+0x254c] ;  /* 0x00254c00013a7983 */ /* 0x000ea80000300800 */
[----:B0-----:R-:W2:Y:S04]  /*1c1d40*/  LDL.LU R3, [R1+0x2530] ;  /* 0x0025300001037983 */ /* 0x001ea80000300800 */
[----:B------:R-:W2:Y:S01]  /*1c1d50*/  LDL.LU R8, [R1+0x2534] ;  /* 0x0025340001087983 */ /* 0x000ea20000300800 */
[----:B-1----:R-:W-:-:S05]  /*1c1d60*/  IADD3 R26, P1, PT, R0, R10, RZ ;  /* 0x0000000a001a7210 */ /* 0x002fca0007f3e0ff */
[----:B------:R-:W-:Y:S01]  /*1c1d70*/  IMAD.X R27, R2, 0x1, R9, P1 ;  /* 0x00000001021b7824 */ /* 0x000fe200008e0609 */
[----:B----4-:R-:W-:-:S05]  /*1c1d80*/  F2FP.SATFINITE.E4M3.F32.PACK_AB_MERGE_C R25, R54, R53, RZ ;  /* 0x000000353619723e */ /* 0x010fca00048070ff */
[----:B------:R-:W-:Y:S01]  /*1c1d90*/  STL [R1+0x67c], R25 ;  /* 0x00067c1901007387 */ /* 0x000fe20000100800 */
[----:B---3--:R-:W-:-:S05]  /*1c1da0*/  F2FP.SATFINITE.E4M3.F32.PACK_AB_MERGE_C R7, R61, R59, RZ ;  /* 0x0000003b3d07723e */ /* 0x008fca00048070ff */
[----:B------:R-:W-:Y:S04]  /*1c1db0*/  STL [R1+0x62c], R7 ;  /* 0x00062c0701007387 */ /* 0x000fe80000100800 */
[----:B------:R-:W3:Y:S04]  /*1c1dc0*/  LDL.LU R50, [R1+0x2538] ;  /* 0x0025380001327983 */ /* 0x000ee80000300800 */
[----:B------:R-:W3:Y:S04]  /*1c1dd0*/  LDL.LU R51, [R1+0x253c] ;  /* 0x00253c0001337983 */ /* 0x000ee80000300800 */
[----:B------:R-:W4:Y:S04]  /*1c1de0*/  LDL.LU R59, [R1+0x2520] ;  /* 0x00252000013b7983 */ /* 0x000f280000300800 */
[----:B------:R0:W-:Y:S04]  /*1c1df0*/  STL.64 [R1+0x2580], R26 ;  /* 0x0025801a01007387 */ /* 0x0001e80000100a00 */
[----:B------:R-:W4:Y:S01]  /*1c1e00*/  LDL.LU R61, [R1+0x2524] ;  /* 0x00252400013d7983 */ /* 0x000f220000300800 */
[----:B0-----:R-:W-:-:S05]  /*1c1e10*/  IADD3 R26, P1, PT, R0, R18, RZ ;  /* 0x00000012001a7210 */ /* 0x001fca0007f3e0ff */
[----:B------:R-:W-:Y:S01]  /*1c1e20*/  IMAD.X R27, R2, 0x1, R17, P1 ;  /* 0x00000001021b7824 */ /* 0x000fe200008e0611 */
[----:B--2---:R-:W-:Y:S02]  /*1c1e30*/  F2FP.SATFINITE.E4M3.F32.PACK_AB_MERGE_C R7, R5, R6, RZ ;  /* 0x000000060507723e */ /* 0x004fe400048070ff */
[----:B------:R-:W2:Y:S04]  /*1c1e40*/  LDL.LU R6, [R1+0x2528] ;  /* 0x0025280001067983 */ /* 0x000ea80000300800 */
[----:B------:R-:W2:Y:S04]  /*1c1e50*/  LDL.LU R5, [R1+0x252c] ;  /* 0x00252c0001057983 */ /* 0x000ea80000300800 */
[----:B------:R0:W-:Y:S02]  /*1c1e60*/  STL [R1+0x63c], R7 ;  /* 0x00063c0701007387 */ /* 0x0001e40000100800 */
[----:B0-----:R-:W-:-:S05]  /*1c1e70*/  F2FP.SATFINITE.E4M3.F32.PACK_AB_MERGE_C R7, R56, R55, RZ ;  /* 0x000000373807723e */ /* 0x001fca00048070ff */
[----:B------:R-:W-:Y:S04]  /*1c1e80*/  STL [R1+0x5f8], R7 ;  /* 0x0005f80701007387 */ /* 0x000fe80000100800 */
[----:B------:R-:W2:Y:S04]  /*1c1e90*/  LDL.LU R52, [R1+0x2510] ;  /* 0x0025100001347983 */ /* 0x000ea80000300800 */
[----:B------:R-:W2:Y:S04]  /*1c1ea0*/  LDL.LU R53, [R1+0x2514] ;  /* 0x0025140001357983 */ /* 0x000ea80000300800 */
[----:B------:R0:W-:Y:S01]  /*1c1eb0*/  STL.64 [R1+0x2570], R26 ;  /* 0x0025701a01007387 */ /* 0x0001e20000100a00 */
[----:B------:R-:W-:-:S03]  /*1c1ec0*/  F2FP.SATFINITE.E4M3.F32.PACK_AB_MERGE_C R60, R4, R60, RZ ;  /* 0x0000003c043c723e */ /* 0x000fc600048070ff */
[----:B------:R-:W2:Y:S04]  /*1c1ed0*/  LDL.LU R54, [R1+0x2518] ;  /* 0x0025180001367983 */ /* 0x000ea80000300800 */
[----:B------:R-:W2:Y:S01]  /*1c1ee0*/  LDL.LU R55, [R1+0x251c] ;  /* 0x00251c0001377983 */ /* 0x000ea20000300800 */
[----:B0-----:R-:W-:-:S03]  /*1c1ef0*/  IADD3 R26, P1, PT, R0, R12, RZ ;  /* 0x0000000c001a7210 */ /* 0x001fc60007f3e0ff */
[----:B------:R-:W2:Y:S01]  /*1c1f00*/  LDL.LU R56, [R1+0x2500] ;  /* 0x0025000001387983 */ /* 0x000ea20000300800 */
[----:B------:R-:W-:Y:S01]  /*1c1f10*/  F2FP.SATFINITE.E4M3.F32.PACK_AB_MERGE_C R7, R45, R44, RZ ;  /* 0x0000002c2d07723e */ /* 0x000fe200048070ff */
[----:B------:R-:W-:Y:S02]  /*1c1f20*/  IMAD.X R27, R2, 0x1, R11, P1 ;  /* 0x00000001021b7824 */ /* 0x000fe400008e060b */
[----:B------:R-:W2:Y:S04]  /*1c1f30*/  LDL.LU R4, [R1+0x2504] ;  /* 0x0025040001047983 */ /* 0x000ea80000300800 */
[----:B------:R-:W-:Y:S01]  /*1c1f40*/  STL [R1+0x8754], R60 ;  /* 0x0087543c01007387 */ /* 0x000fe20000100800 */
[----:B------:R-:W-:-:S03]  /*1c1f50*/  F2FP.SATFINITE.E4M3.F32.PACK_AB_MERGE_C R25, R47, R46, RZ ;  /* 0x0000002e2f19723e */ /* 0x000fc600048070ff */
[----:B------:R0:W-:Y:S04]  /*1c1f60*/  STL [R1+0x5dc], R7 ;  /* 0x0005dc0701007387 */ /* 0x0001e80000100800 */
[----:B------:R1:W-:Y:S01]  /*1c1f70*/  STL.64 [R1+0x2560], R26 ;  /* 0x0025601a01007387 */ /* 0x0003e20000100a00 */
[----:B0-----:R-:W-:-:S03]  /*1c1f80*/  F2FP.SATFINITE.E4M3.F32.PACK_AB_MERGE_C R7, R49, R48, RZ ;  /* 0x000000303107723e */ /* 0x001fc600048070ff */
[----:B------:R0:W-:Y:S01]  /*1c1f90*/  STL [R1+0x5e0], R25 ;  /* 0x0005e01901007387 */ /* 0x0001e20000100800 */
[----:B-1----:R-:W-:-:S03]  /*1c1fa0*/  IADD3 R26, P1, PT, R0, R22, RZ ;  /* 0x00000016001a7210 */ /* 0x002fc60007f3e0ff */
[----:B------:R1:W-:Y:S02]  /*1c1fb0*/  STL [R1+0x5c0], R7 ;  /* 0x0005c00701007387 */ /* 0x0003e40000100800 */
[----:B------:R-:W-:Y:S01]  /*1c1fc0*/  IMAD.X R27, R2, 0x1, R21, P1 ;  /* 0x00000001021b7824 */ /* 0x000fe200008e0615 */
[----:B0-----:R-:W-:Y:S02]  /*1c1fd0*/  F2FP.SATFINITE.E4M3.F32.PACK_AB_MERGE_C R25, R58, R57, RZ ;  /* 0x000000393a19723e */ /* 0x001fe400048070ff */
[----:B-1----:R-:W-:Y:S02]  /*1c1fe0*/  F2FP.SATFINITE.E4M3.F32.PACK_AB_MERGE_C R7, R8, R3, RZ ;  /* 0x000000030807723e */ /* 0x002fe400048070ff */
[----:B------:R-:W2:Y:S04]  /*1c1ff0*/  LDL.LU R3, [R1+0x2508] ;  /* 0x0025080001037983 */ /* 0x000ea80000300800 */
[----:B------:R0:W-:Y:S04]  /*1c2000*/  STL.64 [R1+0x2550], R26 ;  /* 0x0025501a01007387 */ /* 0x0001e80000100a00 */
[----:B------:R3:W-:Y:S04]  /*1c2010*/  STL [R1+0x5bc], R25 ;  /* 0x0005bc1901007387 */ /* 0x0007e80000100800 */
[----:B------:R-:W2:Y:S01]  /*1c2020*/  LDL.LU R8, [R1+0x250c] ;  /* 0x00250c0001087983 */ /* 0x000ea20000300800 */
[----:B0-----:R-:W-:-:S03]  /*1c2030*/  IADD3 R26, P1, PT, R0, R24, RZ ;  /* 0x00000018001a7210 */ /* 0x001fc60007f3e0ff */
[----:B------:R-:W-:Y:S02]  /*1c2040*/  STL [R1+0x5a8], R7 ;  /* 0x0005a80701007387 */ /* 0x000fe40000100800 */
[----:B------:R-:W-:Y:S02]  /*1c2050*/  IMAD.X R27, R2, 0x1, R23, P1 ;  /* 0x00000001021b7824 */ /* 0x000fe400008e0617 */
[----:B------:R-:W2:Y:S04]  /*1c2060*/  LDL.LU R57, [R1+0x24f0] ;  /* 0x0024f00001397983 */ /* 0x000ea80000300800 */
[----:B------:R-:W2:Y:S04]  /*1c2070*/  LDL.LU R58, [R1+0x24f4] ;  /* 0x0024f400013a7983 */ /* 0x000ea80000300800 */
[----:B------:R0:W-:Y:S01]  /*1c2080*/  STL.64 [R1+0x2540], R26 ;  /* 0x0025401a01007387 */ /* 0x0001e20000100a00 */
[----:B---3--:R-:W-:-:S02]  /*1c2090*/  F2FP.SATFINITE.E4M3.F32.PACK_AB_MERGE_C R25, R51, R50, RZ ;  /* 0x000000323319723e */ /* 0x008fc400048070ff */
[----:B0-----:R-:W-:Y:S02]  /*1c20a0*/  IADD3 R26, P1, PT, R0, R16, RZ ;  /* 0x00000010001a7210 */ /* 0x001fe40007f3e0ff */
[----:B----4-:R-:W-:-:S03]  /*1c20b0*/  F2FP.SATFINITE.E4M3.F32.PACK_AB_MERGE_C R7, R61, R59, RZ ;  /* 0x0000003b3d07723e */ /* 0x010fc600048070ff */
[----:B------:R-:W-:Y:S01]  /*1c20c0*/  IMAD.X R27, R2, 0x1, R15, P1 ;  /* 0x00000001021b7824 */ /* 0x000fe200008e060f */
[----:B------:R-:W-:Y:S04]  /*1c20d0*/  STL [R1+0x5a4], R25 ;  /* 0x0005a41901007387 */ /* 0x000fe80000100800 */
[----:B------:R0:W-:Y:S04]  /*1c20e0*/  STL [R1+0x588], R7 ;  /* 0x0005880701007387 */ /* 0x0001e80000100800 */
[----:B------:R-:W-:Y:S01]  /*1c20f0*/  STL.64 [R1+0x2530], R26 ;  /* 0x0025301a01007387 */ /* 0x000fe20000100a00 */
[----:B--2---:R-:W-:-:S02]  /*1c2100*/  F2FP.SATFINITE.E4M3.F32.PACK_AB_MERGE_C R5, R5, R6, RZ ;  /* 0x000000060505723e */ /* 0x004fc400048070ff */
[----:B------:R-:W-:-:S03]  /*1c2110*/  IADD3 R6, P1, PT, R0, R14, RZ ;  /* 0x0000000e00067210 */ /* 0x000fc60007f3e0ff */
[----:B------:R-:W-:Y:S02]  /*1c2120*/  STL [R1+0x584], R5 ;  /* 0x0005840501007387 */ /* 0x000fe40000100800 */
[----:B0-----:R-:W-:Y:S02]  /*1c2130*/  IMAD.X R7, R2, 0x1, R13, P1 ;  /* 0x0000000102077824 */ /* 0x001fe400008e060d */
[----:B------:R-:W2:Y:S04]  /*1c2140*/  LDL.LU R59, [R1+0x24f8] ;  /* 0x0024f800013b7983 */ /* 0x000ea80000300800 */
[----:B------:R-:W2:Y:S04]  /*1c2150*/  LDL.LU R61, [R1+0x24fc] ;  /* 0x0024fc00013d7983 */ /* 0x000ea80000300800 */
[----:B------:R0:W-:Y:S04]  /*1c2160*/  STL.64 [R1+0x2520], R6 ;  /* 0x0025200601007387 */ /* 0x0001e80000100a00 */
[----:B0-----:R-:W3:Y:S04]  /*1c2170*/  LDL.LU R6, [R1+0x24e0] ;  /* 0x0024e00001067983 */ /* 0x001ee80000300800 */
[----:B------:R-:W3:Y:S01]  /*1c2180*/  LDL.LU R5, [R1+0x24e4] ;  /* 0x0024e40001057983 */ /* 0x000ee20000300800 */
[----:B------:R-:W-:-:S02]  /*1c2190*/  F2FP.SATFINITE.E4M3.F32.PACK_AB_MERGE_C R2, R53, R52, RZ ;  /* 0x000000343502723e */ /* 0x000fc400048070ff */
[----:B------:R-:W-:-:S03]  /*1c21a0*/  F2FP.SATFINITE.E4M3.F32.PACK_AB_MERGE_C R7, R55, R54, RZ ;  /* 0x000000363707723e */ /* 0x000fc600048070ff */
[----:B------:R0:W-:Y:S04]  /*1c21b0*/  STL [R1+0x564], R2 ;  /* 0x0005640201007387 */ /* 0x0001e80000100800 */
[----:B------:R1:W-:Y:S04]  /*1c21c0*/  STL [R1+0x568], R7 ;  /* 0x0005680701007387 */ /* 0x0003e80000100800 */
[----:B------:R-:W4:Y:S01]  /*1c21d0*/  LDL.LU R44, [R1+0x24e8] ;  /* 0x0024e800012c7983 */ /* 0x000f220000300800 */
[----:B0-----:R-:W-:-:S03]  /*1c21e0*/  F2FP.SATFINITE.E4M3.F32.PACK_AB_MERGE_C R2, R4, R56, RZ ;  /* 0x000000380402723e */ /* 0x001fc600048070ff */
[----:B------:R-:W4:Y:S04]  /*1c21f0*/  LDL.LU R45, [R1+0x24ec] ;  /* 0x0024ec00012d7983 */ /* 0x000f280000300800 */
[----:B------:R0:W-:Y:S04]  /*1c2200*/  STL [R1+0x548], R2 ;  /* 0x0005480201007387 */ /* 0x0001e80000100800 */
[----:B------:R-:W4:Y:S04]  /*1c2210*/  LDL.LU R46, [R1+0x1a50] ;  /* 0x001a5000012e7983 */ /* 0x000f280000300800 */
[----:B------:R-:W4:Y:S04]  /*1c2220*/  LDL.LU R47, [R1+0x1a54] ;  /* 0x001a5400012f7983 */ /* 0x000f280000300800 */
[----:B------:R-:W4:Y:S04]  /*1c2230*/  LDL.LU R55, [R1+0x1a58] ;  /* 0x001a580001377983 */ /* 0x000f280000300800 */
[----:B------:R-:W4:Y:S04]  /*1c2240*/  LDL.LU R4, [R1+0x1a5c] ;  /* 0x001a5c0001047983 */ /* 0x000f280000300800 */
[----:B------:R-:W4:Y:S04]  /*1c2250*/  LDL.LU R48, [R1+0x24d0] ;  /* 0x0024d00001307983 */ /* 0x000f280000300800 */
[----:B------:R-:W4:Y:S01]  /*1c2260*/  LDL.LU R49, [R1+0x24d4] ;  /* 0x0024d40001317983 */ /* 0x000f220000300800 */
[----:B-1----:R-:W-:-:S03]  /*1c2270*/  F2FP.SATFINITE.E4M3.F32.PACK_AB_MERGE_C R7, R8, R3, RZ ;  /* 0x000000030807723e */ /* 0x002fc600048070ff */
[----:B------:R-:W4:Y:S04]  /*1c2280*/  LDL.LU R3, [R1+0x24d8] ;  /* 0x0024d80001037983 */ /* 0x000f280000300800 */
[----:B------:R-:W4:Y:S01]  /*1c2290*/  LDL.LU R8, [R1+0x24dc] ;  /* 0x0024dc0001087983 */ /* 0x000f220000300800 */
[----:B------:R-:W-:Y:S01]  /*1c22a0*/  VIADD R0, R0, UR6 ;  /* 0x0000000600007c36 */ /* 0x000fe20008000000 */
[----:B------:R-:W1:Y:S04]  /*1c22b0*/  LDCU UR6, c[0x0][0x3b8] ;  /* 0x00007700ff0677ac */ /* 0x000e680008000800 */
[----:B0-----:R-:W-:-:S02]  /*1c22c0*/  SHF.R.S32.HI R2, RZ, 0x1f, R0 ;  /* 0x0000001fff027819 */ /* 0x001fc40000011400 */
[----:B------:R-:W-:-:S05]  /*1c22d0*/  IADD3 R26, P1, PT, R0, R20, RZ ;  /* 0x00000014001a7210 */ /* 0x000fca0007f3e0ff */
[----:B------:R-:W-:-:S05]  /*1c22e0*/  IMAD.X R27, R2, 0x1, R19, P1 ;  /* 0x00000001021b7824 */ /* 0x000fca00008e0613 */
[----:B------:R-:W-:Y:S04]  /*1c22f0*/  STL.64 [R1+0x2510], R26 ;  /* 0x0025101a01007387 */ /* 0x000fe80000100a00 */
[----:B------:R0:W-:Y:S04]  /*1c2300*/  STL [R1+0x54c], R7 ;  /* 0x00054c0701007387 */ /* 0x0001e80000100800 */
[----:B------:R-:W4:Y:S04]  /*1c2310*/  LDL.LU R50, [R1+0x24c0] ;  /* 0x0024c00001327983 */ /* 0x000f280000300800 */
[----:B------:R-:W4:Y:S01]  /*1c2320*/  LDL.LU R51, [R1+0x24c4] ;  /* 0x0024c40001337983 */ /* 0x000f220000300800 */
[----:B0-----:R-:W-:-:S02]  /*1c2330*/  F2FP.SATFINITE.E4M3.F32.PACK_AB_MERGE_C R7, R58, R57, RZ ;  /* 0x000000393a07723e */ /* 0x001fc400048070ff */
[----:B------:R-:W-:-:S03]  /*1c2340*/  IADD3 R26, P1, PT, R0, R10, RZ ;  /* 0x0000000a001a7210 */ /* 0x000fc60007f3e0ff */
[----:B------:R-:W-:Y:S04]  /*1c2350*/  STL [R1+0x530], R7 ;  /* 0x0005300701007387 */ /* 0x000fe80000100800 */
[----:B------:R-:W4:Y:S04]  /*1c2360*/  LDL.LU R52, [R1+0x24c8] ;  /* 0x0024c80001347983 */ /* 0x000f280000300800 */
[----:B------:R-:W4:Y:S04]  /*1c2370*/  LDL.LU R53, [R1+0x24cc] ;  /* 0x0024cc0001357983 */ /* 0x000f280000300800 */
[----:B------:R-:W4:Y:S04]  /*1c2380*/  LDL.LU R54, [R1+0x24b0] ;  /* 0x0024b00001367983 */ /* 0x000f280000300800 */
[----:B------:R-:W4:Y:S01]  /*1c2390*/  LDL.LU R56, [R1+0x24b4] ;  /* 0x0024b40001387983 */ /* 0x000f220000300800 */
[----:B------:R-:W-:-:S03]  /*1c23a0*/  IMAD.X R27, R2, 0x1, R9, P1 ;  /* 0x00000001021b7824 */ /* 0x000fc600008e0609 */
[----:B------:R-:W4:Y:S04]  /*1c23b0*/  LDL.LU R57, [R1+0x24b8] ;  /* 0x0024b80001397983 */ /* 0x000f280000300800 */
[----:B------:R-:W4:Y:S04]  /*1c23c0*/  LDL.LU R58, [R1+0x24bc] ;  /* 0x0024bc00013a7983 */ /* 0x000f280000300800 */
[----:B------:R0:W-:Y:S02]  /*1c23d0*/  STL.64 [R1+0x2500], R26 ;  /* 0x0025001a01007387 */ /* 0x0001e40000100a00 */
[----:B0-----:R-:W-:-:S05]  /*1c23e0*/  IADD3 R26, P1, PT, R0, R18, RZ ;  /* 0x00000012001a7210 */ /* 0x001fca0007f3e0ff */
[----:B------:R-:W-:Y:S01]  /*1c23f0*/  IMAD.X R27, R2, 0x1, R17, P1 ;  /* 0x00000001021b7824 */ /* 0x000fe200008e0611 */
[----:B--2---:R-:W-:Y:S02]  /*1c2400*/  F2FP.SATFINITE.E4M3.F32.PACK_AB_MERGE_C R7, R61, R59, RZ ;  /* 0x0000003b3d07723e */ /* 0x004fe400048070ff */
[----:B------:R-:W2:Y:S04]  /*1c2410*/  LDL.LU R59, [R1+0x24a0] ;  /* 0x0024a000013b7983 */ /* 0x000ea80000300800 */
[----:B------:R-:W-:Y:S04]  /*1c2420*/  STL [R1+0x534], R7 ;  /* 0x0005340701007387 */ /* 0x000fe80000100800 */
[----:B------:R-:W2:Y:S01]  /*1c2430*/  LDL.LU R61, [R1+0x24a4] ;  /* 0x0024a400013d7983 */ /* 0x000ea20000300800 */
[----:B---3--:R-:W-:-:S05]  /*1c2440*/  F2FP.SATFINITE.E4M3.F32.PACK_AB_MERGE_C R5, R5, R6, RZ ;  /* 0x000000060505723e */ /* 0x008fca00048070ff */
[----:B------:R0:W-:Y:S04]  /*1c2450*/  STL [R1+0x510], R5 ;  /* 0x0005100501007387 */ /* 0x0001e80000100800 */
[----:B------:R-:W3:Y:S04]  /*1c2460*/  LDL.LU R6, [R1+0x24a8] ;  /* 0x0024a80001067983 */ /* 0x000ee80000300800 */
[----:B0-----:R-:W3:Y:S01]  /*1c2470*/  LDL.LU R5, [R1+0x24ac] ;  /* 0x0024ac0001057983 */ /* 0x001ee20000300800 */
[----:B----4-:R-:W-:-:S03]  /*1c2480*/  F2FP.SATFINITE.E4M3.F32.PACK_AB_MERGE_C R25, R45, R44, RZ ;  /* 0x0000002c2d19723e */ /* 0x010fc600048070ff */
[----:B------:R0:W-:Y:S04]  /*1c2490*/  STL.64 [R1+0x24f0], R26 ;  /* 0x0024f01a01007387 */ /* 0x0001e80000100a00 */
[----:B------:R-:W-:Y:S01]  /*1c24a0*/  STL [R1+0x518], R25 ;  /* 0x0005181901007387 */ /* 0x000fe20000100800 */
[----:B------:R-:W-:Y:S02]  /*1c24b0*/  F2FP.SATFINITE.E4M3.F32.PACK_AB_MERGE_C R7, R47, R46, RZ ;  /* 0x0000002e2f07723e */ /* 0x000fe400048070ff */
[----:B0-----:R-:W-:-:S03]  /*1c24c0*/  IADD3 R26, P1, PT, R0, R12, RZ ;  /* 0x0000000c001a7210 */ /* 0x001fc60007f3e0ff */
[----:B------:R0:W-:Y:S02]  /*1c24d0*/  STL [R1+0x1a8], R7 ;  /* 0x0001a80701007387 */ /* 0x0001e40000100800 */
[----:B------:R-:W-:Y:S01]  /*1c24e0*/  IMAD.X R27, R2, 0x1, R11, P1 ;  /* 0x00000001021b7824 */ /* 0x000fe200008e060b */
[----:B0-----:R-:W-:Y:S02]  /*1c24f0*/  F2FP.SATFINITE.E4M3.F32.PACK_AB_MERGE_C R7, R4, R55, RZ ;  /* 0x000000370407723e */ /* 0x001fe400048070ff */
[----:B------:R-:W-:Y:S01]  /*1c2500*/  F2FP.SATFINITE.E4M3.F32.PACK_AB_MERGE_C R40, R49, R48, RZ ;  /* 0x000000303128723e */ /* 0x000fe200048070ff */
[----:B------:R-:W4:Y:S04]  /*1c2510*/  LDL.LU R55, [R1+0x2490] ;  /* 0x0024900001377983 */ /* 0x000f280000300800 */
[----:B------:R-:W4:Y:S04]  /*1c2520*/  LDL.LU R4, [R1+0x2494] ;  /* 0x0024940001047983 */ /* 0x000f280000300800 */
[----:B------:R0:W-:Y:S04]  /*1c2530*/  STL.64 [R1+0x24e8], R26 ;  /* 0x0024e81a01007387 */ /* 0x0001e80000100a00 */
[----:B------:R-:W-:Y:S04]  /*1c2540*/  STL [R1+0x1ac], R7 ;  /* 0x0001ac0701007387 */ /* 0x000fe80000100800 */
[----:B------:R-:W-:Y:S01]  /*1c2550*/  STL [R1+0x865c], R40 ;  /* 0x00865c2801007387 */ /* 0x000fe20000100800 */
[----:B------:R-:W-:-:S03]  /*1c2560*/  F2FP.SATFINITE.E4M3.F32.PACK_AB_MERGE_C R39, R8, R3, RZ ;  /* 0x000000030827723e */ /* 0x000fc600048070ff */
[----:B------:R-:W4:Y:S04]  /*1c2570*/  LDL.LU R3, [R1+0x2498] ;  /* 0x0024980001037983 */ /* 0x000f280000300800 */
[----:B------:R-:W4:Y:S01]  /*1c2580*/  LDL.LU R8, [R1+0x249c] ;  /* 0x00249c0001087983 */ /* 0x000f220000300800 */
[----:B0-----:R-:W-:-:S05]  /*1c2590*/  IADD3 R26, P1, PT, R0, R22, RZ ;  /* 0x00000016001a7210 */ /* 0x001fca0007f3e0ff */
[----:B------:R-:W-:-:S05]  /*1c25a0*/  IMAD.X R27, R2, 0x1, R21, P1 ;  /* 0x00000001021b7824 */ /* 0x000fca00008e0615 */
[----:B------:R0:W-:Y:S04]  /*1c25b0*/  STL.64 [R1+0x24e0], R26 ;  /* 0x0024e01a01007387 */ /* 0x0001e80000100a00 */
[----:B------:R-:W-:Y:S01]  /*1c25c0*/  STL [R1+0x8650], R39 ;  /* 0x0086502701007387 */ /* 0x000fe20000100800 */
[----:B0-----:R-:W-:Y:S02]  /*1c25d0*/  IADD3 R26, P1, PT, R0, R24, RZ ;  /* 0x00000018001a7210 */ /* 0x001fe40007f3e0ff */
[----:B------:R-:W-:-:S03]  /*1c25e0*/  F2FP.SATFINITE.E4M3.F32.PACK_AB_MERGE_C R7, R51, R50, RZ ;  /* 0x000000323307723e */ /* 0x000fc600048070ff */
[----:B------:R-:W-:Y:S02]  /*1c25f0*/  IMAD.X R27, R2, 0x1, R23, P1 ;  /* 0x00000001021b7824 */ /* 0x000fe400008e0617 */
[----:B------:R-:W-:Y:S04]  /*1c2600*/  STL [R1+0x54e8], R7 ;  /* 0x0054e80701007387 */ /* 0x000fe80000100800 */
[----:B------:R0:W-:Y:S01]  /*1c2610*/  STL.64 [R1+0x24d0], R26 ;  /* 0x0024d01a01007387 */ /* 0x0001e20000100a00 */
[----:B------:R-:W-:Y:S02]  /*1c2620*/  F2FP.SATFINITE.E4M3.F32.PACK_AB_MERGE_C R25, R53, R52, RZ ;  /* 0x000000343519723e */ /* 0x000fe400048070ff */
[----:B0-----:R-:W-:Y:S02]  /*1c2630*/  IADD3 R26, P1, PT, R0, R16, RZ ;  /* 0x00000010001a7210 */ /* 0x001fe40007f3e0ff */
[----:B------:R-:W-:-:S03]  /*1c2640*/  F2FP.SATFINITE.E4M3.F32.PACK_AB_MERGE_C R7, R56, R54, RZ ;  /* 0x000000363807723e */ /* 0x000fc600048070ff */
[----:B------:R-:W-:Y:S01]  /*1c2650*/  IMAD.X R27, R2, 0x1, R15, P1 ;  /* 0x00000001021b7824 */ /* 0x000fe200008e060f */
[----:B------:R-:W-:Y:S04]  /*1c2660*/  STL [R1+0x54f4], R25 ;  /* 0x0054f41901007387 */ /* 0x000fe80000100800 */
[----:B------:R0:W-:Y:S04]  /*1c2670*/  STL [R1+0x5498], R7 ;  /* 0x0054980701007387 */ /* 0x0001e80000100800 */
[----:B------:R1:W-:Y:S01]  /*1c2680*/  STL.64 [R1+0x24c0], R26 ;  /* 0x0024c01a01007387 */ /* 0x0003e20000100a00 */
[----:B0-----:R-:W-:-:S02]  /*1c2690*/  F2FP.SATFINITE.E4M3.F32.PACK_AB_MERGE_C R7, R58, R57, RZ ;  /* 0x000000393a07723e */ /* 0x001fc400048070ff */
[----:B-1----:R-:W-:-:S03]  /*1c26a0*/  IADD3 R26, P1, PT, R0, R14, RZ ;  /* 0x0000000e001a7210 */ /* 0x002fc60007f3e0ff */
[----:B------:R-:W-:Y:S02]  /*1c26b0*/  STL [R1+0x54a8], R7 ;  /* 0x0054a80701007387 */ /* 0x000fe40000100800 */
[----:B------:R-:W-:Y:S02]  /*1c26c0*/  IMAD.X R27, R2, 0x1, R13, P1 ;  /* 0x00000001021b7824 */ /* 0x000fe400008e060d */
[----:B------:R-:W4:Y:S04]  /*1c26d0*/  LDL.LU R57, [R1+0x2480] ;  /* 0x0024800001397983 */ /* 0x000f280000300800 */
[----:B------:R-:W4:Y:S04]  /*1c26e0*/  LDL.LU R58, [R1+0x2484] ;  /* 0x00248400013a7983 */ /* 0x000f280000300800 */
[----:B------:R0:W-:Y:S01]  /*1c26f0*/  STL.64 [R1+0x24b0], R26 ;  /* 0x0024b01a01007387 */ /* 0x0001e20000100a00 */
[----:B------:R-:W-:Y:S01]  /*1c2700*/  VIADD R0, R0, UR6 ;  /* 0x0000000600007c36 */ /* 0x000fe20008000000 */
[----:B------:R-:W1:Y:S04]  /*1c2710*/  LDCU UR6, c[0x0][0x3b8] ;  /* 0x00007700ff0677ac */ /* 0x000e680008000800 */
[----:B0-----:R-:W-:-:S02]  /*1c2720*/  IADD3 R26, P1, PT, R0, R20, RZ ;  /* 0x00000014001a7210 */ /* 0x001fc40007f3e0ff */
[----:B--2---:R-:W-:-:S05]  /*1c2730*/  F2FP.SATFINITE.E4M3.F32.PACK_AB_MERGE_C R7, R61, R59, RZ ;  /* 0x0000003b3d07723e */ /* 0x004fca00048070ff */
[----:B------:R-:W-:Y:S04]  /*1c2740*/  STL [R1+0x5440], R7 ;  /* 0x0054400701007387 */ /* 0x000fe80000100800 */
[----:B------:R-:W2:Y:S01]  /*1c2750*/  LDL.LU R43, [R1+0x2488] ;  /* 0x00248800012b7983 */ /* 0x000ea20000300800 */
[----:B---3--:R-:W-:-:S05]  /*1c2760*/  F2FP.SATFINITE.E4M3.F32.PACK_AB_MERGE_C R2, R5, R6, RZ ;  /* 0x000000060502723e */ /* 0x008fca00048070ff */
[----:B------:R0:W-:Y:S04]  /*1c2770*/  STL [R1+0x544c], R2 ;  /* 0x00544c0201007387 */ /* 0x0001e80000100800 */
[----:B------:R-:W2:Y:S04]  /*1c2780*/  LDL.LU R44, [R1+0x248c] ;  /* 0x00248c00012c7983 */ /* 0x000ea80000300800 */
[----:B------:R-:W3:Y:S04]  /*1c2790*/  LDL.LU R54, [R1+0x2470] ;  /* 0x0024700001367983 */ /* 0x000ee80000300800 */
[----:B------:R-:W3:Y:S04]  /*1c27a0*/  LDL.LU R56, [R1+0x2474] ;  /* 0x0024740001387983 */ /* 0x000ee80000300800 */
[----:B------:R-:W3:Y:S04]  /*1c27b0*/  LDL.LU R59, [R1+0x2478] ;  /* 0x00247800013b7983 */ /* 0x000ee80000300800 */
[----:B------:R-:W3:Y:S04]  /*1c27c0*/  LDL.LU R61, [R1+0x247c] ;  /* 0x00247c00013d7983 */ /* 0x000ee80000300800 */
[----:B------:R-:W3:Y:S04]  /*1c27d0*/  LDL.LU R6, [R1+0x2460] ;  /* 0x0024600001067983 */ /* 0x000ee80000300800 */
[----:B------:R-:W3:Y:S01]  /*1c27e0*/  LDL.LU R5, [R1+0x2464] ;  /* 0x0024640001057983 */ /* 0x000ee20000300800 */
[----:B0-----:R-:W-:-:S02]  /*1c27f0*/  SHF.R.S32.HI R2, RZ, 0x1f, R0 ;  /* 0x0000001fff027819 */ /* 0x001fc40000011400 */
[----:B----4-:R-:W-:-:S03]  /*1c2800*/  F2FP.SATFINITE.E4M3.F32.PACK_AB_MERGE_C R4, R4, R55, RZ ;  /* 0x000000370404723e */ /* 0x010fc600048070ff */
[----:B------:R-:W-:Y:S02]  /*1c2810*/  IMAD.X R27, R2, 0x1, R19, P1 ;  /* 0x00000001021b7824 */ /* 0x000fe400008e0613 */
[----:B------:R-:W-:Y:S04]  /*1c2820*/  STL [R1+0x8678], R4 ;  /* 0x0086780401007387 */ /* 0x000fe80000100800 */
[----:B------:R-:W4:Y:S04]  /*1c2830*/  LDL.LU R45, [R1+0x2468] ;  /* 0x00246800012d7983 */ /* 0x000f280000300800 */
[----:B------:R-:W4:Y:S04]  /*1c2840*/  LDL.LU R46, [R1+0x246c] ;  /* 0x00246c00012e7983 */ /* 0x000f280000300800 */
[----:B------:R-:W-:Y:S01]  /*1c2850*/  STL.64 [R1+0x24a0], R26 ;  /* 0x0024a01a01007387 */ /* 0x000fe20000100a00 */
[----:B------:R-:W-:-:S05]  /*1c2860*/  F2FP.SATFINITE.E4M3.F32.PACK_AB_MERGE_C R3, R8, R3, RZ ;  /* 0x000000030803723e */ /* 0x000fca00048070ff */
        /* <DEDUP_REMOVED lines=10> */
[----:B------:R-:W4:Y:S01]  /*1c2910*/  LDL.LU R8, [R1+0x2434] ;  /* 0x0024340001087983 */ /* 0x000f220000300800 */
[----:B------:R-:W-:-:S05]  /*1c2920*/  IADD3 R26, P1, PT, R0, R10, RZ ;  /* 0x0000000a001a7210 */ /* 0x000fca0007f3e0ff */
[----:B------:R-:W-:Y:S01]  /*1c2930*/  IMAD.X R27, R2, 0x1, R9, P1 ;  /* 0x00000001021b7824 */ /* 0x000fe200008e0609 */
[----:B------:R-:W-:-:S05]  /*1c2940*/  IADD3 R28, P1, PT, R0, R18, RZ ;  /* 0x00000012001c7210 */ /* 0x000fca0007f3e0ff */
[----:B------:R-:W-:Y:S01]  /*1c2950*/  IMAD.X R29, R2, 0x1, R17, P1 ;  /* 0x00000001021d7824 */ /* 0x000fe200008e0611 */
[----:B------:R-:W-:-:S05]  /*1c2960*/  F2FP.SATFINITE.E4M3.F32.PACK_AB_MERGE_C R31, R58, R57, RZ ;  /* 0x000000393a1f723e */ /* 0x000fca00048070ff */
[----:B------:R-:W-:Y:S04]  /*1c2970*/  STL [R1+0x8688], R31 ;  /* 0x0086881f01007387 */ /* 0x000fe80000100800 */
[----:B------:R-:W4:Y:S04]  /*1c2980*/  LDL.LU R57, [R1+0x2438] ;  /* 0x0024380001397983 */ /* 0x000f280000300800 */
[----:B------:R-:W4:Y:S04]  /*1c2990*/  LDL.LU R58, [R1+0x243c] ;  /* 0x00243c00013a7983 */ /* 0x000f280000300800 */
[----:B------:R3:W-:Y:S01]  /*1c29a0*/  STL.64 [R1+0x2490], R26 ;  /* 0x0024901a01007387 */ /* 0x0007e20000100a00 */
[----:B--2---:R-:W-:-:S02]  /*1c29b0*/  F2FP.SATFINITE.E4M3.F32.PACK_AB_MERGE_C R30, R44, R43, RZ ;  /* 0x0000002b2c1e723e */ /* 0x004fc400048070ff */
[----:B---3--:R-:W-:-:S03]  /*1c29c0*/  F2FP.SATFINITE.E4M3.F32.PACK_AB_MERGE_C R26, R56, R54, RZ ;  /* 0x00000036381a723e */ /* 0x008fc600048070ff */
[----:B------:R-:W-:Y:S04]  /*1c29d0*/  STL [R1+0x8684], R30 ;  /* 0x0086841e01007387 */ /* 0x000fe80000100800 */
[----:B------:R0:W-:Y:S01]  /*1c29e0*/  STL [R1+0x86a4], R26 ;  /* 0x0086a41a01007387 */ /* 0x0001e20000100800 */
[----:B------:R-:W-:-:S03]  /*1c29f0*/  F2FP.SATFINITE.E4M3.F32.PACK_AB_MERGE_C R7, R61, R59, RZ ;  /* 0x0000003b3d07723e */ /* 0x000fc600048070ff */
[----:B------:R-:W2:Y:S04]  /*1c2a00*/  LDL.LU R59, [R1+0x2420] ;  /* 0x00242000013b7983 */ /* 0x000ea80000300800 */
[----:B------:R-:W-:Y:S01]  /*1c2a10*/  STL.64 [R1+0x2480], R28 ;  /* 0x0024801c01007387 */ /* 0x000fe20000100a00 */
[----:B------:R-:W-:-:S03]  /*1c2a20*/  F2FP.SATFINITE.E4M3.F32.PACK_AB_MERGE_C R4, R5, R6, RZ ;  /* 0x000000060504723e */ /* 0x000fc600048070ff */
[----:B------:R4:W-:Y:S04]  /*1c2a30*/  STL [R1+0x53a8], R7 ;  /* 0x0053a80701007387 */ /* 0x0009e80000100800 */
[----:B------:R-:W2:Y:S04]  /*1c2a40*/  LDL.LU R5, [R1+0x2424] ;  /* 0x0024240001057983 */ /* 0x000ea80000300800 */
[----:B------:R-:W-:Y:S04]  /*1c2a50*/  STL [R1+0x2758], R4 ;  /* 0x0027580401007387 */ /* 0x000fe80000100800 */
[----:B------:R-:W3:Y:S04]  /*1c2a60*/  LDL.LU R54, [R1+0x2428] ;  /* 0x0024280001367983 */ /* 0x000ee80000300800 */
[----:B------:R-:W3:Y:S01]  /*1c2a70*/  LDL.LU R56, [R1+0x242c] ;  /* 0x00242c0001387983 */ /* 0x000ee20000300800 */
[----:B0-----:R-:W-:-:S03]  /*1c2a80*/  IADD3 R26, P1, PT, R0, R12, RZ ;  /* 0x0000000c001a7210 */ /* 0x001fc60007f3e0ff */
[----:B------:R-:W3:Y:S04]  /*1c2a90*/  LDL.LU R61, [R1+0x2410] ;  /* 0x00241000013d7983 */ /* 0x000ee80000300800 */
[----:B------:R-:W3:Y:S01]  /*1c2aa0*/  LDL.LU R6, [R1+0x2414] ;  /* 0x0024140001067983 */ /* 0x000ee20000300800 */
[----:B------:R-:W-:Y:S01]  /*1c2ab0*/  IMAD.X R27, R2, 0x1, R11, P1 ;  /* 0x00000001021b7824 */ /* 0x000fe200008e060b */
[----:B----4-:R-:W-:-:S04]  /*1c2ac0*/  F2FP.SATFINITE.E4M3.F32.PACK_AB_MERGE_C R7, R46, R45, RZ ;  /* 0x0000002d2e07723e */ /* 0x010fc800048070ff */
[----:B------:R0:W-:Y:S04]  /*1c2ad0*/  STL.64 [R1+0x2470], R26 ;  /* 0x0024701a01007387 */ /* 0x0001e80000100a00 */
[----:B------:R4:W-:Y:S01]  /*1c2ae0*/  STL [R1+0x277c], R7 ;  /* 0x00277c0701007387 */ /* 0x0009e20000100800 */
[----:B0-----:R-:W-:Y:S02]  /*1c2af0*/  IADD3 R26, P1, PT, R0, R22, RZ ;  /* 0x00000016001a7210 */ /* 0x001fe40007f3e0ff */
[----:B------:R-:W-:-:S03]  /*1c2b00*/  F2FP.SATFINITE.E4M3.F32.PACK_AB_MERGE_C R4, R48, R47, RZ ;  /* 0x0000002f3004723e */ /* 0x000fc600048070ff */
[----:B------:R-:W-:Y:S02]  /*1c2b10*/  IMAD.X R27, R2, 0x1, R21, P1 ;  /* 0x00000001021b7824 */ /* 0x000fe400008e0615 */
[----:B------:R0:W-:Y:S01]  /*1c2b20*/  STL [R1+0x264c], R4 ;  /* 0x00264c0401007387 */ /* 0x0001e20000100800 */
[----:B----4-:R-:W-:-:S03]  /*1c2b30*/  F2FP.SATFINITE.E4M3.F32.PACK_AB_MERGE_C R7, R50, R49, RZ ;  /* 0x000000313207723e */ /* 0x010fc600048070ff */
[----:B------:R4:W-:Y:S01]  /*1c2b40*/  STL.64 [R1+0x2460], R26 ;  /* 0x0024601a01007387 */ /* 0x0009e20000100a00 */
[----:B0-----:R-:W-:-:S03]  /*1c2b50*/  F2FP.SATFINITE.E4M3.F32.PACK_AB_MERGE_C R4, R52, R51, RZ ;  /* 0x000000333404723e */ /* 0x001fc600048070ff */
[----:B------:R0:W-:Y:S01]  /*1c2b60*/  STL [R1+0x5548], R7 ;  /* 0x0055480701007387 */ /* 0x0001e20000100800 */
[----:B----4-:R-:W-:-:S03]  /*1c2b70*/  IADD3 R26, P1, PT, R0, R24, RZ ;  /* 0x00000018001a7210 */ /* 0x010fc60007f3e0ff */
[----:B------:R4:W-:Y:S02]  /*1c2b80*/  STL [R1+0x2548], R4 ;  /* 0x0025480401007387 */ /* 0x0009e40000100800 */
[----:B------:R-:W-:Y:S01]  /*1c2b90*/  IMAD.X R27, R2, 0x1, R23, P1 ;  /* 0x00000001021b7824 */ /* 0x000fe200008e0617 */
[----:B0-----:R-:W-:Y:S02]  /*1c2ba0*/  F2FP.SATFINITE.E4M3.F32.PACK_AB_MERGE_C R7, R55, R53, RZ ;  /* 0x000000353707723e */ /* 0x001fe400048070ff */
[----:B----4-:R-:W-:Y:S02]  /*1c2bb0*/  F2FP.SATFINITE.E4M3.F32.PACK_AB_MERGE_C R4, R8, R3, RZ ;  /* 0x000000030804723e */ /* 0x010fe400048070ff */
[----:B------:R-:W4:Y:S04]  /*1c2bc0*/  LDL.LU R3, [R1+0x2418] ;  /* 0x0024180001037983 */ /* 0x000f280000300800 */
[----:B------:R0:W-:Y:S04]  /*1c2bd0*/  STL.64 [R1+0x2450], R26 ;  /* 0x0024501a01007387 */ /* 0x0001e80000100a00 */
[----:B------:R-:W-:Y:S04]  /*1c2be0*/  STL [R1+0x256c], R7 ;  /* 0x00256c0701007387 */ /* 0x000fe80000100800 */
[----:B------:R-:W4:Y:S01]  /*1c2bf0*/  LDL.LU R8, [R1+0x241c] ;  /* 0x00241c0001087983 */ /* 0x000f220000300800 */
[----:B0-----:R-:W-:-:S03]  /*1c2c00*/  IADD3 R26, P1, PT, R0, R16, RZ ;  /* 0x00000010001a7210 */ /* 0x001fc60007f3e0ff */
[----:B------:R-:W-:Y:S02]  /*1c2c10*/  STL [R1+0x2458], R4 ;  /* 0x0024580401007387 */ /* 0x000fe40000100800 */
[----:B------:R-:W-:Y:S02]  /*1c2c20*/  IMAD.X R27, R2, 0x1, R15, P1 ;  /* 0x00000001021b7824 */ /* 0x000fe400008e060f */
[----:B------:R-:W4:Y:S04]  /*1c2c30*/  LDL.LU R53, [R1+0x2400] ;  /* 0x0024000001357983 */ /* 0x000f280000300800 */
[----:B------:R-:W4:Y:S04]  /*1c2c40*/  LDL.LU R55, [R1+0x2404] ;  /* 0x0024040001377983 */ /* 0x000f280000300800 */
[----:B------:R0:W-:Y:S02]  /*1c2c50*/  STL.64 [R1+0x2440], R26 ;  /* 0x0024401a01007387 */ /* 0x0001e40000100a00 */
[----:B0-----:R-:W-:-:S02]  /*1c2c60*/  IADD3 R26, P1, PT, R0, R14, RZ ;  /* 0x0000000e001a7210 */ /* 0x001fc40007f3e0ff */
[----:B------:R-:W-:-:S03]  /*1c2c70*/  F2FP.SATFINITE.E4M3.F32.PACK_AB_MERGE_C R4, R58, R57, RZ ;  /* 0x000000393a04723e */ /* 0x000fc600048070ff */
[----:B------:R-:W-:Y:S02]  /*1c2c80*/  IMAD.X R27, R2, 0x1, R13, P1 ;  /* 0x00000001021b7824 */ /* 0x000fe400008e060d */
[----:B------:R-:W-:Y:S04]  /*1c2c90*/  STL [R1+0x2478], R4 ;  /* 0x0024780401007387 */ /* 0x000fe80000100800 */
[----:B------:R-:W4:Y:S04]  /*1c2ca0*/  LDL.LU R43, [R1+0x2408] ;  /* 0x00240800012b7983 */ /* 0x000f280000300800 */
[----:B------:R-:W4:Y:S04]  /*1c2cb0*/  LDL.LU R44, [R1+0x240c] ;  /* 0x00240c00012c7983 */ /* 0x000f280000300800 */
[----:B------:R-:W4:Y:S04]  /*1c2cc0*/  LDL.LU R57, [R1+0x23f0] ;  /* 0x0023f00001397983 */ /* 0x000f280000300800 */
[----:B------:R0:W-:Y:S04]  /*1c2cd0*/  STL.64 [R1+0x2430], R26 ;  /* 0x0024301a01007387 */ /* 0x0001e80000100a00 */
[----:B------:R-:W4:Y:S01]  /*1c2ce0*/  LDL.LU R58, [R1+0x23f4] ;  /* 0x0023f400013a7983 */ /* 0x000f220000300800 */
[----:B-1----:R-:W-:Y:S01]  /*1c2cf0*/  VIADD R0, R0, UR6 ;  /* 0x0000000600007c36 */ /* 0x002fe20008000000 */
[----:B------:R-:W1:Y:S04]  /*1c2d00*/  LDCU UR6, c[0x0][0x3b8] ;  /* 0x00007700ff0677ac */ /* 0x000e680008000800 */
[----:B0-----:R-:W-:-:S02]  /*1c2d10*/  IADD3 R26, P1, PT, R0, R20, RZ ;  /* 0x00000014001a7210 */ /* 0x001fc40007f3e0ff */
[----:B--2---:R-:W-:Y:S02]  /*1c2d20*/  F2FP.SATFINITE.E4M3.F32.PACK_AB_MERGE_C R2, R5, R59, RZ ;  /* 0x0000003b0502723e */ /* 0x004fe400048070ff */
[----:B------:R-:W2:Y:S04]  /*1c2d30*/  LDL.LU R59, [R1+0x23f8] ;  /* 0x0023f800013b7983 */ /* 0x000ea80000300800 */
[----:B------:R-:W2:Y:S01]  /*1c2d40*/  LDL.LU R5, [R1+0x23fc] ;  /* 0x0023fc0001057983 */ /* 0x000ea20000300800 */
[----:B---3--:R-:W-:-:S03]  /*1c2d50*/  F2FP.SATFINITE.E4M3.F32.PACK_AB_MERGE_C R4, R56, R54, RZ ;  /* 0x000000363804723e */ /* 0x008fc600048070ff */
[----:B------:R0:W-:Y:S04]  /*1c2d60*/  STL [R1+0x2438], R2 ;  /* 0x0024380201007387 */ /* 0x0001e80000100800 */
[----:B------:R-:W-:Y:S04]  /*1c2d70*/  STL [R1+0x242c], R4 ;  /* 0x00242c0401007387 */ /* 0x000fe80000100800 */
[----:B------:R-:W3:Y:S01]  /*1c2d80*/  LDL.LU R45, [R1+0x23e0] ;  /* 0x0023e000012d7983 */ /* 0x000ee20000300800 */
[----:B0-----:R-:W-:-:S03]  /*1c2d90*/  F2FP.SATFINITE.E4M3.F32.PACK_AB_MERGE_C R2, R6, R61, RZ ;  /* 0x0000003d0602723e */ /* 0x001fc600048070ff */
        /* <DEDUP_REMOVED lines=10> */
[----:B0-----:R-:W-:-:S03]  /*1c2e40*/  SHF.R.S32.HI R2, RZ, 0x1f, R0 ;  /* 0x0000001fff027819 */ /* 0x001fc60000011400 */
[----:B------:R-:W3:Y:S02]  /*1c2e50*/  LDL.LU R51, [R1+0x23c8] ;  /* 0x0023c80001337983 */ /* 0x000ee40000300800 */
[----:B------:R-:W-:Y:S02]  /*1c2e60*/  IMAD.X R27, R2, 0x1, R19, P1 ;  /* 0x00000001021b7824 */ /* 0x000fe400008e0613 */
[----:B------:R-:W3:Y:S04]  /*1c2e70*/  LDL.LU R52, [R1+0x23cc] ;  /* 0x0023cc0001347983 */ /* 0x000ee80000300800 */
[----:B------:R-:W-:Y:S01]  /*1c2e80*/  STL.64 [R1+0x2420], R26 ;  /* 0x0024201a01007387 */ /* 0x000fe20000100a00 */
[----:B----4-:R-:W-:-:S05]  /*1c2e90*/  F2FP.SATFINITE.E4M3.F32.PACK_AB_MERGE_C R3, R8, R3, RZ ;  /* 0x000000030803723e */ /* 0x010fca00048070ff */
[----:B------:R0:W-:Y:S04]  /*1c2ea0*/  STL [R1+0x555c], R3 ;  /* 0x00555c0301007387 */ /* 0x0001e80000100800 */
[----:B0-----:R-:W4:Y:S04]  /*1c2eb0*/  LDL.LU R3, [R1+0x23b0] ;  /* 0x0023b00001037983 */ /* 0x001f280000300800 */
[----:B------:R-:W4:Y:S01]  /*1c2ec0*/  LDL.LU R8, [R1+0x23b4] ;  /* 0x0023b40001087983 */ /* 0x000f220000300800 */
[----:B------:R-:W-:Y:S02]  /*1c2ed0*/  IADD3 R26, P1, PT, R0, R10, RZ ;  /* 0x0000000a001a7210 */ /* 0x000fe40007f3e0ff */
[----:B------:R-:W-:-:S03]  /*1c2ee0*/  F2FP.SATFINITE.E4M3.F32.PACK_AB_MERGE_C R4, R55, R53, RZ ;  /* 0x000000353704723e */ /* 0x000fc600048070ff */
[----:B------:R-:W-:Y:S02]  /*1c2ef0*/  IMAD.X R27, R2, 0x1, R9, P1 ;  /* 0x00000001021b7824 */ /* 0x000fe400008e0609 */
[----:B------:R-:W-:Y:S04]  /*1c2f00*/  STL [R1+0x2418], R4 ;  /* 0x0024180401007387 */ /* 0x000fe80000100800 */
[----:B------:R-:W4:Y:S04]  /*1c2f10*/  LDL.LU R53, [R1+0x23b8] ;  /* 0x0023b80001357983 */ /* 0x000f280000300800 */
[----:B------:R-:W4:Y:S04]  /*1c2f20*/  LDL.LU R55, [R1+0x23bc] ;  /* 0x0023bc0001377983 */ /* 0x000f280000300800 */
[----:B------:R0:W-:Y:S01]  /*1c2f30*/  STL.64 [R1+0x2410], R26 ;  /* 0x0024101a01007387 */ /* 0x0001e20000100a00 */
[----:B------:R-:W-:-:S02]  /*1c2f40*/  F2FP.SATFINITE.E4M3.F32.PACK_AB_MERGE_C R7, R44, R43, RZ ;  /* 0x0000002b2c07723e */ /* 0x000fc400048070ff */
[----:B0-----:R-:W-:-:S03]  /*1c2f50*/  IADD3 R26, P1, PT, R0, R18, RZ ;  /* 0x00000012001a7210 */ /* 0x001fc60007f3e0ff */
[----:B------:R-:W-:Y:S01]  /*1c2f60*/  STL [R1+0x240c], R7 ;  /* 0x00240c0701007387 */ /* 0x000fe20000100800 */
[----:B------:R-:W-:Y:S01]  /*1c2f70*/  F2FP.SATFINITE.E4M3.F32.PACK_AB_MERGE_C R4, R58, R57, RZ ;  /* 0x000000393a04723e */ /* 0x000fe200048070ff */
[----:B------:R-:W-:-:S04]  /*1c2f80*/  IMAD.X R27, R2, 0x1, R17, P1 ;  /* 0x00000001021b7824 */ /* 0x000fc800008e0611 */
[----:B------:R-:W-:Y:S04]  /*1c2f90*/  STL [R1+0x2408], R4 ;  /* 0x0024080401007387 */ /* 0x000fe80000100800 */
        /* <DEDUP_REMOVED lines=9> */
[----:B---3--:R-:W-:-:S05]  /*1c3030*/  F2FP.SATFINITE.E4M3.F32.PACK_AB_MERGE_C R4, R46, R45, RZ ;  /* 0x0000002d2e04723e */ /* 0x008fca00048070ff */
[----:B------:R0:W-:Y:S02]  /*1c3040*/  STL [R1+0x7e0], R4 ;  /* 0x0007e00401007387 */ /* 0x0001e40000100800 */
[----:B0-----:R-:W-:Y:S02]  /*1c3050*/  F2FP.SATFINITE.E4M3.F32.PACK_AB_MERGE_C R4, R56, R54, RZ ;  /* 0x000000363804723e */ /* 0x001fe400048070ff */
[----:B------:R-:W3:Y:S04]  /*1c3060*/  LDL.LU R54, [R1+0x2390] ;  /* 0x0023900001367983 */ /* 0x000ee80000300800 */
[----:B------:R-:W3:Y:S04]  /*1c3070*/  LDL.LU R56, [R1+0x2394] ;  /* 0x0023940001387983 */ /* 0x000ee80000300800 */
[----:B------:R0:W-:Y:S04]  /*1c3080*/  STL.64 [R1+0x23f0], R26 ;  /* 0x0023f01a01007387 */ /* 0x0001e80000100a00 */
[----:B------:R1:W-:Y:S01]  /*1c3090*/  STL [R1+0x7e8], R4 ;  /* 0x0007e80401007387 */ /* 0x0003e20000100800 */
[----:B------:R-:W-:-:S02]  /*1c30a0*/  F2FP.SATFINITE.E4M3.F32.PACK_AB_MERGE_C R7, R50, R49, RZ ;  /* 0x000000313207723e */ /* 0x000fc400048070ff */
[----:B0-----:R-:W-:Y:S02]  /*1c30b0*/  IADD3 R26, P1, PT, R0, R22, RZ ;  /* 0x00000016001a7210 */ /* 0x001fe40007f3e0ff */
[----:B-1----:R-:W-:-:S03]  /*1c30c0*/  F2FP.SATFINITE.E4M3.F32.PACK_AB_MERGE_C R4, R48, R47, RZ ;  /* 0x0000002f3004723e */ /* 0x002fc600048070ff */
[----:B------:R-:W-:Y:S02]  /*1c30d0*/  IMAD.X R27, R2, 0x1, R21, P1 ;  /* 0x00000001021b7824 */ /* 0x000fe400008e0615 */
[----:B------:R0:W-:Y:S02]  /*1c30e0*/  STL [R1+0x784], R4 ;  /* 0x0007840401007387 */ /* 0x0001e40000100800 */
[----:B0-----:R-:W-:Y:S02]  /*1c30f0*/  F2FP.SATFINITE.E4M3.F32.PACK_AB_MERGE_C R4, R6, R61, RZ ;  /* 0x0000003d0604723e */ /* 0x001fe400048070ff */
[----:B------:R-:W3:Y:S04]  /*1c3100*/  LDL.LU R61, [R1+0x2398] ;  /* 0x00239800013d7983 */ /* 0x000ee80000300800 */
[----:B------:R0:W-:Y:S04]  /*1c3110*/  STL.64 [R1+0x23e0], R26 ;  /* 0x0023e01a01007387 */ /* 0x0001e80000100a00 */
[----:B------:R1:W-:Y:S04]  /*1c3120*/  STL [R1+0x5574], R7 ;  /* 0x0055740701007387 */ /* 0x0003e80000100800 */
[----:B------:R-:W3:Y:S01]  /*1c3130*/  LDL.LU R6, [R1+0x239c] ;  /* 0x00239c0001067983 */ /* 0x000ee20000300800 */
[----:B0-----:R-:W-:-:S03]  /*1c3140*/  IADD3 R26, P1, PT, R0, R24, RZ ;  /* 0x00000018001a7210 */ /* 0x001fc60007f3e0ff */
[----:B------:R4:W-:Y:S01]  /*1c3150*/  STL [R1+0x70c], R4 ;  /* 0x00070c0401007387 */ /* 0x0009e20000100800 */
[----:B-1----:R-:W-:Y:S01]  /*1c3160*/  F2FP.SATFINITE.E4M3.F32.PACK_AB_MERGE_C R7, R52, R51, RZ ;  /* 0x000000333407723e */ /* 0x002fe200048070ff */
[----:B------:R-:W-:Y:S01]  /*1c3170*/  IMAD.X R27, R2, 0x1, R23, P1 ;  /* 0x00000001021b7824 */ /* 0x000fe200008e0617 */
[----:B----4-:R-:W-:Y:S02]  /*1c3180*/  F2FP.SATFINITE.E4M3.F32.PACK_AB_MERGE_C R4, R8, R3, RZ ;  /* 0x000000030804723e */ /* 0x010fe400048070ff */
[----:B------:R-:W4:Y:S04]  /*1c3190*/  LDL.LU R3, [R1+0x2380] ;  /* 0x0023800001037983 */ /* 0x000f280000300800 */
[----:B------:R0:W-:Y:S04]  /*1c31a0*/  STL.64 [R1+0x23d0], R26 ;  /* 0x0023d01a01007387 */ /* 0x0001e80000100a00 */
[----:B------:R-:W-:Y:S04]  /*1c31b0*/  STL [R1+0x720], R7 ;  /* 0x0007200701007387 */ /* 0x000fe80000100800 */
[----:B------:R-:W4:Y:S01]  /*1c31c0*/  LDL.LU R8, [R1+0x2384] ;  /* 0x0023840001087983 */ /* 0x000f220000300800 */
[----:B0-----:R-:W-:-:S03]  /*1c31d0*/  IADD3 R26, P1, PT, R0, R16, RZ ;  /* 0x00000010001a7210 */ /* 0x001fc60007f3e0ff */
[----:B------:R0:W-:Y:S02]  /*1c31e0*/  STL [R1+0x6b4], R4 ;  /* 0x0006b40401007387 */ /* 0x0001e40000100800 */
[----:B------:R-:W-:Y:S02]  /*1c31f0*/  IMAD.X R27, R2, 0x1, R15, P1 ;  /* 0x00000001021b7824 */ /* 0x000fe400008e060f */
[----:B------:R-:W4:Y:S01]  /*1c3200*/  LDL.LU R51, [R1+0x2388] ;  /* 0x0023880001337983 */ /* 0x000f220000300800 */
[----:B0-----:R-:W-:-:S03]  /*1c3210*/  F2FP.SATFINITE.E4M3.F32.PACK_AB_MERGE_C R4, R55, R53, RZ ;  /* 0x000000353704723e */ /* 0x001fc600048070ff */
[----:B------:R-:W4:Y:S04]  /*1c3220*/  LDL.LU R53, [R1+0x238c] ;  /* 0x00238c0001357983 */ /* 0x000f280000300800 */
[----:B------:R0:W-:Y:S04]  /*1c3230*/  STL.64 [R1+0x23c0], R26 ;  /* 0x0023c01a01007387 */ /* 0x0001e80000100a00 */
[----:B------:R1:W-:Y:S04]  /*1c3240*/  STL [R1+0x6cc], R4 ;  /* 0x0006cc0401007387 */ /* 0x0003e80000100800 */
[----:B------:R-:W4:Y:S01]  /*1c3250*/  LDL.LU R52, [R1+0x2370] ;  /* 0x0023700001347983 */ /* 0x000f220000300800 */
[----:B0-----:R-:W-:-:S03]  /*1c3260*/  IADD3 R26, P1, PT, R0, R14, RZ ;  /* 0x0000000e001a7210 */ /* 0x001fc60007f3e0ff */
[----:B------:R-:W4:Y:S01]  /*1c3270*/  LDL.LU R55, [R1+0x2374] ;  /* 0x0023740001377983 */ /* 0x000f220000300800 */
[----:B-1----:R-:W-:Y:S01]  /*1c3280*/  F2FP.SATFINITE.E4M3.F32.PACK_AB_MERGE_C R4, R58, R57, RZ ;  /* 0x000000393a04723e */ /* 0x002fe200048070ff */
[----:B------:R-:W-:-:S05]  /*1c3290*/  IMAD.X R27, R2, 0x1, R13, P1 ;  /* 0x00000001021b7824 */ /* 0x000fca00008e060d */
[----:B------:R0:W-:Y:S04]  /*1c32a0*/  STL.64 [R1+0x23b0], R26 ;  /* 0x0023b01a01007387 */ /* 0x0001e80000100a00 */
[----:B------:R-:W4:Y:S01]  /*1c32b0*/  LDL.LU R57, [R1+0x2378] ;  /* 0x0023780001397983 */ /* 0x000f220000300800 */
[----:B------:R-:W-:Y:S01]  /*1c32c0*/  VIADD R0, R0, UR6 ;  /* 0x0000000600007c36 */ /* 0x000fe20008000000 */
[----:B------:R-:W1:Y:S02]  /*1c32d0*/  LDCU UR6, c[0x0][0x3b8] ;  /* 0x00007700ff0677ac */ /* 0x000e640008000800 */
[----:B------:R0:W-:Y:S04]  /*1c32e0*/  STL [R1+0x664], R4 ;  /* 0x0006640401007387 */ /* 0x0001e80000100800 */
[----:B------:R-:W4:Y:S01]  /*1c32f0*/  LDL.LU R58, [R1+0x237c] ;  /* 0x00237c00013a7983 */ /* 0x000f220000300800 */
[----:B0-----:R-:W-:-:S02]  /*1c3300*/  IADD3 R26, P1, PT, R0, R20, RZ ;  /* 0x00000014001a7210 */ /* 0x001fc40007f3e0ff */
[----:B------:R-:W-:-:S05]  /*1c3310*/  SHF.R.S32.HI R4, RZ, 0x1f, R0 ;  /* 0x0000001fff047819 */ /* 0x000fca0000011400 */
[----:B------:R-:W-:Y:S01]  /*1c3320*/  IMAD.X R27, R4, 0x1, R19, P1 ;  /* 0x00000001041b7824 */ /* 0x000fe200008e0613 */
[----:B--2---:R-:W-:-:S05]  /*1c3330*/  F2FP.SATFINITE.E4M3.F32.PACK_AB_MERGE_C R2, R5, R59, RZ ;  /* 0x0000003b0502723e */ /* 0x004fca00048070ff */
[----:B------:R3:W-:Y:S04]  /*1c3340*/  STL [R1+0x678], R2 ;  /* 0x0006780201007387 */ /* 0x0007e80000100800 */
[----:B------:R-:W2:Y:S04]  /*1c3350*/  LDL.LU R59, [R1+0x2360] ;  /* 0x00236000013b7983 */ /* 0x000ea80000300800 */
[----:B------:R-:W2:Y:S01]  /*1c3360*/  LDL.LU R5, [R1+0x2364] ;  /* 0x0023640001057983 */ /* 0x000ea20000300800 */
[----:B---3--:R-:W-:-:S05]  /*1c3370*/  F2FP.SATFINITE.E4M3.F32.PACK_AB_MERGE_C R2, R56, R54, RZ ;  /* 0x000000363802723e */ /* 0x008fca00048070ff */
[----:B------:R0:W-:Y:S04]  /*1c3380*/  STL [R1+0x624], R2 ;  /* 0x0006240201007387 */ /* 0x0001e80000100800 */
[----:B------:R-:W3:Y:S04]  /*1c3390*/  LDL.LU R45, [R1+0x2368] ;  /* 0x00236800012d7983 */ /* 0x000ee80000300800 */
[----:B------:R-:W3:Y:S04]  /*1c33a0*/  LDL.LU R46, [R1+0x236c] ;  /* 0x00236c00012e7983 */ /* 0x000ee80000300800 */
[----:B------:R-:W3:Y:S04]  /*1c33b0*/  LDL.LU R47, [R1+0x2350] ;  /* 0x00235000012f7983 */ /* 0x000ee80000300800 */
[----:B------:R-:W-:Y:S04]  /*1c33c0*/  STL.64 [R1+0x23a0], R26 ;  /* 0x0023a01a01007387 */ /* 0x000fe80000100a00 */
[----:B------:R-:W3:Y:S04]  /*1c33d0*/  LDL.LU R48, [R1+0x2354] ;  /* 0x0023540001307983 */ /* 0x000ee80000300800 */
[----:B------:R-:W3:Y:S04]  /*1c33e0*/  LDL.LU R54, [R1+0x2358] ;  /* 0x0023580001367983 */ /* 0x000ee80000300800 */
[----:B------:R-:W3:Y:S01]  /*1c33f0*/  LDL.LU R56, [R1+0x235c] ;  /* 0x00235c0001387983 */ /* 0x000ee20000300800 */
[----:B0-----:R-:W-:-:S05]  /*1c3400*/  F2FP.SATFINITE.E4M3.F32.PACK_AB_MERGE_C R2, R6, R61, RZ ;  /* 0x0000003d0602723e */ /* 0x001fca00048070ff */
[----:B------:R4:W-:Y:S04]  /*1c3410*/  STL [R1+0x5584], R2 ;  /* 0x0055840201007387 */ /* 0x0009e80000100800 */
[----:B------:R-:W3:Y:S04]  /*1c3420*/  LDL.LU R61, [R1+0x2340] ;  /* 0x00234000013d7983 */ /* 0x000ee80000300800 */
[----:B------:R-:W3:Y:S01]  /*1c3430*/  LDL.LU R6, [R1+0x2344] ;  /* 0x0023440001067983 */ /* 0x000ee20000300800 */
[----:B----4-:R-:W-:-:S03]  /*1c3440*/  F2FP.SATFINITE.E4M3.F32.PACK_AB_MERGE_C R2, R8, R3, RZ ;  /* 0x000000030802723e */ /* 0x010fc600048070ff */
[----:B------:R-:W4:Y:S04]  /*1c3450*/  LDL.LU R3, [R1+0x2348] ;  /* 0x0023480001037983 */ /* 0x000f280000300800 */
[----:B------:R-:W4:Y:S01]  /*1c3460*/  LDL.LU R8, [R1+0x234c] ;  /* 0x00234c0001087983 */ /* 0x000f220000300800 */
[----:B------:R-:W-:-:S03]  /*1c3470*/  IADD3 R26, P1, PT, R0, R10, RZ ;  /* 0x0000000a001a7210 */ /* 0x000fc60007f3e0ff */
[----:B------:R0:W-:Y:S02]  /*1c3480*/  STL [R1+0x5b0], R2 ;  /* 0x0005b00201007387 */ /* 0x0001e40000100800 */
[----:B------:R-:W-:Y:S02]  /*1c3490*/  IMAD.X R27, R4, 0x1, R9, P1 ;  /* 0x00000001041b7824 */ /* 0x000fe400008e0609 */
[----:B------:R-:W4:Y:S04]  /*1c34a0*/  LDL.LU R49, [R1+0x2330] ;  /* 0x0023300001317983 */ /* 0x000f280000300800 */
[----:B------:R-:W4:Y:S01]  /*1c34b0*/  LDL.LU R50, [R1+0x2334] ;  /* 0x0023340001327983 */ /* 0x000f220000300800 */
[----:B0-----:R-:W-:-:S03]  /*1c34c0*/  F2FP.SATFINITE.E4M3.F32.PACK_AB_MERGE_C R2, R53, R51, RZ ;  /* 0x000000333502723e */ /* 0x001fc600048070ff */
[----:B------:R0:W-:Y:S04]  /*1c34d0*/  STL.64 [R1+0x2390], R26 ;  /* 0x0023901a01007387 */ /* 0x0001e80000100a00 */
[----:B------:R1:W-:Y:S04]  /*1c34e0*/  STL [R1+0x5578], R2 ;  /* 0x0055780201007387 */ /* 0x0003e80000100800 */
[----:B------:R-:W4:Y:S04]  /*1c34f0*/  LDL.LU R51, [R1+0x2338] ;  /* 0x0023380001337983 */ /* 0x000f280000300800 */
[----:B------:R-:W4:Y:S01]  /*1c3500*/  LDL.LU R53, [R1+0x233c] ;  /* 0x00233c0001357983 */ /* 0x000f220000300800 */
[----:B0-----:R-:W-:-:S02]  /*1c3510*/  IADD3 R26, P1, PT, R0, R18, RZ ;  /* 0x00000012001a7210 */ /* 0x001fc40007f3e0ff */
[----:B-1----:R-:W-:-:S03]  /*1c3520*/  F2FP.SATFINITE.E4M3.F32.PACK_AB_MERGE_C R2, R55, R52, RZ ;  /* 0x000000343702723e */ /* 0x002fc600048070ff */
[----:B------:R-:W-:Y:S02]  /*1c3530*/  IMAD.X R27, R4, 0x1, R17, P1 ;  /* 0x00000001041b7824 */ /* 0x000fe400008e0611 */
[----:B------:R0:W-:Y:S02]  /*1c3540*/  STL [R1+0x874c], R2 ;  /* 0x00874c0201007387 */ /* 0x0001e40000100800 */
[----:B0-----:R-:W-:Y:S02]  /*1c3550*/  F2FP.SATFINITE.E4M3.F32.PACK_AB_MERGE_C R2, R58, R57, RZ ;  /* 0x000000393a02723e */ /* 0x001fe400048070ff */
[----:B------:R-:W4:Y:S04]  /*1c3560*/  LDL.LU R57, [R1+0x2320] ;  /* 0x0023200001397983 */ /* 0x000f280000300800 */
[----:B------:R-:W4:Y:S04]  /*1c3570*/  LDL.LU R58, [R1+0x2324] ;  /* 0x00232400013a7983 */ /* 0x000f280000300800 */
[----:B------:R0:W-:Y:S04]  /*1c3580*/  STL.64 [R1+0x2380], R26 ;  /* 0x0023801a01007387 */ /* 0x0001e80000100a00 */
[----:B------:R2:W-:Y:S04]  /*1c3590*/  STL [R1+0x598], R2 ;  /* 0x0005980201007387 */ /* 0x0005e80000100800 */
[----:B------:R-:W4:Y:S01]  /*1c35a0*/  LDL.LU R52, [R1+0x2328] ;  /* 0x0023280001347983 */ /* 0x000f220000300800 */
[----:B0-----:R-:W-:-:S03]  /*1c35b0*/  IADD3 R26, P1, PT, R0, R12, RZ ;  /* 0x0000000c001a7210 */ /* 0x001fc60007f3e0ff */
[----:B------:R-:W4:Y:S02]  /*1c35c0*/  LDL.LU R55, [R1+0x232c] ;  /* 0x00232c0001377983 */ /* 0x000f240000300800 */
[----:B------:R-:W-:Y:S01]  /*1c35d0*/  IMAD.X R27, R4, 0x1, R11, P1 ;  /* 0x00000001041b7824 */ /* 0x000fe200008e060b */
[----:B--2---:R-:W-:-:S05]  /*1c35e0*/  F2FP.SATFINITE.E4M3.F32.PACK_AB_MERGE_C R2, R5, R59, RZ ;  /* 0x0000003b0502723e */ /* 0x004fca00048070ff */
[----:B------:R-:W-:Y:S04]  /*1c35f0*/  STL [R1+0x570], R2 ;  /* 0x0005700201007387 */ /* 0x000fe80000100800 */
[----:B------:R-:W2:Y:S04]  /*1c3600*/  LDL.LU R59, [R1+0x2310] ;  /* 0x00231000013b7983 */ /* 0x000ea80000300800 */
[----:B------:R-:W2:Y:S04]  /*1c3610*/  LDL.LU R5, [R1+0x2314] ;  /* 0x0023140001057983 */ /* 0x000ea80000300800 */
[----:B------:R0:W-:Y:S01]  /*1c3620*/  STL.64 [R1+0x2370], R26 ;  /* 0x0023701a01007387 */ /* 0x0001e20000100a00 */
[----:B---3--:R-:W-:-:S02]  /*1c3630*/  F2FP.SATFINITE.E4M3.F32.PACK_AB_MERGE_C R7, R46, R45, RZ ;  /* 0x0000002d2e07723e */ /* 0x008fc400048070ff */
[----:B0-----:R-:W-:-:S03]  /*1c3640*/  IADD3 R26, P1, PT, R0, R22, RZ ;  /* 0x00000016001a7210 */ /* 0x001fc60007f3e0ff */
[----:B------:R-:W-:Y:S01]  /*1c3650*/  STL [R1+0x578], R7 ;  /* 0x0005780701007387 */ /* 0x000fe20000100800 */
[----:B------:R-:W-:Y:S01]  /*1c3660*/  F2FP.SATFINITE.E4M3.F32.PACK_AB_MERGE_C R2, R48, R47, RZ ;  /* 0x0000002f3002723e */ /* 0x000fe200048070ff */
[----:B------:R-:W-:-:S04]  /*1c3670*/  IMAD.X R27, R4, 0x1, R21, P1 ;  /* 0x00000001041b7824 */ /* 0x000fc800008e0615 */
[----:B------:R0:W-:Y:S01]  /*1c3680*/  STL [R1+0x558], R2 ;  /* 0x0005580201007387 */ /* 0x0001e20000100800 */
[----:B------:R-:W-:-:S05]  /*1c3690*/  F2FP.SATFINITE.E4M3.F32.PACK_AB_MERGE_C R56, R56, R54, RZ ;  /* 0x000000363838723e */ /* 0x000fca00048070ff */
[----:B------:R-:W-:Y:S04]  /*1c36a0*/  STL [R1+0x8780], R56 ;  /* 0x0087803801007387 */ /* 0x000fe80000100800 */
[----:B------:R-:W-:Y:S01]  /*1c36b0*/  STL.64 [R1+0x2360], R26 ;  /* 0x0023601a01007387 */ /* 0x000fe20000100a00 */
[----:B0-----:R-:W-:Y:S02]  /*1c36c0*/  F2FP.SATFINITE.E4M3.F32.PACK_AB_MERGE_C R2, R6, R61, RZ ;  /* 0x0000003d0602723e */ /* 0x001fe400048070ff */
[----:B------:R-:W-:-:S05]  /*1c36d0*/  IADD3 R6, P1, PT, R0, R24, RZ ;  /* 0x0000001800067210 */ /* 0x000fca0007f3e0ff */
[----:B------:R-:W-:Y:S01]  /*1c36e0*/  IMAD.X R7, R4, 0x1, R23, P1 ;  /* 0x0000000104077824 */ /* 0x000fe200008e0617 */
[----:B------:R-:W-:Y:S04]  /*1c36f0*/  STL [R1+0x540], R2 ;  /* 0x0005400201007387 */ /* 0x000fe80000100800 */
[----:B------:R-:W3:Y:S04]  /*1c3700*/  LDL.LU R61, [R1+0x2318] ;  /* 0x00231800013d7983 */ /* 0x000ee80000300800 */
[----:B------:R0:W-:Y:S01]  /*1c3710*/  STL.64 [R1+0x2350], R6 ;  /* 0x0023500601007387 */ /* 0x0001e20000100a00 */
[----:B----4-:R-:W-:-:S03]  /*1c3720*/  F2FP.SATFINITE.E4M3.F32.PACK_AB_MERGE_C R54, R8, R3, RZ ;  /* 0x000000030836723e */ /* 0x010fc600048070ff */
[----:B0-----:R-:W3:Y:S04]  /*1c3730*/  LDL.LU R6, [R1+0x231c] ;  /* 0x00231c0001067983 */ /* 0x001ee80000300800 */
[----:B------:R-:W4:Y:S04]  /*1c3740*/  LDL.LU R3, [R1+0x2300] ;  /* 0x0023000001037983 */ /* 0x000f280000300800 */
[----:B------:R-:W4:Y:S01]  /*1c3750*/  LDL.LU R8, [R1+0x2304] ;  /* 0x0023040001087983 */ /* 0x000f220000300800 */
[----:B------:R-:W-:Y:S02]  /*1c3760*/  IADD3 R26, P1, PT, R0, R16, RZ ;  /* 0x00000010001a7210 */ /* 0x000fe40007f3e0ff */
[----:B------:R-:W-:Y:S01]  /*1c3770*/  F2FP.SATFINITE.E4M3.F32.PACK_AB_MERGE_C R2, R50, R49, RZ ;  /* 0x000000313202723e */ /* 0x000fe200048070ff */
[----:B------:R-:W-:Y:S02]  /*1c3780*/  STL [R1+0x8798], R54 ;  /* 0x0087983601007387 */ /* 0x000fe40000100800 */
[----:B------:R-:W-:-:S02]  /*1c3790*/  IMAD.X R27, R4, 0x1, R15, P1 ;  /* 0x00000001041b7824 */ /* 0x000fc400008e060f */
[----:B------:R-:W-:Y:S01]  /*1c37a0*/  STL [R1+0x520], R2 ;  /* 0x0005200201007387 */ /* 0x000fe20000100800 */
[----:B------:R-:W-:-:S05]  /*1c37b0*/  F2FP.SATFINITE.E4M3.F32.PACK_AB_MERGE_C R53, R53, R51, RZ ;  /* 0x000000333535723e */ /* 0x000fca00048070ff */
[----:B------:R-:W-:Y:S04]  /*1c37c0*/  STL [R1+0x87c0], R53 ;  /* 0x0087c03501007387 */ /* 0x000fe80000100800 */
[----:B------:R0:W-:Y:S02]  /*1c37d0*/  STL.64 [R1+0x2340], R26 ;  /* 0x0023401a01007387 */ /* 0x0001e40000100a00 */
[----:B0-----:R-:W-:-:S05]  /*1c37e0*/  IADD3 R26, P1, PT, R0, R14, RZ ;  /* 0x0000000e001a7210 */ /* 0x001fca0007f3e0ff */
[----:B------:R-:W-:Y:S01]  /*1c37f0*/  IMAD.X R27, R4, 0x1, R13, P1 ;  /* 0x00000001041b7824 */ /* 0x000fe200008e060d */
[----:B------:R-:W-:Y:S02]  /*1c3800*/  F2FP.SATFINITE.E4M3.F32.PACK_AB_MERGE_C R2, R58, R57, RZ ;  /* 0x000000393a02723e */ /* 0x000fe400048070ff */
[----:B------:R-:W4:Y:S04]  /*1c3810*/  LDL.LU R57, [R1+0x2308] ;  /* 0x0023080001397983 */ /* 0x000f280000300800 */
[----:B------:R0:W-:Y:S04]  /*1c3820*/  STL.64 [R1+0x2330], R26 ;  /* 0x0023301a01007387 */ /* 0x0001e80000100a00 */
[----:B------:R-:W4:Y:S04]  /*1c3830*/  LDL.LU R58, [R1+0x230c] ;  /* 0x00230c00013a7983 */ /* 0x000f280000300800 */
[----:B------:R2:W-:Y:S04]  /*1c3840*/  STL [R1+0x4f4], R2 ;  /* 0x0004f40201007387 */ /* 0x0005e80000100800 */
[----:B------:R-:W4:Y:S04]  /*1c3850*/  LDL.LU R29, [R1+0x22f0] ;  /* 0x0022f000011d7983 */ /* 0x000f280000300800 */
[----:B------:R-:W4:Y:S01]  /*1c3860*/  LDL.LU R33, [R1+0x22f4] ;  /* 0x0022f40001217983 */ /* 0x000f220000300800 */
[----:B------:R-:W-:Y:S01]  /*1c3870*/  VIADD R0, R0, UR6 ;  /* 0x0000000600007c36 */ /* 0x000fe20008000000 */
[----:B------:R-:W-:Y:S01]  /*1c3880*/  F2FP.SATFINITE.E4M3.F32.PACK_AB_MERGE_C R52, R55, R52, RZ ;  /* 0x000000343734723e */ /* 0x000fe200048070ff */
[----:B------:R-:W1:Y:S03]  /*1c3890*/  LDCU UR6, c[0x0][0x3b8] ;  /* 0x00007700ff0677ac */ /* 0x000e660008000800 */
[----:B------:R-:W-:-:S02]  /*1c38a0*/  SHF.R.S32.HI R4, RZ, 0x1f, R0 ;  /* 0x0000001fff047819 */ /* 0x000fc40000011400 */
[----:B0-----:R-:W-:-:S05]  /*1c38b0*/  IADD3 R26, P1, PT, R0, R20, RZ ;  /* 0x00000014001a7210 */ /* 0x001fca0007f3e0ff */
[----:B------:R-:W-:Y:S01]  /*1c38c0*/  IMAD.X R27, R4, 0x1, R19, P1 ;  /* 0x00000001041b7824 */ /* 0x000fe200008e0613 */
[----:B--2---:R-:W-:-:S05]  /*1c38d0*/  F2FP.SATFINITE.E4M3.F32.PACK_AB_MERGE_C R2, R5, R59, RZ ;  /* 0x0000003b0502723e */ /* 0x004fca00048070ff */
        /* <DEDUP_REMOVED lines=9> */
[----:B---3--:R-:W-:-:S03]  /*1c3970*/  F2FP.SATFINITE.E4M3.F32.PACK_AB_MERGE_C R2, R6, R61, RZ ;  /* 0x0000003d0602723e */ /* 0x008fc600048070ff */
[----:B------:R-:W3:Y:S04]  /*1c3980*/  LDL.LU R61, [R1+0x22e8] ;  /* 0x0022e800013d7983 */ /* 0x000ee80000300800 */
[----:B------:R-:W3:Y:S04]  /*1c3990*/  LDL.LU R6, [R1+0x22ec] ;  /* 0x0022ec0001067983 */ /* 0x000ee80000300800 */
[----:B------:R-:W-:Y:S04]  /*1c39a0*/  STL.64 [R1+0x2320], R26 ;  /* 0x0023201a01007387 */ /* 0x000fe80000100a00 */
[----:B------:R4:W-:Y:S04]  /*1c39b0*/  STL [R1+0x559c], R2 ;  /* 0x00559c0201007387 */ /* 0x0009e80000100800 */
[----:B------:R-:W3:Y:S04]  /*1c39c0*/  LDL.LU R45, [R1+0x22d0] ;  /* 0x0022d000012d7983 */ /* 0x000ee80000300800 */
[----:B------:R-:W3:Y:S01]  /*1c39d0*/  LDL.LU R46, [R1+0x22d4] ;  /* 0x0022d400012e7983 */ /* 0x000ee20000300800 */
[----:B----4-:R-:W-:-:S05]  /*1c39e0*/  F2FP.SATFINITE.E4M3.F32.PACK_AB_MERGE_C R2, R8, R3, RZ ;  /* 0x000000030802723e */ /* 0x010fca00048070ff */
[----:B------:R0:W-:Y:S04]  /*1c39f0*/  STL [R1+0x4dc], R2 ;  /* 0x0004dc0201007387 */ /* 0x0001e80000100800 */
[----:B------:R-:W4:Y:S04]  /*1c3a00*/  LDL.LU R47, [R1+0x22d8] ;  /* 0x0022d800012f7983 */ /* 0x000f280000300800 */
[----:B------:R-:W4:Y:S01]  /*1c3a10*/  LDL.LU R48, [R1+0x22dc] ;  /* 0x0022dc0001307983 */ /* 0x000f220000300800 */
[----:B0-----:R-:W-:-:S03]  /*1c3a20*/  IADD3 R2, P1, PT, R0, R10, RZ ;  /* 0x0000000a00027210 */ /* 0x001fc60007f3e0ff */
[----:B------:R-:W4:Y:S04]  /*1c3a30*/  LDL.LU R49, [R1+0x22c0] ;  /* 0x0022c00001317983 */ /* 0x000f280000300800 */
[----:B------:R-:W4:Y:S01]  /*1c3a40*/  LDL.LU R50, [R1+0x22c4] ;  /* 0x0022c40001327983 */ /* 0x000f220000300800 */
[----:B------:R-:W-:-:S05]  /*1c3a50*/  IMAD.X R3, R4, 0x1, R9, P1 ;  /* 0x0000000104037824 */ /* 0x000fca00008e0609 */
[----:B------:R0:W-:Y:S04]  /*1c3a60*/  STL.64 [R1+0x2310], R2 ;  /* 0x0023100201007387 */ /* 0x0001e80000100a00 */
[----:B0-----:R-:W4:Y:S04]  /*1c3a70*/  LDL.LU R3, [R1+0x22c8] ;  /* 0x0022c80001037983 */ /* 0x001f280000300800 */
[----:B------:R-:W4:Y:S01]  /*1c3a80*/  LDL.LU R8, [R1+0x22cc] ;  /* 0x0022cc0001087983 */ /* 0x000f220000300800 */
[----:B------:R-:W-:Y:S02]  /*1c3a90*/  IADD3 R26, P1, PT, R0, R18, RZ ;  /* 0x00000012001a7210 */ /* 0x000fe40007f3e0ff */
[----:B------:R-:W-:Y:S01]  /*1c3aa0*/  F2FP.SATFINITE.E4M3.F32.PACK_AB_MERGE_C R2, R58, R57, RZ ;  /* 0x000000393a02723e */ /* 0x000fe200048070ff */
[----:B------:R-:W4:Y:S01]  /*1c3ab0*/  LDL.LU R51, [R1+0x22b0] ;  /* 0x0022b00001337983 */ /* 0x000f220000300800 */
[----:B------:R-:W-:Y:S01]  /*1c3ac0*/  F2FP.SATFINITE.E4M3.F32.PACK_AB_MERGE_C R35, R33, R29, RZ ;  /* 0x0000001d2123723e */ /* 0x000fe200048070ff */
[----:B------:R-:W-:-:S02]  /*1c3ad0*/  IMAD.X R27, R4, 0x1, R17, P1 ;  /* 0x00000001041b7824 */ /* 0x000fc400008e0611 */
[----:B------:R-:W4:Y:S04]  /*1c3ae0*/  LDL.LU R55, [R1+0x22b4] ;  /* 0x0022b40001377983 */ /* 0x000f280000300800 */
[----:B------:R-:W-:Y:S04]  /*1c3af0*/  STL [R1+0x5590], R2 ;  /* 0x0055900201007387 */ /* 0x000fe80000100800 */
[----:B------:R-:W4:Y:S04]  /*1c3b00*/  LDL.LU R57, [R1+0x22b8] ;  /* 0x0022b80001397983 */ /* 0x000f280000300800 */
[----:B------:R-:W4:Y:S04]  /*1c3b10*/  LDL.LU R58, [R1+0x22bc] ;  /* 0x0022bc00013a7983 */ /* 0x000f280000300800 */
[----:B------:R-:W-:Y:S04]  /*1c3b20*/  STL [R1+0x884c], R35 ;  /* 0x00884c2301007387 */ /* 0x000fe80000100800 */
[----:B------:R0:W-:Y:S02]  /*1c3b30*/  STL.64 [R1+0x2300], R26 ;  /* 0x0023001a01007387 */ /* 0x0001e40000100a00 */
[----:B0-----:R-:W-:-:S05]  /*1c3b40*/  IADD3 R26, P1, PT, R0, R12, RZ ;  /* 0x0000000c001a7210 */ /* 0x001fca0007f3e0ff */
[----:B------:R-:W-:Y:S01]  /*1c3b50*/  IMAD.X R27, R4, 0x1, R11, P1 ;  /* 0x00000001041b7824 */ /* 0x000fe200008e060b */
[----:B--2---:R-:W-:Y:S02]  /*1c3b60*/  F2FP.SATFINITE.E4M3.F32.PACK_AB_MERGE_C R7, R36, R34, RZ ;  /* 0x000000222407723e */ /* 0x004fe400048070ff */
[----:B------:R-:W-:-:S03]  /*1c3b70*/  F2FP.SATFINITE.E4M3.F32.PACK_AB_MERGE_C R2, R38, R37, RZ ;  /* 0x000000252602723e */ /* 0x000fc600048070ff */
[----:B------:R0:W-:Y:S04]  /*1c3b80*/  STL [R1+0x4d0], R7 ;  /* 0x0004d00701007387 */ /* 0x0001e80000100800 */
[----:B------:R2:W-:Y:S01]  /*1c3b90*/  STL [R1+0x19c], R2 ;  /* 0x00019c0201007387 */ /* 0x0005e20000100800 */
[----:B0-----:R-:W-:Y:S02]  /*1c3ba0*/  F2FP.SATFINITE.E4M3.F32.PACK_AB_MERGE_C R7, R44, R43, RZ ;  /* 0x0000002b2c07723e */ /* 0x001fe400048070ff */
[----:B--2---:R-:W-:Y:S02]  /*1c3bb0*/  F2FP.SATFINITE.E4M3.F32.PACK_AB_MERGE_C R2, R5, R59, RZ ;  /* 0x0000003b0502723e */ /* 0x004fe400048070ff */
[----:B------:R-:W2:Y:S04]  /*1c3bc0*/  LDL.LU R59, [R1+0x22a0] ;  /* 0x0022a000013b7983 */ /* 0x000ea80000300800 */
[----:B------:R0:W-:Y:S04]  /*1c3bd0*/  STL.64 [R1+0x22f8], R26 ;  /* 0x0022f81a01007387 */ /* 0x0001e80000100a00 */
[----:B------:R-:W-:Y:S04]  /*1c3be0*/  STL [R1+0x1a4], R7 ;  /* 0x0001a40701007387 */ /* 0x000fe80000100800 */
[----:B------:R-:W2:Y:S01]  /*1c3bf0*/  LDL.LU R5, [R1+0x22a4] ;  /* 0x0022a40001057983 */ /* 0x000ea20000300800 */
[----:B0-----:R-:W-:-:S03]  /*1c3c00*/  IADD3 R26, P1, PT, R0, R22, RZ ;  /* 0x00000016001a7210 */ /* 0x001fc60007f3e0ff */
[----:B------:R0:W-:Y:S02]  /*1c3c10*/  STL [R1+0x54c0], R2 ;  /* 0x0054c00201007387 */ /* 0x0001e40000100800 */
[----:B------:R-:W-:Y:S01]  /*1c3c20*/  IMAD.X R27, R4, 0x1, R21, P1 ;  /* 0x00000001041b7824 */ /* 0x000fe200008e0615 */
[----:B---3--:R-:W-:Y:S02]  /*1c3c30*/  F2FP.SATFINITE.E4M3.F32.PACK_AB_MERGE_C R39, R6, R61, RZ ;  /* 0x0000003d0627723e */ /* 0x008fe400048070ff */
[----:B------:R-:W3:Y:S04]  /*1c3c40*/  LDL.LU R61, [R1+0x22a8] ;  /* 0x0022a800013d7983 */ /* 0x000ee80000300800 */
[----:B------:R-:W3:Y:S04]  /*1c3c50*/  LDL.LU R6, [R1+0x22ac] ;  /* 0x0022ac0001067983 */ /* 0x000ee80000300800 */
[----:B------:R1:W-:Y:S01]  /*1c3c60*/  STL.64 [R1+0x22f0], R26 ;  /* 0x0022f01a01007387 */ /* 0x0003e20000100a00 */
[----:B0-----:R-:W-:-:S02]  /*1c3c70*/  F2FP.SATFINITE.E4M3.F32.PACK_AB_MERGE_C R2, R46, R45, RZ ;  /* 0x0000002d2e02723e */ /* 0x001fc400048070ff */
[----:B-1----:R-:W-:Y:S01]  /*1c3c80*/  IADD3 R26, P1, PT, R0, R24, RZ ;  /* 0x00000018001a7210 */ /* 0x002fe20007f3e0ff */
[----:B------:R-:W-:Y:S04]  /*1c3c90*/  STL [R1+0x8660], R39 ;  /* 0x0086602701007387 */ /* 0x000fe80000100800 */
[----:B------:R-:W-:Y:S01]  /*1c3ca0*/  IMAD.X R27, R4, 0x1, R23, P1 ;  /* 0x00000001041b7824 */ /* 0x000fe200008e0617 */
[----:B------:R0:W-:Y:S01]  /*1c3cb0*/  STL [R1+0x5474], R2 ;  /* 0x0054740201007387 */ /* 0x0001e20000100800 */
[----:B----4-:R-:W-:-:S03]  /*1c3cc0*/  F2FP.SATFINITE.E4M3.F32.PACK_AB_MERGE_C R7, R48, R47, RZ ;  /* 0x0000002f3007723e */ /* 0x010fc600048070ff */
[----:B------:R1:W-:Y:S01]  /*1c3cd0*/  STL.64 [R1+0x22e0], R26 ;  /* 0x0022e01a01007387 */ /* 0x0003e20000100a00 */
[----:B0-----:R-:W-:-:S03]  /*1c3ce0*/  F2FP.SATFINITE.E4M3.F32.PACK_AB_MERGE_C R2, R50, R49, RZ ;  /* 0x000000313202723e */ /* 0x001fc600048070ff */
[----:B------:R-:W-:Y:S01]  /*1c3cf0*/  STL [R1+0x5480], R7 ;  /* 0x0054800701007387 */ /* 0x000fe20000100800 */
[----:B-1----:R-:W-:-:S03]  /*1c3d00*/  IADD3 R26, P1, PT, R0, R16, RZ ;  /* 0x00000010001a7210 */ /* 0x002fc60007f3e0ff */
[----:B------:R0:W-:Y:S02]  /*1c3d10*/  STL [R1+0x5424], R2 ;  /* 0x0054240201007387 */ /* 0x0001e40000100800 */
[----:B------:R-:W-:Y:S01]  /*1c3d20*/  IMAD.X R27, R4, 0x1, R15, P1 ;  /* 0x00000001041b7824 */ /* 0x000fe200008e060f */
[----:B0-----:R-:W-:-:S04]  /*1c3d30*/  IADD3 R2, P1, PT, R0, R14, RZ ;  /* 0x0000000e00027210 */ /* 0x001fc80007f3e0ff */
[----:B------:R-:W-:Y:S01]  /*1c3d40*/  STL.64 [R1+0x22d0], R26 ;  /* 0x0022d01a01007387 */ /* 0x000fe20000100a00 */
[----:B------:R-:W-:Y:S01]  /*1c3d50*/  F2FP.SATFINITE.E4M3.F32.PACK_AB_MERGE_C R7, R8, R3, RZ ;  /* 0x000000030807723e */ /* 0x000fe200048070ff */
[----:B------:R-:W-:-:S04]  /*1c3d60*/  IMAD.X R3, R4, 0x1, R13, P1 ;  /* 0x0000000104037824 */ /* 0x000fc800008e060d */
[----:B------:R-:W-:Y:S04]  /*1c3d70*/  STL [R1+0x5428], R7 ;  /* 0x0054280701007387 */ /* 0x000fe80000100800 */
[----:B------:R0:W-:Y:S04]  /*1c3d80*/  STL.64 [R1+0x22c0], R2 ;  /* 0x0022c00201007387 */ /* 0x0001e80000100a00 */
[----:B0-----:R-:W4:Y:S04]  /*1c3d90*/  LDL.LU R3, [R1+0x2290] ;  /* 0x0022900001037983 */ /* 0x001f280000300800 */
[----:B------:R-:W4:Y:S01]  /*1c3da0*/  LDL.LU R8, [R1+0x2294] ;  /* 0x0022940001087983 */ /* 0x000f220000300800 */
[----:B------:R-:W-:-:S03]  /*1c3db0*/  F2FP.SATFINITE.E4M3.F32.PACK_AB_MERGE_C R4, R55, R51, RZ ;  /* 0x000000333704723e */ /* 0x000fc600048070ff */
[----:B------:R-:W4:Y:S01]  /*1c3dc0*/  LDL.LU R33, [R1+0x2298] ;  /* 0x0022980001217983 */ /* 0x000f220000300800 */
[----:B------:R-:W-:-:S03]  /*1c3dd0*/  F2FP.SATFINITE.E4M3.F32.PACK_AB_MERGE_C R2, R58, R57, RZ ;  /* 0x000000393a02723e */ /* 0x000fc600048070ff */
        /* <DEDUP_REMOVED lines=9> */
[----:B------:R-:W4:Y:S01]  /*1c3e70*/  LDL.LU R51, [R1+0x2278] ;  /* 0x0022780001337983 */ /* 0x000f220000300800 */
[----:B------:R-:W-:Y:S01]  /*1c3e80*/  VIADD R0, R0, UR6 ;  /* 0x0000000600007c36 */ /* 0x000fe20008000000 */
[----:B------:R-:W0:Y:S02]  /*1c3e90*/  LDCU UR6, c[0x0][0x3b8] ;  /* 0x00007700ff0677ac */ /* 0x000e240008000800 */
[----:B------:R-:W4:Y:S02]  /*1c3ea0*/  LDL.LU R55, [R1+0x227c] ;  /* 0x00227c0001377983 */ /* 0x000f240000300800 */
[----:B------:R-:W-:-:S02]  /*1c3eb0*/  IADD3 R26, P1, PT, R0, R20, RZ ;  /* 0x00000014001a7210 */ /* 0x000fc40007f3e0ff */
[----:B--2---:R-:W-:Y:S02]  /*1c3ec0*/  F2FP.SATFINITE.E4M3.F32.PACK_AB_MERGE_C R2, R5, R59, RZ ;  /* 0x0000003b0502723e */ /* 0x004fe400048070ff */
[----:B------:R-:W-:-:S03]  /*1c3ed0*/  SHF.R.S32.HI R5, RZ, 0x1f, R0 ;  /* 0x0000001fff057819 */ /* 0x000fc60000011400 */
[----:B------:R4:W-:Y:S02]  /*1c3ee0*/  STL [R1+0x53b8], R2 ;  /* 0x0053b80201007387 */ /* 0x0009e40000100800 */
[----:B------:R-:W-:Y:S02]  /*1c3ef0*/  IMAD.X R27, R5, 0x1, R19, P1 ;  /* 0x00000001051b7824 */ /* 0x000fe400008e0613 */
        /* <DEDUP_REMOVED lines=12> */
[----:B------:R-:W-:Y:S01]  /*1c3fc0*/  STL [R1+0x867c], R4 ;  /* 0x00867c0401007387 */ /* 0x000fe20000100800 */
[----:B----4-:R-:W-:-:S03]  /*1c3fd0*/  F2FP.SATFINITE.E4M3.F32.PACK_AB_MERGE_C R2, R8, R3, RZ ;  /* 0x000000030802723e */ /* 0x010fc600048070ff */
[----:B------:R-:W4:Y:S04]  /*1c3fe0*/  LDL.LU R3, [R1+0x2248] ;  /* 0x0022480001037983 */ /* 0x000f280000300800 */
[----:B------:R-:W4:Y:S01]  /*1c3ff0*/  LDL.LU R8, [R1+0x224c] ;  /* 0x00224c0001087983 */ /* 0x000f220000300800 */
[----:B-1----:R-:W-:Y:S02]  /*1c4000*/  IADD3 R26, P1, PT, R0, R10, RZ ;  /* 0x0000000a001a7210 */ /* 0x002fe40007f3e0ff */
[----:B------:R-:W-:-:S03]  /*1c4010*/  F2FP.SATFINITE.E4M3.F32.PACK_AB_MERGE_C R31, R34, R33, RZ ;  /* 0x00000021221f723e */ /* 0x000fc600048070ff */
[----:B------:R-:W-:Y:S01]  /*1c4020*/  IMAD.X R27, R5, 0x1, R9, P1 ;  /* 0x00000001051b7824 */ /* 0x000fe200008e0609 */
[----:B------:R-:W-:Y:S01]  /*1c4030*/  STL [R1+0x5388], R2 ;  /* 0x0053880201007387 */ /* 0x000fe20000100800 */
[----:B------:R-:W-:-:S03]  /*1c4040*/  IADD3 R28, P1, PT, R0, R18, RZ ;  /* 0x00000012001c7210 */ /* 0x000fc60007f3e0ff */
[----:B------:R-:W-:Y:S04]  /*1c4050*/  STL [R1+0x868c], R31 ;  /* 0x00868c1f01007387 */ /* 0x000fe80000100800 */
[----:B------:R1:W-:Y:S01]  /*1c4060*/  STL.64 [R1+0x22a0], R26 ;  /* 0x0022a01a01007387 */ /* 0x0003e20000100a00 */
[----:B------:R-:W-:Y:S01]  /*1c4070*/  IMAD.X R29, R5, 0x1, R17, P1 ;  /* 0x00000001051d7824 */ /* 0x000fe200008e0611 */
[----:B-1----:R-:W-:Y:S02]  /*1c4080*/  F2FP.SATFINITE.E4M3.F32.PACK_AB_MERGE_C R26, R37, R36, RZ ;  /* 0x00000024251a723e */ /* 0x002fe400048070ff */
[----:B------:R-:W-:-:S03]  /*1c4090*/  F2FP.SATFINITE.E4M3.F32.PACK_AB_MERGE_C R4, R48, R47, RZ ;  /* 0x0000002f3004723e */ /* 0x000fc600048070ff */
[----:B------:R1:W-:Y:S01]  /*1c40a0*/  STL [R1+0x86ac], R26 ;  /* 0x0086ac1a01007387 */ /* 0x0003e20000100800 */
[----:B------:R-:W-:-:S03]  /*1c40b0*/  F2FP.SATFINITE.E4M3.F32.PACK_AB_MERGE_C R2, R50, R49, RZ ;  /* 0x000000313202723e */ /* 0x000fc600048070ff */
[----:B------:R-:W-:Y:S01]  /*1c40c0*/  STL.64 [R1+0x2290], R28 ;  /* 0x0022901c01007387 */ /* 0x000fe20000100a00 */
[----:B-1----:R-:W-:-:S03]  /*1c40d0*/  IADD3 R26, P1, PT, R0, R12, RZ ;  /* 0x0000000c001a7210 */ /* 0x002fc60007f3e0ff */
[----:B------:R-:W-:Y:S02]  /*1c40e0*/  STL [R1+0x26fc], R4 ;  /* 0x0026fc0401007387 */ /* 0x000fe40000100800 */
[----:B------:R-:W-:Y:S02]  /*1c40f0*/  IMAD.X R27, R5, 0x1, R11, P1 ;  /* 0x00000001051b7824 */ /* 0x000fe400008e060b */
[----:B------:R1:W-:Y:S04]  /*1c4100*/  STL [R1+0x25b8], R2 ;  /* 0x0025b80201007387 */ /* 0x0003e80000100800 */
[----:B------:R-:W4:Y:S04]  /*1c4110*/  LDL.LU R47, [R1+0x2230] ;  /* 0x00223000012f7983 */ /* 0x000f280000300800 */
[----:B------:R-:W4:Y:S01]  /*1c4120*/  LDL.LU R48, [R1+0x2234] ;  /* 0x0022340001307983 */ /* 0x000f220000300800 */
[----:B-1----:R-:W-:-:S03]  /*1c4130*/  F2FP.SATFINITE.E4M3.F32.PACK_AB_MERGE_C R2, R55, R51, RZ ;  /* 0x000000333702723e */ /* 0x002fc600048070ff */
[----:B------:R1:W-:Y:S04]  /*1c4140*/  STL.64 [R1+0x2280], R26 ;  /* 0x0022801a01007387 */ /* 0x0003e80000100a00 */
[----:B------:R2:W-:Y:S04]  /*1c4150*/  STL [R1+0x25bc], R2 ;  /* 0x0025bc0201007387 */ /* 0x0005e80000100800 */
[----:B------:R-:W4:Y:S04]  /*1c4160*/  LDL.LU R49, [R1+0x2238] ;  /* 0x0022380001317983 */ /* 0x000f280000300800 */
[----:B------:R-:W4:Y:S01]  /*1c4170*/  LDL.LU R50, [R1+0x223c] ;  /* 0x00223c0001327983 */ /* 0x000f220000300800 */
[----:B-1----:R-:W-:-:S03]  /*1c4180*/  IADD3 R26, P1, PT, R0, R22, RZ ;  /* 0x00000016001a7210 */ /* 0x002fc60007f3e0ff */
[----:B------:R-:W4:Y:S04]  /*1c4190*/  LDL.LU R51, [R1+0x2220] ;  /* 0x0022200001337983 */ /* 0x000f280000300800 */
[----:B------:R-:W4:Y:S01]  /*1c41a0*/  LDL.LU R55, [R1+0x2224] ;  /* 0x0022240001377983 */ /* 0x000f220000300800 */
[----:B------:R-:W-:Y:S01]  /*1c41b0*/  IMAD.X R27, R5, 0x1, R21, P1 ;  /* 0x00000001051b7824 */ /* 0x000fe200008e0615 */
[----:B--2---:R-:W-:-:S05]  /*1c41c0*/  F2FP.SATFINITE.E4M3.F32.PACK_AB_MERGE_C R2, R43, R38, RZ ;  /* 0x000000262b02723e */ /* 0x004fca00048070ff */
[----:B------:R1:W-:Y:S04]  /*1c41d0*/  STL [R1+0x23b8], R2 ;  /* 0x0023b80201007387 */ /* 0x0003e80000100800 */
[----:B------:R2:W-:Y:S01]  /*1c41e0*/  STL.64 [R1+0x2270], R26 ;  /* 0x0022701a01007387 */ /* 0x0005e20000100a00 */
[----:B------:R-:W-:Y:S02]  /*1c41f0*/  F2FP.SATFINITE.E4M3.F32.PACK_AB_MERGE_C R4, R45, R44, RZ ;  /* 0x0000002c2d04723e */ /* 0x000fe400048070ff */
[----:B-1----:R-:W-:Y:S02]  /*1c4200*/  F2FP.SATFINITE.E4M3.F32.PACK_AB_MERGE_C R2, R57, R46, RZ ;  /* 0x0000002e3902723e */ /* 0x002fe400048070ff */
[----:B--2---:R-:W-:Y:S01]  /*1c4210*/  IADD3 R26, P1, PT, R0, R24, RZ ;  /* 0x00000018001a7210 */ /* 0x004fe20007f3e0ff */
[----:B------:R1:W-:Y:S04]  /*1c4220*/  STL [R1+0x2528], R4 ;  /* 0x0025280401007387 */ /* 0x0003e80000100800 */
[----:B------:R-:W-:Y:S01]  /*1c4230*/  IMAD.X R27, R5, 0x1, R23, P1 ;  /* 0x00000001051b7824 */ /* 0x000fe200008e0617 */
[----:B------:R3:W-:Y:S01]  /*1c4240*/  STL [R1+0x2268], R2 ;  /* 0x0022680201007387 */ /* 0x0007e20000100800 */
[----:B-1----:R-:W-:-:S03]  /*1c4250*/  F2FP.SATFINITE.E4M3.F32.PACK_AB_MERGE_C R4, R59, R58, RZ ;  /* 0x0000003a3b04723e */ /* 0x002fc600048070ff */
[----:B------:R-:W-:Y:S04]  /*1c4260*/  STL.64 [R1+0x2260], R26 ;  /* 0x0022601a01007387 */ /* 0x000fe80000100a00 */
[----:B------:R-:W-:Y:S01]  /*1c4270*/  STL [R1+0x225c], R4 ;  /* 0x00225c0401007387 */ /* 0x000fe20000100800 */
[----:B---3--:R-:W-:Y:S02]  /*1c4280*/  F2FP.SATFINITE.E4M3.F32.PACK_AB_MERGE_C R2, R6, R61, RZ ;  /* 0x0000003d0602723e */ /* 0x008fe400048070ff */
[----:B------:R-:W-:-:S03]  /*1c4290*/  IADD3 R6, P1, PT, R0, R16, RZ ;  /* 0x0000001000067210 */ /* 0x000fc60007f3e0ff */
[----:B------:R4:W-:Y:S02]  /*1c42a0*/  STL [R1+0x2258], R2 ;  /* 0x0022580201007387 */ /* 0x0009e40000100800 */
[----:B------:R-:W-:Y:S02]  /*1c42b0*/  IMAD.X R7, R5, 0x1, R15, P1 ;  /* 0x0000000105077824 */ /* 0x000fe400008e060f */
[----:B------:R-:W2:Y:S04]  /*1c42c0*/  LDL.LU R29, [R1+0x2228] ;  /* 0x00222800011d7983 */ /* 0x000ea80000300800 */
[----:B------:R-:W2:Y:S04]  /*1c42d0*/  LDL.LU R33, [R1+0x222c] ;  /* 0x00222c0001217983 */ /* 0x000ea80000300800 */
[----:B------:R-:W-:Y:S01]  /*1c42e0*/  STL.64 [R1+0x2250], R6 ;  /* 0x0022500601007387 */ /* 0x000fe20000100a00 */
[----:B----4-:R-:W-:-:S05]  /*1c42f0*/  F2FP.SATFINITE.E4M3.F32.PACK_AB_MERGE_C R2, R8, R3, RZ ;  /* 0x000000030802723e */ /* 0x010fca00048070ff */
[----:B------:R1:W-:Y:S04]  /*1c4300*/  STL [R1+0x224c], R2 ;  /* 0x00224c0201007387 */ /* 0x0003e80000100800 */
[----:B------:R-:W3:Y:S04]  /*1c4310*/  LDL.LU R57, [R1+0x2210] ;  /* 0x0022100001397983 */ /* 0x000ee80000300800 */
[----:B------:R-:W3:Y:S01]  /*1c4320*/  LDL.LU R58, [R1+0x2214] ;  /* 0x00221400013a7983 */ /* 0x000ee20000300800 */
[----:B-1----:R-:W-:-:S03]  /*1c4330*/  IADD3 R2, P1, PT, R0, R14, RZ ;  /* 0x0000000e00027210 */ /* 0x002fc60007f3e0ff */
[----:B------:R-:W4:Y:S02]  /*1c4340*/  LDL.LU R34, [R1+0x2218] ;  /* 0x0022180001227983 */ /* 0x000f240000300800 */
[----:B------:R-:W-:Y:S02]  /*1c4350*/  IMAD.X R3, R5, 0x1, R13, P1 ;  /* 0x0000000105037824 */ /* 0x000fe400008e060d */
[----:B------:R-:W4:Y:S04]  /*1c4360*/  LDL.LU R36, [R1+0x221c] ;  /* 0x00221c0001247983 */ /* 0x000f280000300800 */
[----:B------:R-:W4:Y:S04]  /*1c4370*/  LDL.LU R59, [R1+0x2200] ;  /* 0x00220000013b7983 */ /* 0x000f280000300800 */
[----:B------:R1:W-:Y:S04]  /*1c4380*/  STL.64 [R1+0x2240], R2 ;  /* 0x0022400201007387 */ /* 0x0003e80000100a00 */
[----:B------:R-:W4:Y:S04]  /*1c4390*/  LDL.LU R61, [R1+0x2204] ;  /* 0x00220400013d7983 */ /* 0x000f280000300800 */
[----:B------:R-:W4:Y:S04]  /*1c43a0*/  LDL.LU R6, [R1+0x2208] ;  /* 0x0022080001067983 */ /* 0x000f280000300800 */
[----:B-1----:R-:W4:Y:S04]  /*1c43b0*/  LDL.LU R3, [R1+0x220c] ;  /* 0x00220c0001037983 */ /* 0x002f280000300800 */
[----:B------:R-:W4:Y:S04]  /*1c43c0*/  LDL.LU R5, [R1+0x21f0] ;  /* 0x0021f00001057983 */ /* 0x000f280000300800 */
[----:B------:R-:W4:Y:S01]  /*1c43d0*/  LDL.LU R8, [R1+0x21f4] ;  /* 0x0021f40001087983 */ /* 0x000f220000300800 */
[----:B------:R-:W-:-:S05]  /*1c43e0*/  F2FP.SATFINITE.E4M3.F32.PACK_AB_MERGE_C R2, R48, R47, RZ ;  /* 0x0000002f3002723e */ /* 0x000fca00048070ff */
[----:B------:R1:W-:Y:S01]  /*1c43f0*/  STL [R1+0x2248], R2 ;  /* 0x0022480201007387 */ /* 0x0003e20000100800 */
[----:B------:R-:W-:-:S05]  /*1c4400*/  F2FP.SATFINITE.E4M3.F32.PACK_AB_MERGE_C R4, R50, R49, RZ ;  /* 0x000000313204723e */ /* 0x000fca00048070ff */
[----:B------:R-:W-:Y:S01]  /*1c4410*/  STL [R1+0x223c], R4 ;  /* 0x00223c0401007387 */ /* 0x000fe20000100800 */
[----:B-1----:R-:W-:-:S03]  /*1c4420*/  F2FP.SATFINITE.E4M3.F32.PACK_AB_MERGE_C R2, R55, R51, RZ ;  /* 0x000000333702723e */ /* 0x002fc600048070ff */
[----:B------:R-:W4:Y:S04]  /*1c4430*/  LDL.LU R37, [R1+0x21f8] ;  /* 0x0021f80001257983 */ /* 0x000f280000300800 */
[----:B------:R-:W4:Y:S04]  /*1c4440*/  LDL.LU R38, [R1+0x21fc] ;  /* 0x0021fc0001267983 */ /* 0x000f280000300800 */
[----:B------:R1:W-:Y:S04]  /*1c4450*/  STL [R1+0x2238], R2 ;  /* 0x0022380201007387 */ /* 0x0003e80000100800 */
[----:B------:R-:W4:Y:S04]  /*1c4460*/  LDL.LU R43, [R1+0x21e0] ;  /* 0x0021e000012b7983 */ /* 0x000f280000300800 */
[----:B------:R-:W4:Y:S04]  /*1c4470*/  LDL.LU R44, [R1+0x21e4] ;  /* 0x0021e400012c7983 */ /* 0x000f280000300800 */
[----:B------:R-:W4:Y:S04]  /*1c4480*/  LDL.LU R45, [R1+0x21e8] ;  /* 0x0021e800012d7983 */ /* 0x000f280000300800 */
[----:B------:R-:W4:Y:S04]  /*1c4490*/  LDL.LU R46, [R1+0x21ec] ;  /* 0x0021ec00012e7983 */ /* 0x000f280000300800 */
[----:B------:R-:W4:Y:S01]  /*1c44a0*/  LDL.LU R47, [R1+0x21d0] ;  /* 0x0021d000012f7983 */ /* 0x000f220000300800 */
[----:B0-----:R-:W-:Y:S01]  /*1c44b0*/  VIADD R0, R0, UR6 ;  /* 0x0000000600007c36 */ /* 0x001fe20008000000 */
[----:B------:R-:W0:Y:S02]  /*1c44c0*/  LDCU UR6, c[0x0][0x3b8] ;  /* 0x00007700ff0677ac */ /* 0x000e240008000800 */
[----:B------:R-:W4:Y:S04]  /*1c44d0*/  LDL.LU R48, [R1+0x21d4] ;  /* 0x0021d40001307983 */ /* 0x000f280000300800 */
[----:B------:R-:W4:Y:S04]  /*1c44e0*/  LDL.LU R49, [R1+0x21d8] ;  /* 0x0021d80001317983 */ /* 0x000f280000300800 */
[----:B------:R-:W4:Y:S01]  /*1c44f0*/  LDL.LU R50, [R1+0x21dc] ;  /* 0x0021dc0001327983 */ /* 0x000f220000300800 */
[----:B-1----:R-:W-:-:S03]  /*1c4500*/  SHF.R.S32.HI R2, RZ, 0x1f, R0 ;  /* 0x0000001fff027819 */ /* 0x002fc60000011400 */
[----:B------:R-:W4:Y:S01]  /*1c4510*/  LDL.LU R51, [R1+0x21c0] ;  /* 0x0021c00001337983 */ /* 0x000f220000300800 */
[----:B------:R-:W-:-:S03]  /*1c4520*/  IADD3 R26, P1, PT, R0, R20, RZ ;  /* 0x00000014001a7210 */ /* 0x000fc60007f3e0ff */
[----:B------:R-:W4:Y:S02]  /*1c4530*/  LDL.LU R55, [R1+0x21c4] ;  /* 0x0021c40001377983 */ /* 0x000f240000300800 */
[----:B------:R-:W-:-:S05]  /*1c4540*/  IMAD.X R27, R2, 0x1, R19, P1 ;  /* 0x00000001021b7824 */ /* 0x000fca00008e0613 */
[----:B------:R1:W-:Y:S02]  /*1c4550*/  STL.64 [R1+0x2230], R26 ;  /* 0x0022301a01007387 */ /* 0x0003e40000100a00 */
[----:B-1----:R-:W-:-:S05]  /*1c4560*/  IADD3 R26, P1, PT, R0, R10, RZ ;  /* 0x0000000a001a7210 */ /* 0x002fca0007f3e0ff */
[----:B------:R-:W-:Y:S01]  /*1c4570*/  IMAD.X R27, R2, 0x1, R9, P1 ;  /* 0x00000001021b7824 */ /* 0x000fe200008e0609 */
[----:B--2---:R-:W-:-:S05]  /*1c4580*/  F2FP.SATFINITE.E4M3.F32.PACK_AB_MERGE_C R7, R33, R29, RZ ;  /* 0x0000001d2107723e */ /* 0x004fca00048070ff */
[----:B------:R4:W-:Y:S01]  /*1c4590*/  STL [R1+0x222c], R7 ;  /* 0x00222c0701007387 */ /* 0x0009e20000100800 */
[----:B---3--:R-:W-:-:S05]  /*1c45a0*/  F2FP.SATFINITE.E4M3.F32.PACK_AB_MERGE_C R4, R58, R57, RZ ;  /* 0x000000393a04723e */ /* 0x008fca00048070ff */
[----:B------:R1:W-:Y:S04]  /*1c45b0*/  STL [R1+0x2228], R4 ;  /* 0x0022280401007387 */ /* 0x0003e80000100800 */
[----:B------:R-:W2:Y:S04]  /*1c45c0*/  LDL.LU R57, [R1+0x21c8] ;  /* 0x0021c80001397983 */ /* 0x000ea80000300800 */
[----:B------:R-:W2:Y:S01]  /*1c45d0*/  LDL.LU R58, [R1+0x21cc] ;  /* 0x0021cc00013a7983 */ /* 0x000ea20000300800 */
[----:B----4-:R-:W-:-:S03]  /*1c45e0*/  F2FP.SATFINITE.E4M3.F32.PACK_AB_MERGE_C R7, R36, R34, RZ ;  /* 0x000000222407723e */ /* 0x010fc600048070ff */
[----:B------:R3:W-:Y:S01]  /*1c45f0*/  STL.64 [R1+0x2220], R26 ;  /* 0x0022201a01007387 */ /* 0x0007e20000100a00 */
[----:B-1----:R-:W-:-:S03]  /*1c4600*/  F2FP.SATFINITE.E4M3.F32.PACK_AB_MERGE_C R4, R61, R59, RZ ;  /* 0x0000003b3d04723e */ /* 0x002fc600048070ff */
[----:B------:R-:W-:Y:S01]  /*1c4610*/  STL [R1+0x2218], R7 ;  /* 0x0022180701007387 */ /* 0x000fe20000100800 */
[----:B---3--:R-:W-:-:S03]  /*1c4620*/  IADD3 R26, P1, PT, R0, R18, RZ ;  /* 0x00000012001a7210 */ /* 0x008fc60007f3e0ff */
[----:B------:R1:W-:Y:S02]  /*1c4630*/  STL [R1+0x7b4], R4 ;  /* 0x0007b40401007387 */ /* 0x0003e40000100800 */
[----:B------:R-:W-:Y:S02]  /*1c4640*/  IMAD.X R27, R2, 0x1, R17, P1 ;  /* 0x00000001021b7824 */ /* 0x000fe400008e0611 */
[----:B------:R-:W3:Y:S01]  /*1c4650*/  LDL.LU R61, [R1+0x21b0] ;  /* 0x0021b000013d7983 */ /* 0x000ee20000300800 */
[----:B-1----:R-:W-:-:S03]  /*1c4660*/  F2FP.SATFINITE.E4M3.F32.PACK_AB_MERGE_C R4, R3, R6, RZ ;  /* 0x000000060304723e */ /* 0x002fc600048070ff */
[----:B------:R-:W-:Y:S04]  /*1c4670*/  STL.64 [R1+0x2210], R26 ;  /* 0x0022101a01007387 */ /* 0x000fe80000100a00 */
[----:B------:R-:W-:Y:S04]  /*1c4680*/  STL [R1+0x7c0], R4 ;  /* 0x0007c00401007387 */ /* 0x000fe80000100800 */
[----:B------:R-:W3:Y:S01]  /*1c4690*/  LDL.LU R6, [R1+0x21b4] ;  /* 0x0021b40001067983 */ /* 0x000ee20000300800 */
[----:B------:R-:W-:-:S05]  /*1c46a0*/  F2FP.SATFINITE.E4M3.F32.PACK_AB_MERGE_C R3, R8, R5, RZ ;  /* 0x000000050803723e */ /* 0x000fca00048070ff */
[----:B------:R1:W-:Y:S04]  /*1c46b0*/  STL [R1+0x72c], R3 ;  /* 0x00072c0301007387 */ /* 0x0003e80000100800 */
[----:B------:R-:W4:Y:S04]  /*1c46c0*/  LDL.LU R59, [R1+0x21b8] ;  /* 0x0021b800013b7983 */ /* 0x000f280000300800 */
[----:B-1----:R-:W4:Y:S04]  /*1c46d0*/  LDL.LU R3, [R1+0x21bc] ;  /* 0x0021bc0001037983 */ /* 0x002f280000300800 */
[----:B------:R-:W4:Y:S04]  /*1c46e0*/  LDL.LU R5, [R1+0x21a0] ;  /* 0x0021a00001057983 */ /* 0x000f280000300800 */
[----:B------:R-:W4:Y:S01]  /*1c46f0*/  LDL.LU R8, [R1+0x21a4] ;  /* 0x0021a40001087983 */ /* 0x000f220000300800 */
[----:B------:R-:W-:-:S05]  /*1c4700*/  IADD3 R26, P1, PT, R0, R12, RZ ;  /* 0x0000000c001a7210 */ /* 0x000fca0007f3e0ff */
[----:B------:R-:W-:Y:S01]  /*1c4710*/  IMAD.X R27, R2, 0x1, R11, P1 ;  /* 0x00000001021b7824 */ /* 0x000fe200008e060b */
[----:B------:R-:W-:-:S04]  /*1c4720*/  F2FP.SATFINITE.E4M3.F32.PACK_AB_MERGE_C R7, R38, R37, RZ ;  /* 0x000000252607723e */ /* 0x000fc800048070ff */
[----:B------:R1:W-:Y:S01]  /*1c4730*/  STL.64 [R1+0x2200], R26 ;  /* 0x0022001a01007387 */ /* 0x0003e20000100a00 */
[----:B------:R-:W-:-:S03]  /*1c4740*/  F2FP.SATFINITE.E4M3.F32.PACK_AB_MERGE_C R4, R44, R43, RZ ;  /* 0x0000002b2c04723e */ /* 0x000fc600048070ff */
[----:B------:R0:W-:Y:S01]  /*1c4750*/  STL [R1+0x740], R7 ;  /* 0x0007400701007387 */ /* 0x0001e20000100800 */
[----:B-1----:R-:W-:-:S03]  /*1c4760*/  IADD3 R26, P1, PT, R0, R22, RZ ;  /* 0x00000016001a7210 */ /* 0x002fc60007f3e0ff */
[----:B------:R1:W-:Y:S02]  /*1c4770*/  STL [R1+0x6d4], R4 ;  /* 0x0006d40401007387 */ /* 0x0003e40000100800 */
[----:B------:R-:W-:Y:S01]  /*1c4780*/  IMAD.X R27, R2, 0x1, R21, P1 ;  /* 0x00000001021b7824 */ /* 0x000fe200008e0615 */
[----:B0-----:R-:W-:-:S04]  /*1c4790*/  F2FP.SATFINITE.E4M3.F32.PACK_AB_MERGE_C R7, R46, R45, RZ ;  /* 0x0000002d2e07723e */ /* 0x001fc800048070ff */
[----:B------:R0:W-:Y:S01]  /*1c47a0*/  STL.64 [R1+0x21f0], R26 ;  /* 0x0021f01a01007387 */ /* 0x0001e20000100a00 */
[----:B-1----:R-:W-:-:S03]  /*1c47b0*/  F2FP.SATFINITE.E4M3.F32.PACK_AB_MERGE_C R4, R48, R47, RZ ;  /* 0x0000002f3004723e */ /* 0x002fc600048070ff */
[----:B------:R1:W-:Y:S01]  /*1c47c0*/  STL [R1+0x6f0], R7 ;  /* 0x0006f00701007387 */ /* 0x0003e20000100800 */
[----:B0-----:R-:W-:-:S03]  /*1c47d0*/  IADD3 R26, P1, PT, R0, R24, RZ ;  /* 0x00000018001a7210 */ /* 0x001fc60007f3e0ff */
[----:B------:R0:W-:Y:S01]  /*1c47e0*/  STL [R1+0x68c], R4 ;  /* 0x00068c0401007387 */ /* 0x0001e20000100800 */
[----:B-1----:R-:W-:Y:S01]  /*1c47f0*/  F2FP.SATFINITE.E4M3.F32.PACK_AB_MERGE_C R7, R50, R49, RZ ;  /* 0x000000313207723e */ /* 0x002fe200048070ff */
[----:B------:R-:W-:Y:S02]  /*1c4800*/  IMAD.X R27, R2, 0x1, R23, P1 ;  /* 0x00000001021b7824 */ /* 0x000fe400008e0617 */
[----:B------:R-:W4:Y:S01]  /*1c4810*/  LDL.LU R47, [R1+0x21a8] ;  /* 0x0021a800012f7983 */ /* 0x000f220000300800 */
[----:B0-----:R-:W-:-:S03]  /*1c4820*/  F2FP.SATFINITE.E4M3.F32.PACK_AB_MERGE_C R4, R55, R51, RZ ;  /* 0x000000333704723e */ /* 0x001fc600048070ff */
[----:B------:R0:W-:Y:S04]  /*1c4830*/  STL.64 [R1+0x21e0], R26 ;  /* 0x0021e01a01007387 */ /* 0x0001e80000100a00 */
[----:B------:R-:W-:Y:S04]  /*1c4840*/  STL [R1+0x69c], R7 ;  /* 0x00069c0701007387 */ /* 0x000fe80000100800 */
[----:B------:R-:W4:Y:S04]  /*1c4850*/  LDL.LU R48, [R1+0x21ac] ;  /* 0x0021ac0001307983 */ /* 0x000f280000300800 */
[----:B------:R-:W-:Y:S01]  /*1c4860*/  STL [R1+0x628], R4 ;  /* 0x0006280401007387 */ /* 0x000fe20000100800 */
[----:B0-----:R-:W-:-:S03]  /*1c4870*/  IADD3 R26, P1, PT, R0, R16, RZ ;  /* 0x00000010001a7210 */ /* 0x001fc60007f3e0ff */
[----:B------:R-:W4:Y:S04]  /*1c4880*/  LDL.LU R51, [R1+0x2190] ;  /* 0x0021900001337983 */ /* 0x000f280000300800 */
[----:B------:R-:W4:Y:S01]  /*1c4890*/  LDL.LU R55, [R1+0x2194] ;  /* 0x0021940001377983 */ /* 0x000f220000300800 */
[----:B------:R-:W-:-:S05]  /*1c48a0*/  IMAD.X R27, R2, 0x1, R15, P1 ;  /* 0x00000001021b7824 */ /* 0x000fca00008e060f */
[----:B------:R0:W-:Y:S02]  /*1c48b0*/  STL.64 [R1+0x21d0], R26 ;  /* 0x0021d01a01007387 */ /* 0x0001e40000100a00 */
[----:B0-----:R-:W-:-:S05]  /*1c48c0*/  IADD3 R26, P1, PT, R0, R14, RZ ;  /* 0x0000000e001a7210 */ /* 0x001fca0007f3e0ff */
[----:B------:R-:W-:Y:S01]  /*1c48d0*/  IMAD.X R27, R2, 0x1, R13, P1 ;  /* 0x00000001021b7824 */ /* 0x000fe200008e060d */
[----:B--2---:R-:W-:-:S05]  /*1c48e0*/  F2FP.SATFINITE.E4M3.F32.PACK_AB_MERGE_C R4, R58, R57, RZ ;  /* 0x000000393a04723e */ /* 0x004fca00048070ff */
[----:B------:R-:W-:Y:S04]  /*1c48f0*/  STL [R1+0x634], R4 ;  /* 0x0006340401007387 */ /* 0x000fe80000100800 */
[----:B------:R-:W2:Y:S04]  /*1c4900*/  LDL.LU R57, [R1+0x2198] ;  /* 0x0021980001397983 */ /* 0x000ea80000300800 */
[----:B------:R-:W2:Y:S04]  /*1c4910*/  LDL.LU R58, [R1+0x219c] ;  /* 0x00219c00013a7983 */ /* 0x000ea80000300800 */
[----:B------:R-:W2:Y:S04]  /*1c4920*/  LDL.LU R49, [R1+0x2180] ;  /* 0x0021800001317983 */ /* 0x000ea80000300800 */
[----:B------:R-:W-:Y:S04]  /*1c4930*/  STL.64 [R1+0x21c0], R26 ;  /* 0x0021c01a01007387 */ /* 0x000fe80000100a00 */
[----:B------:R-:W2:Y:S01]  /*1c4940*/  LDL.LU R50, [R1+0x2184] ;  /* 0x0021840001327983 */ /* 0x000ea20000300800 */
[----:B---3--:R-:W-:-:S03]  /*1c4950*/  F2FP.SATFINITE.E4M3.F32.PACK_AB_MERGE_C R2, R6, R61, RZ ;  /* 0x0000003d0602723e */ /* 0x008fc600048070ff */
[----:B------:R-:W3:Y:S04]  /*1c4960*/  LDL.LU R61, [R1+0x2188] ;  /* 0x00218800013d7983 */ /* 0x000ee80000300800 */
[----:B------:R-:W3:Y:S04]  /*1c4970*/  LDL.LU R6, [R1+0x218c] ;  /* 0x00218c0001067983 */ /* 0x000ee80000300800 */
[----:B------:R0:W-:Y:S01]  /*1c4980*/  STL [R1+0x560], R2 ;  /* 0x0005600201007387 */ /* 0x0001e20000100800 */
[----:B----4-:R-:W-:-:S05]  /*1c4990*/  F2FP.SATFINITE.E4M3.F32.PACK_AB_MERGE_C R3, R3, R59, RZ ;  /* 0x0000003b0303723e */ /* 0x010fca00048070ff */
[----:B------:R1:W-:Y:S01]  /*1c49a0*/  STL [R1+0x56c], R3 ;  /* 0x00056c0301007387 */ /* 0x0003e20000100800 */
[----:B0-----:R-:W-:-:S03]  /*1c49b0*/  F2FP.SATFINITE.E4M3.F32.PACK_AB_MERGE_C R2, R8, R5, RZ ;  /* 0x000000050802723e */ /* 0x001fc600048070ff */
[----:B------:R-:W4:Y:S04]  /*1c49c0*/  LDL.LU R37, [R1+0x2170] ;  /* 0x0021700001257983 */ /* 0x000f280000300800 */
[----:B------:R-:W4:Y:S04]  /*1c49d0*/  LDL.LU R38, [R1+0x2174] ;  /* 0x0021740001267983 */ /* 0x000f280000300800 */
[----:B------:R-:W-:Y:S04]  /*1c49e0*/  STL [R1+0x550], R2 ;  /* 0x0005500201007387 */ /* 0x000fe80000100800 */
[----:B-1----:R-:W4:Y:S04]  /*1c49f0*/  LDL.LU R3, [R1+0x2178] ;  /* 0x0021780001037983 */ /* 0x002f280000300800 */
[----:B------:R-:W4:Y:S01]  /*1c4a00*/  LDL.LU R8, [R1+0x217c] ;  /* 0x00217c0001087983 */ /* 0x000f220000300800 */
[----:B------:R-:W-:Y:S01]  /*1c4a10*/  VIADD R0, R0, UR6 ;  /* 0x0000000600007c36 */ /* 0x000fe20008000000 */
[----:B------:R-:W0:Y:S02]  /*1c4a20*/  LDCU UR6, c[0x0][0x3b8] ;  /* 0x00007700ff0677ac */ /* 0x000e240008000800 */
[----:B------:R-:W4:Y:S02]  /*1c4a30*/  LDL.LU R43, [R1+0x2160] ;  /* 0x00216000012b7983 */ /* 0x000f240000300800 */
[----:B------:R-:W-:-:S02]  /*1c4a40*/  SHF.R.S32.HI R4, RZ, 0x1f, R0 ;  /* 0x0000001fff047819 */ /* 0x000fc40000011400 */
[----:B------:R-:W-:Y:S01]  /*1c4a50*/  IADD3 R26, P1, PT, R0, R20, RZ ;  /* 0x00000014001a7210 */ /* 0x000fe20007f3e0ff */
[----:B------:R-:W4:Y:S04]  /*1c4a60*/  LDL.LU R44, [R1+0x2164] ;  /* 0x00216400012c7983 */ /* 0x000f280000300800 */
[----:B------:R-:W-:Y:S01]  /*1c4a70*/  IMAD.X R27, R4, 0x1, R19, P1 ;  /* 0x00000001041b7824 */ /* 0x000fe200008e0613 */
[----:B------:R-:W4:Y:S04]  /*1c4a80*/  LDL.LU R45, [R1+0x2168] ;  /* 0x00216800012d7983 */ /* 0x000f280000300800 */
[----:B------:R1:W-:Y:S04]  /*1c4a90*/  STL.64 [R1+0x21b0], R26 ;  /* 0x0021b01a01007387 */ /* 0x0003e80000100a00 */
[----:B------:R-:W4:Y:S04]  /*1c4aa0*/  LDL.LU R46, [R1+0x216c] ;  /* 0x00216c00012e7983 */ /* 0x000f280000300800 */
[----:B------:R-:W4:Y:S04]  /*1c4ab0*/  LDL.LU R59, [R1+0x2150] ;  /* 0x00215000013b7983 */ /* 0x000f280000300800 */
[----:B------:R-:W4:Y:S01]  /*1c4ac0*/  LDL.LU R5, [R1+0x2154] ;  /* 0x0021540001057983 */ /* 0x000f220000300800 */
[----:B-1----:R-:W-:-:S02]  /*1c4ad0*/  IADD3 R26, P1, PT, R0, R10, RZ ;  /* 0x0000000a001a7210 */ /* 0x002fc40007f3e0ff */
[----:B------:R-:W-:Y:S02]  /*1c4ae0*/  F2FP.SATFINITE.E4M3.F32.PACK_AB_MERGE_C R7, R48, R47, RZ ;  /* 0x0000002f3007723e */ /* 0x000fe400048070ff */
[----:B------:R-:W4:Y:S04]  /*1c4af0*/  LDL.LU R47, [R1+0x2158] ;  /* 0x00215800012f7983 */ /* 0x000f280000300800 */
[----:B------:R-:W-:Y:S04]  /*1c4b00*/  STL [R1+0x554], R7 ;  /* 0x0005540701007387 */ /* 0x000fe80000100800 */
[----:B------:R-:W4:Y:S01]  /*1c4b10*/  LDL.LU R48, [R1+0x215c] ;  /* 0x00215c0001307983 */ /* 0x000f220000300800 */
[----:B------:R-:W-:-:S05]  /*1c4b20*/  F2FP.SATFINITE.E4M3.F32.PACK_AB_MERGE_C R2, R55, R51, RZ ;  /* 0x000000333702723e */ /* 0x000fca00048070ff */
[----:B------:R2:W-:Y:S04]  /*1c4b30*/  STL [R1+0x52c], R2 ;  /* 0x00052c0201007387 */ /* 0x0005e80000100800 */
[----:B------:R-:W4:Y:S04]  /*1c4b40*/  LDL.LU R51, [R1+0x2140] ;  /* 0x0021400001337983 */ /* 0x000f280000300800 */
[----:B------:R-:W4:Y:S01]  /*1c4b50*/  LDL.LU R55, [R1+0x2144] ;  /* 0x0021440001377983 */ /* 0x000f220000300800 */
[----:B------:R-:W-:Y:S01]  /*1c4b60*/  IMAD.X R27, R4, 0x1, R9, P1 ;  /* 0x00000001041b7824 */ /* 0x000fe200008e0609 */
[----:B--2---:R-:W-:-:S02]  /*1c4b70*/  F2FP.SATFINITE.E4M3.F32.PACK_AB_MERGE_C R2, R58, R57, RZ ;  /* 0x000000393a02723e */ /* 0x004fc400048070ff */
[----:B------:R-:W2:Y:S04]  /*1c4b80*/  LDL.LU R57, [R1+0x2148] ;  /* 0x0021480001397983 */ /* 0x000ea80000300800 */
[----:B------:R-:W2:Y:S04]  /*1c4b90*/  LDL.LU R58, [R1+0x214c] ;  /* 0x00214c00013a7983 */ /* 0x000ea80000300800 */
[----:B------:R1:W-:Y:S04]  /*1c4ba0*/  STL.64 [R1+0x21a0], R26 ;  /* 0x0021a01a01007387 */ /* 0x0003e80000100a00 */
[----:B------:R0:W-:Y:S01]  /*1c4bb0*/  STL [R1+0x53c], R2 ;  /* 0x00053c0201007387 */ /* 0x0001e20000100800 */
[----:B-1----:R-:W-:-:S02]  /*1c4bc0*/  IADD3 R26, P1, PT, R0, R18, RZ ;  /* 0x00000012001a7210 */ /* 0x002fc40007f3e0ff */
[----:B0-----:R-:W-:-:S03]  /*1c4bd0*/  F2FP.SATFINITE.E4M3.F32.PACK_AB_MERGE_C R2, R50, R49, RZ ;  /* 0x000000313202723e */ /* 0x001fc600048070ff */
[----:B------:R-:W-:Y:S02]  /*1c4be0*/  IMAD.X R27, R4, 0x1, R17, P1 ;  /* 0x00000001041b7824 */ /* 0x000fe400008e0611 */
[----:B------:R3:W-:Y:S04]  /*1c4bf0*/  STL [R1+0x50c], R2 ;  /* 0x00050c0201007387 */ /* 0x0007e80000100800 */
[----:B------:R-:W2:Y:S04]  /*1c4c00*/  LDL.LU R49, [R1+0x2130] ;  /* 0x0021300001317983 */ /* 0x000ea80000300800 */
[----:B------:R-:W2:Y:S01]  /*1c4c10*/  LDL.LU R50, [R1+0x2134] ;  /* 0x0021340001327983 */ /* 0x000ea20000300800 */
[----:B---3--:R-:W-:-:S03]  /*1c4c20*/  F2FP.SATFINITE.E4M3.F32.PACK_AB_MERGE_C R2, R6, R61, RZ ;  /* 0x0000003d0602723e */ /* 0x008fc600048070ff */
[----:B------:R-:W-:Y:S04]  /*1c4c30*/  STL.64 [R1+0x2190], R26 ;  /* 0x0021901a01007387 */ /* 0x000fe80000100a00 */
[----:B------:R-:W3:Y:S04]  /*1c4c40*/  LDL.LU R61, [R1+0x2138] ;  /* 0x00213800013d7983 */ /* 0x000ee80000300800 */
[----:B------:R-:W3:Y:S04]  /*1c4c50*/  LDL.LU R6, [R1+0x213c] ;  /* 0x00213c0001067983 */ /* 0x000ee80000300800 */
[----:B------:R4:W-:Y:S02]  /*1c4c60*/  STL [R1+0x8758], R2 ;  /* 0x0087580201007387 */ /* 0x0009e40000100800 */
[----:B----4-:R-:W-:-:S05]  /*1c4c70*/  F2FP.SATFINITE.E4M3.F32.PACK_AB_MERGE_C R2, R38, R37, RZ ;  /* 0x000000252602723e */ /* 0x010fca00048070ff */
[----:B------:R0:W-:Y:S02]  /*1c4c80*/  STL [R1+0x500], R2 ;  /* 0x0005000201007387 */ /* 0x0001e40000100800 */
[----:B0-----:R-:W-:Y:S02]  /*1c4c90*/  F2FP.SATFINITE.E4M3.F32.PACK_AB_MERGE_C R2, R8, R3, RZ ;  /* 0x000000030802723e */ /* 0x001fe400048070ff */
[----:B------:R-:W4:Y:S04]  /*1c4ca0*/  LDL.LU R3, [R1+0x2120] ;  /* 0x0021200001037983 */ /* 0x000f280000300800 */
[----:B------:R-:W4:Y:S01]  /*1c4cb0*/  LDL.LU R8, [R1+0x2124] ;  /* 0x0021240001087983 */ /* 0x000f220000300800 */
[----:B------:R-:W-:-:S05]  /*1c4cc0*/  IADD3 R26, P1, PT, R0, R12, RZ ;  /* 0x0000000c001a7210 */ /* 0x000fca0007f3e0ff */
[----:B------:R-:W-:-:S05]  /*1c4cd0*/  IMAD.X R27, R4, 0x1, R11, P1 ;  /* 0x00000001041b7824 */ /* 0x000fca00008e060b */
[----:B------:R0:W-:Y:S04]  /*1c4ce0*/  STL.64 [R1+0x2180], R26 ;  /* 0x0021801a01007387 */ /* 0x0001e80000100a00 */
[----:B------:R1:W-:Y:S01]  /*1c4cf0*/  STL [R1+0x4fc], R2 ;  /* 0x0004fc0201007387 */ /* 0x0003e20000100800 */
[----:B------:R-:W-:Y:S02]  /*1c4d00*/  F2FP.SATFINITE.E4M3.F32.PACK_AB_MERGE_C R7, R46, R45, RZ ;  /* 0x0000002d2e07723e */ /* 0x000fe400048070ff */
[----:B0-----:R-:W-:Y:S02]  /*1c4d10*/  IADD3 R26, P1, PT, R0, R22, RZ ;  /* 0x00000016001a7210 */ /* 0x001fe40007f3e0ff */
[----:B-1----:R-:W-:-:S03]  /*1c4d20*/  F2FP.SATFINITE.E4M3.F32.PACK_AB_MERGE_C R2, R44, R43, RZ ;  /* 0x0000002b2c02723e */ /* 0x002fc600048070ff */
[----:B------:R-:W-:Y:S02]  /*1c4d30*/  IMAD.X R27, R4, 0x1, R21, P1 ;  /* 0x00000001041b7824 */ /* 0x000fe400008e0615 */
[----:B------:R0:W-:Y:S02]  /*1c4d40*/  STL [R1+0x4e8], R2 ;  /* 0x0004e80201007387 */ /* 0x0001e40000100800 */
[----:B0-----:R-:W-:Y:S02]  /*1c4d50*/  F2FP.SATFINITE.E4M3.F32.PACK_AB_MERGE_C R2, R5, R59, RZ ;  /* 0x0000003b0502723e */ /* 0x001fe400048070ff */
[----:B------:R-:W4:Y:S04]  /*1c4d60*/  LDL.LU R59, [R1+0x2128] ;  /* 0x00212800013b7983 */ /* 0x000f280000300800 */
[----:B------:R0:W-:Y:S04]  /*1c4d70*/  STL.64 [R1+0x2170], R26 ;  /* 0x0021701a01007387 */ /* 0x0001e80000100a00 */
[----:B------:R1:W-:Y:S04]  /*1c4d80*/  STL [R1+0x4e4], R7 ;  /* 0x0004e40701007387 */ /* 0x0003e80000100800 */
[----:B------:R-:W4:Y:S01]  /*1c4d90*/  LDL.LU R5, [R1+0x212c] ;  /* 0x00212c0001057983 */ /* 0x000f220000300800 */
[----:B0-----:R-:W-:-:S03]  /*1c4da0*/  IADD3 R26, P1, PT, R0, R24, RZ ;  /* 0x00000018001a7210 */ /* 0x001fc60007f3e0ff */
[----:B------:R0:W-:Y:S02]  /*1c4db0*/  STL [R1+0x4d8], R2 ;  /* 0x0004d80201007387 */ /* 0x0001e40000100800 */
[----:B------:R-:W-:Y:S01]  /*1c4dc0*/  IMAD.X R27, R4, 0x1, R23, P1 ;  /* 0x00000001041b7824 */ /* 0x000fe200008e0617 */
[----:B-1----:R-:W-:Y:S02]  /*1c4dd0*/  F2FP.SATFINITE.E4M3.F32.PACK_AB_MERGE_C R7, R48, R47, RZ ;  /* 0x0000002f3007723e */ /* 0x002fe400048070ff */
[----:B0-----:R-:W-:Y:S02]  /*1c4de0*/  F2FP.SATFINITE.E4M3.F32.PACK_AB_MERGE_C R2, R55, R51, RZ ;  /* 0x000000333702723e */ /* 0x001fe400048070ff */
[----:B------:R-:W4:Y:S04]  /*1c4df0*/  LDL.LU R51, [R1+0x2110] ;  /* 0x0021100001337983 */ /* 0x000f280000300800 */
[----:B------:R0:W-:Y:S04]  /*1c4e00*/  STL.64 [R1+0x2160], R26 ;  /* 0x0021601a01007387 */ /* 0x0001e80000100a00 */
[----:B------:R-:W-:Y:S04]  /*1c4e10*/  STL [R1+0x4d4], R7 ;  /* 0x0004d40701007387 */ /* 0x000fe80000100800 */
[----:B------:R-:W4:Y:S01]  /*1c4e20*/  LDL.LU R55, [R1+0x2114] ;  /* 0x0021140001377983 */ /* 0x000f220000300800 */
[----:B0-----:R-:W-:-:S03]  /*1c4e30*/  IADD3 R26, P1, PT, R0, R16, RZ ;  /* 0x00000010001a7210 */ /* 0x001fc60007f3e0ff */
[----:B------:R-:W-:Y:S02]  /*1c4e40*/  STL [R1+0x4c0], R2 ;  /* 0x0004c00201007387 */ /* 0x000fe40000100800 */
[----:B------:R-:W-:-:S05]  /*1c4e50*/  IMAD.X R27, R4, 0x1, R15, P1 ;  /* 0x00000001041b7824 */ /* 0x000fca00008e060f */
[----:B------:R0:W-:Y:S02]  /*1c4e60*/  STL.64 [R1+0x2150], R26 ;  /* 0x0021501a01007387 */ /* 0x0001e40000100a00 */
[----:B0-----:R-:W-:-:S05]  /*1c4e70*/  IADD3 R26, P1, PT, R0, R14, RZ ;  /* 0x0000000e001a7210 */ /* 0x001fca0007f3e0ff */
[----:B------:R-:W-:Y:S01]  /*1c4e80*/  IMAD.X R27, R4, 0x1, R13, P1 ;  /* 0x00000001041b7824 */ /* 0x000fe200008e060d */
[----:B--2---:R-:W-:-:S05]  /*1c4e90*/  F2FP.SATFINITE.E4M3.F32.PACK_AB_MERGE_C R2, R58, R57, RZ ;  /* 0x000000393a02723e */ /* 0x004fca00048070ff */
[----:B------:R3:W-:Y:S04]  /*1c4ea0*/  STL [R1+0x4bc], R2 ;  /* 0x0004bc0201007387 */ /* 0x0007e80000100800 */
[----:B------:R-:W2:Y:S04]  /*1c4eb0*/  LDL.LU R34, [R1+0x2118] ;  /* 0x0021180001227983 */ /* 0x000ea80000300800 */
[----:B------:R-:W2:Y:S04]  /*1c4ec0*/  LDL.LU R36, [R1+0x211c] ;  /* 0x00211c0001247983 */ /* 0x000ea80000300800 */
[----:B------:R-:W2:Y:S04]  /*1c4ed0*/  LDL.LU R57, [R1+0x2100] ;  /* 0x0021000001397983 */ /* 0x000ea80000300800 */
[----:B------:R-:W-:Y:S04]  /*1c4ee0*/  STL.64 [R1+0x2140], R26 ;  /* 0x0021401a01007387 */ /* 0x000fe80000100a00 */
[----:B------:R-:W2:Y:S01]  /*1c4ef0*/  LDL.LU R58, [R1+0x2104] ;  /* 0x00210400013a7983 */ /* 0x000ea20000300800 */
[----:B------:R-:W-:-:S05]  /*1c4f00*/  F2FP.SATFINITE.E4M3.F32.PACK_AB_MERGE_C R4, R50, R49, RZ ;  /* 0x000000313204723e */ /* 0x000fca00048070ff */
[----:B------:R-:W-:Y:S04]  /*1c4f10*/  STL [R1+0x4ac], R4 ;  /* 0x0004ac0401007387 */ /* 0x000fe80000100800 */
[----:B------:R-:W2:Y:S01]  /*1c4f20*/  LDL.LU R37, [R1+0x2108] ;  /* 0x0021080001257983 */ /* 0x000ea20000300800 */
[----:B---3--:R-:W-:-:S05]  /*1c4f30*/  F2FP.SATFINITE.E4M3.F32.PACK_AB_MERGE_C R2, R6, R61, RZ ;  /* 0x0000003d0602723e */ /* 0x008fca00048070ff */
[----:B------:R4:W-:Y:S04]  /*1c4f40*/  STL [R1+0x4b0], R2 ;  /* 0x0004b00201007387 */ /* 0x0009e80000100800 */
[----:B------:R-:W3:Y:S04]  /*1c4f50*/  LDL.LU R38, [R1+0x210c] ;  /* 0x00210c0001267983 */ /* 0x000ee80000300800 */
[----:B------:R-:W3:Y:S04]  /*1c4f60*/  LDL.LU R61, [R1+0x1650] ;  /* 0x00165000013d7983 */ /* 0x000ee80000300800 */
[----:B------:R-:W3:Y:S01]  /*1c4f70*/  LDL.LU R6, [R1+0x1654] ;  /* 0x0016540001067983 */ /* 0x000ee20000300800 */
[----:B----4-:R-:W-:-:S03]  /*1c4f80*/  F2FP.SATFINITE.E4M3.F32.PACK_AB_MERGE_C R2, R8, R3, RZ ;  /* 0x000000030802723e */ /* 0x010fc600048070ff */
[----:B------:R-:W4:Y:S04]  /*1c4f90*/  LDL.LU R3, [R1+0x1658] ;  /* 0x0016580001037983 */ /* 0x000f280000300800 */
[----:B------:R-:W4:Y:S01]  /*1c4fa0*/  LDL.LU R8, [R1+0x165c] ;  /* 0x00165c0001087983 */ /* 0x000f220000300800 */
[----:B------:R-:W-:Y:S01]  /*1c4fb0*/  VIADD R0, R0, UR6 ;  /* 0x0000000600007c36 */ /* 0x000fe20008000000 */
[----:B------:R-:W0:Y:S02]  /*1c4fc0*/  LDCU UR6, c[0x0][0x3b8] ;  /* 0x00007700ff0677ac */ /* 0x000e240008000800 */
[----:B------:R1:W-:Y:S02]  /*1c4fd0*/  STL [R1+0x49c], R2 ;  /* 0x00049c0201007387 */ /* 0x0003e40000100800 */
[----:B------:R-:W-:-:S02]  /*1c4fe0*/  IADD3 R26, P1, PT, R0, R20, RZ ;  /* 0x00000014001a7210 */ /* 0x000fc40007f3e0ff */
[----:B------:R-:W4:Y:S04]  /*1c4ff0*/  LDL.LU R43, [R1+0x20f0] ;  /* 0x0020f000012b7983 */ /* 0x000f280000300800 */
[----:B------:R-:W4:Y:S01]  /*1c5000*/  LDL.LU R44, [R1+0x20f4] ;  /* 0x0020f400012c7983 */ /* 0x000f220000300800 */
[----:B-1----:R-:W-:-:S05]  /*1c5010*/  SHF.R.S32.HI R2, RZ, 0x1f, R0 ;  /* 0x0000001fff027819 */ /* 0x002fca0000011400 */
[----:B------:R-:W-:-:S05]  /*1c5020*/  IMAD.X R27, R2, 0x1, R19, P1 ;  /* 0x00000001021b7824 */ /* 0x000fca00008e0613 */
[----:B------:R1:W-:Y:S04]  /*1c5030*/  STL.64 [R1+0x2130], R26 ;  /* 0x0021301a01007387 */ /* 0x0003e80000100a00 */
[----:B------:R-:W4:Y:S04]  /*1c5040*/  LDL.LU R45, [R1+0x20f8] ;  /* 0x0020f800012d7983 */ /* 0x000f280000300800 */
[----:B------:R-:W4:Y:S01]  /*1c5050*/  LDL.LU R46, [R1+0x20fc] ;  /* 0x0020fc00012e7983 */ /* 0x000f220000300800 */
[----:B------:R-:W-:-:S05]  /*1c5060*/  F2FP.SATFINITE.E4M3.F32.PACK_AB_MERGE_C R4, R5, R59, RZ ;  /* 0x0000003b0504723e */ /* 0x000fca00048070ff */
[----:B------:R0:W-:Y:S04]  /*1c5070*/  STL [R1+0x4a0], R4 ;  /* 0x0004a00401007387 */ /* 0x0001e80000100800 */
[----:B------:R-:W4:Y:S04]  /*1c5080*/  LDL.LU R59, [R1+0x20e0] ;  /* 0x0020e000013b7983 */ /* 0x000f280000300800 */
[----:B------:R-:W4:Y:S01]  /*1c5090*/  LDL.LU R5, [R1+0x20e4] ;  /* 0x0020e40001057983 */ /* 0x000f220000300800 */
[----:B-1----:R-:W-:-:S03]  /*1c50a0*/  IADD3 R26, P1, PT, R0, R10, RZ ;  /* 0x0000000a001a7210 */ /* 0x002fc60007f3e0ff */
[----:B------:R-:W4:Y:S04]  /*1c50b0*/  LDL.LU R47, [R1+0x20e8] ;  /* 0x0020e800012f7983 */ /* 0x000f280000300800 */
[----:B------:R-:W4:Y:S01]  /*1c50c0*/  LDL.LU R48, [R1+0x20ec] ;  /* 0x0020ec0001307983 */ /* 0x000f220000300800 */
[----:B0-----:R-:W-:-:S05]  /*1c50d0*/  F2FP.SATFINITE.E4M3.F32.PACK_AB_MERGE_C R4, R55, R51, RZ ;  /* 0x000000333704723e */ /* 0x001fca00048070ff */
[----:B------:R-:W-:Y:S04]  /*1c50e0*/  STL [R1+0x48c], R4 ;  /* 0x00048c0401007387 */ /* 0x000fe80000100800 */
[----:B------:R-:W4:Y:S01]  /*1c50f0*/  LDL.LU R49, [R1+0x20d0] ;  /* 0x0020d00001317983 */ /* 0x000f220000300800 */
[----:B------:R-:W-:-:S03]  /*1c5100*/  IMAD.X R27, R2, 0x1, R9, P1 ;  /* 0x00000001021b7824 */ /* 0x000fc600008e0609 */
[----:B------:R-:W4:Y:S04]  /*1c5110*/  LDL.LU R50, [R1+0x20d4] ;  /* 0x0020d40001327983 */ /* 0x000f280000300800 */
[----:B------:R-:W4:Y:S04]  /*1c5120*/  LDL.LU R51, [R1+0x20d8] ;  /* 0x0020d80001337983 */ /* 0x000f280000300800 */
[----:B------:R-:W4:Y:S04]  /*1c5130*/  LDL.LU R55, [R1+0x20dc] ;  /* 0x0020dc0001377983 */ /* 0x000f280000300800 */
[----:B------:R0:W-:Y:S02]  /*1c5140*/  STL.64 [R1+0x2120], R26 ;  /* 0x0021201a01007387 */ /* 0x0001e40000100a00 */
[----:B0-----:R-:W-:-:S05]  /*1c5150*/  IADD3 R26, P1, PT, R0, R18, RZ ;  /* 0x00000012001a7210 */ /* 0x001fca0007f3e0ff */
[----:B------:R-:W-:Y:S01]  /*1c5160*/  IMAD.X R27, R2, 0x1, R17, P1 ;  /* 0x00000001021b7824 */ /* 0x000fe200008e0611 */
[----:B--2---:R-:W-:-:S05]  /*1c5170*/  F2FP.SATFINITE.E4M3.F32.PACK_AB_MERGE_C R7, R36, R34, RZ ;  /* 0x000000222407723e */ /* 0x004fca00048070ff */
[----:B------:R-:W-:Y:S01]  /*1c5180*/  STL [R1+0x490], R7 ;  /* 0x0004900701007387 */ /* 0x000fe20000100800 */
[----:B------:R-:W-:-:S05]  /*1c5190*/  F2FP.SATFINITE.E4M3.F32.PACK_AB_MERGE_C R4, R58, R57, RZ ;  /* 0x000000393a04723e */ /* 0x000fca00048070ff */
[----:B------:R0:W-:Y:S04]  /*1c51a0*/  STL [R1+0x188], R4 ;  /* 0x0001880401007387 */ /* 0x0001e80000100800 */
[----:B------:R-:W2:Y:S04]  /*1c51b0*/  LDL.LU R57, [R1+0x20c0] ;  /* 0x0020c00001397983 */ /* 0x000ea80000300800 */
[----:B------:R-:W2:Y:S04]  /*1c51c0*/  LDL.LU R58, [R1+0x20c4] ;  /* 0x0020c400013a7983 */ /* 0x000ea80000300800 */
[----:B------:R-:W-:Y:S01]  /*1c51d0*/  STL.64 [R1+0x2110], R26 ;  /* 0x0021101a01007387 */ /* 0x000fe20000100a00 */
[----:B---3--:R-:W-:-:S05]  /*1c51e0*/  F2FP.SATFINITE.E4M3.F32.PACK_AB_MERGE_C R35, R38, R37, RZ ;  /* 0x000000252623723e */ /* 0x008fca00048070ff */
[----:B------:R-:W-:Y:S01]  /*1c51f0*/  STL [R1+0x8854], R35 ;  /* 0x0088542301007387 */ /* 0x000fe20000100800 */
[----:B0-----:R-:W-:-:S03]  /*1c5200*/  F2FP.SATFINITE.E4M3.F32.PACK_AB_MERGE_C R4, R6, R61, RZ ;  /* 0x0000003d0604723e */ /* 0x001fc600048070ff */
[----:B------:R-:W3:Y:S04]  /*1c5210*/  LDL.LU R61, [R1+0x20c8] ;  /* 0x0020c800013d7983 */ /* 0x000ee80000300800 */
[----:B------:R-:W3:Y:S04]  /*1c5220*/  LDL.LU R6, [R1+0x20cc] ;  /* 0x0020cc0001067983 */ /* 0x000ee80000300800 */
[----:B------:R4:W-:Y:S02]  /*1c5230*/  STL [R1+0x180], R4 ;  /* 0x0001800401007387 */ /* 0x0009e40000100800 */
[----:B----4-:R-:W-:-:S02]  /*1c5240*/  F2FP.SATFINITE.E4M3.F32.PACK_AB_MERGE_C R4, R8, R3, RZ ;  /* 0x000000030804723e */ /* 0x010fc400048070ff */
[----:B------:R-:W4:Y:S04]  /*1c5250*/  LDL.LU R3, [R1+0x20b0] ;  /* 0x0020b00001037983 */ /* 0x000f280000300800 */
[----:B------:R-:W4:Y:S01]  /*1c5260*/  LDL.LU R8, [R1+0x20b4] ;  /* 0x0020b40001087983 */ /* 0x000f220000300800 */
[----:B------:R-:W-:-:S05]  /*1c5270*/  IADD3 R26, P1, PT, R0, R12, RZ ;  /* 0x0000000c001a7210 */ /* 0x000fca0007f3e0ff */
[----:B------:R-:W-:Y:S01]  /*1c5280*/  IMAD.X R27, R2, 0x1, R11, P1 ;  /* 0x00000001021b7824 */ /* 0x000fe200008e060b */
[----:B------:R-:W-:-:S04]  /*1c5290*/  F2FP.SATFINITE.E4M3.F32.PACK_AB_MERGE_C R41, R44, R43, RZ ;  /* 0x0000002b2c29723e */ /* 0x000fc800048070ff */
[----:B------:R0:W-:Y:S04]  /*1c52a0*/  STL.64 [R1+0x2108], R26 ;  /* 0x0021081a01007387 */ /* 0x0001e80000100a00 */
[----:B------:R1:W-:Y:S01]  /*1c52b0*/  STL [R1+0x184], R4 ;  /* 0x0001840401007387 */ /* 0x0003e20000100800 */
[----:B0-----:R-:W-:-:S03]  /*1c52c0*/  IADD3 R26, P1, PT, R0, R22, RZ ;  /* 0x00000016001a7210 */ /* 0x001fc60007f3e0ff */
[----:B------:R-:W-:Y:S01]  /*1c52d0*/  STL [R1+0x8664], R41 ;  /* 0x0086642901007387 */ /* 0x000fe20000100800 */
[----:B------:R-:W-:Y:S01]  /*1c52e0*/  F2FP.SATFINITE.E4M3.F32.PACK_AB_MERGE_C R7, R46, R45, RZ ;  /* 0x0000002d2e07723e */ /* 0x000fe200048070ff */
[----:B------:R-:W-:Y:S01]  /*1c52f0*/  IMAD.X R27, R2, 0x1, R21, P1 ;  /* 0x00000001021b7824 */ /* 0x000fe200008e0615 */
[----:B-1----:R-:W-:Y:S02]  /*1c5300*/  F2FP.SATFINITE.E4M3.F32.PACK_AB_MERGE_C R4, R5, R59, RZ ;  /* 0x0000003b0504723e */ /* 0x002fe400048070ff */
[----:B------:R-:W4:Y:S04]  /*1c5310*/  LDL.LU R59, [R1+0x20b8] ;  /* 0x0020b800013b7983 */ /* 0x000f280000300800 */
[----:B------:R0:W-:Y:S04]  /*1c5320*/  STL.64 [R1+0x2100], R26 ;  /* 0x0021001a01007387 */ /* 0x0001e80000100a00 */
[----:B------:R1:W-:Y:S04]  /*1c5330*/  STL [R1+0x549c], R7 ;  /* 0x00549c0701007387 */ /* 0x0003e80000100800 */
[----:B------:R-:W4:Y:S01]  /*1c5340*/  LDL.LU R5, [R1+0x20bc] ;  /* 0x0020bc0001057983 */ /* 0x000f220000300800 */
[----:B0-----:R-:W-:-:S03]  /*1c5350*/  IADD3 R26, P1, PT, R0, R24, RZ ;  /* 0x00000018001a7210 */ /* 0x001fc60007f3e0ff */
[----:B------:R0:W-:Y:S02]  /*1c5360*/  STL [R1+0x5434], R4 ;  /* 0x0054340401007387 */ /* 0x0001e40000100800 */
[----:B------:R-:W-:Y:S01]  /*1c5370*/  IMAD.X R27, R2, 0x1, R23, P1 ;  /* 0x00000001021b7824 */ /* 0x000fe200008e0617 */
[----:B-1----:R-:W-:-:S04]  /*1c5380*/  F2FP.SATFINITE.E4M3.F32.PACK_AB_MERGE_C R7, R48, R47, RZ ;  /* 0x0000002f3007723e */ /* 0x002fc800048070ff */
[----:B------:R1:W-:Y:S01]  /*1c5390*/  STL.64 [R1+0x20f0], R26 ;  /* 0x0020f01a01007387 */ /* 0x0003e20000100a00 */
[----:B0-----:R-:W-:-:S03]  /*1c53a0*/  F2FP.SATFINITE.E4M3.F32.PACK_AB_MERGE_C R4, R50, R49, RZ ;  /* 0x000000313204723e */ /* 0x001fc600048070ff */
[----:B------:R-:W-:Y:S01]  /*1c53b0*/  STL [R1+0x5448], R7 ;  /* 0x0054480701007387 */ /* 0x000fe20000100800 */
[----:B-1----:R-:W-:-:S03]  /*1c53c0*/  IADD3 R26, P1, PT, R0, R16, RZ ;  /* 0x00000010001a7210 */ /* 0x002fc60007f3e0ff */
[----:B------:R0:W-:Y:S02]  /*1c53d0*/  STL [R1+0x53f0], R4 ;  /* 0x0053f00401007387 */ /* 0x0001e40000100800 */
[----:B------:R-:W-:-:S05]  /*1c53e0*/  IMAD.X R27, R2, 0x1, R15, P1 ;  /* 0x00000001021b7824 */ /* 0x000fca00008e060f */
[----:B------:R1:W-:Y:S01]  /*1c53f0*/  STL.64 [R1+0x20e0], R26 ;  /* 0x0020e01a01007387 */ /* 0x0003e20000100a00 */
[----:B0-----:R-:W-:-:S05]  /*1c5400*/  F2FP.SATFINITE.E4M3.F32.PACK_AB_MERGE_C R4, R55, R51, RZ ;  /* 0x000000333704723e */ /* 0x001fca00048070ff */
[----:B------:R-:W-:Y:S04]  /*1c5410*/  STL [R1+0x53f8], R4 ;  /* 0x0053f80401007387 */ /* 0x000fe80000100800 */
[----:B------:R-:W4:Y:S01]  /*1c5420*/  LDL.LU R29, [R1+0x20a0] ;  /* 0x0020a000011d7983 */ /* 0x000f220000300800 */
[----:B-1----:R-:W-:-:S03]  /*1c5430*/  IADD3 R26, P1, PT, R0, R14, RZ ;  /* 0x0000000e001a7210 */ /* 0x002fc60007f3e0ff */
[----:B------:R-:W4:Y:S02]  /*1c5440*/  LDL.LU R33, [R1+0x20a4] ;  /* 0x0020a40001217983 */ /* 0x000f240000300800 */
[----:B------:R-:W-:-:S05]  /*1c5450*/  IMAD.X R27, R2, 0x1, R13, P1 ;  /* 0x00000001021b7824 */ /* 0x000fca00008e060d */
[----:B------:R-:W-:Y:S04]  /*1c5460*/  STL.64 [R1+0x20d0], R26 ;  /* 0x0020d01a01007387 */ /* 0x000fe80000100a00 */
[----:B------:R-:W4:Y:S04]  /*1c5470*/  LDL.LU R34, [R1+0x20a8] ;  /* 0x0020a80001227983 */ /* 0x000f280000300800 */
[----:B------:R-:W4:Y:S01]  /*1c5480*/  LDL.LU R36, [R1+0x20ac] ;  /* 0x0020ac0001247983 */ /* 0x000f220000300800 */
[----:B--2---:R-:W-:-:S05]  /*1c5490*/  F2FP.SATFINITE.E4M3.F32.PACK_AB_MERGE_C R2, R58, R57, RZ ;  /* 0x000000393a02723e */ /* 0x004fca00048070ff */
[----:B------:R3:W-:Y:S04]  /*1c54a0*/  STL [R1+0x53bc], R2 ;  /* 0x0053bc0201007387 */ /* 0x0007e80000100800 */
[----:B------:R-:W2:Y:S04]  /*1c54b0*/  LDL.LU R37, [R1+0x2090] ;  /* 0x0020900001257983 */ /* 0x000ea80000300800 */
[----:B------:R-:W2:Y:S04]  /*1c54c0*/  LDL.LU R38, [R1+0x2094] ;  /* 0x0020940001267983 */ /* 0x000ea80000300800 */
[----:B------:R-:W2:Y:S04]  /*1c54d0*/  LDL.LU R43, [R1+0x2098] ;  /* 0x00209800012b7983 */ /* 0x000ea80000300800 */
[----:B------:R-:W2:Y:S01]  /*1c54e0*/  LDL.LU R44, [R1+0x209c] ;  /* 0x00209c00012c7983 */ /* 0x000ea20000300800 */
[----:B---3--:R-:W-:-:S05]  /*1c54f0*/  F2FP.SATFINITE.E4M3.F32.PACK_AB_MERGE_C R2, R6, R61, RZ ;  /* 0x0000003d0602723e */ /* 0x008fca00048070ff */
[----:B------:R4:W-:Y:S04]  /*1c5500*/  STL [R1+0x53c4], R2 ;  /* 0x0053c40201007387 */ /* 0x0009e80000100800 */
[----:B------:R-:W3:Y:S04]  /*1c5510*/  LDL.LU R51, [R1+0x2080] ;  /* 0x0020800001337983 */ /* 0x000ee80000300800 */
        /* <DEDUP_REMOVED lines=14> */
[----:B------:R1:W-:Y:S02]  /*1c5600*/  STL.64 [R1+0x20c0], R26 ;  /* 0x0020c01a01007387 */ /* 0x0003e40000100a00 */
[----:B-1----:R-:W-:Y:S02]  /*1c5610*/  IADD3 R26, P1, PT, R0, R10, RZ ;  /* 0x0000000a001a7210 */ /* 0x002fe40007f3e0ff */
        /* <DEDUP_REMOVED lines=10> */
[----:B------:R-:W-:Y:S01]  /*1c56c0*/  IMAD.X R27, R2, 0x1, R9, P1 ;  /* 0x00000001021b7824 */ /* 0x000fe200008e0609 */
[----:B------:R-:W-:-:S02]  /*1c56d0*/  IADD3 R28, P1, PT, R0, R18, RZ ;  /* 0x00000012001c7210 */ /* 0x000fc40007f3e0ff */
[----:B------:R-:W-:-:S05]  /*1c56e0*/  F2FP.SATFINITE.E4M3.F32.PACK_AB_MERGE_C R30, R33, R29, RZ ;  /* 0x0000001d211e723e */ /* 0x000fca00048070ff */
[----:B------:R-:W-:Y:S04]  /*1c56f0*/  STL [R1+0x8690], R30 ;  /* 0x0086901e01007387 */ /* 0x000fe80000100800 */
[----:B------:R0:W-:Y:S01]  /*1c5700*/  STL.64 [R1+0x20b0], R26 ;  /* 0x0020b01a01007387 */ /* 0x0001e20000100a00 */
[----:B------:R-:W-:Y:S01]  /*1c5710*/  IMAD.X R29, R2, 0x1, R17, P1 ;  /* 0x00000001021d7824 */ /* 0x000fe200008e0611 */
[----:B-1----:R-:W-:Y:S02]  /*1c5720*/  F2FP.SATFINITE.E4M3.F32.PACK_AB_MERGE_C R4, R36, R34, RZ ;  /* 0x000000222404723e */ /* 0x002fe400048070ff */
[----:B0-----:R-:W-:Y:S02]  /*1c5730*/  IADD3 R26, P1, PT, R0, R12, RZ ;  /* 0x0000000c001a7210 */ /* 0x001fe40007f3e0ff */
[----:B--2---:R-:W-:-:S05]  /*1c5740*/  F2FP.SATFINITE.E4M3.F32.PACK_AB_MERGE_C R27, R38, R37, RZ ;  /* 0x00000025261b723e */ /* 0x004fca00048070ff */
[----:B------:R0:W-:Y:S01]  /*1c5750*/  STL [R1+0x86b0], R27 ;  /* 0x0086b01b01007387 */ /* 0x0001e20000100800 */
[----:B------:R-:W-:-:S03]  /*1c5760*/  F2FP.SATFINITE.E4M3.F32.PACK_AB_MERGE_C R7, R44, R43, RZ ;  /* 0x0000002b2c07723e */ /* 0x000fc600048070ff */
[----:B------:R3:W-:Y:S04]  /*1c5770*/  STL [R1+0x276c], R4 ;  /* 0x00276c0401007387 */ /* 0x0007e80000100800 */
[----:B------:R-:W-:Y:S01]  /*1c5780*/  STL.64 [R1+0x20a0], R28 ;  /* 0x0020a01c01007387 */ /* 0x000fe20000100a00 */
[----:B0-----:R-:W-:-:S03]  /*1c5790*/  IMAD.X R27, R2, 0x1, R11, P1 ;  /* 0x00000001021b7824 */ /* 0x001fc600008e060b */
[----:B------:R-:W-:Y:S01]  /*1c57a0*/  STL [R1+0x215c], R7 ;  /* 0x00215c0701007387 */ /* 0x000fe20000100800 */
[----:B---3--:R-:W-:-:S05]  /*1c57b0*/  F2FP.SATFINITE.E4M3.F32.PACK_AB_MERGE_C R4, R55, R51, RZ ;  /* 0x000000333704723e */ /* 0x008fca00048070ff */
[----:B------:R0:W-:Y:S04]  /*1c57c0*/  STL [R1+0x2138], R4 ;  /* 0x0021380401007387 */ /* 0x0001e80000100800 */
[----:B------:R-:W2:Y:S04]  /*1c57d0*/  LDL.LU R51, [R1+0x2040] ;  /* 0x0020400001337983 */ /* 0x000ea80000300800 */
[----:B------:R-:W2:Y:S01]  /*1c57e0*/  LDL.LU R55, [R1+0x2044] ;  /* 0x0020440001377983 */ /* 0x000ea20000300800 */
[----:B0-----:R-:W-:-:S03]  /*1c57f0*/  F2FP.SATFINITE.E4M3.F32.PACK_AB_MERGE_C R4, R6, R61, RZ ;  /* 0x0000003d0604723e */ /* 0x001fc600048070ff */
[----:B------:R-:W-:Y:S04]  /*1c5800*/  STL.64 [R1+0x2090], R26 ;  /* 0x0020901a01007387 */ /* 0x000fe80000100a00 */
[----:B------:R4:W-:Y:S04]  /*1c5810*/  STL [R1+0x213c], R4 ;  /* 0x00213c0401007387 */ /* 0x0009e80000100800 */
[----:B------:R-:W3:Y:S04]  /*1c5820*/  LDL.LU R61, [R1+0x2048] ;  /* 0x00204800013d7983 */ /* 0x000ee80000300800 */
[----:B------:R-:W3:Y:S01]  /*1c5830*/  LDL.LU R6, [R1+0x204c] ;  /* 0x00204c0001067983 */ /* 0x000ee20000300800 */
[----:B----4-:R-:W-:-:S03]  /*1c5840*/  F2FP.SATFINITE.E4M3.F32.PACK_AB_MERGE_C R4, R8, R3, RZ ;  /* 0x000000030804723e */ /* 0x010fc600048070ff */
[----:B------:R-:W4:Y:S04]  /*1c5850*/  LDL.LU R3, [R1+0x1e10] ;  /* 0x001e100001037983 */ /* 0x000f280000300800 */
[----:B------:R-:W4:Y:S01]  /*1c5860*/  LDL.LU R8, [R1+0x1e14] ;  /* 0x001e140001087983 */ /* 0x000f220000300800 */
[----:B------:R-:W-:-:S05]  /*1c5870*/  IADD3 R26, P1, PT, R0, R22, RZ ;  /* 0x00000016001a7210 */ /* 0x000fca0007f3e0ff */
[----:B------:R-:W-:Y:S01]  /*1c5880*/  IMAD.X R27, R2, 0x1, R21, P1 ;  /* 0x00000001021b7824 */ /* 0x000fe200008e0615 */
[----:B------:R-:W-:Y:S04]  /*1c5890*/  STL [R1+0x212c], R4 ;  /* 0x00212c0401007387 */ /* 0x000fe80000100800 */
[----:B------:R0:W-:Y:S01]  /*1c58a0*/  STL.64 [R1+0x2080], R26 ;  /* 0x0020801a01007387 */ /* 0x0001e20000100a00 */
[----:B------:R-:W-:Y:S02]  /*1c58b0*/  F2FP.SATFINITE.E4M3.F32.PACK_AB_MERGE_C R7, R46, R45, RZ ;  /* 0x0000002d2e07723e */ /* 0x000fe400048070ff */
[----:B0-----:R-:W-:-:S03]  /*1c58c0*/  IADD3 R26, P1, PT, R0, R24, RZ ;  /* 0x00000018001a7210 */ /* 0x001fc60007f3e0ff */
[----:B------:R0:W-:Y:S02]  /*1c58d0*/  STL [R1+0x54c4], R7 ;  /* 0x0054c40701007387 */ /* 0x0001e40000100800 */
[----:B------:R-:W-:Y:S01]  /*1c58e0*/  IMAD.X R27, R2, 0x1, R23, P1 ;  /* 0x00000001021b7824 */ /* 0x000fe200008e0617 */
[----:B------:R-:W-:-:S05]  /*1c58f0*/  F2FP.SATFINITE.E4M3.F32.PACK_AB_MERGE_C R4, R48, R47, RZ ;  /* 0x0000002f3004723e */ /* 0x000fca00048070ff */
[----:B------:R1:W-:Y:S01]  /*1c5900*/  STL [R1+0x2118], R4 ;  /* 0x0021180401007387 */ /* 0x0003e20000100800 */
[----:B0-----:R-:W-:-:S03]  /*1c5910*/  F2FP.SATFINITE.E4M3.F32.PACK_AB_MERGE_C R7, R50, R49, RZ ;  /* 0x000000313207723e */ /* 0x001fc600048070ff */
[----:B------:R0:W-:Y:S01]  /*1c5920*/  STL.64 [R1+0x2070], R26 ;  /* 0x0020701a01007387 */ /* 0x0001e20000100a00 */
[----:B-1----:R-:W-:-:S03]  /*1c5930*/  F2FP.SATFINITE.E4M3.F32.PACK_AB_MERGE_C R4, R58, R57, RZ ;  /* 0x000000393a04723e */ /* 0x002fc600048070ff */
[----:B------:R-:W-:Y:S01]  /*1c5940*/  STL [R1+0x211c], R7 ;  /* 0x00211c0701007387 */ /* 0x000fe20000100800 */
[----:B0-----:R-:W-:-:S03]  /*1c5950*/  IADD3 R26, P1, PT, R0, R16, RZ ;  /* 0x00000010001a7210 */ /* 0x001fc60007f3e0ff */
[----:B------:R0:W-:Y:S02]  /*1c5960*/  STL [R1+0x20cc], R4 ;  /* 0x0020cc0401007387 */ /* 0x0001e40000100800 */
[----:B------:R-:W-:Y:S02]  /*1c5970*/  IMAD.X R27, R2, 0x1, R15, P1 ;  /* 0x00000001021b7824 */ /* 0x000fe400008e060f */
        /* <DEDUP_REMOVED lines=14> */
[----:B------:R-:W4:Y:S04]  /*1c5a60*/  LDL.LU R43, [R1+0x1df8] ;  /* 0x001df800012b7983 */ /* 0x000f280000300800 */
[----:B------:R-:W4:Y:S04]  /*1c5a70*/  LDL.LU R44, [R1+0x1dfc] ;  /* 0x001dfc00012c7983 */ /* 0x000f280000300800 */
[----:B------:R-:W4:Y:S04]  /*1c5a80*/  LDL.LU R59, [R1+0x1de0] ;  /* 0x001de000013b7983 */ /* 0x000f280000300800 */
[----:B0-----:R-:W4:Y:S01]  /*1c5a90*/  LDL.LU R5, [R1+0x1de4] ;  /* 0x001de40001057983 */ /* 0x001f220000300800 */
[----:B--2---:R-:W-:-:S05]  /*1c5aa0*/  F2FP.SATFINITE.E4M3.F32.PACK_AB_MERGE_C R4, R55, R51, RZ ;  /* 0x000000333704723e */ /* 0x004fca00048070ff */
[----:B------:R-:W-:Y:S01]  /*1c5ab0*/  STL [R1+0x208c], R4 ;  /* 0x00208c0401007387 */ /* 0x000fe20000100800 */
[----:B---3--:R-:W-:-:S03]  /*1c5ac0*/  F2FP.SATFINITE.E4M3.F32.PACK_AB_MERGE_C R2, R6, R61, RZ ;  /* 0x0000003d0602723e */ /* 0x008fc600048070ff */
[----:B------:R-:W2:Y:S04]  /*1c5ad0*/  LDL.LU R61, [R1+0x1de8] ;  /* 0x001de800013d7983 */ /* 0x000ea80000300800 */
[----:B------:R4:W-:Y:S04]  /*1c5ae0*/  STL [R1+0x209c], R2 ;  /* 0x00209c0201007387 */ /* 0x0009e80000100800 */
[----:B------:R-:W2:Y:S01]  /*1c5af0*/  LDL.LU R6, [R1+0x1dec] ;  /* 0x001dec0001067983 */ /* 0x000ea20000300800 */
[----:B----4-:R-:W-:-:S03]  /*1c5b00*/  F2FP.SATFINITE.E4M3.F32.PACK_AB_MERGE_C R2, R8, R3, RZ ;  /* 0x000000030802723e */ /* 0x010fc600048070ff */
[----:B------:R-:W3:Y:S04]  /*1c5b10*/  LDL.LU R3, [R1+0x1dd0] ;  /* 0x001dd00001037983 */ /* 0x000ee80000300800 */
[----:B------:R-:W3:Y:S04]  /*1c5b20*/  LDL.LU R8, [R1+0x1dd4] ;  /* 0x001dd40001087983 */ /* 0x000ee80000300800 */
[----:B------:R0:W-:Y:S04]  /*1c5b30*/  STL [R1+0x2048], R2 ;  /* 0x0020480201007387 */ /* 0x0001e80000100800 */
[----:B------:R-:W4:Y:S01]  /*1c5b40*/  LDL.LU R45, [R1+0x1dd8] ;  /* 0x001dd800012d7983 */ /* 0x000f220000300800 */
[----:B------:R-:W-:Y:S01]  /*1c5b50*/  VIADD R0, R0, UR6 ;  /* 0x0000000600007c36 */ /* 0x000fe20008000000 */
[----:B------:R-:W1:Y:S02]  /*1c5b60*/  LDCU UR6, c[0x0][0x3b8] ;  /* 0x00007700ff0677ac */ /* 0x000e640008000800 */
[----:B------:R-:W4:Y:S04]  /*1c5b70*/  LDL.LU R46, [R1+0x1ddc] ;  /* 0x001ddc00012e7983 */ /* 0x000f280000300800 */
[----:B------:R-:W4:Y:S04]  /*1c5b80*/  LDL.LU R47, [R1+0x1dc0] ;  /* 0x001dc000012f7983 */ /* 0x000f280000300800 */
[----:B------:R-:W4:Y:S01]  /*1c5b90*/  LDL.LU R48, [R1+0x1dc4] ;  /* 0x001dc40001307983 */ /* 0x000f220000300800 */
[----:B0-----:R-:W-:-:S03]  /*1c5ba0*/  SHF.R.S32.HI R2, RZ, 0x1f, R0 ;  /* 0x0000001fff027819 */ /* 0x001fc60000011400 */
[----:B------:R-:W4:Y:S01]  /*1c5bb0*/  LDL.LU R49, [R1+0x1dc8] ;  /* 0x001dc80001317983 */ /* 0x000f220000300800 */
[----:B------:R-:W-:-:S03]  /*1c5bc0*/  IADD3 R26, P1, PT, R0, R20, RZ ;  /* 0x00000014001a7210 */ /* 0x000fc60007f3e0ff */
[----:B------:R-:W4:Y:S04]  /*1c5bd0*/  LDL.LU R50, [R1+0x1dcc] ;  /* 0x001dcc0001327983 */ /* 0x000f280000300800 */
[----:B------:R-:W4:Y:S04]  /*1c5be0*/  LDL.LU R51, [R1+0x1db0] ;  /* 0x001db00001337983 */ /* 0x000f280000300800 */
[----:B------:R-:W4:Y:S01]  /*1c5bf0*/  LDL.LU R55, [R1+0x1db4] ;  /* 0x001db40001377983 */ /* 0x000f220000300800 */
[----:B------:R-:W-:-:S05]  /*1c5c00*/  IMAD.X R27, R2, 0x1, R19, P1 ;  /* 0x00000001021b7824 */ /* 0x000fca00008e0613 */
[----:B------:R0:W-:Y:S02]  /*1c5c10*/  STL.64 [R1+0x2040], R26 ;  /* 0x0020401a01007387 */ /* 0x0001e40000100a00 */
[----:B0-----:R-:W-:-:S05]  /*1c5c20*/  IADD3 R26, P1, PT, R0, R10, RZ ;  /* 0x0000000a001a7210 */ /* 0x001fca0007f3e0ff */
[----:B------:R-:W-:Y:S01]  /*1c5c30*/  IMAD.X R27, R2, 0x1, R9, P1 ;  /* 0x00000001021b7824 */ /* 0x000fe200008e0609 */
[----:B------:R-:W-:-:S05]  /*1c5c40*/  F2FP.SATFINITE.E4M3.F32.PACK_AB_MERGE_C R7, R33, R29, RZ ;  /* 0x0000001d2107723e */ /* 0x000fca00048070ff */
[----:B------:R0:W-:Y:S01]  /*1c5c50*/  STL [R1+0x54e0], R7 ;  /* 0x0054e00701007387 */ /* 0x0001e20000100800 */
[----:B------:R-:W-:-:S05]  /*1c5c60*/  F2FP.SATFINITE.E4M3.F32.PACK_AB_MERGE_C R4, R58, R57, RZ ;  /* 0x000000393a04723e */ /* 0x000fca00048070ff */
[----:B------:R1:W-:Y:S04]  /*1c5c70*/  STL [R1+0x7b8], R4 ;  /* 0x0007b80401007387 */ /* 0x0003e80000100800 */
[----:B------:R-:W4:Y:S04]  /*1c5c80*/  LDL.LU R57, [R1+0x1db8] ;  /* 0x001db80001397983 */ /* 0x000f280000300800 */
[----:B------:R-:W4:Y:S01]  /*1c5c90*/  LDL.LU R58, [R1+0x1dbc] ;  /* 0x001dbc00013a7983 */ /* 0x000f220000300800 */
[----:B0-----:R-:W-:-:S03]  /*1c5ca0*/  F2FP.SATFINITE.E4M3.F32.PACK_AB_MERGE_C R7, R36, R34, RZ ;  /* 0x000000222407723e */ /* 0x001fc600048070ff */
[----:B------:R0:W-:Y:S01]  /*1c5cb0*/  STL.64 [R1+0x2038], R26 ;  /* 0x0020381a01007387 */ /* 0x0001e20000100a00 */
[----:B-1----:R-:W-:-:S03]  /*1c5cc0*/  F2FP.SATFINITE.E4M3.F32.PACK_AB_MERGE_C R4, R38, R37, RZ ;  /* 0x000000252604723e */ /* 0x002fc600048070ff */
[----:B------:R1:W-:Y:S01]  /*1c5cd0*/  STL [R1+0x7c8], R7 ;  /* 0x0007c80701007387 */ /* 0x0003e20000100800 */
[----:B0-----:R-:W-:-:S03]  /*1c5ce0*/  IADD3 R26, P1, PT, R0, R18, RZ ;  /* 0x00000012001a7210 */ /* 0x001fc60007f3e0ff */
[----:B------:R0:W-:Y:S01]  /*1c5cf0*/  STL [R1+0x730], R4 ;  /* 0x0007300401007387 */ /* 0x0001e20000100800 */
[----:B-1----:R-:W-:Y:S01]  /*1c5d00*/  F2FP.SATFINITE.E4M3.F32.PACK_AB_MERGE_C R7, R44, R43, RZ ;  /* 0x0000002b2c07723e */ /* 0x002fe200048070ff */
[----:B------:R-:W-:Y:S01]  /*1c5d10*/  IMAD.X R27, R2, 0x1, R17, P1 ;  /* 0x00000001021b7824 */ /* 0x000fe200008e0611 */
[----:B0-----:R-:W-:Y:S02]  /*1c5d20*/  F2FP.SATFINITE.E4M3.F32.PACK_AB_MERGE_C R4, R5, R59, RZ ;  /* 0x0000003b0504723e */ /* 0x001fe400048070ff */
[----:B------:R-:W4:Y:S04]  /*1c5d30*/  LDL.LU R59, [R1+0x1da0] ;  /* 0x001da000013b7983 */ /* 0x000f280000300800 */
[----:B------:R0:W-:Y:S04]  /*1c5d40*/  STL.64 [R1+0x2030], R26 ;  /* 0x0020301a01007387 */ /* 0x0001e80000100a00 */
[----:B------:R-:W-:Y:S04]  /*1c5d50*/  STL [R1+0x744], R7 ;  /* 0x0007440701007387 */ /* 0x000fe80000100800 */
[----:B------:R-:W4:Y:S04]  /*1c5d60*/  LDL.LU R5, [R1+0x1da4] ;  /* 0x001da40001057983 */ /* 0x000f280000300800 */
[----:B------:R2:W-:Y:S01]  /*1c5d70*/  STL [R1+0x6d8], R4 ;  /* 0x0006d80401007387 */ /* 0x0005e20000100800 */
[----:B0-----:R-:W-:-:S05]  /*1c5d80*/  IADD3 R26, P1, PT, R0, R12, RZ ;  /* 0x0000000c001a7210 */ /* 0x001fca0007f3e0ff */
[----:B------:R-:W-:Y:S01]  /*1c5d90*/  IMAD.X R27, R2, 0x1, R11, P1 ;  /* 0x00000001021b7824 */ /* 0x000fe200008e060b */
[----:B--2---:R-:W-:Y:S02]  /*1c5da0*/  F2FP.SATFINITE.E4M3.F32.PACK_AB_MERGE_C R4, R6, R61, RZ ;  /* 0x0000003d0604723e */ /* 0x004fe400048070ff */
[----:B------:R-:W2:Y:S04]  /*1c5db0*/  LDL.LU R61, [R1+0x1da8] ;  /* 0x001da800013d7983 */ /* 0x000ea80000300800 */
[----:B------:R-:W2:Y:S04]  /*1c5dc0*/  LDL.LU R6, [R1+0x1dac] ;  /* 0x001dac0001067983 */ /* 0x000ea80000300800 */
[----:B------:R-:W-:Y:S04]  /*1c5dd0*/  STL.64 [R1+0x2028], R26 ;  /* 0x0020281a01007387 */ /* 0x000fe80000100a00 */
[----:B------:R3:W-:Y:S02]  /*1c5de0*/  STL [R1+0x6e4], R4 ;  /* 0x0006e40401007387 */ /* 0x0007e40000100800 */
[----:B---3--:R-:W-:-:S02]  /*1c5df0*/  F2FP.SATFINITE.E4M3.F32.PACK_AB_MERGE_C R4, R8, R3, RZ ;  /* 0x000000030804723e */ /* 0x008fc400048070ff */
[----:B------:R-:W3:Y:S04]  /*1c5e00*/  LDL.LU R3, [R1+0x1d90] ;  /* 0x001d900001037983 */ /* 0x000ee80000300800 */
[----:B------:R-:W3:Y:S01]  /*1c5e10*/  LDL.LU R8, [R1+0x1d94] ;  /* 0x001d940001087983 */ /* 0x000ee20000300800 */
[----:B------:R-:W-:-:S05]  /*1c5e20*/  IADD3 R26, P1, PT, R0, R22, RZ ;  /* 0x00000016001a7210 */ /* 0x000fca0007f3e0ff */
[----:B------:R-:W-:Y:S01]  /*1c5e30*/  IMAD.X R27, R2, 0x1, R21, P1 ;  /* 0x00000001021b7824 */ /* 0x000fe200008e0615 */
[----:B------:R0:W-:Y:S01]  /*1c5e40*/  STL [R1+0x688], R4 ;  /* 0x0006880401007387 */ /* 0x0001e20000100800 */
[----:B----4-:R-:W-:-:S03]  /*1c5e50*/  F2FP.SATFINITE.E4M3.F32.PACK_AB_MERGE_C R7, R46, R45, RZ ;  /* 0x0000002d2e07723e */ /* 0x010fc600048070ff */
[----:B------:R1:W-:Y:S01]  /*1c5e60*/  STL.64 [R1+0x2020], R26 ;  /* 0x0020201a01007387 */ /* 0x0003e20000100a00 */
[----:B0-----:R-:W-:-:S03]  /*1c5e70*/  F2FP.SATFINITE.E4M3.F32.PACK_AB_MERGE_C R4, R48, R47, RZ ;  /* 0x0000002f3004723e */ /* 0x001fc600048070ff */
[----:B------:R0:W-:Y:S01]  /*1c5e80*/  STL [R1+0x5504], R7 ;  /* 0x0055040701007387 */ /* 0x0001e20000100800 */
[----:B-1----:R-:W-:-:S03]  /*1c5e90*/  IADD3 R26, P1, PT, R0, R24, RZ ;  /* 0x00000018001a7210 */ /* 0x002fc60007f3e0ff */
[----:B------:R1:W-:Y:S02]  /*1c5ea0*/  STL [R1+0x538], R4 ;  /* 0x0005380401007387 */ /* 0x0003e40000100800 */
[----:B------:R-:W-:Y:S01]  /*1c5eb0*/  IMAD.X R27, R2, 0x1, R23, P1 ;  /* 0x00000001021b7824 */ /* 0x000fe200008e0617 */
[----:B0-----:R-:W-:Y:S01]  /*1c5ec0*/  F2FP.SATFINITE.E4M3.F32.PACK_AB_MERGE_C R7, R50, R49, RZ ;  /* 0x000000313207723e */ /* 0x001fe200048070ff */
[----:B------:R-:W4:Y:S01]  /*1c5ed0*/  LDL.LU R48, [R1+0x1d98] ;  /* 0x001d980001307983 */ /* 0x000f220000300800 */
[----:B-1----:R-:W-:-:S03]  /*1c5ee0*/  F2FP.SATFINITE.E4M3.F32.PACK_AB_MERGE_C R4, R55, R51, RZ ;  /* 0x000000333704723e */ /* 0x002fc600048070ff */
        /* <DEDUP_REMOVED lines=9> */
[----:B0-----:R-:W-:Y:S02]  /*1c5f80*/  IADD3 R26, P1, PT, R0, R14, RZ ;  /* 0x0000000e001a7210 */ /* 0x001fe40007f3e0ff */
[----:B------:R-:W-:-:S05]  /*1c5f90*/  F2FP.SATFINITE.E4M3.F32.PACK_AB_MERGE_C R4, R58, R57, RZ ;  /* 0x000000393a04723e */ /* 0x000fca00048070ff */
[----:B------:R-:W-:Y:S04]  /*1c5fa0*/  STL [R1+0x528], R4 ;  /* 0x0005280401007387 */ /* 0x000fe80000100800 */
[----:B------:R-:W4:Y:S04]  /*1c5fb0*/  LDL.LU R51, [R1+0x1d88] ;  /* 0x001d880001337983 */ /* 0x000f280000300800 */
[----:B------:R-:W4:Y:S01]  /*1c5fc0*/  LDL.LU R58, [R1+0x1d8c] ;  /* 0x001d8c00013a7983 */ /* 0x000f220000300800 */
[----:B------:R-:W-:-:S03]  /*1c5fd0*/  IMAD.X R27, R2, 0x1, R13, P1 ;  /* 0x00000001021b7824 */ /* 0x000fc600008e060d */
[----:B------:R-:W4:Y:S04]  /*1c5fe0*/  LDL.LU R37, [R1+0x1d70] ;  /* 0x001d700001257983 */ /* 0x000f280000300800 */
[----:B------:R-:W-:Y:S04]  /*1c5ff0*/  STL.64 [R1+0x2008], R26 ;  /* 0x0020081a01007387 */ /* 0x000fe80000100a00 */
[----:B------:R-:W4:Y:S04]  /*1c6000*/  LDL.LU R38, [R1+0x1d74] ;  /* 0x001d740001267983 */ /* 0x000f280000300800 */
[----:B------:R-:W4:Y:S01]  /*1c6010*/  LDL.LU R43, [R1+0x1d78] ;  /* 0x001d7800012b7983 */ /* 0x000f220000300800 */
[----:B------:R-:W-:-:S03]  /*1c6020*/  F2FP.SATFINITE.E4M3.F32.PACK_AB_MERGE_C R2, R5, R59, RZ ;  /* 0x0000003b0502723e */ /* 0x000fc600048070ff */
[----:B------:R-:W4:Y:S04]  /*1c6030*/  LDL.LU R5, [R1+0x1d7c] ;  /* 0x001d7c0001057983 */ /* 0x000f280000300800 */
[----:B------:R2:W-:Y:S04]  /*1c6040*/  STL [R1+0x4f8], R2 ;  /* 0x0004f80201007387 */ /* 0x0005e80000100800 */
[----:B------:R-:W4:Y:S04]  /*1c6050*/  LDL.LU R44, [R1+0x1d60] ;  /* 0x001d6000012c7983 */ /* 0x000f280000300800 */
[----:B------:R-:W4:Y:S01]  /*1c6060*/  LDL.LU R59, [R1+0x1d64] ;  /* 0x001d6400013b7983 */ /* 0x000f220000300800 */
[----:B--2---:R-:W-:-:S03]  /*1c6070*/  F2FP.SATFINITE.E4M3.F32.PACK_AB_MERGE_C R2, R6, R61, RZ ;  /* 0x0000003d0602723e */ /* 0x004fc600048070ff */
[----:B------:R-:W2:Y:S04]  /*1c6080*/  LDL.LU R61, [R1+0x1d68] ;  /* 0x001d6800013d7983 */ /* 0x000ea80000300800 */
[----:B------:R-:W2:Y:S04]  /*1c6090*/  LDL.LU R6, [R1+0x1d6c] ;  /* 0x001d6c0001067983 */ /* 0x000ea80000300800 */
        /* <DEDUP_REMOVED lines=9> */
[----:B------:R-:W-:Y:S01]  /*1c6130*/  VIADD R0, R0, UR6 ;  /* 0x0000000600007c36 */ /* 0x000fe20008000000 */
[----:B------:R-:W1:Y:S04]  /*1c6140*/  LDCU UR6, c[0x0][0x3b8] ;  /* 0x00007700ff0677ac */ /* 0x000e680008000800 */
[----:B0-----:R-:W-:-:S02]  /*1c6150*/  SHF.R.S32.HI R2, RZ, 0x1f, R0 ;  /* 0x0000001fff027819 */ /* 0x001fc40000011400 */
[----:B------:R-:W-:-:S05]  /*1c6160*/  IADD3 R26, P1, PT, R0, R20, RZ ;  /* 0x00000014001a7210 */ /* 0x000fca0007f3e0ff */
[----:B------:R-:W-:Y:S01]  /*1c6170*/  IMAD.X R27, R2, 0x1, R19, P1 ;  /* 0x00000001021b7824 */ /* 0x000fe200008e0613 */
[----:B----4-:R-:W-:Y:S02]  /*1c6180*/  F2FP.SATFINITE.E4M3.F32.PACK_AB_MERGE_C R7, R49, R48, RZ ;  /* 0x000000303107723e */ /* 0x010fe400048070ff */
[----:B------:R-:W4:Y:S04]  /*1c6190*/  LDL.LU R48, [R1+0x1d48] ;  /* 0x001d480001307983 */ /* 0x000f280000300800 */
[----:B------:R0:W-:Y:S01]  /*1c61a0*/  STL.64 [R1+0x2000], R26 ;  /* 0x0020001a01007387 */ /* 0x0001e20000100a00 */
[----:B------:R-:W-:-:S03]  /*1c61b0*/  F2FP.SATFINITE.E4M3.F32.PACK_AB_MERGE_C R4, R55, R50, RZ ;  /* 0x000000323704723e */ /* 0x000fc600048070ff */
[----:B------:R-:W-:Y:S04]  /*1c61c0*/  STL [R1+0x5510], R7 ;  /* 0x0055100701007387 */ /* 0x000fe80000100800 */
[----:B------:R-:W4:Y:S04]  /*1c61d0*/  LDL.LU R55, [R1+0x1d4c] ;  /* 0x001d4c0001377983 */ /* 0x000f280000300800 */
[----:B------:R1:W-:Y:S04]  /*1c61e0*/  STL [R1+0x4e0], R4 ;  /* 0x0004e00401007387 */ /* 0x0003e80000100800 */
[----:B------:R-:W4:Y:S04]  /*1c61f0*/  LDL.LU R49, [R1+0x1d30] ;  /* 0x001d300001317983 */ /* 0x000f280000300800 */
[----:B------:R-:W4:Y:S01]  /*1c6200*/  LDL.LU R50, [R1+0x1d34] ;  /* 0x001d340001327983 */ /* 0x000f220000300800 */
[----:B0-----:R-:W-:-:S05]  /*1c6210*/  IADD3 R26, P1, PT, R0, R10, RZ ;  /* 0x0000000a001a7210 */ /* 0x001fca0007f3e0ff */
[----:B------:R-:W-:Y:S01]  /*1c6220*/  IMAD.X R27, R2, 0x1, R9, P1 ;  /* 0x00000001021b7824 */ /* 0x000fe200008e0609 */
[----:B-1----:R-:W-:Y:S02]  /*1c6230*/  F2FP.SATFINITE.E4M3.F32.PACK_AB_MERGE_C R4, R58, R51, RZ ;  /* 0x000000333a04723e */ /* 0x002fe400048070ff */
[----:B------:R-:W4:Y:S04]  /*1c6240*/  LDL.LU R51, [R1+0x1d38] ;  /* 0x001d380001337983 */ /* 0x000f280000300800 */
[----:B------:R-:W4:Y:S04]  /*1c6250*/  LDL.LU R58, [R1+0x1d3c] ;  /* 0x001d3c00013a7983 */ /* 0x000f280000300800 */
[----:B------:R0:W-:Y:S04]  /*1c6260*/  STL.64 [R1+0x1ff8], R26 ;  /* 0x001ff81a01007387 */ /* 0x0001e80000100a00 */
[----:B------:R1:W-:Y:S01]  /*1c6270*/  STL [R1+0x5508], R4 ;  /* 0x0055080401007387 */ /* 0x0003e20000100800 */
[----:B0-----:R-:W-:-:S02]  /*1c6280*/  IADD3 R26, P1, PT, R0, R18, RZ ;  /* 0x00000012001a7210 */ /* 0x001fc40007f3e0ff */
[----:B-1----:R-:W-:-:S03]  /*1c6290*/  F2FP.SATFINITE.E4M3.F32.PACK_AB_MERGE_C R4, R38, R37, RZ ;  /* 0x000000252604723e */ /* 0x002fc600048070ff */
[----:B------:R-:W-:Y:S01]  /*1c62a0*/  IMAD.X R27, R2, 0x1, R17, P1 ;  /* 0x00000001021b7824 */ /* 0x000fe200008e0611 */
[----:B------:R-:W-:Y:S01]  /*1c62b0*/  F2FP.SATFINITE.E4M3.F32.PACK_AB_MERGE_C R5, R5, R43, RZ ;  /* 0x0000002b0505723e */ /* 0x000fe200048070ff */
[----:B------:R0:W-:Y:S04]  /*1c62c0*/  STL [R1+0x4c8], R4 ;  /* 0x0004c80401007387 */ /* 0x0001e80000100800 */
[----:B------:R1:W-:Y:S01]  /*1c62d0*/  STL [R1+0x8750], R5 ;  /* 0x0087500501007387 */ /* 0x0003e20000100800 */
[----:B------:R-:W-:-:S03]  /*1c62e0*/  F2FP.SATFINITE.E4M3.F32.PACK_AB_MERGE_C R7, R59, R44, RZ ;  /* 0x0000002c3b07723e */ /* 0x000fc600048070ff */
[----:B------:R-:W-:Y:S04]  /*1c62f0*/  STL.64 [R1+0x1ff0], R26 ;  /* 0x001ff01a01007387 */ /* 0x000fe80000100a00 */
[----:B------:R-:W-:Y:S01]  /*1c6300*/  STL [R1+0x4b4], R7 ;  /* 0x0004b40701007387 */ /* 0x000fe20000100800 */
[----:B0-----:R-:W-:-:S05]  /*1c6310*/  IADD3 R4, P1, PT, R0, R12, RZ ;  /* 0x0000000c00047210 */ /* 0x001fca0007f3e0ff */
[----:B-1----:R-:W-:Y:S01]  /*1c6320*/  IMAD.X R5, R2, 0x1, R11, P1 ;  /* 0x0000000102057824 */ /* 0x002fe200008e060b */
[----:B--2---:R-:W-:Y:S02]  /*1c6330*/  F2FP.SATFINITE.E4M3.F32.PACK_AB_MERGE_C R59, R6, R61, RZ ;  /* 0x0000003d063b723e */ /* 0x004fe400048070ff */
[----:B------:R-:W2:Y:S04]  /*1c6340*/  LDL.LU R61, [R1+0x1d20] ;  /* 0x001d2000013d7983 */ /* 0x000ea80000300800 */
[----:B------:R-:W2:Y:S04]  /*1c6350*/  LDL.LU R6, [R1+0x1d24] ;  /* 0x001d240001067983 */ /* 0x000ea80000300800 */
[----:B------:R0:W-:Y:S01]  /*1c6360*/  STL.64 [R1+0x1fe8], R4 ;  /* 0x001fe80401007387 */ /* 0x0001e20000100a00 */
[----:B------:R-:W-:-:S03]  /*1c6370*/  F2FP.SATFINITE.E4M3.F32.PACK_AB_MERGE_C R56, R46, R45, RZ ;  /* 0x0000002d2e38723e */ /* 0x000fc600048070ff */
[----:B------:R-:W-:Y:S01]  /*1c6380*/  STL [R1+0x876c], R59 ;  /* 0x00876c3b01007387 */ /* 0x000fe20000100800 */
[----:B0-----:R-:W-:-:S03]  /*1c6390*/  IADD3 R4, P1, PT, R0, R22, RZ ;  /* 0x0000001600047210 */ /* 0x001fc60007f3e0ff */
[----:B------:R-:W-:Y:S02]  /*1c63a0*/  STL [R1+0x8784], R56 ;  /* 0x0087843801007387 */ /* 0x000fe40000100800 */
[----:B------:R-:W-:Y:S01]  /*1c63b0*/  IMAD.X R5, R2, 0x1, R21, P1 ;  /* 0x0000000102057824 */ /* 0x000fe200008e0615 */
[----:B---3--:R-:W-:-:S05]  /*1c63c0*/  F2FP.SATFINITE.E4M3.F32.PACK_AB_MERGE_C R57, R57, R47, RZ ;  /* 0x0000002f3939723e */ /* 0x008fca00048070ff */
[----:B------:R-:W-:Y:S01]  /*1c63d0*/  STL [R1+0x8788], R57 ;  /* 0x0087883901007387 */ /* 0x000fe20000100800 */
[----:B------:R-:W-:-:S03]  /*1c63e0*/  F2FP.SATFINITE.E4M3.F32.PACK_AB_MERGE_C R54, R8, R3, RZ ;  /* 0x000000030836723e */ /* 0x000fc600048070ff */
[----:B------:R0:W-:Y:S04]  /*1c63f0*/  STL.64 [R1+0x1fe0], R4 ;  /* 0x001fe00401007387 */ /* 0x0001e80000100a00 */
[----:B------:R-:W-:Y:S04]  /*1c6400*/  STL [R1+0x879c], R54 ;  /* 0x00879c3601007387 */ /* 0x000fe80000100800 */
[----:B------:R-:W3:Y:S04]  /*1c6410*/  LDL.LU R3, [R1+0x1d28] ;  /* 0x001d280001037983 */ /* 0x000ee80000300800 */
[----:B------:R-:W3:Y:S01]  /*1c6420*/  LDL.LU R8, [R1+0x1d2c] ;  /* 0x001d2c0001087983 */ /* 0x000ee20000300800 */
[----:B0-----:R-:W-:-:S05]  /*1c6430*/  IADD3 R4, P1, PT, R0, R24, RZ ;  /* 0x0000001800047210 */ /* 0x001fca0007f3e0ff */
[----:B------:R-:W-:-:S05]  /*1c6440*/  IMAD.X R5, R2, 0x1, R23, P1 ;  /* 0x0000000102057824 */ /* 0x000fca00008e0617 */
[----:B------:R0:W-:Y:S02]  /*1c6450*/  STL.64 [R1+0x1fd8], R4 ;  /* 0x001fd80401007387 */ /* 0x0001e40000100a00 */
[----:B0-----:R-:W-:Y:S02]  /*1c6460*/  IADD3 R4, P1, PT, R0, R16, RZ ;  /* 0x0000001000047210 */ /* 0x001fe40007f3e0ff */
[----:B----4-:R-:W-:-:S03]  /*1c6470*/  F2FP.SATFINITE.E4M3.F32.PACK_AB_MERGE_C R55, R55, R48, RZ ;  /* 0x000000303737723e */ /* 0x010fc600048070ff */
[----:B------:R-:W-:Y:S02]  /*1c6480*/  IMAD.X R5, R2, 0x1, R15, P1 ;  /* 0x0000000102057824 */ /* 0x000fe400008e060f */
[----:B------:R-:W-:Y:S01]  /*1c6490*/  STL [R1+0x87a0], R55 ;  /* 0x0087a03701007387 */ /* 0x000fe20000100800 */
[----:B------:R-:W-:-:S05]  /*1c64a0*/  F2FP.SATFINITE.E4M3.F32.PACK_AB_MERGE_C R53, R50, R49, RZ ;  /* 0x000000313235723e */ /* 0x000fca00048070ff */
[----:B------:R-:W-:Y:S04]  /*1c64b0*/  STL [R1+0x87d8], R53 ;  /* 0x0087d83501007387 */ /* 0x000fe80000100800 */
        /* <DEDUP_REMOVED lines=10> */
[----:B------:R-:W-:Y:S04]  /*1c6560*/  STL.64 [R1+0x1fc8], R4 ;  /* 0x001fc80401007387 */ /* 0x000fe80000100a00 */
[----:B------:R-:W4:Y:S04]  /*1c6570*/  LDL.LU R48, [R1+0x1d04] ;  /* 0x001d040001307983 */ /* 0x000f280000300800 */
[----:B------:R-:W4:Y:S04]  /*1c6580*/  LDL.LU R42, [R1+0x1d08] ;  /* 0x001d0800012a7983 */ /* 0x000f280000300800 */
[----:B------:R-:W4:Y:S01]  /*1c6590*/  LDL.LU R7, [R1+0x1d0c] ;  /* 0x001d0c0001077983 */ /* 0x000f220000300800 */
        /* <DEDUP_REMOVED lines=19> */
[----:B------:R-:W3:Y:S04]  /*1c66d0*/  LDL.LU R3, [R1+0x1cc0] ;  /* 0x001cc00001037983 */ /* 0x000ee80000300800 */
[----:B------:R-:W3:Y:S01]  /*1c66e0*/  LDL.LU R8, [R1+0x1cc4] ;  /* 0x001cc40001087983 */ /* 0x000ee20000300800 */
[----:B------:R-:W-:Y:S01]  /*1c66f0*/  VIADD R0, R0, UR6 ;  /* 0x0000000600007c36 */ /* 0x000fe20008000000 */
[----:B------:R-:W1:Y:S04]  /*1c6700*/  LDCU UR6, c[0x0][0x3b8] ;  /* 0x00007700ff0677ac */ /* 0x000e680008000800 */
[----:B0-----:R-:W-:-:S02]  /*1c6710*/  SHF.R.S32.HI R2, RZ, 0x1f, R0 ;  /* 0x0000001fff027819 */ /* 0x001fc40000011400 */
[----:B------:R-:W-:Y:S01]  /*1c6720*/  IADD3 R4, P1, PT, R0, R20, RZ ;  /* 0x0000001400047210 */ /* 0x000fe20007f3e0ff */
[----:B------:R-:W-:Y:S04]  /*1c6730*/  STL [R1+0x87fc], R49 ;  /* 0x0087fc3101007387 */ /* 0x000fe80000100800 */
[----:B------:R-:W-:Y:S01]  /*1c6740*/  IMAD.X R5, R2, 0x1, R19, P1 ;  /* 0x0000000102057824 */ /* 0x000fe200008e0613 */
[----:B----4-:R-:W-:-:S05]  /*1c6750*/  F2FP.SATFINITE.E4M3.F32.PACK_AB_MERGE_C R26, R40, R39, RZ ;  /* 0x00000027281a723e */ /* 0x010fca00048070ff */
[----:B------:R-:W-:Y:S04]  /*1c6760*/  STL [R1+0x45c], R26 ;  /* 0x00045c1a01007387 */ /* 0x000fe80000100800 */
[----:B------:R0:W-:Y:S02]  /*1c6770*/  STL.64 [R1+0x1fc0], R4 ;  /* 0x001fc00401007387 */ /* 0x0001e40000100a00 */
[----:B0-----:R-:W-:Y:S02]  /*1c6780*/  F2FP.SATFINITE.E4M3.F32.PACK_AB_MERGE_C R5, R32, R60, RZ ;  /* 0x0000003c2005723e */ /* 0x001fe400048070ff */
[----:B------:R-:W-:Y:S02]  /*1c6790*/  F2FP.SATFINITE.E4M3.F32.PACK_AB_MERGE_C R4, R48, R47, RZ ;  /* 0x0000002f3004723e */ /* 0x000fe400048070ff */
[----:B------:R-:W4:Y:S04]  /*1c67a0*/  LDL.LU R47, [R1+0x1cc8] ;  /* 0x001cc800012f7983 */ /* 0x000f280000300800 */
[----:B------:R-:W-:Y:S04]  /*1c67b0*/  STL [R1+0x5520], R5 ;  /* 0x0055200501007387 */ /* 0x000fe80000100800 */
[----:B------:R-:W4:Y:S04]  /*1c67c0*/  LDL.LU R48, [R1+0x1ccc] ;  /* 0x001ccc0001307983 */ /* 0x000f280000300800 */
[----:B------:R0:W-:Y:S02]  /*1c67d0*/  STL [R1+0x448], R4 ;  /* 0x0004480401007387 */ /* 0x0001e40000100800 */
[----:B0-----:R-:W-:-:S05]  /*1c67e0*/  IADD3 R4, P1, PT, R0, R10, RZ ;  /* 0x0000000a00047210 */ /* 0x001fca0007f3e0ff */
[----:B------:R-:W-:Y:S01]  /*1c67f0*/  IMAD.X R5, R2, 0x1, R9, P1 ;  /* 0x0000000102057824 */ /* 0x000fe200008e0609 */
[----:B------:R-:W-:-:S04]  /*1c6800*/  F2FP.SATFINITE.E4M3.F32.PACK_AB_MERGE_C R26, R7, R42, RZ ;  /* 0x0000002a071a723e */ /* 0x000fc800048070ff */
[----:B------:R0:W-:Y:S04]  /*1c6810*/  STL.64 [R1+0x1fb8], R4 ;  /* 0x001fb80401007387 */ /* 0x0001e80000100a00 */
[----:B------:R-:W-:Y:S01]  /*1c6820*/  STL [R1+0x551c], R26 ;  /* 0x00551c1a01007387 */ /* 0x000fe20000100800 */
[----:B0-----:R-:W-:-:S05]  /*1c6830*/  IADD3 R4, P1, PT, R0, R18, RZ ;  /* 0x0000001200047210 */ /* 0x001fca0007f3e0ff */
[----:B------:R-:W-:Y:S01]  /*1c6840*/  IMAD.X R5, R2, 0x1, R17, P1 ;  /* 0x0000000102057824 */ /* 0x000fe200008e0611 */
[----:B--2---:R-:W-:-:S05]  /*1c6850*/  F2FP.SATFINITE.E4M3.F32.PACK_AB_MERGE_C R7, R28, R25, RZ ;  /* 0x000000191c07723e */ /* 0x004fca00048070ff */
[----:B------:R0:W-:Y:S04]  /*1c6860*/  STL [R1+0x17c], R7 ;  /* 0x00017c0701007387 */ /* 0x0001e80000100800 */
[----:B------:R2:W-:Y:S01]  /*1c6870*/  STL.64 [R1+0x1fb0], R4 ;  /* 0x001fb00401007387 */ /* 0x0005e20000100a00 */
[----:B------:R-:W-:Y:S02]  /*1c6880*/  F2FP.SATFINITE.E4M3.F32.PACK_AB_MERGE_C R25, R33, R29, RZ ;  /* 0x0000001d2119723e */ /* 0x000fe400048070ff */
[----:B0-----:R-:W-:Y:S02]  /*1c6890*/  F2FP.SATFINITE.E4M3.F32.PACK_AB_MERGE_C R7, R36, R34, RZ ;  /* 0x000000222407723e */ /* 0x001fe400048070ff */
[----:B--2---:R-:W-:Y:S01]  /*1c68a0*/  IADD3 R4, P1, PT, R0, R12, RZ ;  /* 0x0000000c00047210 */ /* 0x004fe20007f3e0ff */
[----:B------:R-:W-:Y:S04]  /*1c68b0*/  STL [R1+0x214c], R25 ;  /* 0x00214c1901007387 */ /* 0x000fe80000100800 */
[----:B------:R-:W-:Y:S01]  /*1c68c0*/  IMAD.X R5, R2, 0x1, R11, P1 ;  /* 0x0000000102057824 */ /* 0x000fe200008e060b */
[----:B------:R-:W-:Y:S04]  /*1c68d0*/  STL [R1+0x178], R7 ;  /* 0x0001780701007387 */ /* 0x000fe80000100800 */
[----:B------:R0:W-:Y:S01]  /*1c68e0*/  STL.64 [R1+0x1fa8], R4 ;  /* 0x001fa80401007387 */ /* 0x0001e20000100a00 */
[----:B------:R-:W-:-:S05]  /*1c68f0*/  F2FP.SATFINITE.E4M3.F32.PACK_AB_MERGE_C R46, R46, R43, RZ ;  /* 0x0000002b2e2e723e */ /* 0x000fca00048070ff */
[----:B------:R-:W-:Y:S01]  /*1c6900*/  STL [R1+0x841c], R46 ;  /* 0x00841c2e01007387 */ /* 0x000fe20000100800 */
[----:B0-----:R-:W-:-:S05]  /*1c6910*/  F2FP.SATFINITE.E4M3.F32.PACK_AB_MERGE_C R4, R38, R37, RZ ;  /* 0x000000252604723e */ /* 0x001fca00048070ff */
[----:B------:R0:W-:Y:S01]  /*1c6920*/  STL [R1+0x2148], R4 ;  /* 0x0021480401007387 */ /* 0x0001e20000100800 */
[----:B------:R-:W-:Y:S02]  /*1c6930*/  F2FP.SATFINITE.E4M3.F32.PACK_AB_MERGE_C R45, R45, R44, RZ ;  /* 0x0000002c2d2d723e */ /* 0x000fe400048070ff */
[----:B0-----:R-:W-:-:S03]  /*1c6940*/  IADD3 R4, P1, PT, R0, R22, RZ ;  /* 0x0000001600047210 */ /* 0x001fc60007f3e0ff */
[----:B------:R-:W-:Y:S02]  /*1c6950*/  STL [R1+0x8420], R45 ;  /* 0x0084202d01007387 */ /* 0x000fe40000100800 */
[----:B------:R-:W-:-:S05]  /*1c6960*/  IMAD.X R5, R2, 0x1, R21, P1 ;  /* 0x0000000102057824 */ /* 0x000fca00008e0615 */
[----:B------:R0:W-:Y:S01]  /*1c6970*/  STL.64 [R1+0x1fa0], R4 ;  /* 0x001fa00401007387 */ /* 0x0001e20000100a00 */
[----:B------:R-:W-:Y:S02]  /*1c6980*/  F2FP.SATFINITE.E4M3.F32.PACK_AB_MERGE_C R7, R58, R51, RZ ;  /* 0x000000333a07723e */ /* 0x000fe400048070ff */
[----:B0-----:R-:W-:-:S03]  /*1c6990*/  IADD3 R4, P1, PT, R0, R24, RZ ;  /* 0x0000001800047210 */ /* 0x001fc60007f3e0ff */
[----:B------:R-:W-:Y:S02]  /*1c69a0*/  STL [R1+0x55a4], R7 ;  /* 0x0055a40701007387 */ /* 0x000fe40000100800 */
[----:B------:R-:W-:Y:S01]  /*1c69b0*/  IMAD.X R5, R2, 0x1, R23, P1 ;  /* 0x0000000102057824 */ /* 0x000fe200008e0617 */
[----:B---3--:R-:W-:-:S04]  /*1c69c0*/  F2FP.SATFINITE.E4M3.F32.PACK_AB_MERGE_C R3, R8, R3, RZ ;  /* 0x000000030803723e */ /* 0x008fc800048070ff */
[----:B------:R0:W-:Y:S04]  /*1c69d0*/  STL.64 [R1+0x1f98], R4 ;  /* 0x001f980401007387 */ /* 0x0001e80000100a00 */
[----:B------:R-:W2:Y:S01]  /*1c69e0*/  LDL.LU R51, [R1+0x1cb0] ;  /* 0x001cb00001337983 */ /* 0x000ea20000300800 */
[----:B0-----:R-:W-:-:S05]  /*1c69f0*/  F2FP.SATFINITE.E4M3.F32.PACK_AB_MERGE_C R4, R6, R61, RZ ;  /* 0x0000003d0604723e */ /* 0x001fca00048070ff */
[----:B------:R-:W-:Y:S04]  /*1c6a00*/  STL [R1+0x55a0], R4 ;  /* 0x0055a00401007387 */ /* 0x000fe80000100800 */
[----:B------:R-:W2:Y:S04]  /*1c6a10*/  LDL.LU R58, [R1+0x1cb4] ;  /* 0x001cb400013a7983 */ /* 0x000ea80000300800 */
[----:B------:R0:W-:Y:S04]  /*1c6a20*/  STL [R1+0x55b8], R3 ;  /* 0x0055b80301007387 */ /* 0x0001e80000100800 */
[----:B------:R-:W3:Y:S04]  /*1c6a30*/  LDL.LU R61, [R1+0x1cb8] ;  /* 0x001cb800013d7983 */ /* 0x000ee80000300800 */
[----:B------:R-:W3:Y:S04]  /*1c6a40*/  LDL.LU R6, [R1+0x1cbc] ;  /* 0x001cbc0001067983 */ /* 0x000ee80000300800 */
[----:B0-----:R-:W3:Y:S04]  /*1c6a50*/  LDL.LU R3, [R1+0x1ca0] ;  /* 0x001ca00001037983 */ /* 0x001ee80000300800 */
[----:B------:R-:W3:Y:S01]  /*1c6a60*/  LDL.LU R8, [R1+0x1ca4] ;  /* 0x001ca40001087983 */ /* 0x000ee20000300800 */
[----:B------:R-:W-:-:S05]  /*1c6a70*/  IADD3 R4, P1, PT, R0, R16, RZ ;  /* 0x0000001000047210 */ /* 0x000fca0007f3e0ff */
[----:B------:R-:W-:Y:S01]  /*1c6a80*/  IMAD.X R5, R2, 0x1, R15, P1 ;  /* 0x0000000102057824 */ /* 0x000fe200008e060f */
[----:B----4-:R-:W-:-:S04]  /*1c6a90*/  F2FP.SATFINITE.E4M3.F32.PACK_AB_MERGE_C R7, R48, R47, RZ ;  /* 0x0000002f3007723e */ /* 0x010fc800048070ff */
[----:B------:R0:W-:Y:S04]  /*1c6aa0*/  STL.64 [R1+0x1f90], R4 ;  /* 0x001f900401007387 */ /* 0x0001e80000100a00 */
[----:B------:R-:W-:Y:S04]  /*1c6ab0*/  STL [R1+0x55b0], R7 ;  /* 0x0055b00701007387 */ /* 0x000fe80000100800 */
[----:B------:R-:W4:Y:S01]  /*1c6ac0*/  LDL.LU R31, [R1+0x1ca8] ;  /* 0x001ca800011f7983 */ /* 0x000f220000300800 */
[----:B0-----:R-:W-:-:S05]  /*1c6ad0*/  IADD3 R4, P1, PT, R0, R14, RZ ;  /* 0x0000000e00047210 */ /* 0x001fca0007f3e0ff */
[----:B------:R-:W-:-:S05]  /*1c6ae0*/  IMAD.X R5, R2, 0x1, R13, P1 ;  /* 0x0000000102057824 */ /* 0x000fca00008e060d */
[----:B------:R0:W-:Y:S04]  /*1c6af0*/  STL.64 [R1+0x1f88], R4 ;  /* 0x001f880401007387 */ /* 0x0001e80000100a00 */
        /* <DEDUP_REMOVED lines=19> */
[----:B-1----:R-:W-:Y:S01]  /*1c6c30*/  VIADD R0, R0, UR6 ;  /* 0x0000000600007c36 */ /* 0x002fe20008000000 */
[----:B------:R-:W0:Y:S01]  /*1c6c40*/  LDCU UR6, c[0x0][0x3b8] ;  /* 0x00007700ff0677ac */ /* 0x000e220008000800 */
[----:B--2---:R-:W-:-:S02]  /*1c6c50*/  F2FP.SATFINITE.E4M3.F32.PACK_AB_MERGE_C R2, R58, R51, RZ ;  /* 0x000000333a02723e */ /* 0x004fc400048070ff */
[----:B------:R-:W2:Y:S04]  /*1c6c60*/  LDL.LU R51, [R1+0x1c38] ;  /* 0x001c380001337983 */ /* 0x000ea80000300800 */
[----:B------:R-:W2:Y:S04]  /*1c6c70*/  LDL.LU R58, [R1+0x1c3c] ;  /* 0x001c3c00013a7983 */ /* 0x000ea80000300800 */
[----:B------:R1:W-:Y:S01]  /*1c6c80*/  STL [R1+0x55c8], R2 ;  /* 0x0055c80201007387 */ /* 0x0003e20000100800 */
[----:B---3--:R-:W-:-:S05]  /*1c6c90*/  F2FP.SATFINITE.E4M3.F32.PACK_AB_MERGE_C R5, R6, R61, RZ ;  /* 0x0000003d0605723e */ /* 0x008fca00048070ff */
[----:B------:R3:W-:Y:S01]  /*1c6ca0*/  STL [R1+0x55c4], R5 ;  /* 0x0055c40501007387 */ /* 0x0007e20000100800 */
[----:B-1----:R-:W-:-:S03]  /*1c6cb0*/  F2FP.SATFINITE.E4M3.F32.PACK_AB_MERGE_C R2, R8, R3, RZ ;  /* 0x000000030802723e */ /* 0x002fc600048070ff */
[----:B------:R-:W2:Y:S04]  /*1c6cc0*/  LDL.LU R61, [R1+0x1c20] ;  /* 0x001c2000013d7983 */ /* 0x000ea80000300800 */
[----:B------:R-:W2:Y:S01]  /*1c6cd0*/  LDL.LU R6, [R1+0x1c24] ;  /* 0x001c240001067983 */ /* 0x000ea20000300800 */
[----:B---3--:R-:W-:-:S03]  /*1c6ce0*/  SHF.R.S32.HI R5, RZ, 0x1f, R0 ;  /* 0x0000001fff057819 */ /* 0x008fc60000011400 */
[----:B------:R1:W-:Y:S02]  /*1c6cf0*/  STL [R1+0x55dc], R2 ;  /* 0x0055dc0201007387 */ /* 0x0003e40000100800 */
[----:B-1----:R-:W-:-:S05]  /*1c6d00*/  IADD3 R2, P1, PT, R0, R20, RZ ;  /* 0x0000001400027210 */ /* 0x002fca0007f3e0ff */
[----:B------:R-:W-:-:S05]  /*1c6d10*/  IMAD.X R3, R5, 0x1, R19, P1 ;  /* 0x0000000105037824 */ /* 0x000fca00008e0613 */
[----:B------:R1:W-:Y:S04]  /*1c6d20*/  STL.64 [R1+0x1f80], R2 ;  /* 0x001f800201007387 */ /* 0x0003e80000100a00 */
[----:B-1----:R-:W3:Y:S04]  /*1c6d30*/  LDL.LU R3, [R1+0x1c28] ;  /* 0x001c280001037983 */ /* 0x002ee80000300800 */
[----:B------:R-:W3:Y:S01]  /*1c6d40*/  LDL.LU R8, [R1+0x1c2c] ;  /* 0x001c2c0001087983 */ /* 0x000ee20000300800 */
[----:B------:R-:W-:Y:S02]  /*1c6d50*/  IADD3 R26, P1, PT, R0, R10, RZ ;  /* 0x0000000a001a7210 */ /* 0x000fe40007f3e0ff */
[----:B----4-:R-:W-:-:S03]  /*1c6d60*/  F2FP.SATFINITE.E4M3.F32.PACK_AB_MERGE_C R4, R4, R31, RZ ;  /* 0x0000001f0404723e */ /* 0x010fc600048070ff */
[----:B------:R-:W-:Y:S01]  /*1c6d70*/  IMAD.X R27, R5, 0x1, R9, P1 ;  /* 0x00000001051b7824 */ /* 0x000fe200008e0609 */
[----:B------:R-:W-:Y:S01]  /*1c6d80*/  F2FP.SATFINITE.E4M3.F32.PACK_AB_MERGE_C R2, R40, R39, RZ ;  /* 0x000000272802723e */ /* 0x000fe200048070ff */
[----:B------:R1:W-:Y:S04]  /*1c6d90*/  STL [R1+0x55d8], R4 ;  /* 0x0055d80401007387 */ /* 0x0003e80000100800 */
[----:B------:R4:W-:Y:S04]  /*1c6da0*/  STL [R1+0x55f0], R2 ;  /* 0x0055f00201007387 */ /* 0x0009e80000100800 */
[----:B------:R0:W-:Y:S01]  /*1c6db0*/  STL.64 [R1+0x1f78], R26 ;  /* 0x001f781a01007387 */ /* 0x0001e20000100a00 */
[----:B-1----:R-:W-:-:S02]  /*1c6dc0*/  F2FP.SATFINITE.E4M3.F32.PACK_AB_MERGE_C R4, R32, R60, RZ ;  /* 0x0000003c2004723e */ /* 0x002fc400048070ff */
[----:B----4-:R-:W-:Y:S02]  /*1c6dd0*/  F2FP.SATFINITE.E4M3.F32.PACK_AB_MERGE_C R2, R7, R42, RZ ;  /* 0x0000002a0702723e */ /* 0x010fe400048070ff */
[----:B0-----:R-:W-:Y:S01]  /*1c6de0*/  IADD3 R26, P1, PT, R0, R18, RZ ;  /* 0x00000012001a7210 */ /* 0x001fe20007f3e0ff */
[----:B------:R0:W-:Y:S04]  /*1c6df0*/  STL [R1+0x55ec], R4 ;  /* 0x0055ec0401007387 */ /* 0x0001e80000100800 */
[----:B------:R-:W-:Y:S01]  /*1c6e00*/  IMAD.X R27, R5, 0x1, R17, P1 ;  /* 0x00000001051b7824 */ /* 0x000fe200008e0611 */
[----:B------:R1:W-:Y:S04]  /*1c6e10*/  STL [R1+0x5600], R2 ;  /* 0x0056000201007387 */ /* 0x0003e80000100800 */
[----:B------:R4:W-:Y:S01]  /*1c6e20*/  STL.64 [R1+0x1f70], R26 ;  /* 0x001f701a01007387 */ /* 0x0009e20000100a00 */
[----:B0-----:R-:W-:-:S02]  /*1c6e30*/  F2FP.SATFINITE.E4M3.F32.PACK_AB_MERGE_C R4, R28, R25, RZ ;  /* 0x000000191c04723e */ /* 0x001fc400048070ff */
[----:B-1----:R-:W-:Y:S02]  /*1c6e40*/  F2FP.SATFINITE.E4M3.F32.PACK_AB_MERGE_C R2, R33, R29, RZ ;  /* 0x0000001d2102723e */ /* 0x002fe400048070ff */
[----:B----4-:R-:W-:Y:S01]  /*1c6e50*/  IADD3 R26, P1, PT, R0, R12, RZ ;  /* 0x0000000c001a7210 */ /* 0x010fe20007f3e0ff */
        /* <DEDUP_REMOVED lines=12> */
[----:B-1----:R-:W-:-:S03]  /*1c6f20*/  F2FP.SATFINITE.E4M3.F32.PACK_AB_MERGE_C R2, R48, R47, RZ ;  /* 0x0000002f3002723e */ /* 0x002fc600048070ff */
[----:B------:R0:W-:Y:S01]  /*1c6f30*/  STL [R1+0x5630], R4 ;  /* 0x0056300401007387 */ /* 0x0001e20000100800 */
[----:B----4-:R-:W-:-:S03]  /*1c6f40*/  IADD3 R26, P1, PT, R0, R24, RZ ;  /* 0x00000018001a7210 */ /* 0x010fc60007f3e0ff */
[----:B------:R2:W-:Y:S02]  /*1c6f50*/  STL [R1+0x5644], R2 ;  /* 0x0056440201007387 */ /* 0x0005e40000100800 */
[----:B------:R-:W-:Y:S02]  /*1c6f60*/  IMAD.X R27, R5, 0x1, R23, P1 ;  /* 0x00000001051b7824 */ /* 0x000fe400008e0617 */
[----:B------:R-:W4:Y:S04]  /*1c6f70*/  LDL.LU R31, [R1+0x1c10] ;  /* 0x001c1000011f7983 */ /* 0x000f280000300800 */
[----:B0-----:R-:W4:Y:S04]  /*1c6f80*/  LDL.LU R4, [R1+0x1c14] ;  /* 0x001c140001047983 */ /* 0x001f280000300800 */
[----:B------:R-:W-:Y:S01]  /*1c6f90*/  STL.64 [R1+0x1f58], R26 ;  /* 0x001f581a01007387 */ /* 0x000fe20000100a00 */
[----:B--2---:R-:W-:-:S05]  /*1c6fa0*/  F2FP.SATFINITE.E4M3.F32.PACK_AB_MERGE_C R2, R58, R51, RZ ;  /* 0x000000333a02723e */ /* 0x004fca00048070ff */
[----:B------:R0:W-:Y:S04]  /*1c6fb0*/  STL [R1+0x5640], R2 ;  /* 0x0056400201007387 */ /* 0x0001e80000100800 */
[----:B------:R-:W2:Y:S04]  /*1c6fc0*/  LDL.LU R37, [R1+0x1c18] ;  /* 0x001c180001257983 */ /* 0x000ea80000300800 */
[----:B------:R-:W2:Y:S04]  /*1c6fd0*/  LDL.LU R38, [R1+0x1c1c] ;  /* 0x001c1c0001267983 */ /* 0x000ea80000300800 */
[----:B------:R-:W2:Y:S01]  /*1c6fe0*/  LDL.LU R43, [R1+0x1c00] ;  /* 0x001c0000012b7983 */ /* 0x000ea20000300800 */
[----:B0-----:R-:W-:-:S03]  /*1c6ff0*/  F2FP.SATFINITE.E4M3.F32.PACK_AB_MERGE_C R2, R6, R61, RZ ;  /* 0x0000003d0602723e */ /* 0x001fc600048070ff */
[----:B------:R-:W2:Y:S01]  /*1c7000*/  LDL.LU R44, [R1+0x1c04] ;  /* 0x001c0400012c7983 */ /* 0x000ea20000300800 */
[----:B------:R-:W-:-:S05]  /*1c7010*/  IADD3 R6, P1, PT, R0, R16, RZ ;  /* 0x0000001000067210 */ /* 0x000fca0007f3e0ff */
[----:B------:R-:W-:Y:S01]  /*1c7020*/  IMAD.X R7, R5, 0x1, R15, P1 ;  /* 0x0000000105077824 */ /* 0x000fe200008e060f */
[----:B------:R0:W-:Y:S04]  /*1c7030*/  STL [R1+0x5654], R2 ;  /* 0x0056540201007387 */ /* 0x0001e80000100800 */
[----:B------:R3:W-:Y:S01]  /*1c7040*/  STL.64 [R1+0x1f50], R6 ;  /* 0x001f500601007387 */ /* 0x0007e20000100a00 */
[----:B0-----:R-:W-:Y:S02]  /*1c7050*/  IADD3 R2, P1, PT, R0, R14, RZ ;  /* 0x0000000e00027210 */ /* 0x001fe40007f3e0ff */
[----:B---3--:R-:W-:-:S05]  /*1c7060*/  F2FP.SATFINITE.E4M3.F32.PACK_AB_MERGE_C R6, R8, R3, RZ ;  /* 0x000000030806723e */ /* 0x008fca00048070ff */
[----:B------:R0:W-:Y:S04]  /*1c7070*/  STL [R1+0x5650], R6 ;  /* 0x0056500601007387 */ /* 0x0001e80000100800 */
[----:B------:R-:W3:Y:S01]  /*1c7080*/  LDL.LU R61, [R1+0x1c08] ;  /* 0x001c0800013d7983 */ /* 0x000ee20000300800 */
[----:B------:R-:W-:-:S03]  /*1c7090*/  IMAD.X R3, R5, 0x1, R13, P1 ;  /* 0x0000000105037824 */ /* 0x000fc600008e060d */
[----:B0-----:R-:W3:Y:S04]  /*1c70a0*/  LDL.LU R6, [R1+0x1c0c] ;  /* 0x001c0c0001067983 */ /* 0x001ee80000300800 */
[----:B------:R-:W3:Y:S04]  /*1c70b0*/  LDL.LU R39, [R1+0x1bf0] ;  /* 0x001bf00001277983 */ /* 0x000ee80000300800 */
[----:B------:R0:W-:Y:S04]  /*1c70c0*/  STL.64 [R1+0x1f48], R2 ;  /* 0x001f480201007387 */ /* 0x0001e80000100a00 */
        /* <DEDUP_REMOVED lines=16> */
[----:B------:R-:W3:Y:S01]  /*1c71d0*/  LDL.LU R8, [R1+0x1bb4] ;  /* 0x001bb40001087983 */ /* 0x000ee20000300800 */
[----:B------:R-:W-:Y:S01]  /*1c71e0*/  VIADD R0, R0, UR6 ;  /* 0x0000000600007c36 */ /* 0x000fe20008000000 */
[----:B------:R-:W0:Y:S01]  /*1c71f0*/  LDCU UR6, c[0x0][0x3b8] ;  /* 0x00007700ff0677ac */ /* 0x000e220008000800 */
[----:B----4-:R-:W-:-:S05]  /*1c7200*/  F2FP.SATFINITE.E4M3.F32.PACK_AB_MERGE_C R2, R4, R31, RZ ;  /* 0x0000001f0402723e */ /* 0x010fca00048070ff */
[----:B------:R1:W-:Y:S01]  /*1c7210*/  STL [R1+0x5664], R2 ;  /* 0x0056640201007387 */ /* 0x0003e20000100800 */
[----:B--2---:R-:W-:-:S05]  /*1c7220*/  F2FP.SATFINITE.E4M3.F32.PACK_AB_MERGE_C R4, R38, R37, RZ ;  /* 0x000000252604723e */ /* 0x004fca00048070ff */
[----:B------:R2:W-:Y:S01]  /*1c7230*/  STL [R1+0x5660], R4 ;  /* 0x0056600401007387 */ /* 0x0005e20000100800 */
[----:B-1----:R-:W-:-:S03]  /*1c7240*/  F2FP.SATFINITE.E4M3.F32.PACK_AB_MERGE_C R2, R44, R43, RZ ;  /* 0x0000002b2c02723e */ /* 0x002fc600048070ff */
[----:B------:R-:W4:Y:S04]  /*1c7250*/  LDL.LU R37, [R1+0x1bb8] ;  /* 0x001bb80001257983 */ /* 0x000f280000300800 */
[----:B------:R-:W4:Y:S01]  /*1c7260*/  LDL.LU R38, [R1+0x1bbc] ;  /* 0x001bbc0001267983 */ /* 0x000f220000300800 */
[----:B--2---:R-:W-:-:S03]  /*1c7270*/  IADD3 R4, P1, PT, R0, R20, RZ ;  /* 0x0000001400047210 */ /* 0x004fc60007f3e0ff */
[----:B------:R1:W-:Y:S04]  /*1c7280*/  STL [R1+0x5674], R2 ;  /* 0x0056740201007387 */ /* 0x0003e80000100800 */
[----:B------:R-:W2:Y:S04]  /*1c7290*/  LDL.LU R43, [R1+0x1ba0] ;  /* 0x001ba000012b7983 */ /* 0x000ea80000300800 */
[----:B------:R-:W2:Y:S01]  /*1c72a0*/  LDL.LU R44, [R1+0x1ba4] ;  /* 0x001ba400012c7983 */ /* 0x000ea20000300800 */
[----:B-1----:R-:W-:-:S05]  /*1c72b0*/  SHF.R.S32.HI R2, RZ, 0x1f, R0 ;  /* 0x0000001fff027819 */ /* 0x002fca0000011400 */
[----:B------:R-:W-:-:S05]  /*1c72c0*/  IMAD.X R5, R2, 0x1, R19, P1 ;  /* 0x0000000102057824 */ /* 0x000fca00008e0613 */
[----:B------:R3:W-:Y:S02]  /*1c72d0*/  STL.64 [R1+0x1f40], R4 ;  /* 0x001f400401007387 */ /* 0x0007e40000100a00 */
[----:B---3--:R-:W-:Y:S02]  /*1c72e0*/  F2FP.SATFINITE.E4M3.F32.PACK_AB_MERGE_C R4, R6, R61, RZ ;  /* 0x0000003d0604723e */ /* 0x008fe400048070ff */
[----:B------:R-:W3:Y:S04]  /*1c72f0*/  LDL.LU R61, [R1+0x1ba8] ;  /* 0x001ba800013d7983 */ /* 0x000ee80000300800 */
[----:B------:R-:W3:Y:S04]  /*1c7300*/  LDL.LU R6, [R1+0x1bac] ;  /* 0x001bac0001067983 */ /* 0x000ee80000300800 */
[----:B------:R1:W-:Y:S01]  /*1c7310*/  STL [R1+0x5670], R4 ;  /* 0x0056700401007387 */ /* 0x0003e20000100800 */
[----:B------:R-:W-:-:S02]  /*1c7320*/  F2FP.SATFINITE.E4M3.F32.PACK_AB_MERGE_C R26, R40, R39, RZ ;  /* 0x00000027281a723e */ /* 0x000fc400048070ff */
[----:B-1----:R-:W-:-:S03]  /*1c7330*/  IADD3 R4, P1, PT, R0, R10, RZ ;  /* 0x0000000a00047210 */ /* 0x002fc60007f3e0ff */
[----:B------:R1:W-:Y:S02]  /*1c7340*/  STL [R1+0x5684], R26 ;  /* 0x0056841a01007387 */ /* 0x0003e40000100800 */
[----:B------:R-:W-:-:S05]  /*1c7350*/  IMAD.X R5, R2, 0x1, R9, P1 ;  /* 0x0000000102057824 */ /* 0x000fca00008e0609 */
[----:B------:R0:W-:Y:S01]  /*1c7360*/  STL.64 [R1+0x1f38], R4 ;  /* 0x001f380401007387 */ /* 0x0001e20000100a00 */
[----:B-1----:R-:W-:Y:S02]  /*1c7370*/  F2FP.SATFINITE.E4M3.F32.PACK_AB_MERGE_C R26, R32, R60, RZ ;  /* 0x0000003c201a723e */ /* 0x002fe400048070ff */
[----:B------:R-:W-:Y:S02]  /*1c7380*/  F2FP.SATFINITE.E4M3.F32.PACK_AB_MERGE_C R7, R7, R42, RZ ;  /* 0x0000002a0707723e */ /* 0x000fe400048070ff */
[----:B0-----:R-:W-:Y:S01]  /*1c7390*/  IADD3 R4, P1, PT, R0, R18, RZ ;  /* 0x0000001200047210 */ /* 0x001fe20007f3e0ff */
[----:B------:R-:W-:Y:S04]  /*1c73a0*/  STL [R1+0x5680], R26 ;  /* 0x0056801a01007387 */ /* 0x000fe80000100800 */
[----:B------:R-:W-:Y:S01]  /*1c73b0*/  IMAD.X R5, R2, 0x1, R17, P1 ;  /* 0x0000000102057824 */ /* 0x000fe200008e0611 */
[----:B------:R0:W-:Y:S04]  /*1c73c0*/  STL [R1+0x5694], R7 ;  /* 0x0056940701007387 */ /* 0x0001e80000100800 */
[----:B------:R1:W-:Y:S01]  /*1c73d0*/  STL.64 [R1+0x1f30], R4 ;  /* 0x001f300401007387 */ /* 0x0003e20000100a00 */
[----:B------:R-:W-:-:S02]  /*1c73e0*/  F2FP.SATFINITE.E4M3.F32.PACK_AB_MERGE_C R25, R28, R25, RZ ;  /* 0x000000191c19723e */ /* 0x000fc400048070ff */
[----:B0-----:R-:W-:Y:S02]  /*1c73f0*/  F2FP.SATFINITE.E4M3.F32.PACK_AB_MERGE_C R7, R33, R29, RZ ;  /* 0x0000001d2107723e */ /* 0x001fe400048070ff */
[----:B-1----:R-:W-:Y:S01]  /*1c7400*/  IADD3 R4, P1, PT, R0, R12, RZ ;  /* 0x0000000c00047210 */ /* 0x002fe20007f3e0ff */
[----:B------:R0:W-:Y:S04]  /*1c7410*/  STL [R1+0x5690], R25 ;  /* 0x0056901901007387 */ /* 0x0001e80000100800 */
[----:B------:R-:W-:Y:S01]  /*1c7420*/  IMAD.X R5, R2, 0x1, R11, P1 ;  /* 0x0000000102057824 */ /* 0x000fe200008e060b */
[----:B------:R1:W-:Y:S04]  /*1c7430*/  STL [R1+0x56a8], R7 ;  /* 0x0056a80701007387 */ /* 0x0003e80000100800 */
[----:B------:R1:W-:Y:S01]  /*1c7440*/  STL.64 [R1+0x1f28], R4 ;  /* 0x001f280401007387 */ /* 0x0003e20000100a00 */
[----:B0-----:R-:W-:-:S02]  /*1c7450*/  F2FP.SATFINITE.E4M3.F32.PACK_AB_MERGE_C R25, R36, R34, RZ ;  /* 0x000000222419723e */ /* 0x001fc400048070ff */
[----:B-1----:R-:W-:Y:S02]  /*1c7460*/  F2FP.SATFINITE.E4M3.F32.PACK_AB_MERGE_C R7, R48, R47, RZ ;  /* 0x0000002f3007723e */ /* 0x002fe400048070ff */
[----:B------:R-:W-:Y:S01]  /*1c7470*/  IADD3 R4, P1, PT, R0, R22, RZ ;  /* 0x0000001600047210 */ /* 0x000fe20007f3e0ff */
[----:B------:R-:W-:Y:S04]  /*1c7480*/  STL [R1+0x56a0], R25 ;  /* 0x0056a01901007387 */ /* 0x000fe80000100800 */
[----:B------:R-:W-:Y:S01]  /*1c7490*/  IMAD.X R5, R2, 0x1, R21, P1 ;  /* 0x0000000102057824 */ /* 0x000fe200008e0615 */
[----:B------:R-:W-:Y:S04]  /*1c74a0*/  STL [R1+0x56b8], R7 ;  /* 0x0056b80701007387 */ /* 0x000fe80000100800 */
[----:B------:R0:W-:Y:S02]  /*1c74b0*/  STL.64 [R1+0x1f20], R4 ;  /* 0x001f200401007387 */ /* 0x0001e40000100a00 */
[----:B0-----:R-:W-:-:S02]  /*1c74c0*/  F2FP.SATFINITE.E4M3.F32.PACK_AB_MERGE_C R5, R58, R51, RZ ;  /* 0x000000333a05723e */ /* 0x001fc400048070ff */
[----:B------:R-:W-:Y:S02]  /*1c74d0*/  F2FP.SATFINITE.E4M3.F32.PACK_AB_MERGE_C R4, R8, R3, RZ ;  /* 0x000000030804723e */ /* 0x000fe400048070ff */
[----:B------:R-:W3:Y:S04]  /*1c74e0*/  LDL.LU R3, [R1+0x1b90] ;  /* 0x001b900001037983 */ /* 0x000ee80000300800 */
[----:B------:R-:W-:Y:S04]  /*1c74f0*/  STL [R1+0x56b0], R5 ;  /* 0x0056b00501007387 */ /* 0x000fe80000100800 */
[----:B------:R-:W3:Y:S04]  /*1c7500*/  LDL.LU R8, [R1+0x1b94] ;  /* 0x001b940001087983 */ /* 0x000ee80000300800 */
[----:B------:R0:W-:Y:S04]  /*1c7510*/  STL [R1+0x550c], R4 ;  /* 0x00550c0401007387 */ /* 0x0001e80000100800 */
[----:B------:R-:W3:Y:S04]  /*1c7520*/  LDL.LU R47, [R1+0x1b98] ;  /* 0x001b9800012f7983 */ /* 0x000ee80000300800 */
[----:B------:R-:W3:Y:S01]  /*1c7530*/  LDL.LU R48, [R1+0x1b9c] ;  /* 0x001b9c0001307983 */ /* 0x000ee20000300800 */
[----:B0-----:R-:W-:-:S03]  /*1c7540*/  IADD3 R4, P1, PT, R0, R24, RZ ;  /* 0x0000001800047210 */ /* 0x001fc60007f3e0ff */
[----:B------:R-:W3:Y:S02]  /*1c7550*/  LDL.LU R51, [R1+0x1b80] ;  /* 0x001b800001337983 */ /* 0x000ee40000300800 */
[----:B------:R-:W-:-:S05]  /*1c7560*/  IMAD.X R5, R2, 0x1, R23, P1 ;  /* 0x0000000102057824 */ /* 0x000fca00008e0617 */
[----:B------:R4:W-:Y:S04]  /*1c7570*/  STL.64 [R1+0x1f18], R4 ;  /* 0x001f180401007387 */ /* 0x0009e80000100a00 */
[----:B------:R-:W3:Y:S01]  /*1c7580*/  LDL.LU R58, [R1+0x1b84] ;  /* 0x001b8400013a7983 */ /* 0x000ee20000300800 */
[----:B----4-:R-:W-:Y:S02]  /*1c7590*/  F2FP.SATFINITE.E4M3.F32.PACK_AB_MERGE_C R4, R38, R37, RZ ;  /* 0x000000252604723e */ /* 0x010fe400048070ff */
[----:B--2---:R-:W-:-:S05]  /*1c75a0*/  F2FP.SATFINITE.E4M3.F32.PACK_AB_MERGE_C R46, R44, R43, RZ ;  /* 0x0000002b2c2e723e */ /* 0x004fca00048070ff */
[----:B------:R-:W-:Y:S04]  /*1c75b0*/  STL [R1+0x8594], R46 ;  /* 0x0085942e01007387 */ /* 0x000fe80000100800 */
[----:B------:R0:W-:Y:S02]  /*1c75c0*/  STL [R1+0x5514], R4 ;  /* 0x0055140401007387 */ /* 0x0001e40000100800 */
[----:B0-----:R-:W-:-:S05]  /*1c75d0*/  IADD3 R4, P1, PT, R0, R16, RZ ;  /* 0x0000001000047210 */ /* 0x001fca0007f3e0ff */
[----:B------:R-:W-:-:S05]  /*1c75e0*/  IMAD.X R5, R2, 0x1, R15, P1 ;  /* 0x0000000102057824 */ /* 0x000fca00008e060f */
[----:B------:R0:W-:Y:S02]  /*1c75f0*/  STL.64 [R1+0x1f10], R4 ;  /* 0x001f100401007387 */ /* 0x0001e40000100a00 */
[----:B0-----:R-:W-:Y:S02]  /*1c7600*/  IADD3 R4, P1, PT, R0, R14, RZ ;  /* 0x0000000e00047210 */ /* 0x001fe40007f3e0ff */
[----:B---3--:R-:W-:-:S03]  /*1c7610*/  F2FP.SATFINITE.E4M3.F32.PACK_AB_MERGE_C R6, R6, R61, RZ ;  /* 0x0000003d0606723e */ /* 0x008fc600048070ff */
[----:B------:R-:W-:Y:S02]  /*1c7620*/  IMAD.X R5, R2, 0x1, R13, P1 ;  /* 0x0000000102057824 */ /* 0x000fe400008e060d */
[----:B------:R-:W-:Y:S04]  /*1c7630*/  STL [R1+0x54e4], R6 ;  /* 0x0054e40601007387 */ /* 0x000fe80000100800 */
[----:B------:R-:W2:Y:S04]  /*1c7640*/  LDL.LU R31, [R1+0x1b88] ;  /* 0x001b8800011f7983 */ /* 0x000ea80000300800 */
[----:B------:R0:W-:Y:S04]  /*1c7650*/  STL.64 [R1+0x1f08], R4 ;  /* 0x001f080401007387 */ /* 0x0001e80000100a00 */
[----:B0-----:R-:W2:Y:S04]  /*1c7660*/  LDL.LU R4, [R1+0x1b8c] ;  /* 0x001b8c0001047983 */ /* 0x001ea80000300800 */
        /* <DEDUP_REMOVED lines=14> */
[----:B------:R-:W-:-:S03]  /*1c7750*/  F2FP.SATFINITE.E4M3.F32.PACK_AB_MERGE_C R2, R8, R3, RZ ;  /* 0x000000030802723e */ /* 0x000fc600048070ff */
[----:B------:R-:W4:Y:S04]  /*1c7760*/  LDL.LU R3, [R1+0x1b48] ;  /* 0x001b480001037983 */ /* 0x000f280000300800 */
[----:B------:R-:W4:Y:S01]  /*1c7770*/  LDL.LU R8, [R1+0x1b4c] ;  /* 0x001b4c0001087983 */ /* 0x000f220000300800 */
[----:B------:R-:W-:-:S03]  /*1c7780*/  F2FP.SATFINITE.E4M3.F32.PACK_AB_MERGE_C R5, R48, R47, RZ ;  /* 0x0000002f3005723e */ /* 0x000fc600048070ff */
[----:B------:R0:W-:Y:S04]  /*1c7790*/  STL [R1+0x54b0], R2 ;  /* 0x0054b00201007387 */ /* 0x0001e80000100800 */
[----:B------:R-:W-:Y:S04]  /*1c77a0*/  STL [R1+0x54ac], R5 ;  /* 0x0054ac0501007387 */ /* 0x000fe80000100800 */
[----:B------:R-:W4:Y:S04]  /*1c77b0*/  LDL.LU R37, [R1+0x1b30] ;  /* 0x001b300001257983 */ /* 0x000f280000300800 */
[----:B------:R-:W4:Y:S01]  /*1c77c0*/  LDL.LU R38, [R1+0x1b34] ;  /* 0x001b340001267983 */ /* 0x000f220000300800 */
[----:B0-----:R-:W-:Y:S01]  /*1c77d0*/  F2FP.SATFINITE.E4M3.F32.PACK_AB_MERGE_C R2, R58, R51, RZ ;  /* 0x000000333a02723e */ /* 0x001fe200048070ff */
[----:B------:R-:W-:Y:S01]  /*1c77e0*/  VIADD R0, R0, UR6 ;  /* 0x0000000600007c36 */ /* 0x000fe20008000000 */
[----:B------:R-:W0:Y:S03]  /*1c77f0*/  LDCU UR6, c[0x0][0x3b8] ;  /* 0x00007700ff0677ac */ /* 0x000e260008000800 */
[----:B------:R1:W-:Y:S04]  /*1c7800*/  STL [R1+0x5488], R2 ;  /* 0x0054880201007387 */ /* 0x0003e80000100800 */
[----:B------:R-:W4:Y:S04]  /*1c7810*/  LDL.LU R43, [R1+0x1b38] ;  /* 0x001b3800012b7983 */ /* 0x000f280000300800 */
[----:B------:R-:W4:Y:S04]  /*1c7820*/  LDL.LU R44, [R1+0x1b3c] ;  /* 0x001b3c00012c7983 */ /* 0x000f280000300800 */
[----:B------:R-:W4:Y:S01]  /*1c7830*/  LDL.LU R47, [R1+0x1b20] ;  /* 0x001b2000012f7983 */ /* 0x000f220000300800 */
[----:B-1----:R-:W-:-:S03]  /*1c7840*/  SHF.R.S32.HI R2, RZ, 0x1f, R0 ;  /* 0x0000001fff027819 */ /* 0x002fc60000011400 */
[----:B------:R-:W4:Y:S01]  /*1c7850*/  LDL.LU R48, [R1+0x1b24] ;  /* 0x001b240001307983 */ /* 0x000f220000300800 */
[----:B------:R-:W-:-:S03]  /*1c7860*/  IADD3 R26, P1, PT, R0, R20, RZ ;  /* 0x00000014001a7210 */ /* 0x000fc60007f3e0ff */
[----:B------:R-:W4:Y:S02]  /*1c7870*/  LDL.LU R51, [R1+0x1b28] ;  /* 0x001b280001337983 */ /* 0x000f240000300800 */
[----:B------:R-:W-:Y:S02]  /*1c7880*/  IMAD.X R27, R2, 0x1, R19, P1 ;  /* 0x00000001021b7824 */ /* 0x000fe400008e0613 */
[----:B------:R-:W4:Y:S04]  /*1c7890*/  LDL.LU R58, [R1+0x1b2c] ;  /* 0x001b2c00013a7983 */ /* 0x000f280000300800 */
[----:B------:R2:W-:Y:S02]  /*1c78a0*/  STL.64 [R1+0x1f00], R26 ;  /* 0x001f001a01007387 */ /* 0x0005e40000100a00 */
[----:B--2---:R-:W-:-:S02]  /*1c78b0*/  F2FP.SATFINITE.E4M3.F32.PACK_AB_MERGE_C R27, R4, R31, RZ ;  /* 0x0000001f041b723e */ /* 0x004fc400048070ff */
[----:B------:R-:W-:-:S05]  /*1c78c0*/  IADD3 R4, P1, PT, R0, R10, RZ ;  /* 0x0000000a00047210 */ /* 0x000fca0007f3e0ff */
[----:B------:R-:W-:Y:S01]  /*1c78d0*/  IMAD.X R5, R2, 0x1, R9, P1 ;  /* 0x0000000102057824 */ /* 0x000fe200008e0609 */
[----:B---3--:R-:W-:Y:S01]  /*1c78e0*/  F2FP.SATFINITE.E4M3.F32.PACK_AB_MERGE_C R26, R40, R39, RZ ;  /* 0x00000027281a723e */ /* 0x008fe200048070ff */
[----:B------:R-:W-:Y:S04]  /*1c78f0*/  STL [R1+0x548c], R27 ;  /* 0x00548c1b01007387 */ /* 0x000fe80000100800 */
[----:B------:R4:W-:Y:S04]  /*1c7900*/  STL [R1+0x546c], R26 ;  /* 0x00546c1a01007387 */ /* 0x0009e80000100800 */
[----:B------:R1:W-:Y:S01]  /*1c7910*/  STL.64 [R1+0x1ef8], R4 ;  /* 0x001ef80401007387 */ /* 0x0003e20000100a00 */
[----:B----4-:R-:W-:-:S02]  /*1c7920*/  F2FP.SATFINITE.E4M3.F32.PACK_AB_MERGE_C R26, R32, R60, RZ ;  /* 0x0000003c201a723e */ /* 0x010fc400048070ff */
[----:B------:R-:W-:Y:S02]  /*1c7930*/  F2FP.SATFINITE.E4M3.F32.PACK_AB_MERGE_C R7, R7, R42, RZ ;  /* 0x0000002a0707723e */ /* 0x000fe400048070ff */
[----:B-1----:R-:W-:Y:S01]  /*1c7940*/  IADD3 R4, P1, PT, R0, R18, RZ ;  /* 0x0000001200047210 */ /* 0x002fe20007f3e0ff */
[----:B------:R-:W-:Y:S04]  /*1c7950*/  STL [R1+0x5470], R26 ;  /* 0x0054701a01007387 */ /* 0x000fe80000100800 */
[----:B------:R-:W-:Y:S01]  /*1c7960*/  IMAD.X R5, R2, 0x1, R17, P1 ;  /* 0x0000000102057824 */ /* 0x000fe200008e0611 */
[----:B------:R1:W-:Y:S04]  /*1c7970*/  STL [R1+0x5450], R7 ;  /* 0x0054500701007387 */ /* 0x0003e80000100800 */
[----:B------:R2:W-:Y:S01]  /*1c7980*/  STL.64 [R1+0x1ef0], R4 ;  /* 0x001ef00401007387 */ /* 0x0005e20000100a00 */
[----:B------:R-:W-:-:S02]  /*1c7990*/  F2FP.SATFINITE.E4M3.F32.PACK_AB_MERGE_C R25, R28, R25, RZ ;  /* 0x000000191c19723e */ /* 0x000fc400048070ff */
[----:B-1----:R-:W-:Y:S02]  /*1c79a0*/  F2FP.SATFINITE.E4M3.F32.PACK_AB_MERGE_C R7, R33, R29, RZ ;  /* 0x0000001d2107723e */ /* 0x002fe400048070ff */
[----:B--2---:R-:W-:Y:S01]  /*1c79b0*/  IADD3 R4, P1, PT, R0, R12, RZ ;  /* 0x0000000c00047210 */ /* 0x004fe20007f3e0ff */
[----:B------:R-:W-:Y:S04]  /*1c79c0*/  STL [R1+0x545c], R25 ;  /* 0x00545c1901007387 */ /* 0x000fe80000100800 */
[----:B------:R-:W-:Y:S01]  /*1c79d0*/  IMAD.X R5, R2, 0x1, R11, P1 ;  /* 0x0000000102057824 */ /* 0x000fe200008e060b */
[----:B------:R1:W-:Y:S01]  /*1c79e0*/  STL [R1+0x542c], R7 ;  /* 0x00542c0701007387 */ /* 0x0003e20000100800 */
[----:B------:R-:W-:-:S03]  /*1c79f0*/  F2FP.SATFINITE.E4M3.F32.PACK_AB_MERGE_C R6, R6, R61, RZ ;  /* 0x0000003d0606723e */ /* 0x000fc600048070ff */
[----:B------:R2:W-:Y:S01]  /*1c7a00*/  STL.64 [R1+0x1ee8], R4 ;  /* 0x001ee80401007387 */ /* 0x0005e20000100a00 */
[----:B-1----:R-:W-:Y:S02]  /*1c7a10*/  F2FP.SATFINITE.E4M3.F32.PACK_AB_MERGE_C R7, R36, R34, RZ ;  /* 0x000000222407723e */ /* 0x002fe400048070ff */
[----:B--2---:R-:W-:-:S03]  /*1c7a20*/  IADD3 R4, P1, PT, R0, R22, RZ ;  /* 0x0000001600047210 */ /* 0x004fc60007f3e0ff */
[----:B------:R-:W-:Y:S02]  /*1c7a30*/  STL [R1+0x5430], R7 ;  /* 0x0054300701007387 */ /* 0x000fe40000100800 */
[----:B------:R-:W-:Y:S02]  /*1c7a40*/  IMAD.X R5, R2, 0x1, R21, P1 ;  /* 0x0000000102057824 */ /* 0x000fe400008e0615 */
[----:B------:R1:W-:Y:S04]  /*1c7a50*/  STL [R1+0x56e0], R6 ;  /* 0x0056e00601007387 */ /* 0x0003e80000100800 */
[----:B------:R-:W2:Y:S04]  /*1c7a60*/  LDL.LU R61, [R1+0x1b10] ;  /* 0x001b1000013d7983 */ /* 0x000ea80000300800 */
[----:B-1----:R-:W2:Y:S01]  /*1c7a70*/  LDL.LU R6, [R1+0x1b14] ;  /* 0x001b140001067983 */ /* 0x002ea20000300800 */
[----:B------:R-:W-:-:S03]  /*1c7a80*/  F2FP.SATFINITE.E4M3.F32.PACK_AB_MERGE_C R3, R8, R3, RZ ;  /* 0x000000030803723e */ /* 0x000fc600048070ff */
[----:B------:R-:W-:Y:S04]  /*1c7a90*/  STL.64 [R1+0x1ee0], R4 ;  /* 0x001ee00401007387 */ /* 0x000fe80000100a00 */
[----:B------:R1:W-:Y:S04]  /*1c7aa0*/  STL [R1+0x56dc], R3 ;  /* 0x0056dc0301007387 */ /* 0x0003e80000100800 */
[----:B-1----:R-:W3:Y:S04]  /*1c7ab0*/  LDL.LU R3, [R1+0x1b18] ;  /* 0x001b180001037983 */ /* 0x002ee80000300800 */
[----:B------:R-:W3:Y:S01]  /*1c7ac0*/  LDL.LU R8, [R1+0x1b1c] ;  /* 0x001b1c0001087983 */ /* 0x000ee20000300800 */
[----:B------:R-:W-:-:S02]  /*1c7ad0*/  IADD3 R4, P1, PT, R0, R24, RZ ;  /* 0x0000001800047210 */ /* 0x000fc40007f3e0ff */
[----:B------:R-:W-:-:S03]  /*1c7ae0*/  F2FP.SATFINITE.E4M3.F32.PACK_AB_MERGE_C R7, R38, R37, RZ ;  /* 0x000000252607723e */ /* 0x000fc600048070ff */
[----:B------:R-:W-:Y:S02]  /*1c7af0*/  IMAD.X R5, R2, 0x1, R23, P1 ;  /* 0x0000000102057824 */ /* 0x000fe400008e0617 */
[----:B------:R-:W-:Y:S04]  /*1c7b00*/  STL [R1+0x56f0], R7 ;  /* 0x0056f00701007387 */ /* 0x000fe80000100800 */
[----:B------:R1:W-:Y:S01]  /*1c7b10*/  STL.64 [R1+0x1ed8], R4 ;  /* 0x001ed80401007387 */ /* 0x0003e20000100a00 */
[----:B------:R-:W-:Y:S02]  /*1c7b20*/  F2FP.SATFINITE.E4M3.F32.PACK_AB_MERGE_C R25, R44, R43, RZ ;  /* 0x0000002b2c19723e */ /* 0x000fe400048070ff */
[----:B-1----:R-:W-:Y:S02]  /*1c7b30*/  IADD3 R4, P1, PT, R0, R16, RZ ;  /* 0x0000001000047210 */ /* 0x002fe40007f3e0ff */
[----:B------:R-:W-:-:S03]  /*1c7b40*/  F2FP.SATFINITE.E4M3.F32.PACK_AB_MERGE_C R7, R48, R47, RZ ;  /* 0x0000002f3007723e */ /* 0x000fc600048070ff */
[----:B------:R-:W-:Y:S01]  /*1c7b50*/  IMAD.X R5, R2, 0x1, R15, P1 ;  /* 0x0000000102057824 */ /* 0x000fe200008e060f */
[----:B------:R-:W-:Y:S04]  /*1c7b60*/  STL [R1+0x56ec], R25 ;  /* 0x0056ec1901007387 */ /* 0x000fe80000100800 */
[----:B------:R1:W-:Y:S04]  /*1c7b70*/  STL [R1+0x5700], R7 ;  /* 0x0057000701007387 */ /* 0x0003e80000100800 */
[----:B------:R4:W-:Y:S01]  /*1c7b80*/  STL.64 [R1+0x1ed0], R4 ;  /* 0x001ed00401007387 */ /* 0x0009e20000100a00 */
[----:B-1----:R-:W-:-:S02]  /*1c7b90*/  F2FP.SATFINITE.E4M3.F32.PACK_AB_MERGE_C R7, R58, R51, RZ ;  /* 0x000000333a07723e */ /* 0x002fc400048070ff */
[----:B----4-:R-:W-:-:S03]  /*1c7ba0*/  IADD3 R4, P1, PT, R0, R14, RZ ;  /* 0x0000000e00047210 */ /* 0x010fc60007f3e0ff */
[----:B------:R-:W-:Y:S02]  /*1c7bb0*/  STL [R1+0x56fc], R7 ;  /* 0x0056fc0701007387 */ /* 0x000fe40000100800 */
[----:B------:R-:W-:Y:S02]  /*1c7bc0*/  IMAD.X R5, R2, 0x1, R13, P1 ;  /* 0x0000000102057824 */ /* 0x000fe400008e060d */
[----:B------:R-:W4:Y:S04]  /*1c7bd0*/  LDL.LU R2, [R1+0x1b00] ;  /* 0x001b000001027983 */ /* 0x000f280000300800 */
[----:B------:R1:W-:Y:S04]  /*1c7be0*/  STL.64 [R1+0x1ec8], R4 ;  /* 0x001ec80401007387 */ /* 0x0003e80000100a00 */
        /* <DEDUP_REMOVED lines=18> */
[----:B--2---:R-:W-:-:S05]  /*1c7d10*/  F2FP.SATFINITE.E4M3.F32.PACK_AB_MERGE_C R5, R6, R61, RZ ;  /* 0x0000003d0605723e */ /* 0x004fca00048070ff */
[----:B------:R-:W-:Y:S04]  /*1c7d20*/  STL [R1+0x5710], R5 ;  /* 0x0057100501007387 */ /* 0x000fe80000100800 */
[----:B------:R-:W2:Y:S01]  /*1c7d30*/  LDL.LU R43, [R1+0x1adc] ;  /* 0x001adc00012b7983 */ /* 0x000ea20000300800 */
[----:B---3--:R-:W-:-:S05]  /*1c7d40*/  F2FP.SATFINITE.E4M3.F32.PACK_AB_MERGE_C R3, R8, R3, RZ ;  /* 0x000000030803723e */ /* 0x008fca00048070ff */
[----:B------:R1:W-:Y:S04]  /*1c7d50*/  STL [R1+0x570c], R3 ;  /* 0x00570c0301007387 */ /* 0x0003e80000100800 */
[----:B------:R-:W3:Y:S04]  /*1c7d60*/  LDL.LU R47, [R1+0x1ac0] ;  /* 0x001ac000012f7983 */ /* 0x000ee80000300800 */
[----:B------:R-:W3:Y:S04]  /*1c7d70*/  LDL.LU R48, [R1+0x1ac4] ;  /* 0x001ac40001307983 */ /* 0x000ee80000300800 */
[----:B------:R-:W3:Y:S04]  /*1c7d80*/  LDL.LU R51, [R1+0x1ac8] ;  /* 0x001ac80001337983 */ /* 0x000ee80000300800 */
[----:B------:R-:W3:Y:S04]  /*1c7d90*/  LDL.LU R58, [R1+0x1acc] ;  /* 0x001acc00013a7983 */ /* 0x000ee80000300800 */
[----:B------:R-:W3:Y:S04]  /*1c7da0*/  LDL.LU R61, [R1+0x1ab0] ;  /* 0x001ab000013d7983 */ /* 0x000ee80000300800 */
[----:B------:R-:W3:Y:S04]  /*1c7db0*/  LDL.LU R6, [R1+0x1ab4] ;  /* 0x001ab40001067983 */ /* 0x000ee80000300800 */
[----:B-1----:R-:W3:Y:S04]  /*1c7dc0*/  LDL.LU R3, [R1+0x1ab8] ;  /* 0x001ab80001037983 */ /* 0x002ee80000300800 */
[----:B------:R-:W3:Y:S01]  /*1c7dd0*/  LDL.LU R8, [R1+0x1abc] ;  /* 0x001abc0001087983 */ /* 0x000ee20000300800 */
[----:B0-----:R-:W-:Y:S01]  /*1c7de0*/  VIADD R0, R0, UR6 ;  /* 0x0000000600007c36 */ /* 0x001fe20008000000 */
[----:B------:R-:W0:Y:S04]  /*1c7df0*/  LDCU UR6, c[0x0][0x3b8] ;  /* 0x00007700ff0677ac */ /* 0x000e280008000800 */
[----:B------:R-:W-:-:S02]  /*1c7e00*/  IADD3 R54, P1, PT, R0, R20, RZ ;  /* 0x0000001400367210 */ /* 0x000fc40007f3e0ff */
[----:B----4-:R-:W-:Y:S02]  /*1c7e10*/  F2FP.SATFINITE.E4M3.F32.PACK_AB_MERGE_C R2, R4, R2, RZ ;  /* 0x000000020402723e */ /* 0x010fe400048070ff */
[----:B------:R-:W-:-:S05]  /*1c7e20*/  SHF.R.S32.HI R4, RZ, 0x1f, R0 ;  /* 0x0000001fff047819 */ /* 0x000fca0000011400 */
[----:B------:R-:W-:Y:S01]  /*1c7e30*/  IMAD.X R55, R4, 0x1, R19, P1 ;  /* 0x0000000104377824 */ /* 0x000fe200008e0613 */
[----:B------:R-:W-:Y:S02]  /*1c7e40*/  F2FP.SATFINITE.E4M3.F32.PACK_AB_MERGE_C R5, R31, R26, RZ ;  /* 0x0000001a1f05723e */ /* 0x000fe400048070ff */
[----:B------:R-:W-:Y:S01]  /*1c7e50*/  IADD3 R26, P1, PT, R0, R10, RZ ;  /* 0x0000000a001a7210 */ /* 0x000fe20007f3e0ff */
[----:B------:R1:W-:Y:S04]  /*1c7e60*/  STL [R1+0x5720], R2 ;  /* 0x0057200201007387 */ /* 0x0003e80000100800 */
[----:B------:R-:W-:Y:S01]  /*1c7e70*/  IMAD.X R27, R4, 0x1, R9, P1 ;  /* 0x00000001041b7824 */ /* 0x000fe200008e0609 */
[----:B------:R-:W-:Y:S01]  /*1c7e80*/  STL.64 [R1+0x1ec0], R54 ;  /* 0x001ec03601007387 */ /* 0x000fe20000100a00 */
[----:B-1----:R-:W-:-:S03]  /*1c7e90*/  F2FP.SATFINITE.E4M3.F32.PACK_AB_MERGE_C R2, R40, R39, RZ ;  /* 0x000000272802723e */ /* 0x002fc600048070ff */
[----:B------:R1:W-:Y:S04]  /*1c7ea0*/  STL [R1+0x571c], R5 ;  /* 0x00571c0501007387 */ /* 0x0003e80000100800 */
[----:B------:R4:W-:Y:S04]  /*1c7eb0*/  STL [R1+0x572c], R2 ;  /* 0x00572c0201007387 */ /* 0x0009e80000100800 */
[----:B------:R0:W-:Y:S01]  /*1c7ec0*/  STL.64 [R1+0x1eb8], R26 ;  /* 0x001eb81a01007387 */ /* 0x0001e20000100a00 */
[----:B-1----:R-:W-:Y:S02]  /*1c7ed0*/  F2FP.SATFINITE.E4M3.F32.PACK_AB_MERGE_C R5, R32, R60, RZ ;  /* 0x0000003c2005723e */ /* 0x002fe400048070ff */
[----:B----4-:R-:W-:-:S02]  /*1c7ee0*/  F2FP.SATFINITE.E4M3.F32.PACK_AB_MERGE_C R2, R7, R42, RZ ;  /* 0x0000002a0702723e */ /* 0x010fc400048070ff */
[----:B0-----:R-:W-:Y:S01]  /*1c7ef0*/  IADD3 R26, P1, PT, R0, R18, RZ ;  /* 0x00000012001a7210 */ /* 0x001fe20007f3e0ff */
[----:B------:R0:W-:Y:S04]  /*1c7f00*/  STL [R1+0x5728], R5 ;  /* 0x0057280501007387 */ /* 0x0001e80000100800 */
[----:B------:R-:W-:Y:S01]  /*1c7f10*/  IMAD.X R27, R4, 0x1, R17, P1 ;  /* 0x00000001041b7824 */ /* 0x000fe200008e0611 */
[----:B------:R1:W-:Y:S04]  /*1c7f20*/  STL [R1+0x5734], R2 ;  /* 0x0057340201007387 */ /* 0x0003e80000100800 */
[----:B------:R4:W-:Y:S01]  /*1c7f30*/  STL.64 [R1+0x1eb0], R26 ;  /* 0x001eb01a01007387 */ /* 0x0009e20000100a00 */
[----:B0-----:R-:W-:-:S02]  /*1c7f40*/  F2FP.SATFINITE.E4M3.F32.PACK_AB_MERGE_C R5, R28, R25, RZ ;  /* 0x000000191c05723e */ /* 0x001fc400048070ff */
[----:B-1----:R-:W-:Y:S02]  /*1c7f50*/  F2FP.SATFINITE.E4M3.F32.PACK_AB_MERGE_C R2, R33, R29, RZ ;  /* 0x0000001d2102723e */ /* 0x002fe400048070ff */
[----:B----4-:R-:W-:Y:S02]  /*1c7f60*/  IADD3 R26, P1, PT, R0, R12, RZ ;  /* 0x0000000c001a7210 */ /* 0x010fe40007f3e0ff */
[----:B------:R-:W-:Y:S01]  /*1c7f70*/  F2FP.SATFINITE.E4M3.F32.PACK_AB_MERGE_C R44, R44, R37, RZ ;  /* 0x000000252c2c723e */ /* 0x000fe200048070ff */
[----:B------:R-:W-:Y:S02]  /*1c7f80*/  STL [R1+0x5730], R5 ;  /* 0x0057300501007387 */ /* 0x000fe40000100800 */
[----:B------:R-:W-:Y:S02]  /*1c7f90*/  IMAD.X R27, R4, 0x1, R11, P1 ;  /* 0x00000001041b7824 */ /* 0x000fe400008e060b */
[----:B------:R0:W-:Y:S04]  /*1c7fa0*/  STL [R1+0x573c], R2 ;  /* 0x00573c0201007387 */ /* 0x0001e80000100800 */
[----:B------:R-:W-:Y:S04]  /*1c7fb0*/  STL [R1+0x8424], R44 ;  /* 0x0084242c01007387 */ /* 0x000fe80000100800 */
[----:B------:R1:W-:Y:S01]  /*1c7fc0*/  STL.64 [R1+0x1ea8], R26 ;  /* 0x001ea81a01007387 */ /* 0x0003e20000100a00 */
[----:B0-----:R-:W-:-:S02]  /*1c7fd0*/  F2FP.SATFINITE.E4M3.F32.PACK_AB_MERGE_C R2, R36, R34, RZ ;  /* 0x000000222402723e */ /* 0x001fc400048070ff */
[----:B-1----:R-:W-:-:S03]  /*1c7fe0*/  IADD3 R26, P1, PT, R0, R22, RZ ;  /* 0x00000016001a7210 */ /* 0x002fc60007f3e0ff */
[----:B------:R-:W-:Y:S02]  /*1c7ff0*/  STL [R1+0x5738], R2 ;  /* 0x0057380201007387 */ /* 0x000fe40000100800 */
[----:B------:R-:W-:Y:S01]  /*1c8000*/  IMAD.X R27, R4, 0x1, R21, P1 ;  /* 0x00000001041b7824 */ /* 0x000fe200008e0615 */
[----:B--2---:R-:W-:-:S05]  /*1c8010*/  F2FP.SATFINITE.E4M3.F32.PACK_AB_MERGE_C R43, R43, R38, RZ ;  /* 0x000000262b2b723e */ /* 0x004fca00048070ff */
[----:B------:R-:W-:Y:S04]  /*1c8020*/  STL [R1+0x8428], R43 ;  /* 0x0084282b01007387 */ /* 0x000fe80000100800 */
[----:B------:R0:W-:Y:S02]  /*1c8030*/  STL.64 [R1+0x1ea0], R26 ;  /* 0x001ea01a01007387 */ /* 0x0001e40000100a00 */
[----:B0-----:R-:W-:Y:S02]  /*1c8040*/  IADD3 R26, P1, PT, R0, R24, RZ ;  /* 0x00000018001a7210 */ /* 0x001fe40007f3e0ff */
[----:B---3--:R-:W-:-:S03]  /*1c8050*/  F2FP.SATFINITE.E4M3.F32.PACK_AB_MERGE_C R2, R48, R47, RZ ;  /* 0x0000002f3002723e */ /* 0x008fc600048070ff */
[----:B------:R-:W-:Y:S02]  /*1c8060*/  IMAD.X R27, R4, 0x1, R23, P1 ;  /* 0x00000001041b7824 */ /* 0x000fe400008e0617 */
[----:B------:R0:W-:Y:S01]  /*1c8070*/  STL [R1+0x5564], R2 ;  /* 0x0055640201007387 */ /* 0x0001e20000100800 */
[----:B------:R-:W-:Y:S02]  /*1c8080*/  F2FP.SATFINITE.E4M3.F32.PACK_AB_MERGE_C R5, R58, R51, RZ ;  /* 0x000000333a05723e */ /* 0x000fe400048070ff */
[----:B0-----:R-:W-:Y:S02]  /*1c8090*/  F2FP.SATFINITE.E4M3.F32.PACK_AB_MERGE_C R2, R6, R61, RZ ;  /* 0x0000003d0602723e */ /* 0x001fe400048070ff */
[----:B------:R-:W-:Y:S01]  /*1c80a0*/  IADD3 R6, P1, PT, R0, R16, RZ ;  /* 0x0000001000067210 */ /* 0x000fe20007f3e0ff */
[----:B------:R-:W-:Y:S04]  /*1c80b0*/  STL.64 [R1+0x1e98], R26 ;  /* 0x001e981a01007387 */ /* 0x000fe80000100a00 */
[----:B------:R-:W-:Y:S01]  /*1c80c0*/  IMAD.X R7, R4, 0x1, R15, P1 ;  /* 0x0000000104077824 */ /* 0x000fe200008e060f */
[----:B------:R-:W-:Y:S04]  /*1c80d0*/  STL [R1+0x5560], R5 ;  /* 0x0055600501007387 */ /* 0x000fe80000100800 */
[----:B------:R0:W-:Y:S04]  /*1c80e0*/  STL [R1+0x5570], R2 ;  /* 0x0055700201007387 */ /* 0x0001e80000100800 */
[----:B------:R1:W-:Y:S01]  /*1c80f0*/  STL.64 [R1+0x1e90], R6 ;  /* 0x001e900601007387 */ /* 0x0003e20000100a00 */
[----:B0-----:R-:W-:-:S03]  /*1c8100*/  F2FP.SATFINITE.E4M3.F32.PACK_AB_MERGE_C R2, R8, R3, RZ ;  /* 0x000000030802723e */ /* 0x001fc600048070ff */
[----:B-1----:R-:W2:Y:S04]  /*1c8110*/  LDL.LU R6, [R1+0x1aa0] ;  /* 0x001aa00001067983 */ /* 0x002ea80000300800 */
[----:B------:R-:W2:Y:S04]  /*1c8120*/  LDL.LU R8, [R1+0x1aa4] ;  /* 0x001aa40001087983 */ /* 0x000ea80000300800 */
[----:B------:R0:W-:Y:S04]  /*1c8130*/  STL [R1+0x556c], R2 ;  /* 0x00556c0201007387 */ /* 0x0001e80000100800 */
[----:B------:R-:W3:Y:S04]  /*1c8140*/  LDL.LU R27, [R1+0x1aa8] ;  /* 0x001aa800011b7983 */ /* 0x000ee80000300800 */
[----:B------:R-:W3:Y:S01]  /*1c8150*/  LDL.LU R30, [R1+0x1aac] ;  /* 0x001aac00011e7983 */ /* 0x000ee20000300800 */
[----:B0-----:R-:W-:-:S03]  /*1c8160*/  IADD3 R2, P1, PT, R0, R14, RZ ;  /* 0x0000000e00027210 */ /* 0x001fc60007f3e0ff */
[----:B------:R-:W4:Y:S02]  /*1c8170*/  LDL.LU R41, [R1+0x1a90] ;  /* 0x001a900001297983 */ /* 0x000f240000300800 */
        /* <DEDUP_REMOVED lines=27> */
[----:B--2---:R-:W-:-:S03]  /*1c8330*/  F2FP.SATFINITE.E4M3.F32.PACK_AB_MERGE_C R5, R8, R6, RZ ;  /* 0x000000060805723e */ /* 0x004fc600048070ff */
[----:B------:R-:W2:Y:S04]  /*1c8340*/  LDL.LU R6, [R1+0x1a28] ;  /* 0x001a280001067983 */ /* 0x000ea80000300800 */
[----:B------:R-:W2:Y:S01]  /*1c8350*/  LDL.LU R8, [R1+0x1a2c] ;  /* 0x001a2c0001087983 */ /* 0x000ea20000300800 */
[----:B------:R-:W-:Y:S01]  /*1c8360*/  VIADD R0, R0, UR6 ;  /* 0x0000000600007c36 */ /* 0x000fe20008000000 */
[----:B------:R-:W0:Y:S02]  /*1c8370*/  LDCU UR6, c[0x0][0x3b8] ;  /* 0x00007700ff0677ac */ /* 0x000e240008000800 */
[----:B------:R4:W-:Y:S01]  /*1c8380*/  STL [R1+0x5580], R5 ;  /* 0x0055800501007387 */ /* 0x0009e20000100800 */
[----:B---3--:R-:W-:Y:S02]  /*1c8390*/  F2FP.SATFINITE.E4M3.F32.PACK_AB_MERGE_C R27, R30, R27, RZ ;  /* 0x0000001b1e1b723e */ /* 0x008fe400048070ff */
[----:B------:R-:W-:-:S03]  /*1c83a0*/  IADD3 R44, P1, PT, R0, R20, RZ ;  /* 0x00000014002c7210 */ /* 0x000fc60007f3e0ff */
[----:B------:R-:W-:Y:S01]  /*1c83b0*/  STL [R1+0x557c], R27 ;  /* 0x00557c1b01007387 */ /* 0x000fe20000100800 */
[----:B----4-:R-:W-:Y:S02]  /*1c83c0*/  F2FP.SATFINITE.E4M3.F32.PACK_AB_MERGE_C R5, R3, R41, RZ ;  /* 0x000000290305723e */ /* 0x010fe400048070ff */
[----:B------:R-:W-:-:S03]  /*1c83d0*/  SHF.R.S32.HI R3, RZ, 0x1f, R0 ;  /* 0x0000001fff037819 */ /* 0x000fc60000011400 */
[----:B------:R1:W-:Y:S02]  /*1c83e0*/  STL [R1+0x5598], R5 ;  /* 0x0055980501007387 */ /* 0x0003e40000100800 */
[----:B------:R-:W-:Y:S01]  /*1c83f0*/  IMAD.X R45, R3, 0x1, R19, P1 ;  /* 0x00000001032d7824 */ /* 0x000fe200008e0613 */
[----:B-1----:R-:W-:Y:S02]  /*1c8400*/  F2FP.SATFINITE.E4M3.F32.PACK_AB_MERGE_C R5, R2, R35, RZ ;  /* 0x000000230205723e */ /* 0x002fe400048070ff */
[----:B------:R-:W-:Y:S02]  /*1c8410*/  F2FP.SATFINITE.E4M3.F32.PACK_AB_MERGE_C R2, R31, R26, RZ ;  /* 0x0000001a1f02723e */ /* 0x000fe400048070ff */
[----:B------:R-:W-:Y:S01]  /*1c8420*/  IADD3 R26, P1, PT, R0, R10, RZ ;  /* 0x0000000a001a7210 */ /* 0x000fe20007f3e0ff */
[----:B------:R-:W-:Y:S04]  /*1c8430*/  STL.64 [R1+0x1e80], R44 ;  /* 0x001e802c01007387 */ /* 0x000fe80000100a00 */
[----:B------:R-:W-:Y:S01]  /*1c8440*/  IMAD.X R27, R3, 0x1, R9, P1 ;  /* 0x00000001031b7824 */ /* 0x000fe200008e0609 */
[----:B------:R-:W-:Y:S04]  /*1c8450*/  STL [R1+0x5594], R5 ;  /* 0x0055940501007387 */ /* 0x000fe80000100800 */
[----:B------:R1:W-:Y:S04]  /*1c8460*/  STL [R1+0x55ac], R2 ;  /* 0x0055ac0201007387 */ /* 0x0003e80000100800 */
[----:B------:R3:W-:Y:S01]  /*1c8470*/  STL.64 [R1+0x1e78], R26 ;  /* 0x001e781a01007387 */ /* 0x0007e20000100a00 */
[----:B-1----:R-:W-:-:S02]  /*1c8480*/  F2FP.SATFINITE.E4M3.F32.PACK_AB_MERGE_C R2, R60, R40, RZ ;  /* 0x000000283c02723e */ /* 0x002fc400048070ff */
[----:B---3--:R-:W-:Y:S02]  /*1c8490*/  F2FP.SATFINITE.E4M3.F32.PACK_AB_MERGE_C R26, R39, R4, RZ ;  /* 0x00000004271a723e */ /* 0x008fe400048070ff */
[----:B------:R-:W-:-:S05]  /*1c84a0*/  IADD3 R4, P1, PT, R0, R18, RZ ;  /* 0x0000001200047210 */ /* 0x000fca0007f3e0ff */
[----:B------:R-:W-:Y:S01]  /*1c84b0*/  IMAD.X R5, R3, 0x1, R17, P1 ;  /* 0x0000000103057824 */ /* 0x000fe200008e0611 */
[----:B------:R1:W-:Y:S04]  /*1c84c0*/  STL [R1+0x55a8], R26 ;  /* 0x0055a81a01007387 */ /* 0x0003e80000100800 */
[----:B------:R3:W-:Y:S04]  /*1c84d0*/  STL [R1+0x55c0], R2 ;  /* 0x0055c00201007387 */ /* 0x0007e80000100800 */
[----:B------:R4:W-:Y:S01]  /*1c84e0*/  STL.64 [R1+0x1e70], R4 ;  /* 0x001e700401007387 */ /* 0x0009e20000100a00 */
[----:B-1----:R-:W-:-:S02]  /*1c84f0*/  F2FP.SATFINITE.E4M3.F32.PACK_AB_MERGE_C R26, R42, R32, RZ ;  /* 0x000000202a1a723e */ /* 0x002fc400048070ff */
[----:B---3--:R-:W-:Y:S02]  /*1c8500*/  F2FP.SATFINITE.E4M3.F32.PACK_AB_MERGE_C R2, R25, R7, RZ ;  /* 0x000000071902723e */ /* 0x008fe400048070ff */
[----:B----4-:R-:W-:Y:S01]  /*1c8510*/  IADD3 R4, P1, PT, R0, R12, RZ ;  /* 0x0000000c00047210 */ /* 0x010fe20007f3e0ff */
[----:B------:R-:W-:Y:S04]  /*1c8520*/  STL [R1+0x55bc], R26 ;  /* 0x0055bc1a01007387 */ /* 0x000fe80000100800 */
[----:B------:R-:W-:Y:S01]  /*1c8530*/  IMAD.X R5, R3, 0x1, R11, P1 ;  /* 0x0000000103057824 */ /* 0x000fe200008e060b */
[----:B------:R1:W-:Y:S04]  /*1c8540*/  STL [R1+0x55d4], R2 ;  /* 0x0055d40201007387 */ /* 0x0003e80000100800 */
[----:B------:R3:W-:Y:S01]  /*1c8550*/  STL.64 [R1+0x1e68], R4 ;  /* 0x001e680401007387 */ /* 0x0007e20000100a00 */
[----:B------:R-:W-:-:S02]  /*1c8560*/  F2FP.SATFINITE.E4M3.F32.PACK_AB_MERGE_C R7, R29, R28, RZ ;  /* 0x0000001c1d07723e */ /* 0x000fc400048070ff */
[----:B-1----:R-:W-:Y:S02]  /*1c8570*/  F2FP.SATFINITE.E4M3.F32.PACK_AB_MERGE_C R2, R34, R33, RZ ;  /* 0x000000212202723e */ /* 0x002fe400048070ff */
[----:B---3--:R-:W-:Y:S01]  /*1c8580*/  IADD3 R4, P1, PT, R0, R22, RZ ;  /* 0x0000001600047210 */ /* 0x008fe20007f3e0ff */
[----:B------:R1:W-:Y:S04]  /*1c8590*/  STL [R1+0x55d0], R7 ;  /* 0x0055d00701007387 */ /* 0x0003e80000100800 */
[----:B------:R-:W-:Y:S01]  /*1c85a0*/  IMAD.X R5, R3, 0x1, R21, P1 ;  /* 0x0000000103057824 */ /* 0x000fe200008e0615 */
        /* <DEDUP_REMOVED lines=8> */
[----:B------:R4:W-:Y:S01]  /*1c8630*/  STL.64 [R1+0x1e58], R4 ;  /* 0x001e580401007387 */ /* 0x0009e20000100a00 */
[----:B-1----:R-:W-:-:S02]  /*1c8640*/  F2FP.SATFINITE.E4M3.F32.PACK_AB_MERGE_C R7, R51, R48, RZ ;  /* 0x000000303307723e */ /* 0x002fc400048070ff */
[----:B---3--:R-:W-:-:S03]  /*1c8650*/  F2FP.SATFINITE.E4M3.F32.PACK_AB_MERGE_C R2, R61, R58, RZ ;  /* 0x0000003a3d02723e */ /* 0x008fc600048070ff */
[----:B------:R-:W-:Y:S01]  /*1c8660*/  STL [R1+0x55f4], R7 ;  /* 0x0055f40701007387 */ /* 0x000fe20000100800 */
[----:B----4-:R-:W-:-:S03]  /*1c8670*/  IADD3 R4, P1, PT, R0, R16, RZ ;  /* 0x0000001000047210 */ /* 0x010fc60007f3e0ff */
[----:B------:R-:W-:Y:S02]  /*1c8680*/  STL [R1+0x560c], R2 ;  /* 0x00560c0201007387 */ /* 0x000fe40000100800 */
[----:B------:R-:W-:Y:S02]  /*1c8690*/  IMAD.X R5, R3, 0x1, R15, P1 ;  /* 0x0000000103057824 */ /* 0x000fe400008e060f */
[----:B------:R-:W3:Y:S04]  /*1c86a0*/  LDL.LU R27, [R1+0x1a10] ;  /* 0x001a1000011b7983 */ /* 0x000ee80000300800 */
[----:B------:R-:W3:Y:S04]  /*1c86b0*/  LDL.LU R30, [R1+0x1a14] ;  /* 0x001a1400011e7983 */ /* 0x000ee80000300800 */
[----:B------:R1:W-:Y:S02]  /*1c86c0*/  STL.64 [R1+0x1e50], R4 ;  /* 0x001e500401007387 */ /* 0x0003e40000100a00 */
[----:B-1----:R-:W-:-:S05]  /*1c86d0*/  IADD3 R4, P1, PT, R0, R14, RZ ;  /* 0x0000000e00047210 */ /* 0x002fca0007f3e0ff */
[----:B------:R-:W-:Y:S01]  /*1c86e0*/  IMAD.X R5, R3, 0x1, R13, P1 ;  /* 0x0000000103057824 */ /* 0x000fe200008e060d */
[----:B--2---:R-:W-:-:S05]  /*1c86f0*/  F2FP.SATFINITE.E4M3.F32.PACK_AB_MERGE_C R2, R8, R6, RZ ;  /* 0x000000060802723e */ /* 0x004fca00048070ff */
[----:B------:R1:W-:Y:S04]  /*1c8700*/  STL [R1+0x5608], R2 ;  /* 0x0056080201007387 */ /* 0x0003e80000100800 */
[----:B------:R-:W2:Y:S04]  /*1c8710*/  LDL.LU R41, [R1+0x1a18] ;  /* 0x001a180001297983 */ /* 0x000ea80000300800 */
[----:B-1----:R-:W2:Y:S04]  /*1c8720*/  LDL.LU R2, [R1+0x1a1c] ;  /* 0x001a1c0001027983 */ /* 0x002ea80000300800 */
[----:B------:R-:W4:Y:S04]  /*1c8730*/  LDL.LU R47, [R1+0x1a00] ;  /* 0x001a0000012f7983 */ /* 0x000f280000300800 */
[----:B------:R-:W4:Y:S04]  /*1c8740*/  LDL.LU R48, [R1+0x1a04] ;  /* 0x001a040001307983 */ /* 0x000f280000300800 */
[----:B------:R-:W4:Y:S04]  /*1c8750*/  LDL.LU R35, [R1+0x1a08] ;  /* 0x001a080001237983 */ /* 0x000f280000300800 */
[----:B------:R-:W4:Y:S04]  /*1c8760*/  LDL.LU R26, [R1+0x1a0c] ;  /* 0x001a0c00011a7983 */ /* 0x000f280000300800 */
        /* <DEDUP_REMOVED lines=23> */
[----:B0-----:R-:W-:Y:S01]  /*1c88e0*/  VIADD R0, R0, UR6 ;  /* 0x0000000600007c36 */ /* 0x001fe20008000000 */
[----:B------:R-:W0:Y:S04]  /*1c88f0*/  LDCU UR6, c[0x0][0x3b8] ;  /* 0x00007700ff0677ac */ /* 0x000e280008000800 */
[----:B------:R-:W-:-:S02]  /*1c8900*/  IADD3 R44, P1, PT, R0, R20, RZ ;  /* 0x00000014002c7210 */ /* 0x000fc40007f3e0ff */
[----:B---3--:R-:W-:-:S05]  /*1c8910*/  F2FP.SATFINITE.E4M3.F32.PACK_AB_MERGE_C R5, R30, R27, RZ ;  /* 0x0000001b1e05723e */ /* 0x008fca00048070ff */
[----:B------:R4:W-:Y:S01]  /*1c8920*/  STL [R1+0x5624], R5 ;  /* 0x0056240501007387 */ /* 0x0009e20000100800 */
[----:B--2---:R-:W-:-:S05]  /*1c8930*/  F2FP.SATFINITE.E4M3.F32.PACK_AB_MERGE_C R2, R2, R41, RZ ;  /* 0x000000290202723e */ /* 0x004fca00048070ff */
[----:B------:R1:W-:Y:S01]  /*1c8940*/  STL [R1+0x5620], R2 ;  /* 0x0056200201007387 */ /* 0x0003e20000100800 */
[----:B----4-:R-:W-:Y:S02]  /*1c8950*/  F2FP.SATFINITE.E4M3.F32.PACK_AB_MERGE_C R5, R48, R47, RZ ;  /* 0x0000002f3005723e */ /* 0x010fe400048070ff */
[----:B-1----:R-:W-:Y:S02]  /*1c8960*/  SHF.R.S32.HI R2, RZ, 0x1f, R0 ;  /* 0x0000001fff027819 */ /* 0x002fe40000011400 */
[----:B------:R-:W-:-:S03]  /*1c8970*/  F2FP.SATFINITE.E4M3.F32.PACK_AB_MERGE_C R27, R26, R35, RZ ;  /* 0x000000231a1b723e */ /* 0x000fc600048070ff */
[----:B------:R-:W-:Y:S01]  /*1c8980*/  IMAD.X R45, R2, 0x1, R19, P1 ;  /* 0x00000001022d7824 */ /* 0x000fe200008e0613 */
[----:B------:R1:W-:Y:S04]  /*1c8990*/  STL [R1+0x563c], R5 ;  /* 0x00563c0501007387 */ /* 0x0003e80000100800 */
[----:B------:R-:W2:Y:S04]  /*1c89a0*/  LDL.LU R47, [R1+0x19a8] ;  /* 0x0019a800012f7983 */ /* 0x000ea80000300800 */
[----:B------:R-:W2:Y:S01]  /*1c89b0*/  LDL.LU R48, [R1+0x19ac] ;  /* 0x0019ac0001307983 */ /* 0x000ea20000300800 */
[----:B------:R-:W-:-:S02]  /*1c89c0*/  F2FP.SATFINITE.E4M3.F32.PACK_AB_MERGE_C R26, R4, R31, RZ ;  /* 0x0000001f041a723e */ /* 0x000fc400048070ff */
[----:B------:R-:W-:Y:S01]  /*1c89d0*/  IADD3 R4, P1, PT, R0, R10, RZ ;  /* 0x0000000a00047210 */ /* 0x000fe20007f3e0ff */
[----:B------:R-:W-:Y:S04]  /*1c89e0*/  STL.64 [R1+0x1e40], R44 ;  /* 0x001e402c01007387 */ /* 0x000fe80000100a00 */
[----:B-1----:R-:W-:Y:S01]  /*1c89f0*/  IMAD.X R5, R2, 0x1, R9, P1 ;  /* 0x0000000102057824 */ /* 0x002fe200008e0609 */
        /* <DEDUP_REMOVED lines=10> */
[----:B-1----:R-:W-:-:S02]  /*1c8aa0*/  F2FP.SATFINITE.E4M3.F32.PACK_AB_MERGE_C R26, R7, R42, RZ ;  /* 0x0000002a071a723e */ /* 0x002fc400048070ff */
[----:B------:R-:W-:Y:S02]  /*1c8ab0*/  F2FP.SATFINITE.E4M3.F32.PACK_AB_MERGE_C R7, R28, R25, RZ ;  /* 0x000000191c07723e */ /* 0x000fe400048070ff */
[----:B---3--:R-:W-:Y:S01]  /*1c8ac0*/  IADD3 R4, P1, PT, R0, R12, RZ ;  /* 0x0000000c00047210 */ /* 0x008fe20007f3e0ff */
        /* <DEDUP_REMOVED lines=14> */
[----:B------:R-:W-:Y:S04]  /*1c8bb0*/  STL [R1+0x5678], R25 ;  /* 0x0056781901007387 */ /* 0x000fe80000100800 */
[----:B------:R-:W-:Y:S01]  /*1c8bc0*/  IMAD.X R5, R2, 0x1, R23, P1 ;  /* 0x0000000102057824 */ /* 0x000fe200008e0617 */
[----:B------:R-:W-:Y:S04]  /*1c8bd0*/  STL [R1+0x54c8], R7 ;  /* 0x0054c80701007387 */ /* 0x000fe80000100800 */
[----:B------:R1:W-:Y:S01]  /*1c8be0*/  STL.64 [R1+0x1e18], R4 ;  /* 0x001e180401007387 */ /* 0x0003e20000100a00 */
[----:B------:R-:W-:-:S03]  /*1c8bf0*/  F2FP.SATFINITE.E4M3.F32.PACK_AB_MERGE_C R3, R8, R3, RZ ;  /* 0x000000030803723e */ /* 0x000fc600048070ff */
[----:B------:R-:W3:Y:S01]  /*1c8c00*/  LDL.LU R51, [R1+0x1990] ;  /* 0x0019900001337983 */ /* 0x000ee20000300800 */
[----:B-1----:R-:W-:-:S05]  /*1c8c10*/  F2FP.SATFINITE.E4M3.F32.PACK_AB_MERGE_C R4, R6, R61, RZ ;  /* 0x0000003d0604723e */ /* 0x002fca00048070ff */
[----:B------:R-:W-:Y:S04]  /*1c8c20*/  STL [R1+0x5688], R4 ;  /* 0x0056880401007387 */ /* 0x000fe80000100800 */
[----:B------:R-:W3:Y:S04]  /*1c8c30*/  LDL.LU R58, [R1+0x1994] ;  /* 0x00199400013a7983 */ /* 0x000ee80000300800 */
[----:B------:R1:W-:Y:S04]  /*1c8c40*/  STL [R1+0x5490], R3 ;  /* 0x0054900301007387 */ /* 0x0003e80000100800 */
[----:B------:R-:W4:Y:S04]  /*1c8c50*/  LDL.LU R61, [R1+0x1998] ;  /* 0x00199800013d7983 */ /* 0x000f280000300800 */
[----:B------:R-:W4:Y:S04]  /*1c8c60*/  LDL.LU R6, [R1+0x199c] ;  /* 0x00199c0001067983 */ /* 0x000f280000300800 */
[----:B-1----:R-:W4:Y:S04]  /*1c8c70*/  LDL.LU R3, [R1+0x1980] ;  /* 0x0019800001037983 */ /* 0x002f280000300800 */
[----:B------:R-:W4:Y:S01]  /*1c8c80*/  LDL.LU R8, [R1+0x1984] ;  /* 0x0019840001087983 */ /* 0x000f220000300800 */
[----:B------:R-:W-:-:S05]  /*1c8c90*/  IADD3 R4, P1, PT, R0, R16, RZ ;  /* 0x0000001000047210 */ /* 0x000fca0007f3e0ff */
[----:B------:R-:W-:-:S05]  /*1c8ca0*/  IMAD.X R5, R2, 0x1, R15, P1 ;  /* 0x0000000102057824 */ /* 0x000fca00008e060f */
[----:B------:R1:W-:Y:S02]  /*1c8cb0*/  STL.64 [R1+0x1e10], R4 ;  /* 0x001e100401007387 */ /* 0x0003e40000100a00 */
[----:B-1----:R-:W-:-:S05]  /*1c8cc0*/  IADD3 R4, P1, PT, R0, R14, RZ ;  /* 0x0000000e00047210 */ /* 0x002fca0007f3e0ff */
[----:B------:R-:W-:Y:S01]  /*1c8cd0*/  IMAD.X R5, R2, 0x1, R13, P1 ;  /* 0x0000000102057824 */ /* 0x000fe200008e060d */
[----:B--2---:R-:W-:-:S05]  /*1c8ce0*/  F2FP.SATFINITE.E4M3.F32.PACK_AB_MERGE_C R7, R48, R47, RZ ;  /* 0x0000002f3007723e */ /* 0x004fca00048070ff */
[----:B------:R1:W-:Y:S04]  /*1c8cf0*/  STL [R1+0x568c], R7 ;  /* 0x00568c0701007387 */ /* 0x0003e80000100800 */
        /* <DEDUP_REMOVED lines=24> */
[----:B------:R4:W-:Y:S02]  /*1c8e80*/  STL [R1+0x5460], R4 ;  /* 0x0054600401007387 */ /* 0x0009e40000100800 */
[----:B----4-:R-:W-:-:S02]  /*1c8e90*/  F2FP.SATFINITE.E4M3.F32.PACK_AB_MERGE_C R4, R6, R61, RZ ;  /* 0x0000003d0604723e */ /* 0x010fc400048070ff */
[----:B------:R-:W-:-:S03]  /*1c8ea0*/  F2FP.SATFINITE.E4M3.F32.PACK_AB_MERGE_C R3, R8, R3, RZ ;  /* 0x000000030803723e */ /* 0x000fc600048070ff */
[----:B------:R-:W-:Y:S04]  /*1c8eb0*/  STL [R1+0x5698], R4 ;  /* 0x0056980401007387 */ /* 0x000fe80000100800 */
[----:B------:R-:W4:Y:S04]  /*1c8ec0*/  LDL.LU R61, [R1+0x1130] ;  /* 0x00113000013d7983 */ /* 0x000f280000300800 */
[----:B------:R-:W4:Y:S04]  /*1c8ed0*/  LDL.LU R6, [R1+0x1134] ;  /* 0x0011340001067983 */ /* 0x000f280000300800 */
[----:B------:R1:W-:Y:S04]  /*1c8ee0*/  STL [R1+0x5438], R3 ;  /* 0x0054380301007387 */ /* 0x0003e80000100800 */
[----:B-1----:R-:W4:Y:S04]  /*1c8ef0*/  LDL.LU R3, [R1+0x1138] ;  /* 0x0011380001037983 */ /* 0x002f280000300800 */
[----:B------:R-:W4:Y:S01]  /*1c8f00*/  LDL.LU R8, [R1+0x113c] ;  /* 0x00113c0001087983 */ /* 0x000f220000300800 */
[----:B0-----:R-:W-:Y:S01]  /*1c8f10*/  VIADD R0, R0, UR6 ;  /* 0x0000000600007c36 */ /* 0x001fe20008000000 */
[----:B------:R-:W0:Y:S04]  /*1c8f20*/  LDCU UR6, c[0x0][0x3b8] ;  /* 0x00007700ff0677ac */ /* 0x000e280008000800 */
[----:B------:R-:W-:-:S02]  /*1c8f30*/  SHF.R.S32.HI R4, RZ, 0x1f, R0 ;  /* 0x0000001fff047819 */ /* 0x000fc40000011400 */
[----:B------:R-:W-:-:S05]  /*1c8f40*/  IADD3 R44, P1, PT, R0, R20, RZ ;  /* 0x00000014002c7210 */ /* 0x000fca0007f3e0ff */
[----:B------:R-:W-:-:S05]  /*1c8f50*/  IMAD.X R45, R4, 0x1, R19, P1 ;  /* 0x00000001042d7824 */ /* 0x000fca00008e0613 */
[----:B------:R-:W-:Y:S01]  /*1c8f60*/  STL.64 [R1+0x1e00], R44 ;  /* 0x001e002c01007387 */ /* 0x000fe20000100a00 */
[----:B--2---:R-:W-:Y:S02]  /*1c8f70*/  F2FP.SATFINITE.E4M3.F32.PACK_AB_MERGE_C R5, R2, R35, RZ ;  /* 0x000000230205723e */ /* 0x004fe400048070ff */
[----:B------:R-:W-:Y:S02]  /*1c8f80*/  F2FP.SATFINITE.E4M3.F32.PACK_AB_MERGE_C R2, R31, R26, RZ ;  /* 0x0000001a1f02723e */ /* 0x000fe400048070ff */
[----:B------:R-:W-:Y:S01]  /*1c8f90*/  IADD3 R26, P1, PT, R0, R10, RZ ;  /* 0x0000000a001a7210 */ /* 0x000fe20007f3e0ff */
[----:B------:R1:W-:Y:S04]  /*1c8fa0*/  STL [R1+0x569c], R5 ;  /* 0x00569c0501007387 */ /* 0x0003e80000100800 */
[----:B------:R-:W-:Y:S01]  /*1c8fb0*/  IMAD.X R27, R4, 0x1, R9, P1 ;  /* 0x00000001041b7824 */ /* 0x000fe200008e0609 */
[----:B------:R2:W-:Y:S04]  /*1c8fc0*/  STL [R1+0x541c], R2 ;  /* 0x00541c0201007387 */ /* 0x0005e80000100800 */
[----:B------:R0:W-:Y:S01]  /*1c8fd0*/  STL.64 [R1+0x1df8], R26 ;  /* 0x001df81a01007387 */ /* 0x0001e20000100a00 */
[----:B-1----:R-:W-:-:S02]  /*1c8fe0*/  F2FP.SATFINITE.E4M3.F32.PACK_AB_MERGE_C R5, R40, R39, RZ ;  /* 0x000000272805723e */ /* 0x002fc400048070ff */
[----:B--2---:R-:W-:Y:S02]  /*1c8ff0*/  F2FP.SATFINITE.E4M3.F32.PACK_AB_MERGE_C R2, R32, R60, RZ ;  /* 0x0000003c2002723e */ /* 0x004fe400048070ff */
[----:B0-----:R-:W-:Y:S01]  /*1c9000*/  IADD3 R26, P1, PT, R0, R18, RZ ;  /* 0x00000012001a7210 */ /* 0x001fe20007f3e0ff */
[----:B------:R0:W-:Y:S04]  /*1c9010*/  STL [R1+0x56a4], R5 ;  /* 0x0056a40501007387 */ /* 0x0001e80000100800 */
[----:B------:R-:W-:Y:S01]  /*1c9020*/  IMAD.X R27, R4, 0x1, R17, P1 ;  /* 0x00000001041b7824 */ /* 0x000fe200008e0611 */
[----:B------:R1:W-:Y:S04]  /*1c9030*/  STL [R1+0x540c], R2 ;  /* 0x00540c0201007387 */ /* 0x0003e80000100800 */
[----:B------:R2:W-:Y:S01]  /*1c9040*/  STL.64 [R1+0x1df0], R26 ;  /* 0x001df01a01007387 */ /* 0x0005e20000100a00 */
[----:B0-----:R-:W-:-:S02]  /*1c9050*/  F2FP.SATFINITE.E4M3.F32.PACK_AB_MERGE_C R5, R7, R42, RZ ;  /* 0x0000002a0705723e */ /* 0x001fc400048070ff */
[----:B-1----:R-:W-:Y:S02]  /*1c9060*/  F2FP.SATFINITE.E4M3.F32.PACK_AB_MERGE_C R2, R28, R25, RZ ;  /* 0x000000191c02723e */ /* 0x002fe400048070ff */
[----:B--2---:R-:W-:Y:S01]  /*1c9070*/  IADD3 R26, P1, PT, R0, R12, RZ ;  /* 0x0000000c001a7210 */ /* 0x004fe20007f3e0ff */
        /* <DEDUP_REMOVED lines=12> */
[----:B-1----:R-:W-:-:S03]  /*1c9140*/  F2FP.SATFINITE.E4M3.F32.PACK_AB_MERGE_C R2, R48, R47, RZ ;  /* 0x0000002f3002723e */ /* 0x002fc600048070ff */
[----:B------:R-:W-:Y:S01]  /*1c9150*/  STL [R1+0x56bc], R5 ;  /* 0x0056bc0501007387 */ /* 0x000fe20000100800 */
[----:B--2---:R-:W-:-:S03]  /*1c9160*/  IADD3 R26, P1, PT, R0, R24, RZ ;  /* 0x00000018001a7210 */ /* 0x004fc60007f3e0ff */
[----:B------:R3:W-:Y:S02]  /*1c9170*/  STL [R1+0x56c8], R2 ;  /* 0x0056c80201007387 */ /* 0x0007e40000100800 */
[----:B------:R-:W-:Y:S02]  /*1c9180*/  IMAD.X R27, R4, 0x1, R23, P1 ;  /* 0x00000001041b7824 */ /* 0x000fe400008e0617 */
[----:B------:R-:W2:Y:S04]  /*1c9190*/  LDL.LU R34, [R1+0x1140] ;  /* 0x0011400001227983 */ /* 0x000ea80000300800 */
[----:B------:R-:W2:Y:S04]  /*1c91a0*/  LDL.LU R36, [R1+0x1144] ;  /* 0x0011440001247983 */ /* 0x000ea80000300800 */
[----:B------:R-:W-:Y:S01]  /*1c91b0*/  STL.64 [R1+0x1dd8], R26 ;  /* 0x001dd81a01007387 */ /* 0x000fe20000100a00 */
[----:B---3--:R-:W-:-:S05]  /*1c91c0*/  F2FP.SATFINITE.E4M3.F32.PACK_AB_MERGE_C R2, R58, R51, RZ ;  /* 0x000000333a02723e */ /* 0x008fca00048070ff */
[----:B------:R4:W-:Y:S04]  /*1c91d0*/  STL [R1+0x56c4], R2 ;  /* 0x0056c40201007387 */ /* 0x0009e80000100800 */
[----:B------:R-:W3:Y:S04]  /*1c91e0*/  LDL.LU R37, [R1+0x1148] ;  /* 0x0011480001257983 */ /* 0x000ee80000300800 */
[----:B------:R-:W3:Y:S04]  /*1c91f0*/  LDL.LU R38, [R1+0x114c] ;  /* 0x00114c0001267983 */ /* 0x000ee80000300800 */
[----:B------:R-:W3:Y:S04]  /*1c9200*/  LDL.LU R47, [R1+0x1150] ;  /* 0x00115000012f7983 */ /* 0x000ee80000300800 */
[----:B------:R-:W3:Y:S01]  /*1c9210*/  LDL.LU R48, [R1+0x1154] ;  /* 0x0011540001307983 */ /* 0x000ee20000300800 */
[----:B----4-:R-:W-:-:S02]  /*1c9220*/  F2FP.SATFINITE.E4M3.F32.PACK_AB_MERGE_C R2, R6, R61, RZ ;  /* 0x0000003d0602723e */ /* 0x010fc400048070ff */
[----:B------:R-:W-:-:S03]  /*1c9230*/  IADD3 R6, P1, PT, R0, R16, RZ ;  /* 0x0000001000067210 */ /* 0x000fc60007f3e0ff */
[----:B------:R0:W-:Y:S02]  /*1c9240*/  STL [R1+0x56d0], R2 ;  /* 0x0056d00201007387 */ /* 0x0001e40000100800 */
[----:B------:R-:W-:Y:S01]  /*1c9250*/  IMAD.X R7, R4, 0x1, R15, P1 ;  /* 0x0000000104077824 */ /* 0x000fe200008e060f */
[----:B0-----:R-:W-:Y:S02]  /*1c9260*/  IADD3 R2, P1, PT, R0, R14, RZ ;  /* 0x0000000e00027210 */ /* 0x001fe40007f3e0ff */
[----:B------:R-:W-:Y:S02]  /*1c9270*/  F2FP.SATFINITE.E4M3.F32.PACK_AB_MERGE_C R5, R8, R3, RZ ;  /* 0x000000030805723e */ /* 0x000fe400048070ff */
[----:B------:R0:W-:Y:S01]  /*1c9280*/  STL.64 [R1+0x1dd0], R6 ;  /* 0x001dd00601007387 */ /* 0x0001e20000100a00 */
[----:B------:R-:W-:-:S03]  /*1c9290*/  IMAD.X R3, R4, 0x1, R13, P1 ;  /* 0x0000000104037824 */ /* 0x000fc600008e060d */
        /* <DEDUP_REMOVED lines=21> */
[----:B------:R-:W4:Y:S01]  /*1c93f0*/  LDL.LU R8, [R1+0x11a4] ;  /* 0x0011a40001087983 */ /* 0x000f220000300800 */
[----:B------:R-:W-:Y:S01]  /*1c9400*/  VIADD R0, R0, UR6 ;  /* 0x0000000600007c36 */ /* 0x000fe20008000000 */
[----:B------:R-:W0:Y:S04]  /*1c9410*/  LDCU UR6, c[0x0][0x3b8] ;  /* 0x00007700ff0677ac */ /* 0x000e280008000800 */
[----:B------:R-:W-:-:S02]  /*1c9420*/  IADD3 R44, P1, PT, R0, R20, RZ ;  /* 0x00000014002c7210 */ /* 0x000fc40007f3e0ff */
[----:B--2---:R-:W-:-:S05]  /*1c9430*/  F2FP.SATFINITE.E4M3.F32.PACK_AB_MERGE_C R2, R36, R34, RZ ;  /* 0x000000222402723e */ /* 0x004fca00048070ff */
[----:B------:R1:W-:Y:S01]  /*1c9440*/  STL [R1+0x56d8], R2 ;  /* 0x0056d80201007387 */ /* 0x0003e20000100800 */
[----:B---3--:R-:W-:-:S05]  /*1c9450*/  F2FP.SATFINITE.E4M3.F32.PACK_AB_MERGE_C R5, R38, R37, RZ ;  /* 0x000000252605723e */ /* 0x008fca00048070ff */
[----:B------:R-:W-:Y:S01]  /*1c9460*/  STL [R1+0x56d4], R5 ;  /* 0x0056d40501007387 */ /* 0x000fe20000100800 */
[----:B-1----:R-:W-:-:S03]  /*1c9470*/  F2FP.SATFINITE.E4M3.F32.PACK_AB_MERGE_C R2, R48, R47, RZ ;  /* 0x0000002f3002723e */ /* 0x002fc600048070ff */
[----:B------:R-:W2:Y:S04]  /*1c9480*/  LDL.LU R34, [R1+0x11a8] ;  /* 0x0011a80001227983 */ /* 0x000ea80000300800 */
[----:B------:R-:W2:Y:S04]  /*1c9490*/  LDL.LU R36, [R1+0x11ac] ;  /* 0x0011ac0001247983 */ /* 0x000ea80000300800 */
[----:B------:R1:W-:Y:S04]  /*1c94a0*/  STL [R1+0x56e8], R2 ;  /* 0x0056e80201007387 */ /* 0x0003e80000100800 */
[----:B------:R-:W3:Y:S04]  /*1c94b0*/  LDL.LU R37, [R1+0x11b0] ;  /* 0x0011b00001257983 */ /* 0x000ee80000300800 */
[----:B------:R-:W3:Y:S01]  /*1c94c0*/  LDL.LU R38, [R1+0x11b4] ;  /* 0x0011b40001267983 */ /* 0x000ee20000300800 */
[----:B-1----:R-:W-:-:S03]  /*1c94d0*/  SHF.R.S32.HI R2, RZ, 0x1f, R0 ;  /* 0x0000001fff027819 */ /* 0x002fc60000011400 */
[----:B------:R-:W3:Y:S02]  /*1c94e0*/  LDL.LU R47, [R1+0x11b8] ;  /* 0x0011b800012f7983 */ /* 0x000ee40000300800 */
[----:B------:R-:W-:Y:S02]  /*1c94f0*/  IMAD.X R45, R2, 0x1, R19, P1 ;  /* 0x00000001022d7824 */ /* 0x000fe400008e0613 */
[----:B------:R-:W3:Y:S01]  /*1c9500*/  LDL.LU R48, [R1+0x11bc] ;  /* 0x0011bc0001307983 */ /* 0x000ee20000300800 */
[----:B----4-:R-:W-:-:S03]  /*1c9510*/  F2FP.SATFINITE.E4M3.F32.PACK_AB_MERGE_C R27, R26, R35, RZ ;  /* 0x000000231a1b723e */ /* 0x010fc600048070ff */
[----:B------:R-:W-:Y:S01]  /*1c9520*/  STL.64 [R1+0x1dc0], R44 ;  /* 0x001dc02c01007387 */ /* 0x000fe20000100a00 */
[----:B------:R-:W-:Y:S02]  /*1c9530*/  F2FP.SATFINITE.E4M3.F32.PACK_AB_MERGE_C R26, R4, R31, RZ ;  /* 0x0000001f041a723e */ /* 0x000fe400048070ff */
[----:B------:R-:W-:Y:S01]  /*1c9540*/  IADD3 R4, P1, PT, R0, R10, RZ ;  /* 0x0000000a00047210 */ /* 0x000fe20007f3e0ff */
[----:B------:R1:W-:Y:S04]  /*1c9550*/  STL [R1+0x56e4], R27 ;  /* 0x0056e41b01007387 */ /* 0x0003e80000100800 */
[----:B------:R-:W-:Y:S01]  /*1c9560*/  IMAD.X R5, R2, 0x1, R9, P1 ;  /* 0x0000000102057824 */ /* 0x000fe200008e0609 */
[----:B------:R4:W-:Y:S04]  /*1c9570*/  STL [R1+0x56f8], R26 ;  /* 0x0056f81a01007387 */ /* 0x0009e80000100800 */
[----:B------:R0:W-:Y:S01]  /*1c9580*/  STL.64 [R1+0x1db8], R4 ;  /* 0x001db80401007387 */ /* 0x0001e20000100a00 */
[----:B-1----:R-:W-:-:S02]  /*1c9590*/  F2FP.SATFINITE.E4M3.F32.PACK_AB_MERGE_C R27, R40, R39, RZ ;  /* 0x00000027281b723e */ /* 0x002fc400048070ff */
[----:B----4-:R-:W-:Y:S02]  /*1c95a0*/  F2FP.SATFINITE.E4M3.F32.PACK_AB_MERGE_C R26, R32, R60, RZ ;  /* 0x0000003c201a723e */ /* 0x010fe400048070ff */
[----:B0-----:R-:W-:Y:S01]  /*1c95b0*/  IADD3 R4, P1, PT, R0, R18, RZ ;  /* 0x0000001200047210 */ /* 0x001fe20007f3e0ff */
[----:B------:R-:W-:Y:S04]  /*1c95c0*/  STL [R1+0x56f4], R27 ;  /* 0x0056f41b01007387 */ /* 0x000fe80000100800 */
[----:B------:R-:W-:Y:S01]  /*1c95d0*/  IMAD.X R5, R2, 0x1, R17, P1 ;  /* 0x0000000102057824 */ /* 0x000fe200008e0611 */
[----:B------:R0:W-:Y:S04]  /*1c95e0*/  STL [R1+0x5708], R26 ;  /* 0x0057081a01007387 */ /* 0x0001e80000100800 */
[----:B------:R1:W-:Y:S01]  /*1c95f0*/  STL.64 [R1+0x1db0], R4 ;  /* 0x001db00401007387 */ /* 0x0003e20000100a00 */
[----:B0-----:R-:W-:-:S02]  /*1c9600*/  F2FP.SATFINITE.E4M3.F32.PACK_AB_MERGE_C R26, R7, R42, RZ ;  /* 0x0000002a071a723e */ /* 0x001fc400048070ff */
[----:B------:R-:W-:Y:S02]  /*1c9610*/  F2FP.SATFINITE.E4M3.F32.PACK_AB_MERGE_C R7, R28, R25, RZ ;  /* 0x000000191c07723e */ /* 0x000fe400048070ff */
[----:B-1----:R-:W-:Y:S01]  /*1c9620*/  IADD3 R4, P1, PT, R0, R12, RZ ;  /* 0x0000000c00047210 */ /* 0x002fe20007f3e0ff */
[----:B------:R-:W-:Y:S04]  /*1c9630*/  STL [R1+0x5704], R26 ;  /* 0x0057041a01007387 */ /* 0x000fe80000100800 */
[----:B------:R-:W-:Y:S01]  /*1c9640*/  IMAD.X R5, R2, 0x1, R11, P1 ;  /* 0x0000000102057824 */ /* 0x000fe200008e060b */
[----:B------:R0:W-:Y:S04]  /*1c9650*/  STL [R1+0x5718], R7 ;  /* 0x0057180701007387 */ /* 0x0001e80000100800 */
[----:B------:R1:W-:Y:S01]  /*1c9660*/  STL.64 [R1+0x1da8], R4 ;  /* 0x001da80401007387 */ /* 0x0003e20000100a00 */
[----:B------:R-:W-:-:S02]  /*1c9670*/  F2FP.SATFINITE.E4M3.F32.PACK_AB_MERGE_C R25, R33, R29, RZ ;  /* 0x0000001d2119723e */ /* 0x000fc400048070ff */
[----:B0-----:R-:W-:Y:S02]  /*1c9680*/  F2FP.SATFINITE.E4M3.F32.PACK_AB_MERGE_C R7, R58, R51, RZ ;  /* 0x000000333a07723e */ /* 0x001fe400048070ff */
[----:B-1----:R-:W-:Y:S01]  /*1c9690*/  IADD3 R4, P1, PT, R0, R22, RZ ;  /* 0x0000001600047210 */ /* 0x002fe20007f3e0ff */
[----:B------:R-:W-:Y:S04]  /*1c96a0*/  STL [R1+0x5714], R25 ;  /* 0x0057141901007387 */ /* 0x000fe80000100800 */
[----:B------:R-:W-:Y:S01]  /*1c96b0*/  IMAD.X R5, R2, 0x1, R21, P1 ;  /* 0x0000000102057824 */ /* 0x000fe200008e0615 */
[----:B------:R-:W-:Y:S04]  /*1c96c0*/  STL [R1+0x5394], R7 ;  /* 0x0053940701007387 */ /* 0x000fe80000100800 */
[----:B------:R0:W-:Y:S01]  /*1c96d0*/  STL.64 [R1+0x1da0], R4 ;  /* 0x001da00401007387 */ /* 0x0001e20000100a00 */
[----:B------:R-:W-:-:S03]  /*1c96e0*/  F2FP.SATFINITE.E4M3.F32.PACK_AB_MERGE_C R3, R8, R3, RZ ;  /* 0x000000030803723e */ /* 0x000fc600048070ff */
[----:B------:R-:W4:Y:S01]  /*1c96f0*/  LDL.LU R51, [R1+0x11c0] ;  /* 0x0011c00001337983 */ /* 0x000f220000300800 */
[----:B0-----:R-:W-:-:S05]  /*1c9700*/  F2FP.SATFINITE.E4M3.F32.PACK_AB_MERGE_C R4, R6, R61, RZ ;  /* 0x0000003d0604723e */ /* 0x001fca00048070ff */
[----:B------:R-:W-:Y:S04]  /*1c9710*/  STL [R1+0x5398], R4 ;  /* 0x0053980401007387 */ /* 0x000fe80000100800 */
[----:B------:R-:W4:Y:S04]  /*1c9720*/  LDL.LU R58, [R1+0x11c4] ;  /* 0x0011c400013a7983 */ /* 0x000f280000300800 */
[----:B------:R0:W-:Y:S04]  /*1c9730*/  STL [R1+0x2708], R3 ;  /* 0x0027080301007387 */ /* 0x0001e80000100800 */
[----:B------:R-:W4:Y:S04]  /*1c9740*/  LDL.LU R61, [R1+0x11c8] ;  /* 0x0011c800013d7983 */ /* 0x000f280000300800 */
[----:B------:R-:W4:Y:S04]  /*1c9750*/  LDL.LU R6, [R1+0x11cc] ;  /* 0x0011cc0001067983 */ /* 0x000f280000300800 */
[----:B0-----:R-:W4:Y:S04]  /*1c9760*/  LDL.LU R3, [R1+0x11d0] ;  /* 0x0011d00001037983 */ /* 0x001f280000300800 */
[----:B------:R-:W4:Y:S01]  /*1c9770*/  LDL.LU R8, [R1+0x11d4] ;  /* 0x0011d40001087983 */ /* 0x000f220000300800 */
[----:B------:R-:W-:-:S05]  /*1c9780*/  IADD3 R4, P1, PT, R0, R24, RZ ;  /* 0x0000001800047210 */ /* 0x000fca0007f3e0ff */
[----:B------:R-:W-:-:S05]  /*1c9790*/  IMAD.X R5, R2, 0x1, R23, P1 ;  /* 0x0000000102057824 */ /* 0x000fca00008e0617 */
[----:B------:R0:W-:Y:S02]  /*1c97a0*/  STL.64 [R1+0x1d98], R4 ;  /* 0x001d980401007387 */ /* 0x0001e40000100a00 */
[----:B0-----:R-:W-:-:S05]  /*1c97b0*/  IADD3 R4, P1, PT, R0, R16, RZ ;  /* 0x0000001000047210 */ /* 0x001fca0007f3e0ff */
[----:B------:R-:W-:Y:S01]  /*1c97c0*/  IMAD.X R5, R2, 0x1, R15, P1 ;  /* 0x0000000102057824 */ /* 0x000fe200008e060f */
[----:B--2---:R-:W-:-:S05]  /*1c97d0*/  F2FP.SATFINITE.E4M3.F32.PACK_AB_MERGE_C R25, R36, R34, RZ ;  /* 0x000000222419723e */ /* 0x004fca00048070ff */
[----:B------:R-:W-:Y:S01]  /*1c97e0*/  STL [R1+0x2748], R25 ;  /* 0x0027481901007387 */ /* 0x000fe20000100800 */
[----:B---3--:R-:W-:-:S05]  /*1c97f0*/  F2FP.SATFINITE.E4M3.F32.PACK_AB_MERGE_C R7, R38, R37, RZ ;  /* 0x000000252607723e */ /* 0x008fca00048070ff */
[----:B------:R0:W-:Y:S04]  /*1c9800*/  STL [R1+0x2648], R7 ;  /* 0x0026480701007387 */ /* 0x0001e80000100800 */
[----:B------:R1:W-:Y:S01]  /*1c9810*/  STL.64 [R1+0x1d90], R4 ;  /* 0x001d900401007387 */ /* 0x0003e20000100a00 */
[----:B0-----:R-:W-:Y:S02]  /*1c9820*/  F2FP.SATFINITE.E4M3.F32.PACK_AB_MERGE_C R7, R48, R47, RZ ;  /* 0x0000002f3007723e */ /* 0x001fe400048070ff */
[----:B-1----:R-:W-:-:S03]  /*1c9830*/  IADD3 R4, P1, PT, R0, R14, RZ ;  /* 0x0000000e00047210 */ /* 0x002fc60007f3e0ff */
[----:B------:R0:W-:Y:S02]  /*1c9840*/  STL [R1+0x265c], R7 ;  /* 0x00265c0701007387 */ /* 0x0001e40000100800 */
[----:B------:R-:W-:Y:S02]  /*1c9850*/  IMAD.X R5, R2, 0x1, R13, P1 ;  /* 0x0000000102057824 */ /* 0x000fe400008e060d */
[----:B------:R-:W2:Y:S04]  /*1c9860*/  LDL.LU R35, [R1+0x11d8] ;  /* 0x0011d80001237983 */ /* 0x000ea80000300800 */
[----:B------:R-:W2:Y:S04]  /*1c9870*/  LDL.LU R2, [R1+0x11dc] ;  /* 0x0011dc0001027983 */ /* 0x000ea80000300800 */
        /* <DEDUP_REMOVED lines=17> */
[----:B----4-:R-:W-:-:S05]  /*1c9990*/  F2FP.SATFINITE.E4M3.F32.PACK_AB_MERGE_C R4, R58, R51, RZ ;  /* 0x000000333a04723e */ /* 0x010fca00048070ff */
[----:B------:R0:W-:Y:S02]  /*1c99a0*/  STL [R1+0x24d8], R4 ;  /* 0x0024d80401007387 */ /* 0x0001e40000100800 */
[----:B0-----:R-:W-:Y:S02]  /*1c99b0*/  F2FP.SATFINITE.E4M3.F32.PACK_AB_MERGE_C R4, R6, R61, RZ ;  /* 0x0000003d0604723e */ /* 0x001fe400048070ff */
[----:B------:R-:W-:-:S03]  /*1c99c0*/  F2FP.SATFINITE.E4M3.F32.PACK_AB_MERGE_C R3, R8, R3, RZ ;  /* 0x000000030803723e */ /* 0x000fc600048070ff */
[----:B------:R-:W-:Y:S04]  /*1c99d0*/  STL [R1+0x24dc], R4 ;  /* 0x0024dc0401007387 */ /* 0x000fe80000100800 */
[----:B------:R-:W4:Y:S04]  /*1c99e0*/  LDL.LU R29, [R1+0x1220] ;  /* 0x00122000011d7983 */ /* 0x000f280000300800 */
[----:B------:R-:W4:Y:S04]  /*1c99f0*/  LDL.LU R33, [R1+0x1224] ;  /* 0x0012240001217983 */ /* 0x000f280000300800 */
[----:B------:R0:W-:Y:S04]  /*1c9a00*/  STL [R1+0x23fc], R3 ;  /* 0x0023fc0301007387 */ /* 0x0001e80000100800 */
[----:B------:R-:W4:Y:S04]  /*1c9a10*/  LDL.LU R51, [R1+0x1228] ;  /* 0x0012280001337983 */ /* 0x000f280000300800 */
[----:B------:R-:W4:Y:S04]  /*1c9a20*/  LDL.LU R58, [R1+0x122c] ;  /* 0x00122c00013a7983 */ /* 0x000f280000300800 */
[----:B------:R-:W4:Y:S04]  /*1c9a30*/  LDL.LU R61, [R1+0x1230] ;  /* 0x00123000013d7983 */ /* 0x000f280000300800 */
[----:B------:R-:W4:Y:S04]  /*1c9a40*/  LDL.LU R6, [R1+0x1234] ;  /* 0x0012340001067983 */ /* 0x000f280000300800 */
[----:B0-----:R-:W4:Y:S04]  /*1c9a50*/  LDL.LU R3, [R1+0x1238] ;  /* 0x0012380001037983 */ /* 0x001f280000300800 */
[----:B------:R-:W4:Y:S01]  /*1c9a60*/  LDL.LU R8, [R1+0x123c] ;  /* 0x00123c0001087983 */ /* 0x000f220000300800 */
[----:B------:R-:W-:Y:S01]  /*1c9a70*/  VIADD R0, R0, UR6 ;  /* 0x0000000600007c36 */ /* 0x000fe20008000000 */
[----:B------:R-:W0:Y:S04]  /*1c9a80*/  LDCU UR6, c[0x0][0x3b8] ;  /* 0x00007700ff0677ac */ /* 0x000e280008000800 */
[----:B------:R-:W-:-:S02]  /*1c9a90*/  SHF.R.S32.HI R4, RZ, 0x1f, R0 ;  /* 0x0000001fff047819 */ /* 0x000fc40000011400 */
[----:B------:R-:W-:-:S05]  /*1c9aa0*/  IADD3 R44, P1, PT, R0, R20, RZ ;  /* 0x00000014002c7210 */ /* 0x000fca0007f3e0ff */
[----:B------:R-:W-:-:S05]  /*1c9ab0*/  IMAD.X R45, R4, 0x1, R19, P1 ;  /* 0x00000001042d7824 */ /* 0x000fca00008e0613 */
[----:B------:R-:W-:Y:S01]  /*1c9ac0*/  STL.64 [R1+0x1d80], R44 ;  /* 0x001d802c01007387 */ /* 0x000fe20000100a00 */
[----:B--2---:R-:W-:Y:S02]  /*1c9ad0*/  F2FP.SATFINITE.E4M3.F32.PACK_AB_MERGE_C R5, R2, R35, RZ ;  /* 0x000000230205723e */ /* 0x004fe400048070ff */
[----:B---3--:R-:W-:Y:S02]  /*1c9ae0*/  F2FP.SATFINITE.E4M3.F32.PACK_AB_MERGE_C R2, R31, R26, RZ ;  /* 0x0000001a1f02723e */ /* 0x008fe400048070ff */
[----:B------:R-:W-:Y:S01]  /*1c9af0*/  IADD3 R26, P1, PT, R0, R10, RZ ;  /* 0x0000000a001a7210 */ /* 0x000fe20007f3e0ff */
[----:B------:R1:W-:Y:S04]  /*1c9b00*/  STL [R1+0x243c], R5 ;  /* 0x00243c0501007387 */ /* 0x0003e80000100800 */
[----:B------:R-:W-:Y:S01]  /*1c9b10*/  IMAD.X R27, R4, 0x1, R9, P1 ;  /* 0x00000001041b7824 */ /* 0x000fe200008e0609 */
[----:B------:R2:W-:Y:S04]  /*1c9b20*/  STL [R1+0x2128], R2 ;  /* 0x0021280201007387 */ /* 0x0005e80000100800 */
[----:B------:R3:W-:Y:S01]  /*1c9b30*/  STL.64 [R1+0x1d78], R26 ;  /* 0x001d781a01007387 */ /* 0x0007e20000100a00 */
[----:B-1----:R-:W-:-:S02]  /*1c9b40*/  F2FP.SATFINITE.E4M3.F32.PACK_AB_MERGE_C R5, R40, R39, RZ ;  /* 0x000000272805723e */ /* 0x002fc400048070ff */
[----:B--2---:R-:W-:Y:S02]  /*1c9b50*/  F2FP.SATFINITE.E4M3.F32.PACK_AB_MERGE_C R2, R32, R60, RZ ;  /* 0x0000003c2002723e */ /* 0x004fe400048070ff */
[----:B---3--:R-:W-:Y:S01]  /*1c9b60*/  IADD3 R26, P1, PT, R0, R18, RZ ;  /* 0x00000012001a7210 */ /* 0x008fe20007f3e0ff */
        /* <DEDUP_REMOVED lines=12> */
[----:B--2---:R-:W-:-:S03]  /*1c9c30*/  F2FP.SATFINITE.E4M3.F32.PACK_AB_MERGE_C R2, R38, R37, RZ ;  /* 0x000000252602723e */ /* 0x004fc600048070ff */
[----:B------:R-:W-:Y:S01]  /*1c9c40*/  STL [R1+0x207c], R5 ;  /* 0x00207c0501007387 */ /* 0x000fe20000100800 */
[----:B---3--:R-:W-:-:S03]  /*1c9c50*/  IADD3 R26, P1, PT, R0, R22, RZ ;  /* 0x00000016001a7210 */ /* 0x008fc60007f3e0ff */
[----:B------:R1:W-:Y:S02]  /*1c9c60*/  STL [R1+0x7f4], R2 ;  /* 0x0007f40201007387 */ /* 0x0003e40000100800 */
[----:B------:R-:W-:Y:S02]  /*1c9c70*/  IMAD.X R27, R4, 0x1, R21, P1 ;  /* 0x00000001041b7824 */ /* 0x000fe400008e0615 */
[----:B------:R-:W2:Y:S04]  /*1c9c80*/  LDL.LU R34, [R1+0x1240] ;  /* 0x0012400001227983 */ /* 0x000ea80000300800 */
[----:B------:R-:W2:Y:S01]  /*1c9c90*/  LDL.LU R36, [R1+0x1244] ;  /* 0x0012440001247983 */ /* 0x000ea20000300800 */
[----:B-1----:R-:W-:-:S03]  /*1c9ca0*/  F2FP.SATFINITE.E4M3.F32.PACK_AB_MERGE_C R2, R48, R47, RZ ;  /* 0x0000002f3002723e */ /* 0x002fc600048070ff */
[----:B------:R1:W-:Y:S04]  /*1c9cb0*/  STL.64 [R1+0x1d60], R26 ;  /* 0x001d601a01007387 */ /* 0x0003e80000100a00 */
[----:B------:R4:W-:Y:S04]  /*1c9cc0*/  STL [R1+0x1060], R2 ;  /* 0x0010600201007387 */ /* 0x0009e80000100800 */
[----:B------:R-:W3:Y:S04]  /*1c9cd0*/  LDL.LU R37, [R1+0x1248] ;  /* 0x0012480001257983 */ /* 0x000ee80000300800 */
[----:B------:R-:W3:Y:S01]  /*1c9ce0*/  LDL.LU R38, [R1+0x124c] ;  /* 0x00124c0001267983 */ /* 0x000ee20000300800 */
[----:B-1----:R-:W-:-:S03]  /*1c9cf0*/  IADD3 R26, P1, PT, R0, R24, RZ ;  /* 0x00000018001a7210 */ /* 0x002fc60007f3e0ff */
[----:B------:R-:W3:Y:S04]  /*1c9d00*/  LDL.LU R47, [R1+0x1380] ;  /* 0x00138000012f7983 */ /* 0x000ee80000300800 */
[----:B------:R-:W3:Y:S01]  /*1c9d10*/  LDL.LU R48, [R1+0x1384] ;  /* 0x0013840001307983 */ /* 0x000ee20000300800 */
[----:B------:R-:W-:Y:S01]  /*1c9d20*/  IMAD.X R27, R4, 0x1, R23, P1 ;  /* 0x00000001041b7824 */ /* 0x000fe200008e0617 */
[----:B----4-:R-:W-:-:S05]  /*1c9d30*/  F2FP.SATFINITE.E4M3.F32.PACK_AB_MERGE_C R2, R33, R29, RZ ;  /* 0x0000001d2102723e */ /* 0x010fca00048070ff */
[----:B------:R1:W-:Y:S01]  /*1c9d40*/  STL [R1+0x78c], R2 ;  /* 0x00078c0201007387 */ /* 0x0003e20000100800 */
[----:B------:R-:W-:-:S03]  /*1c9d50*/  F2FP.SATFINITE.E4M3.F32.PACK_AB_MERGE_C R5, R58, R51, RZ ;  /* 0x000000333a05723e */ /* 0x000fc600048070ff */
[----:B------:R-:W-:Y:S01]  /*1c9d60*/  STL.64 [R1+0x1d58], R26 ;  /* 0x001d581a01007387 */ /* 0x000fe20000100a00 */
[----:B-1----:R-:W-:Y:S02]  /*1c9d70*/  F2FP.SATFINITE.E4M3.F32.PACK_AB_MERGE_C R2, R6, R61, RZ ;  /* 0x0000003d0602723e */ /* 0x002fe400048070ff */
[----:B------:R-:W-:Y:S01]  /*1c9d80*/  IADD3 R6, P1, PT, R0, R16, RZ ;  /* 0x0000001000067210 */ /* 0x000fe20007f3e0ff */
[----:B------:R1:W-:Y:S04]  /*1c9d90*/  STL [R1+0x7a4], R5 ;  /* 0x0007a40501007387 */ /* 0x0003e80000100800 */
[----:B------:R-:W-:Y:S01]  /*1c9da0*/  IMAD.X R7, R4, 0x1, R15, P1 ;  /* 0x0000000104077824 */ /* 0x000fe200008e060f */
[----:B------:R4:W-:Y:S01]  /*1c9db0*/  STL [R1+0x704], R2 ;  /* 0x0007040201007387 */ /* 0x0009e20000100800 */
[----:B-1----:R-:W-:-:S02]  /*1c9dc0*/  F2FP.SATFINITE.E4M3.F32.PACK_AB_MERGE_C R5, R8, R3, RZ ;  /* 0x000000030805723e */ /* 0x002fc400048070ff */
[----:B----4-:R-:W-:Y:S01]  /*1c9dd0*/  IADD3 R2, P1, PT, R0, R14, RZ ;  /* 0x0000000e00027210 */ /* 0x010fe20007f3e0ff */
[----:B------:R1:W-:Y:S04]  /*1c9de0*/  STL.64 [R1+0x1d50], R6 ;  /* 0x001d500601007387 */ /* 0x0003e80000100a00 */
        /* <DEDUP_REMOVED lines=31> */
[----:B------:R-:W3:Y:S04]  /*1c9fe0*/  LDL.LU R33, [R1+0x12a4] ;  /* 0x0012a40001217983 */ /* 0x000ee80000300800 */
[----:B------:R-:W3:Y:S01]  /*1c9ff0*/  LDL.LU R34, [R1+0x12a8] ;  /* 0x0012a80001227983 */ /* 0x000ee20000300800 */
[----:B-1----:R-:W-:-:S03]  /*1ca000*/  SHF.R.S32.HI R2, RZ, 0x1f, R0 ;  /* 0x0000001fff027819 */ /* 0x002fc60000011400 */
[----:B------:R-:W3:Y:S04]  /*1ca010*/  LDL.LU R36, [R1+0x12ac] ;  /* 0x0012ac0001247983 */ /* 0x000ee80000300800 */
[----:B------:R-:W3:Y:S04]  /*1ca020*/  LDL.LU R37, [R1+0x12b0] ;  /* 0x0012b00001257983 */ /* 0x000ee80000300800 */
[----:B------:R-:W3:Y:S01]  /*1ca030*/  LDL.LU R38, [R1+0x12b4] ;  /* 0x0012b40001267983 */ /* 0x000ee20000300800 */
[----:B------:R-:W-:-:S03]  /*1ca040*/  IMAD.X R45, R2, 0x1, R19, P1 ;  /* 0x00000001022d7824 */ /* 0x000fc600008e0613 */
[----:B------:R-:W3:Y:S04]  /*1ca050*/  LDL.LU R47, [R1+0x12b8] ;  /* 0x0012b800012f7983 */ /* 0x000ee80000300800 */
[----:B------:R-:W3:Y:S04]  /*1ca060*/  LDL.LU R48, [R1+0x12bc] ;  /* 0x0012bc0001307983 */ /* 0x000ee80000300800 */
[----:B------:R-:W-:Y:S01]  /*1ca070*/  STL.64 [R1+0x1d40], R44 ;  /* 0x001d402c01007387 */ /* 0x000fe20000100a00 */
[----:B----4-:R-:W-:Y:S02]  /*1ca080*/  F2FP.SATFINITE.E4M3.F32.PACK_AB_MERGE_C R27, R26, R35, RZ ;  /* 0x000000231a1b723e */ /* 0x010fe400048070ff */
[----:B------:R-:W-:-:S02]  /*1ca090*/  F2FP.SATFINITE.E4M3.F32.PACK_AB_MERGE_C R26, R4, R31, RZ ;  /* 0x0000001f041a723e */ /* 0x000fc400048070ff */
        /* <DEDUP_REMOVED lines=18> */
[----:B------:R0:W-:Y:S01]  /*1ca1c0*/  STL.64 [R1+0x1d28], R4 ;  /* 0x001d280401007387 */ /* 0x0001e20000100a00 */
[----:B------:R-:W-:-:S02]  /*1ca1d0*/  F2FP.SATFINITE.E4M3.F32.PACK_AB_MERGE_C R3, R8, R3, RZ ;  /* 0x000000030803723e */ /* 0x000fc400048070ff */
[----:B0-----:R-:W-:Y:S02]  /*1ca1e0*/  F2FP.SATFINITE.E4M3.F32.PACK_AB_MERGE_C R4, R6, R61, RZ ;  /* 0x0000003d0604723e */ /* 0x001fe400048070ff */
[----:B------:R-:W4:Y:S04]  /*1ca1f0*/  LDL.LU R61, [R1+0x12c0] ;  /* 0x0012c000013d7983 */ /* 0x000f280000300800 */
        /* <DEDUP_REMOVED lines=13> */
[----:B------:R0:W-:Y:S01]  /*1ca2d0*/  STL [R1+0x450], R25 ;  /* 0x0004501901007387 */ /* 0x0001e20000100800 */
[----:B---3--:R-:W-:-:S05]  /*1ca2e0*/  F2FP.SATFINITE.E4M3.F32.PACK_AB_MERGE_C R7, R33, R29, RZ ;  /* 0x0000001d2107723e */ /* 0x008fca00048070ff */
[----:B------:R1:W-:Y:S04]  /*1ca2f0*/  STL [R1+0x438], R7 ;  /* 0x0004380701007387 */ /* 0x0003e80000100800 */
[----:B------:R2:W-:Y:S01]  /*1ca300*/  STL.64 [R1+0x1d18], R4 ;  /* 0x001d180401007387 */ /* 0x0005e20000100a00 */
[----:B0-----:R-:W-:Y:S02]  /*1ca310*/  F2FP.SATFINITE.E4M3.F32.PACK_AB_MERGE_C R25, R36, R34, RZ ;  /* 0x000000222419723e */ /* 0x001fe400048070ff */
[----:B-1----:R-:W-:Y:S02]  /*1ca320*/  F2FP.SATFINITE.E4M3.F32.PACK_AB_MERGE_C R7, R38, R37, RZ ;  /* 0x000000252607723e */ /* 0x002fe400048070ff */
[----:B--2---:R-:W-:Y:S01]  /*1ca330*/  IADD3 R4, P1, PT, R0, R16, RZ ;  /* 0x0000001000047210 */ /* 0x004fe20007f3e0ff */
[----:B------:R-:W-:Y:S04]  /*1ca340*/  STL [R1+0x440], R25 ;  /* 0x0004401901007387 */ /* 0x000fe80000100800 */
[----:B------:R-:W-:Y:S01]  /*1ca350*/  IMAD.X R5, R2, 0x1, R15, P1 ;  /* 0x0000000102057824 */ /* 0x000fe200008e060f */
[----:B------:R0:W-:Y:S04]  /*1ca360*/  STL [R1+0x428], R7 ;  /* 0x0004280701007387 */ /* 0x0001e80000100800 */
[----:B------:R1:W-:Y:S01]  /*1ca370*/  STL.64 [R1+0x1d10], R4 ;  /* 0x001d100401007387 */ /* 0x0003e20000100a00 */
[----:B0-----:R-:W-:-:S02]  /*1ca380*/  F2FP.SATFINITE.E4M3.F32.PACK_AB_MERGE_C R7, R48, R47, RZ ;  /* 0x0000002f3007723e */ /* 0x001fc400048070ff */
[----:B-1----:R-:W-:-:S03]  /*1ca390*/  IADD3 R4, P1, PT, R0, R14, RZ ;  /* 0x0000000e00047210 */ /* 0x002fc60007f3e0ff */
[----:B------:R-:W-:Y:S02]  /*1ca3a0*/  STL [R1+0x430], R7 ;  /* 0x0004300701007387 */ /* 0x000fe40000100800 */
        /* <DEDUP_REMOVED lines=14> */
[----:B----4-:R-:W-:-:S03]  /*1ca490*/  F2FP.SATFINITE.E4M3.F32.PACK_AB_MERGE_C R4, R6, R61, RZ ;  /* 0x0000003d0604723e */ /* 0x010fc600048070ff */
[----:B------:R-:W4:Y:S04]  /*1ca4a0*/  LDL.LU R61, [R1+0x1308] ;  /* 0x00130800013d7983 */ /* 0x000f280000300800 */
[----:B------:R-:W4:Y:S04]  /*1ca4b0*/  LDL.LU R6, [R1+0x130c] ;  /* 0x00130c0001067983 */ /* 0x000f280000300800 */
[----:B------:R0:W-:Y:S02]  /*1ca4c0*/  STL [R1+0x414], R4 ;  /* 0x0004140401007387 */ /* 0x0001e40000100800 */
[----:B0-----:R-:W-:-:S05]  /*1ca4d0*/  F2FP.SATFINITE.E4M3.F32.PACK_AB_MERGE_C R4, R58, R51, RZ ;  /* 0x000000333a04723e */ /* 0x001fca00048070ff */
[----:B------:R-:W-:Y:S01]  /*1ca4e0*/  STL [R1+0x418], R4 ;  /* 0x0004180401007387 */ /* 0x000fe20000100800 */
[----:B------:R-:W-:-:S03]  /*1ca4f0*/  F2FP.SATFINITE.E4M3.F32.PACK_AB_MERGE_C R3, R8, R3, RZ ;  /* 0x000000030803723e */ /* 0x000fc600048070ff */
[----:B------:R-:W4:Y:S04]  /*1ca500*/  LDL.LU R42, [R1+0x1310] ;  /* 0x00131000012a7983 */ /* 0x000f280000300800 */
        /* <DEDUP_REMOVED lines=36> */
[----:B------:R-:W-:Y:S02]  /*1ca750*/  STL [R1+0x368], R2 ;  /* 0x0003680201007387 */ /* 0x000fe40000100800 */
[----:B------:R-:W-:Y:S02]  /*1ca760*/  IMAD.X R27, R4, 0x1, R11, P1 ;  /* 0x00000001041b7824 */ /* 0x000fe400008e060b */
[----:B------:R-:W2:Y:S04]  /*1ca770*/  LDL.LU R34, [R1+0x1340] ;  /* 0x0013400001227983 */ /* 0x000ea80000300800 */
[----:B------:R-:W2:Y:S04]  /*1ca780*/  LDL.LU R36, [R1+0x1344] ;  /* 0x0013440001247983 */ /* 0x000ea80000300800 */
[----:B------:R1:W-:Y:S02]  /*1ca790*/  STL.64 [R1+0x1ce8], R26 ;  /* 0x001ce81a01007387 */ /* 0x0003e40000100a00 */
[----:B-1----:R-:W-:-:S02]  /*1ca7a0*/  IADD3 R26, P1, PT, R0, R22, RZ ;  /* 0x00000016001a7210 */ /* 0x002fc40007f3e0ff */
[----:B----4-:R-:W-:-:S05]  /*1ca7b0*/  F2FP.SATFINITE.E4M3.F32.PACK_AB_MERGE_C R2, R6, R61, RZ ;  /* 0x0000003d0602723e */ /* 0x010fca00048070ff */
[----:B------:R1:W-:Y:S04]  /*1ca7c0*/  STL [R1+0x364], R2 ;  /* 0x0003640201007387 */ /* 0x0003e80000100800 */
[----:B------:R-:W3:Y:S04]  /*1ca7d0*/  LDL.LU R37, [R1+0x1348] ;  /* 0x0013480001257983 */ /* 0x000ee80000300800 */
[----:B------:R-:W3:Y:S04]  /*1ca7e0*/  LDL.LU R38, [R1+0x134c] ;  /* 0x00134c0001267983 */ /* 0x000ee80000300800 */
[----:B------:R-:W4:Y:S04]  /*1ca7f0*/  LDL.LU R61, [R1+0x1350] ;  /* 0x00135000013d7983 */ /* 0x000f280000300800 */
[----:B------:R-:W4:Y:S01]  /*1ca800*/  LDL.LU R6, [R1+0x1354] ;  /* 0x0013540001067983 */ /* 0x000f220000300800 */
[----:B------:R-:W-:Y:S01]  /*1ca810*/  IMAD.X R27, R4, 0x1, R21, P1 ;  /* 0x00000001041b7824 */ /* 0x000fe200008e0615 */
[----:B-1----:R-:W-:-:S05]  /*1ca820*/  F2FP.SATFINITE.E4M3.F32.PACK_AB_MERGE_C R2, R7, R42, RZ ;  /* 0x0000002a0702723e */ /* 0x002fca00048070ff */
[----:B------:R-:W-:Y:S04]  /*1ca830*/  STL [R1+0x348], R2 ;  /* 0x0003480201007387 */ /* 0x000fe80000100800 */
[----:B------:R1:W-:Y:S01]  /*1ca840*/  STL.64 [R1+0x1ce0], R26 ;  /* 0x001ce01a01007387 */ /* 0x0003e20000100a00 */
[----:B------:R-:W-:Y:S02]  /*1ca850*/  F2FP.SATFINITE.E4M3.F32.PACK_AB_MERGE_C R5, R28, R25, RZ ;  /* 0x000000191c05723e */ /* 0x000fe400048070ff */
[----:B-1----:R-:W-:Y:S02]  /*1ca860*/  IADD3 R26, P1, PT, R0, R24, RZ ;  /* 0x00000018001a7210 */ /* 0x002fe40007f3e0ff */
[----:B------:R-:W-:-:S03]  /*1ca870*/  F2FP.SATFINITE.E4M3.F32.PACK_AB_MERGE_C R2, R33, R29, RZ ;  /* 0x0000001d2102723e */ /* 0x000fc600048070ff */
[----:B------:R-:W-:Y:S01]  /*1ca880*/  IMAD.X R27, R4, 0x1, R23, P1 ;  /* 0x00000001041b7824 */ /* 0x000fe200008e0617 */
[----:B------:R1:W-:Y:S04]  /*1ca890*/  STL [R1+0x350], R5 ;  /* 0x0003500501007387 */ /* 0x0003e80000100800 */
[----:B------:R0:W-:Y:S04]  /*1ca8a0*/  STL [R1+0x334], R2 ;  /* 0x0003340201007387 */ /* 0x0001e80000100800 */
[----:B------:R0:W-:Y:S01]  /*1ca8b0*/  STL.64 [R1+0x1cd8], R26 ;  /* 0x001cd81a01007387 */ /* 0x0001e20000100a00 */
[----:B-1----:R-:W-:-:S02]  /*1ca8c0*/  F2FP.SATFINITE.E4M3.F32.PACK_AB_MERGE_C R5, R48, R47, RZ ;  /* 0x0000002f3005723e */ /* 0x002fc400048070ff */
[----:B0-----:R-:W-:-:S03]  /*1ca8d0*/  F2FP.SATFINITE.E4M3.F32.PACK_AB_MERGE_C R2, R58, R51, RZ ;  /* 0x000000333a02723e */ /* 0x001fc600048070ff */
[----:B------:R0:W-:Y:S01]  /*1ca8e0*/  STL [R1+0x32c], R5 ;  /* 0x00032c0501007387 */ /* 0x0001e20000100800 */
[----:B------:R-:W-:-:S03]  /*1ca8f0*/  IADD3 R26, P1, PT, R0, R16, RZ ;  /* 0x00000010001a7210 */ /* 0x000fc60007f3e0ff */
[----:B------:R1:W-:Y:S02]  /*1ca900*/  STL [R1+0x314], R2 ;  /* 0x0003140201007387 */ /* 0x0003e40000100800 */
[----:B------:R-:W-:Y:S01]  /*1ca910*/  IMAD.X R27, R4, 0x1, R15, P1 ;  /* 0x00000001041b7824 */ /* 0x000fe200008e060f */
[----:B0-----:R-:W-:Y:S02]  /*1ca920*/  F2FP.SATFINITE.E4M3.F32.PACK_AB_MERGE_C R5, R8, R3, RZ ;  /* 0x000000030805723e */ /* 0x001fe400048070ff */
[----:B-1----:R-:W-:Y:S02]  /*1ca930*/  IADD3 R2, P1, PT, R0, R14, RZ ;  /* 0x0000000e00027210 */ /* 0x002fe40007f3e0ff */
[----:B------:R0:W-:Y:S03]  /*1ca940*/  STL.64 [R1+0x1cd0], R26 ;  /* 0x001cd01a01007387 */ /* 0x0001e60000100a00 */
[----:B------:R-:W-:Y:S01]  /*1ca950*/  IMAD.X R3, R4, 0x1, R13, P1 ;  /* 0x0000000104037824 */ /* 0x000fe200008e060d */
[----:B------:R-:W-:Y:S04]  /*1ca960*/  STL [R1+0x30c], R5 ;  /* 0x00030c0501007387 */ /* 0x000fe80000100800 */
[----:B------:R-:W4:Y:S04]  /*1ca970*/  LDL.LU R35, [R1+0x1358] ;  /* 0x0013580001237983 */ /* 0x000f280000300800 */
[----:B0-----:R-:W4:Y:S04]  /*1ca980*/  LDL.LU R26, [R1+0x135c] ;  /* 0x00135c00011a7983 */ /* 0x001f280000300800 */
        /* <DEDUP_REMOVED lines=18> */
[----:B----4-:R-:W-:-:S03]  /*1caab0*/  F2FP.SATFINITE.E4M3.F32.PACK_AB_MERGE_C R2, R6, R61, RZ ;  /* 0x0000003d0602723e */ /* 0x010fc600048070ff */
[----:B------:R-:W2:Y:S04]  /*1caac0*/  LDL.LU R60, [R1+0xe88] ;  /* 0x000e8800013c7983 */ /* 0x000ea80000300800 */
[----:B------:R-:W2:Y:S04]  /*1caad0*/  LDL.LU R32, [R1+0xe8c] ;  /* 0x000e8c0001207983 */ /* 0x000ea80000300800 */
[----:B------:R1:W-:Y:S04]  /*1caae0*/  STL [R1+0x174], R2 ;  /* 0x0001740201007387 */ /* 0x0003e80000100800 */
        /* <DEDUP_REMOVED lines=10> */
[----:B-1----:R-:W-:-:S03]  /*1cab90*/  SHF.R.S32.HI R2, RZ, 0x1f, R0 ;  /* 0x0000001fff027819 */ /* 0x002fc60000011400 */
[----:B------:R-:W4:Y:S04]  /*1caba0*/  LDL.LU R61, [R1+0x13b8] ;  /* 0x0013b800013d7983 */ /* 0x000f280000300800 */
[----:B------:R-:W4:Y:S01]  /*1cabb0*/  LDL.LU R6, [R1+0x13bc] ;  /* 0x0013bc0001067983 */ /* 0x000f220000300800 */
[----:B------:R-:W-:-:S05]  /*1cabc0*/  IMAD.X R45, R2, 0x1, R19, P1 ;  /* 0x00000001022d7824 */ /* 0x000fca00008e0613 */
[----:B------:R-:W-:Y:S01]  /*1cabd0*/  STL.64 [R1+0x1cc0], R44 ;  /* 0x001cc02c01007387 */ /* 0x000fe20000100a00 */
[----:B------:R-:W-:Y:S02]  /*1cabe0*/  F2FP.SATFINITE.E4M3.F32.PACK_AB_MERGE_C R27, R26, R35, RZ ;  /* 0x000000231a1b723e */ /* 0x000fe400048070ff */
[----:B------:R-:W-:Y:S02]  /*1cabf0*/  F2FP.SATFINITE.E4M3.F32.PACK_AB_MERGE_C R26, R4, R31, RZ ;  /* 0x0000001f041a723e */ /* 0x000fe400048070ff */
[----:B------:R-:W-:Y:S01]  /*1cac00*/  IADD3 R4, P1, PT, R0, R10, RZ ;  /* 0x0000000a00047210 */ /* 0x000fe20007f3e0ff */
[----:B------:R1:W-:Y:S04]  /*1cac10*/  STL [R1+0x170], R27 ;  /* 0x0001701b01007387 */ /* 0x0003e80000100800 */
[----:B------:R-:W-:Y:S01]  /*1cac20*/  IMAD.X R5, R2, 0x1, R9, P1 ;  /* 0x0000000102057824 */ /* 0x000fe200008e0609 */
[----:B------:R0:W-:Y:S04]  /*1cac30*/  STL [R1+0x168], R26 ;  /* 0x0001681a01007387 */ /* 0x0001e80000100800 */
[----:B------:R0:W-:Y:S01]  /*1cac40*/  STL.64 [R1+0x1cb8], R4 ;  /* 0x001cb80401007387 */ /* 0x0001e20000100a00 */
[----:B-1----:R-:W-:-:S02]  /*1cac50*/  F2FP.SATFINITE.E4M3.F32.PACK_AB_MERGE_C R27, R40, R39, RZ ;  /* 0x00000027281b723e */ /* 0x002fc400048070ff */
[----:B0-----:R-:W-:Y:S02]  /*1cac60*/  F2FP.SATFINITE.E4M3.F32.PACK_AB_MERGE_C R26, R48, R47, RZ ;  /* 0x0000002f301a723e */ /* 0x001fe400048070ff */
[----:B------:R-:W-:Y:S01]  /*1cac70*/  IADD3 R4, P1, PT, R0, R18, RZ ;  /* 0x0000001200047210 */ /* 0x000fe20007f3e0ff */
[----:B------:R-:W-:Y:S04]  /*1cac80*/  STL [R1+0x16c], R27 ;  /* 0x00016c1b01007387 */ /* 0x000fe80000100800 */
[----:B------:R-:W-:Y:S01]  /*1cac90*/  IMAD.X R5, R2, 0x1, R17, P1 ;  /* 0x0000000102057824 */ /* 0x000fe200008e0611 */
[----:B------:R-:W-:Y:S04]  /*1caca0*/  STL [R1+0x150], R26 ;  /* 0x0001501a01007387 */ /* 0x000fe80000100800 */
[----:B------:R0:W-:Y:S02]  /*1cacb0*/  STL.64 [R1+0x1cb0], R4 ;  /* 0x001cb00401007387 */ /* 0x0001e40000100a00 */
[----:B0-----:R-:W-:-:S02]  /*1cacc0*/  F2FP.SATFINITE.E4M3.F32.PACK_AB_MERGE_C R5, R58, R51, RZ ;  /* 0x000000333a05723e */ /* 0x001fc400048070ff */
[----:B------:R-:W-:Y:S02]  /*1cacd0*/  F2FP.SATFINITE.E4M3.F32.PACK_AB_MERGE_C R4, R8, R3, RZ ;  /* 0x000000030804723e */ /* 0x000fe400048070ff */
[----:B------:R-:W4:Y:S04]  /*1cace0*/  LDL.LU R3, [R1+0x13c0] ;  /* 0x0013c00001037983 */ /* 0x000f280000300800 */
[----:B------:R-:W-:Y:S04]  /*1cacf0*/  STL [R1+0x154], R5 ;  /* 0x0001540501007387 */ /* 0x000fe80000100800 */
[----:B------:R-:W4:Y:S04]  /*1cad00*/  LDL.LU R8, [R1+0x13c4] ;  /* 0x0013c40001087983 */ /* 0x000f280000300800 */
[----:B------:R0:W-:Y:S04]  /*1cad10*/  STL [R1+0x14c], R4 ;  /* 0x00014c0401007387 */ /* 0x0001e80000100800 */
[----:B------:R-:W4:Y:S04]  /*1cad20*/  LDL.LU R47, [R1+0x13c8] ;  /* 0x0013c800012f7983 */ /* 0x000f280000300800 */
[----:B------:R-:W4:Y:S01]  /*1cad30*/  LDL.LU R48, [R1+0x13cc] ;  /* 0x0013cc0001307983 */ /* 0x000f220000300800 */
[----:B0-----:R-:W-:-:S03]  /*1cad40*/  IADD3 R4, P1, PT, R0, R12, RZ ;  /* 0x0000000c00047210 */ /* 0x001fc60007f3e0ff */
[----:B------:R-:W4:Y:S02]  /*1cad50*/  LDL.LU R51, [R1+0x13d0] ;  /* 0x0013d00001337983 */ /* 0x000f240000300800 */
[----:B------:R-:W-:Y:S02]  /*1cad60*/  IMAD.X R5, R2, 0x1, R11, P1 ;  /* 0x0000000102057824 */ /* 0x000fe400008e060b */
[----:B------:R-:W4:Y:S04]  /*1cad70*/  LDL.LU R58, [R1+0x13d4] ;  /* 0x0013d400013a7983 */ /* 0x000f280000300800 */
        /* <DEDUP_REMOVED lines=8> */
[----:B----4-:R-:W-:Y:S02]  /*1cae00*/  F2FP.SATFINITE.E4M3.F32.PACK_AB_MERGE_C R25, R28, R25, RZ ;  /* 0x000000191c19723e */ /* 0x010fe400048070ff */
        /* <DEDUP_REMOVED lines=8> */
[----:B--2---:R-:W-:Y:S01]  /*1cae90*/  IADD3 R4, P1, PT, R0, R16, RZ ;  /* 0x0000001000047210 */ /* 0x004fe20007f3e0ff */
[----:B------:R-:W-:Y:S04]  /*1caea0*/  STL [R1+0x269c], R25 ;  /* 0x00269c1901007387 */ /* 0x000fe80000100800 */
[----:B------:R-:W-:Y:S01]  /*1caeb0*/  IMAD.X R5, R2, 0x1, R15, P1 ;  /* 0x0000000102057824 */ /* 0x000fe200008e060f */
[----:B------:R-:W-:Y:S01]  /*1caec0*/  STL [R1+0x250c], R7 ;  /* 0x00250c0701007387 */ /* 0x000fe20000100800 */
[----:B------:R-:W-:-:S03]  /*1caed0*/  F2FP.SATFINITE.E4M3.F32.PACK_AB_MERGE_C R6, R6, R61, RZ ;  /* 0x0000003d0606723e */ /* 0x000fc600048070ff */
[----:B------:R0:W-:Y:S04]  /*1caee0*/  STL.64 [R1+0x1c90], R4 ;  /* 0x001c900401007387 */ /* 0x0001e80000100a00 */
[----:B------:R1:W-:Y:S04]  /*1caef0*/  STL [R1+0x257c], R6 ;  /* 0x00257c0601007387 */ /* 0x0003e80000100800 */
[----:B------:R-:W2:Y:S01]  /*1caf00*/  LDL.LU R61, [R1+0x13d8] ;  /* 0x0013d800013d7983 */ /* 0x000ea20000300800 */
[----:B0-----:R-:W-:-:S03]  /*1caf10*/  IADD3 R4, P1, PT, R0, R14, RZ ;  /* 0x0000000e00047210 */ /* 0x001fc60007f3e0ff */
[----:B-1----:R-:W2:Y:S02]  /*1caf20*/  LDL.LU R6, [R1+0x13dc] ;  /* 0x0013dc0001067983 */ /* 0x002ea40000300800 */
[----:B------:R-:W-:Y:S02]  /*1caf30*/  IMAD.X R5, R2, 0x1, R13, P1 ;  /* 0x0000000102057824 */ /* 0x000fe400008e060d */
[----:B------:R-:W3:Y:S04]  /*1caf40*/  LDL.LU R31, [R1+0x13e0] ;  /* 0x0013e000011f7983 */ /* 0x000ee80000300800 */
[----:B------:R0:W-:Y:S04]  /*1caf50*/  STL.64 [R1+0x1c88], R4 ;  /* 0x001c880401007387 */ /* 0x0001e80000100a00 */
[----:B0-----:R-:W3:Y:S04]  /*1caf60*/  LDL.LU R4, [R1+0x13e4] ;  /* 0x0013e40001047983 */ /* 0x001ee80000300800 */
        /* <DEDUP_REMOVED lines=15> */
[----:B------:R1:W-:Y:S01]  /*1cb060*/  STL [R1+0x234c], R2 ;  /* 0x00234c0201007387 */ /* 0x0003e20000100800 */
[----:B------:R-:W-:-:S03]  /*1cb070*/  IADD3 R26, P1, PT, R0, R20, RZ ;  /* 0x00000014001a7210 */ /* 0x000fc60007f3e0ff */
[----:B------:R-:W4:Y:S04]  /*1cb080*/  LDL.LU R60, [R1+0x1408] ;  /* 0x00140800013c7983 */ /* 0x000f280000300800 */
[----:B------:R-:W4:Y:S01]  /*1cb090*/  LDL.LU R32, [R1+0x140c] ;  /* 0x00140c0001207983 */ /* 0x000f220000300800 */
[----:B-1----:R-:W-:-:S03]  /*1cb0a0*/  SHF.R.S32.HI R2, RZ, 0x1f, R0 ;  /* 0x0000001fff027819 */ /* 0x002fc60000011400 */
[----:B------:R-:W4:Y:S02]  /*1cb0b0*/  LDL.LU R42, [R1+0x1410] ;  /* 0x00141000012a7983 */ /* 0x000f240000300800 */
[----:B------:R-:W-:-:S05]  /*1cb0c0*/  IMAD.X R27, R2, 0x1, R19, P1 ;  /* 0x00000001021b7824 */ /* 0x000fca00008e0613 */
        /* <DEDUP_REMOVED lines=12> */
[----:B------:R-:W2:Y:S04]  /*1cb190*/  LDL.LU R6, [R1+0x143c] ;  /* 0x00143c0001067983 */ /* 0x000ea80000300800 */
[----:B------:R1:W-:Y:S01]  /*1cb1a0*/  STL [R1+0x236c], R5 ;  /* 0x00236c0501007387 */ /* 0x0003e20000100800 */
[----:B---3--:R-:W-:Y:S02]  /*1cb1b0*/  F2FP.SATFINITE.E4M3.F32.PACK_AB_MERGE_C R26, R4, R31, RZ ;  /* 0x0000001f041a723e */ /* 0x008fe400048070ff */
[----:B------:R-:W-:-:S05]  /*1cb1c0*/  IADD3 R4, P1, PT, R0, R10, RZ ;  /* 0x0000000a00047210 */ /* 0x000fca0007f3e0ff */
[----:B-1----:R-:W-:Y:S01]  /*1cb1d0*/  IMAD.X R5, R2, 0x1, R9, P1 ;  /* 0x0000000102057824 */ /* 0x002fe200008e0609 */
[----:B------:R1:W-:Y:S01]  /*1cb1e0*/  STL [R1+0x20dc], R26 ;  /* 0x0020dc1a01007387 */ /* 0x0003e20000100800 */
[----:B----4-:R-:W-:-:S03]  /*1cb1f0*/  F2FP.SATFINITE.E4M3.F32.PACK_AB_MERGE_C R27, R40, R39, RZ ;  /* 0x00000027281b723e */ /* 0x010fc600048070ff */
[----:B------:R3:W-:Y:S01]  /*1cb200*/  STL.64 [R1+0x1c78], R4 ;  /* 0x001c780401007387 */ /* 0x0007e20000100a00 */
[----:B-1----:R-:W-:Y:S02]  /*1cb210*/  F2FP.SATFINITE.E4M3.F32.PACK_AB_MERGE_C R26, R38, R37, RZ ;  /* 0x00000025261a723e */ /* 0x002fe400048070ff */
[----:B---3--:R-:W-:Y:S01]  /*1cb220*/  IADD3 R4, P1, PT, R0, R18, RZ ;  /* 0x0000001200047210 */ /* 0x008fe20007f3e0ff */
[----:B------:R1:W-:Y:S04]  /*1cb230*/  STL [R1+0x20e8], R27 ;  /* 0x0020e81b01007387 */ /* 0x0003e80000100800 */
[----:B------:R-:W-:Y:S01]  /*1cb240*/  IMAD.X R5, R2, 0x1, R17, P1 ;  /* 0x0000000102057824 */ /* 0x000fe200008e0611 */
[----:B------:R-:W-:Y:S04]  /*1cb250*/  STL [R1+0x2088], R26 ;  /* 0x0020881a01007387 */ /* 0x000fe80000100800 */
[----:B------:R-:W3:Y:S04]  /*1cb260*/  LDL.LU R37, [R1+0x1440] ;  /* 0x0014400001257983 */ /* 0x000ee80000300800 */
[----:B------:R-:W3:Y:S04]  /*1cb270*/  LDL.LU R38, [R1+0x1444] ;  /* 0x0014440001267983 */ /* 0x000ee80000300800 */
[----:B------:R4:W-:Y:S01]  /*1cb280*/  STL.64 [R1+0x1c70], R4 ;  /* 0x001c700401007387 */ /* 0x0009e20000100a00 */
[----:B-1----:R-:W-:-:S03]  /*1cb290*/  F2FP.SATFINITE.E4M3.F32.PACK_AB_MERGE_C R27, R8, R3, RZ ;  /* 0x00000003081b723e */ /* 0x002fc600048070ff */
[----:B------:R-:W3:Y:S04]  /*1cb2a0*/  LDL.LU R3, [R1+0x1448] ;  /* 0x0014480001037983 */ /* 0x000ee80000300800 */
[----:B------:R-:W3:Y:S04]  /*1cb2b0*/  LDL.LU R8, [R1+0x144c] ;  /* 0x00144c0001087983 */ /* 0x000ee80000300800 */
[----:B------:R-:W-:Y:S01]  /*1cb2c0*/  STL [R1+0x86b4], R27 ;  /* 0x0086b41b01007387 */ /* 0x000fe20000100800 */
[----:B----4-:R-:W-:-:S03]  /*1cb2d0*/  F2FP.SATFINITE.E4M3.F32.PACK_AB_MERGE_C R4, R48, R47, RZ ;  /* 0x0000002f3004723e */ /* 0x010fc600048070ff */
[----:B------:R-:W4:Y:S04]  /*1cb2e0*/  LDL.LU R47, [R1+0x1580] ;  /* 0x00158000012f7983 */ /* 0x000f280000300800 */
[----:B------:R-:W4:Y:S04]  /*1cb2f0*/  LDL.LU R48, [R1+0x1584] ;  /* 0x0015840001307983 */ /* 0x000f280000300800 */
[----:B------:R1:W-:Y:S02]  /*1cb300*/  STL [R1+0x7fc], R4 ;  /* 0x0007fc0401007387 */ /* 0x0003e40000100800 */
[----:B-1----:R-:W-:-:S05]  /*1cb310*/  IADD3 R4, P1, PT, R0, R12, RZ ;  /* 0x0000000c00047210 */ /* 0x002fca0007f3e0ff */
[----:B------:R-:W-:Y:S01]  /*1cb320*/  IMAD.X R5, R2, 0x1, R11, P1 ;  /* 0x0000000102057824 */ /* 0x000fe200008e060b */
[----:B------:R-:W-:-:S04]  /*1cb330*/  F2FP.SATFINITE.E4M3.F32.PACK_AB_MERGE_C R26, R32, R60, RZ ;  /* 0x0000003c201a723e */ /* 0x000fc800048070ff */
[----:B------:R1:W-:Y:S01]  /*1cb340*/  STL.64 [R1+0x1c68], R4 ;  /* 0x001c680401007387 */ /* 0x0003e20000100a00 */
[----:B------:R-:W-:-:S03]  /*1cb350*/  F2FP.SATFINITE.E4M3.F32.PACK_AB_MERGE_C R7, R7, R42, RZ ;  /* 0x0000002a0707723e */ /* 0x000fc600048070ff */
[----:B------:R-:W-:Y:S01]  /*1cb360*/  STL [R1+0xe80], R26 ;  /* 0x000e801a01007387 */ /* 0x000fe20000100800 */
[----:B-1----:R-:W-:-:S03]  /*1cb370*/  IADD3 R4, P1, PT, R0, R22, RZ ;  /* 0x0000001600047210 */ /* 0x002fc60007f3e0ff */
[----:B------:R1:W-:Y:S02]  /*1cb380*/  STL [R1+0x788], R7 ;  /* 0x0007880701007387 */ /* 0x0003e40000100800 */
[----:B------:R-:W-:Y:S01]  /*1cb390*/  IMAD.X R5, R2, 0x1, R21, P1 ;  /* 0x0000000102057824 */ /* 0x000fe200008e0615 */
[----:B------:R-:W-:-:S04]  /*1cb3a0*/  F2FP.SATFINITE.E4M3.F32.PACK_AB_MERGE_C R25, R28, R25, RZ ;  /* 0x000000191c19723e */ /* 0x000fc800048070ff */
[----:B------:R0:W-:Y:S01]  /*1cb3b0*/  STL.64 [R1+0x1c60], R4 ;  /* 0x001c600401007387 */ /* 0x0001e20000100a00 */
[----:B-1----:R-:W-:-:S03]  /*1cb3c0*/  F2FP.SATFINITE.E4M3.F32.PACK_AB_MERGE_C R7, R33, R29, RZ ;  /* 0x0000001d2107723e */ /* 0x002fc600048070ff */
[----:B------:R1:W-:Y:S01]  /*1cb3d0*/  STL [R1+0x7b0], R25 ;  /* 0x0007b01901007387 */ /* 0x0003e20000100800 */
        /* <DEDUP_REMOVED lines=8> */
[----:B------:R-:W-:Y:S02]  /*1cb460*/  STL [R1+0x6a0], R7 ;  /* 0x0006a00701007387 */ /* 0x000fe40000100800 */
[----:B------:R-:W-:-:S05]  /*1cb470*/  IMAD.X R5, R2, 0x1, R15, P1 ;  /* 0x0000000102057824 */ /* 0x000fca00008e060f */
[----:B------:R0:W-:Y:S04]  /*1cb480*/  STL.64 [R1+0x1c50], R4 ;  /* 0x001c500401007387 */ /* 0x0001e80000100a00 */
[----:B------:R-:W4:Y:S04]  /*1cb490*/  LDL.LU R31, [R1+0x1588] ;  /* 0x00158800011f7983 */ /* 0x000f280000300800 */
[----:B0-----:R-:W4:Y:S01]  /*1cb4a0*/  LDL.LU R4, [R1+0x158c] ;  /* 0x00158c0001047983 */ /* 0x001f220000300800 */
[----:B--2---:R-:W-:-:S05]  /*1cb4b0*/  F2FP.SATFINITE.E4M3.F32.PACK_AB_MERGE_C R5, R6, R61, RZ ;  /* 0x0000003d0605723e */ /* 0x004fca00048070ff */
[----:B------:R-:W-:Y:S04]  /*1cb4c0*/  STL [R1+0x6c0], R5 ;  /* 0x0006c00501007387 */ /* 0x000fe80000100800 */
[----:B------:R-:W2:Y:S04]  /*1cb4d0*/  LDL.LU R51, [R1+0x1460] ;  /* 0x0014600001337983 */ /* 0x000ea80000300800 */
[----:B------:R-:W2:Y:S01]  /*1cb4e0*/  LDL.LU R58, [R1+0x1464] ;  /* 0x00146400013a7983 */ /* 0x000ea20000300800 */
[----:B------:R-:W-:-:S03]  /*1cb4f0*/  IADD3 R6, P1, PT, R0, R14, RZ ;  /* 0x0000000e00067210 */ /* 0x000fc60007f3e0ff */
[----:B------:R-:W2:Y:S02]  /*1cb500*/  LDL.LU R39, [R1+0x1468] ;  /* 0x0014680001277983 */ /* 0x000ea40000300800 */
[----:B------:R-:W-:Y:S02]  /*1cb510*/  IMAD.X R7, R2, 0x1, R13, P1 ;  /* 0x0000000102077824 */ /* 0x000fe400008e060d */
[----:B------:R-:W2:Y:S04]  /*1cb520*/  LDL.LU R40, [R1+0x146c] ;  /* 0x00146c0001287983 */ /* 0x000ea80000300800 */
[----:B------:R-:W2:Y:S04]  /*1cb530*/  LDL.LU R61, [R1+0x1470] ;  /* 0x00147000013d7983 */ /* 0x000ea80000300800 */
[----:B------:R0:W-:Y:S04]  /*1cb540*/  STL.64 [R1+0x1c48], R6 ;  /* 0x001c480601007387 */ /* 0x0001e80000100a00 */
[----:B0-----:R-:W2:Y:S01]  /*1cb550*/  LDL.LU R6, [R1+0x1474] ;  /* 0x0014740001067983 */ /* 0x001ea20000300800 */
[----:B---3--:R-:W-:-:S05]  /*1cb560*/  F2FP.SATFINITE.E4M3.F32.PACK_AB_MERGE_C R5, R38, R37, RZ ;  /* 0x000000252605723e */ /* 0x008fca00048070ff */
[----:B------:R-:W-:Y:S01]  /*1cb570*/  STL [R1+0x464], R5 ;  /* 0x0004640501007387 */ /* 0x000fe20000100800 */
[----:B------:R-:W-:-:S03]  /*1cb580*/  F2FP.SATFINITE.E4M3.F32.PACK_AB_MERGE_C R2, R8, R3, RZ ;  /* 0x000000030802723e */ /* 0x000fc600048070ff */
[----:B------:R-:W3:Y:S04]  /*1cb590*/  LDL.LU R3, [R1+0x1478] ;  /* 0x0014780001037983 */ /* 0x000ee80000300800 */
[----:B------:R4:W-:Y:S04]  /*1cb5a0*/  STL [R1+0x668], R2 ;  /* 0x0006680201007387 */ /* 0x0009e80000100800 */
[----:B------:R-:W3:Y:S04]  /*1cb5b0*/  LDL.LU R8, [R1+0x147c] ;  /* 0x00147c0001087983 */ /* 0x000ee80000300800 */
[----:B------:R-:W3:Y:S04]  /*1cb5c0*/  LDL.LU R60, [R1+0x1480] ;  /* 0x00148000013c7983 */ /* 0x000ee80000300800 */
[----:B------:R-:W3:Y:S01]  /*1cb5d0*/  LDL.LU R32, [R1+0x1484] ;  /* 0x0014840001207983 */ /* 0x000ee20000300800 */
[----:B----4-:R-:W-:-:S05]  /*1cb5e0*/  F2FP.SATFINITE.E4M3.F32.PACK_AB_MERGE_C R2, R48, R47, RZ ;  /* 0x0000002f3002723e */ /* 0x010fca00048070ff */
[----:B------:R0:W-:Y:S04]  /*1cb5f0*/  STL [R1+0x454], R2 ;  /* 0x0004540201007387 */ /* 0x0001e80000100800 */
[----:B------:R-:W4:Y:S04]  /*1cb600*/  LDL.LU R42, [R1+0x1488] ;  /* 0x00148800012a7983 */ /* 0x000f280000300800 */
[----:B------:R-:W4:Y:S04]  /*1cb610*/  LDL.LU R7, [R1+0x148c] ;  /* 0x00148c0001077983 */ /* 0x000f280000300800 */
[----:B------:R-:W4:Y:S04]  /*1cb620*/  LDL.LU R36, [R1+0x1490] ;  /* 0x0014900001247983 */ /* 0x000f280000300800 */
        /* <DEDUP_REMOVED lines=9> */
[----:B------:R-:W4:Y:S02]  /*1cb6c0*/  LDL.LU R34, [R1+0x14a8] ;  /* 0x0014a80001227983 */ /* 0x000f240000300800 */
[----:B------:R-:W-:Y:S02]  /*1cb6d0*/  IMAD.X R27, R2, 0x1, R19, P1 ;  /* 0x00000001021b7824 */ /* 0x000fe400008e0613 */
[----:B------:R-:W4:Y:S04]  /*1cb6e0*/  LDL.LU R38, [R1+0x14ac] ;  /* 0x0014ac0001267983 */ /* 0x000f280000300800 */
[----:B------:R-:W4:Y:S04]  /*1cb6f0*/  LDL.LU R47, [R1+0x14b0] ;  /* 0x0014b000012f7983 */ /* 0x000f280000300800 */
[----:B------:R-:W4:Y:S04]  /*1cb700*/  LDL.LU R48, [R1+0x14b4] ;  /* 0x0014b40001307983 */ /* 0x000f280000300800 */
[----:B------:R0:W-:Y:S02]  /*1cb710*/  STL.64 [R1+0x1c40], R26 ;  /* 0x001c401a01007387 */ /* 0x0001e40000100a00 */
[----:B0-----:R-:W-:-:S02]  /*1cb720*/  F2FP.SATFINITE.E4M3.F32.PACK_AB_MERGE_C R27, R4, R31, RZ ;  /* 0x0000001f041b723e */ /* 0x001fc400048070ff */
[----:B------:R-:W-:-:S03]  /*1cb730*/  IADD3 R4, P1, PT, R0, R10, RZ ;  /* 0x0000000a00047210 */ /* 0x000fc60007f3e0ff */
[----:B------:R-:W-:Y:S02]  /*1cb740*/  STL [R1+0x458], R27 ;  /* 0x0004581b01007387 */ /* 0x000fe40000100800 */
[----:B------:R-:W-:Y:S01]  /*1cb750*/  IMAD.X R5, R2, 0x1, R9, P1 ;  /* 0x0000000102057824 */ /* 0x000fe200008e0609 */
[----:B--2---:R-:W-:-:S05]  /*1cb760*/  F2FP.SATFINITE.E4M3.F32.PACK_AB_MERGE_C R26, R58, R51, RZ ;  /* 0x000000333a1a723e */ /* 0x004fca00048070ff */
[----:B------:R0:W-:Y:S04]  /*1cb770*/  STL [R1+0x43c], R26 ;  /* 0x00043c1a01007387 */ /* 0x0001e80000100800 */
[----:B------:R-:W2:Y:S04]  /*1cb780*/  LDL.LU R51, [R1+0x14b8] ;  /* 0x0014b80001337983 */ /* 0x000ea80000300800 */
[----:B------:R-:W2:Y:S01]  /*1cb790*/  LDL.LU R58, [R1+0x14bc] ;  /* 0x0014bc00013a7983 */ /* 0x000ea20000300800 */
[----:B0-----:R-:W-:-:S03]  /*1cb7a0*/  F2FP.SATFINITE.E4M3.F32.PACK_AB_MERGE_C R26, R40, R39, RZ ;  /* 0x00000027281a723e */ /* 0x001fc600048070ff */
[----:B------:R0:W-:Y:S04]  /*1cb7b0*/  STL.64 [R1+0x1c38], R4 ;  /* 0x001c380401007387 */ /* 0x0001e80000100a00 */
[----:B------:R-:W-:Y:S01]  /*1cb7c0*/  STL [R1+0x444], R26 ;  /* 0x0004441a01007387 */ /* 0x000fe20000100800 */
[----:B------:R-:W-:Y:S02]  /*1cb7d0*/  F2FP.SATFINITE.E4M3.F32.PACK_AB_MERGE_C R6, R6, R61, RZ ;  /* 0x0000003d0606723e */ /* 0x000fe400048070ff */
[----:B0-----:R-:W-:-:S03]  /*1cb7e0*/  IADD3 R4, P1, PT, R0, R18, RZ ;  /* 0x0000001200047210 */ /* 0x001fc60007f3e0ff */
[----:B------:R0:W-:Y:S02]  /*1cb7f0*/  STL [R1+0x424], R6 ;  /* 0x0004240601007387 */ /* 0x0001e40000100800 */
[----:B------:R-:W-:Y:S02]  /*1cb800*/  IMAD.X R5, R2, 0x1, R17, P1 ;  /* 0x0000000102057824 */ /* 0x000fe400008e0611 */
[----:B------:R-:W2:Y:S04]  /*1cb810*/  LDL.LU R61, [R1+0x14c0] ;  /* 0x0014c000013d7983 */ /* 0x000ea80000300800 */
[----:B0-----:R-:W2:Y:S04]  /*1cb820*/  LDL.LU R6, [R1+0x14c4] ;  /* 0x0014c40001067983 */ /* 0x001ea80000300800 */
[----:B------:R3:W-:Y:S02]  /*1cb830*/  STL.64 [R1+0x1c30], R4 ;  /* 0x001c300401007387 */ /* 0x0007e40000100a00 */
[----:B---3--:R-:W-:-:S02]  /*1cb840*/  F2FP.SATFINITE.E4M3.F32.PACK_AB_MERGE_C R4, R8, R3, RZ ;  /* 0x000000030804723e */ /* 0x008fc400048070ff */
[----:B------:R-:W3:Y:S04]  /*1cb850*/  LDL.LU R3, [R1+0x14c8] ;  /* 0x0014c80001037983 */ /* 0x000ee80000300800 */
[----:B------:R-:W3:Y:S04]  /*1cb860*/  LDL.LU R8, [R1+0x14cc] ;  /* 0x0014cc0001087983 */ /* 0x000ee80000300800 */
[----:B------:R0:W-:Y:S01]  /*1cb870*/  STL [R1+0x434], R4 ;  /* 0x0004340401007387 */ /* 0x0001e20000100800 */
[----:B------:R-:W-:Y:S02]  /*1cb880*/  F2FP.SATFINITE.E4M3.F32.PACK_AB_MERGE_C R26, R32, R60, RZ ;  /* 0x0000003c201a723e */ /* 0x000fe400048070ff */
[----:B0-----:R-:W-:-:S03]  /*1cb890*/  IADD3 R4, P1, PT, R0, R12, RZ ;  /* 0x0000000c00047210 */ /* 0x001fc60007f3e0ff */
[----:B------:R-:W-:Y:S02]  /*1cb8a0*/  STL [R1+0x410], R26 ;  /* 0x0004101a01007387 */ /* 0x000fe40000100800 */
[----:B------:R-:W-:-:S05]  /*1cb8b0*/  IMAD.X R5, R2, 0x1, R11, P1 ;  /* 0x0000000102057824 */ /* 0x000fca00008e060b */
[----:B------:R4:W-:Y:S02]  /*1cb8c0*/  STL.64 [R1+0x1c28], R4 ;  /* 0x001c280401007387 */ /* 0x0009e40000100a00 */
[----:B----4-:R-:W-:Y:S02]  /*1cb8d0*/  F2FP.SATFINITE.E4M3.F32.PACK_AB_MERGE_C R5, R7, R42, RZ ;  /* 0x0000002a0705723e */ /* 0x010fe400048070ff */
        /* <DEDUP_REMOVED lines=8> */
[----:B------:R0:W-:Y:S01]  /*1cb960*/  STL.64 [R1+0x1c20], R4 ;  /* 0x001c200401007387 */ /* 0x0001e20000100a00 */
[----:B------:R-:W-:-:S03]  /*1cb970*/  F2FP.SATFINITE.E4M3.F32.PACK_AB_MERGE_C R7, R33, R29, RZ ;  /* 0x0000001d2107723e */ /* 0x000fc600048070ff */
[----:B------:R1:W-:Y:S01]  /*1cb980*/  STL [R1+0x5420], R25 ;  /* 0x0054201901007387 */ /* 0x0003e20000100800 */
[----:B0-----:R-:W-:-:S03]  /*1cb990*/  IADD3 R4, P1, PT, R0, R24, RZ ;  /* 0x0000001800047210 */ /* 0x001fc60007f3e0ff */
[----:B------:R-:W-:Y:S02]  /*1cb9a0*/  STL [R1+0x3e0], R7 ;  /* 0x0003e00701007387 */ /* 0x000fe40000100800 */
[----:B------:R-:W-:-:S05]  /*1cb9b0*/  IMAD.X R5, R2, 0x1, R23, P1 ;  /* 0x0000000102057824 */ /* 0x000fca00008e0617 */
[----:B------:R0:W-:Y:S04]  /*1cb9c0*/  STL.64 [R1+0x1c18], R4 ;  /* 0x001c180401007387 */ /* 0x0001e80000100a00 */
[----:B-1----:R-:W4:Y:S01]  /*1cb9d0*/  LDL.LU R25, [R1+0x14d8] ;  /* 0x0014d80001197983 */ /* 0x002f220000300800 */
[----:B0-----:R-:W-:Y:S02]  /*1cb9e0*/  F2FP.SATFINITE.E4M3.F32.PACK_AB_MERGE_C R5, R38, R34, RZ ;  /* 0x000000222605723e */ /* 0x001fe400048070ff */
[----:B------:R-:W-:-:S03]  /*1cb9f0*/  F2FP.SATFINITE.E4M3.F32.PACK_AB_MERGE_C R4, R48, R47, RZ ;  /* 0x0000002f3004723e */ /* 0x000fc600048070ff */
[----:B------:R-:W-:Y:S04]  /*1cba00*/  STL [R1+0x3f0], R5 ;  /* 0x0003f00501007387 */ /* 0x000fe80000100800 */
[----:B------:R-:W4:Y:S04]  /*1cba10*/  LDL.LU R28, [R1+0x14dc] ;  /* 0x0014dc00011c7983 */ /* 0x000f280000300800 */
[----:B------:R0:W-:Y:S04]  /*1cba20*/  STL [R1+0x3cc], R4 ;  /* 0x0003cc0401007387 */ /* 0x0001e80000100800 */
[----:B------:R-:W4:Y:S04]  /*1cba30*/  LDL.LU R29, [R1+0x14e0] ;  /* 0x0014e000011d7983 */ /* 0x000f280000300800 */
[----:B------:R-:W4:Y:S01]  /*1cba40*/  LDL.LU R38, [R1+0x14e4] ;  /* 0x0014e40001267983 */ /* 0x000f220000300800 */
[----:B0-----:R-:W-:-:S05]  /*1cba50*/  IADD3 R4, P1, PT, R0, R16, RZ ;  /* 0x0000001000047210 */ /* 0x001fca0007f3e0ff */
        /* <DEDUP_REMOVED lines=8> */
[----:B------:R-:W-:Y:S04]  /*1cbae0*/  STL.64 [R1+0x1c08], R4 ;  /* 0x001c080401007387 */ /* 0x000fe80000100a00 */
[----:B------:R-:W2:Y:S04]  /*1cbaf0*/  LDL.LU R51, [R1+0x14f0] ;  /* 0x0014f00001337983 */ /* 0x000ea80000300800 */
[----:B------:R-:W2:Y:S01]  /*1cbb00*/  LDL.LU R58, [R1+0x14f4] ;  /* 0x0014f400013a7983 */ /* 0x000ea20000300800 */
[----:B------:R-:W-:-:S05]  /*1cbb10*/  F2FP.SATFINITE.E4M3.F32.PACK_AB_MERGE_C R2, R6, R61, RZ ;  /* 0x0000003d0602723e */ /* 0x000fca00048070ff */
[----:B------:R3:W-:Y:S04]  /*1cbb20*/  STL [R1+0x36c], R2 ;  /* 0x00036c0201007387 */ /* 0x0007e80000100800 */
[----:B------:R-:W2:Y:S01]  /*1cbb30*/  LDL.LU R60, [R1+0x14f8] ;  /* 0x0014f800013c7983 */ /* 0x000ea20000300800 */
[----:B---3--:R-:W-:-:S05]  /*1cbb40*/  F2FP.SATFINITE.E4M3.F32.PACK_AB_MERGE_C R2, R8, R3, RZ ;  /* 0x000000030802723e */ /* 0x008fca00048070ff */
[----:B------:R0:W-:Y:S04]  /*1cbb50*/  STL [R1+0x370], R2 ;  /* 0x0003700201007387 */ /* 0x0001e80000100800 */
[----:B------:R-:W3:Y:S04]  /*1cbb60*/  LDL.LU R32, [R1+0x14fc] ;  /* 0x0014fc0001207983 */ /* 0x000ee80000300800 */
        /* <DEDUP_REMOVED lines=9> */
[----:B----4-:R-:W-:-:S05]  /*1cbc00*/  F2FP.SATFINITE.E4M3.F32.PACK_AB_MERGE_C R41, R37, R36, RZ ;  /* 0x000000242529723e */ /* 0x010fca00048070ff */
[----:B------:R-:W-:Y:S04]  /*1cbc10*/  STL [R1+0x8734], R41 ;  /* 0x0087342901007387 */ /* 0x000fe80000100800 */
[----:B------:R-:W4:Y:S04]  /*1cbc20*/  LDL.LU R42, [R1+0x1510] ;  /* 0x00151000012a7983 */ /* 0x000f280000300800 */
[----:B------:R-:W4:Y:S04]  /*1cbc30*/  LDL.LU R7, [R1+0x1514] ;  /* 0x0015140001077983 */ /* 0x000f280000300800 */
[----:B------:R-:W4:Y:S04]  /*1cbc40*/  LDL.LU R33, [R1+0x1518] ;  /* 0x0015180001217983 */ /* 0x000f280000300800 */
[----:B------:R0:W-:Y:S04]  /*1cbc50*/  STL.64 [R1+0x1c00], R4 ;  /* 0x001c000401007387 */ /* 0x0001e80000100a00 */
[----:B------:R-:W4:Y:S04]  /*1cbc60*/  LDL.LU R34, [R1+0x151c] ;  /* 0x00151c0001227983 */ /* 0x000f280000300800 */
[----:B------:R-:W4:Y:S04]  /*1cbc70*/  LDL.LU R36, [R1+0x1520] ;  /* 0x0015200001247983 */ /* 0x000f280000300800 */
[----:B------:R-:W4:Y:S01]  /*1cbc80*/  LDL.LU R37, [R1+0x1524] ;  /* 0x0015240001257983 */ /* 0x000f220000300800 */
[----:B0-----:R-:W-:-:S05]  /*1cbc90*/  IADD3 R4, P1, PT, R0, R10, RZ ;  /* 0x0000000a00047210 */ /* 0x001fca0007f3e0ff */
[----:B------:R-:W-:Y:S01]  /*1cbca0*/  IMAD.X R5, R2, 0x1, R9, P1 ;  /* 0x0000000102057824 */ /* 0x000fe200008e0609 */
[----:B------:R-:W-:-:S05]  /*1cbcb0*/  F2FP.SATFINITE.E4M3.F32.PACK_AB_MERGE_C R26, R28, R25, RZ ;  /* 0x000000191c1a723e */ /* 0x000fca00048070ff */
[----:B------:R-:W-:Y:S01]  /*1cbcc0*/  STL [R1+0x358], R26 ;  /* 0x0003581a01007387 */ /* 0x000fe20000100800 */
[----:B------:R-:W-:-:S05]  /*1cbcd0*/  F2FP.SATFINITE.E4M3.F32.PACK_AB_MERGE_C R25, R38, R29, RZ ;  /* 0x0000001d2619723e */ /* 0x000fca00048070ff */
[----:B------:R0:W-:Y:S04]  /*1cbce0*/  STL [R1+0x33c], R25 ;  /* 0x00033c1901007387 */ /* 0x0001e80000100800 */
[----:B0-----:R-:W4:Y:S04]  /*1cbcf0*/  LDL.LU R25, [R1+0x1528] ;  /* 0x0015280001197983 */ /* 0x001f280000300800 */
[----:B------:R-:W4:Y:S04]  /*1cbd00*/  LDL.LU R28, [R1+0x152c] ;  /* 0x00152c00011c7983 */ /* 0x000f280000300800 */
[----:B------:R-:W4:Y:S04]  /*1cbd10*/  LDL.LU R29, [R1+0x1530] ;  /* 0x00153000011d7983 */ /* 0x000f280000300800 */
[----:B------:R2:W-:Y:S04]  /*1cbd20*/  STL.64 [R1+0x1bf8], R4 ;  /* 0x001bf80401007387 */ /* 0x0005e80000100a00 */
[----:B------:R-:W4:Y:S01]  /*1cbd30*/  LDL.LU R38, [R1+0x1534] ;  /* 0x0015340001267983 */ /* 0x000f220000300800 */
[----:B--2---:R-:W-:-:S03]  /*1cbd40*/  F2FP.SATFINITE.E4M3.F32.PACK_AB_MERGE_C R4, R48, R47, RZ ;  /* 0x0000002f3004723e */ /* 0x004fc600048070ff */
[----:B------:R-:W2:Y:S04]  /*1cbd50*/  LDL.LU R47, [R1+0x1538] ;  /* 0x00153800012f7983 */ /* 0x000ea80000300800 */
[----:B------:R-:W2:Y:S01]  /*1cbd60*/  LDL.LU R48, [R1+0x153c] ;  /* 0x00153c0001307983 */ /* 0x000ea20000300800 */
[----:B------:R-:W-:-:S03]  /*1cbd70*/  F2FP.SATFINITE.E4M3.F32.PACK_AB_MERGE_C R26, R58, R51, RZ ;  /* 0x000000333a1a723e */ /* 0x000fc600048070ff */
[----:B------:R0:W-:Y:S04]  /*1cbd80*/  STL [R1+0x340], R4 ;  /* 0x0003400401007387 */ /* 0x0001e80000100800 */
[----:B------:R-:W-:Y:S04]  /*1cbd90*/  STL [R1+0x320], R26 ;  /* 0x0003201a01007387 */ /* 0x000fe80000100800 */
[----:B------:R-:W2:Y:S01]  /*1cbda0*/  LDL.LU R51, [R1+0x1540] ;  /* 0x0015400001337983 */ /* 0x000ea20000300800 */
[----:B0-----:R-:W-:-:S03]  /*1cbdb0*/  IADD3 R4, P1, PT, R0, R18, RZ ;  /* 0x0000001200047210 */ /* 0x001fc60007f3e0ff */
[----:B------:R-:W2:Y:S02]  /*1cbdc0*/  LDL.LU R58, [R1+0x1544] ;  /* 0x00154400013a7983 */ /* 0x000ea40000300800 */
[----:B------:R-:W-:-:S05]  /*1cbdd0*/  IMAD.X R5, R2, 0x1, R17, P1 ;  /* 0x0000000102057824 */ /* 0x000fca00008e0611 */
[----:B------:R0:W-:Y:S01]  /*1cbde0*/  STL.64 [R1+0x1bf0], R4 ;  /* 0x001bf00401007387 */ /* 0x0001e20000100a00 */
[----:B---3--:R-:W-:-:S05]  /*1cbdf0*/  F2FP.SATFINITE.E4M3.F32.PACK_AB_MERGE_C R60, R32, R60, RZ ;  /* 0x0000003c203c723e */ /* 0x008fca00048070ff */
[----:B------:R-:W-:Y:S01]  /*1cbe00*/  STL [R1+0x875c], R60 ;  /* 0x00875c3c01007387 */ /* 0x000fe20000100800 */
[----:B0-----:R-:W-:-:S03]  /*1cbe10*/  F2FP.SATFINITE.E4M3.F32.PACK_AB_MERGE_C R4, R6, R61, RZ ;  /* 0x0000003d0604723e */ /* 0x001fc600048070ff */
[----:B------:R-:W3:Y:S04]  /*1cbe20*/  LDL.LU R61, [R1+0x1548] ;  /* 0x00154800013d7983 */ /* 0x000ee80000300800 */
[----:B------:R-:W3:Y:S04]  /*1cbe30*/  LDL.LU R6, [R1+0x154c] ;  /* 0x00154c0001067983 */ /* 0x000ee80000300800 */
[----:B------:R0:W-:Y:S02]  /*1cbe40*/  STL [R1+0x304], R4 ;  /* 0x0003040401007387 */ /* 0x0001e40000100800 */
[----:B0-----:R-:W-:-:S05]  /*1cbe50*/  IADD3 R4, P1, PT, R0, R12, RZ ;  /* 0x0000000c00047210 */ /* 0x001fca0007f3e0ff */
[----:B------:R-:W-:-:S05]  /*1cbe60*/  IMAD.X R5, R2, 0x1, R11, P1 ;  /* 0x0000000102057824 */ /* 0x000fca00008e060b */
[----:B------:R0:W-:Y:S02]  /*1cbe70*/  STL.64 [R1+0x1be8], R4 ;  /* 0x001be80401007387 */ /* 0x0001e40000100a00 */
[----:B0-----:R-:W-:Y:S02]  /*1cbe80*/  F2FP.SATFINITE.E4M3.F32.PACK_AB_MERGE_C R4, R8, R3, RZ ;  /* 0x000000030804723e */ /* 0x001fe400048070ff */
[----:B------:R-:W3:Y:S04]  /*1cbe90*/  LDL.LU R3, [R1+0x1550] ;  /* 0x0015500001037983 */ /* 0x000ee80000300800 */
[----:B------:R-:W3:Y:S04]  /*1cbea0*/  LDL.LU R8, [R1+0x1554] ;  /* 0x0015540001087983 */ /* 0x000ee80000300800 */
[----:B------:R0:W-:Y:S01]  /*1cbeb0*/  STL [R1+0x308], R4 ;  /* 0x0003080401007387 */ /* 0x0001e20000100800 */
[----:B----4-:R-:W-:-:S02]  /*1cbec0*/  F2FP.SATFINITE.E4M3.F32.PACK_AB_MERGE_C R7, R7, R42, RZ ;  /* 0x0000002a0707723e */ /* 0x010fc400048070ff */
[----:B0-----:R-:W-:-:S03]  /*1cbed0*/  IADD3 R4, P1, PT, R0, R22, RZ ;  /* 0x0000001600047210 */ /* 0x001fc60007f3e0ff */
[----:B------:R0:W-:Y:S02]  /*1cbee0*/  STL [R1+0x2d8], R7 ;  /* 0x0002d80701007387 */ /* 0x0001e40000100800 */
[----:B------:R-:W-:Y:S01]  /*1cbef0*/  IMAD.X R5, R2, 0x1, R21, P1 ;  /* 0x0000000102057824 */ /* 0x000fe200008e0615 */
[----:B------:R-:W-:-:S04]  /*1cbf00*/  F2FP.SATFINITE.E4M3.F32.PACK_AB_MERGE_C R26, R34, R33, RZ ;  /* 0x00000021221a723e */ /* 0x000fc800048070ff */
[----:B------:R4:W-:Y:S01]  /*1cbf10*/  STL.64 [R1+0x1be0], R4 ;  /* 0x001be00401007387 */ /* 0x0009e20000100a00 */
[----:B0-----:R-:W-:-:S03]  /*1cbf20*/  F2FP.SATFINITE.E4M3.F32.PACK_AB_MERGE_C R7, R37, R36, RZ ;  /* 0x000000242507723e */ /* 0x001fc600048070ff */
[----:B------:R-:W-:Y:S01]  /*1cbf30*/  STL [R1+0x2dc], R26 ;  /* 0x0002dc1a01007387 */ /* 0x000fe20000100800 */
[----:B----4-:R-:W-:-:S03]  /*1cbf40*/  IADD3 R4, P1, PT, R0, R24, RZ ;  /* 0x0000001800047210 */ /* 0x010fc60007f3e0ff */
[----:B------:R-:W-:Y:S02]  /*1cbf50*/  STL [R1+0x2bc], R7 ;  /* 0x0002bc0701007387 */ /* 0x000fe40000100800 */
[----:B------:R-:W-:Y:S02]  /*1cbf60*/  IMAD.X R5, R2, 0x1, R23, P1 ;  /* 0x0000000102057824 */ /* 0x000fe400008e0617 */
[----:B------:R-:W4:Y:S04]  /*1cbf70*/  LDL.LU R33, [R1+0x1558] ;  /* 0x0015580001217983 */ /* 0x000f280000300800 */
[----:B------:R-:W4:Y:S04]  /*1cbf80*/  LDL.LU R34, [R1+0x155c] ;  /* 0x00155c0001227983 */ /* 0x000f280000300800 */
[----:B------:R-:W4:Y:S04]  /*1cbf90*/  LDL.LU R36, [R1+0x1560] ;  /* 0x0015600001247983 */ /* 0x000f280000300800 */
[----:B------:R0:W-:Y:S04]  /*1cbfa0*/  STL.64 [R1+0x1bd8], R4 ;  /* 0x001bd80401007387 */ /* 0x0001e80000100a00 */
[----:B------:R-:W4:Y:S01]  /*1cbfb0*/  LDL.LU R37, [R1+0x1564] ;  /* 0x0015640001257983 */ /* 0x000f220000300800 */
[----:B0-----:R-:W-:-:S05]  /*1cbfc0*/  IADD3 R4, P1, PT, R0, R16, RZ ;  /* 0x0000001000047210 */ /* 0x001fca0007f3e0ff */
[----:B------:R-:W-:Y:S01]  /*1cbfd0*/  IMAD.X R5, R2, 0x1, R15, P1 ;  /* 0x0000000102057824 */ /* 0x000fe200008e060f */
[----:B------:R-:W-:-:S05]  /*1cbfe0*/  F2FP.SATFINITE.E4M3.F32.PACK_AB_MERGE_C R25, R28, R25, RZ ;  /* 0x000000191c19723e */ /* 0x000fca00048070ff */
[----:B------:R-:W-:Y:S01]  /*1cbff0*/  STL [R1+0x2c0], R25 ;  /* 0x0002c01901007387 */ /* 0x000fe20000100800 */
[----:B------:R-:W-:-:S05]  /*1cc000*/  F2FP.SATFINITE.E4M3.F32.PACK_AB_MERGE_C R7, R38, R29, RZ ;  /* 0x0000001d2607723e */ /* 0x000fca00048070ff */
[----:B------:R-:W-:Y:S01]  /*1cc010*/  STL [R1+0x288], R7 ;  /* 0x0002880701007387 */ /* 0x000fe20000100800 */
[----:B--2---:R-:W-:-:S05]  /*1cc020*/  F2FP.SATFINITE.E4M3.F32.PACK_AB_MERGE_C R50, R48, R47, RZ ;  /* 0x0000002f3032723e */ /* 0x004fca00048070ff */
[----:B------:R-:W-:Y:S04]  /*1cc030*/  STL [R1+0x87e0], R50 ;  /* 0x0087e03201007387 */ /* 0x000fe80000100800 */
[----:B------:R0:W-:Y:S04]  /*1cc040*/  STL.64 [R1+0x1bd0], R4 ;  /* 0x001bd00401007387 */ /* 0x0001e80000100a00 */
[----:B------:R-:W2:Y:S01]  /*1cc050*/  LDL.LU R31, [R1+0x1568] ;  /* 0x00156800011f7983 */ /* 0x000ea20000300800 */
[----:B0-----:R-:W-:-:S05]  /*1cc060*/  IADD3 R4, P1, PT, R0, R14, RZ ;  /* 0x0000000e00047210 */ /* 0x001fca0007f3e0ff */
[----:B------:R-:W-:Y:S01]  /*1cc070*/  IMAD.X R5, R2, 0x1, R13, P1 ;  /* 0x0000000102057824 */ /* 0x000fe200008e060d */
[----:B------:R-:W-:-:S04]  /*1cc080*/  F2FP.SATFINITE.E4M3.F32.PACK_AB_MERGE_C R2, R58, R51, RZ ;  /* 0x000000333a02723e */ /* 0x000fc800048070ff */
[----:B------:R0:W-:Y:S04]  /*1cc090*/  STL.64 [R1+0x1bc8], R4 ;  /* 0x001bc80401007387 */ /* 0x0001e80000100a00 */
[----:B0-----:R-:W2:Y:S04]  /*1cc0a0*/  LDL.LU R4, [R1+0x156c] ;  /* 0x00156c0001047983 */ /* 0x001ea80000300800 */
[----:B------:R0:W-:Y:S04]  /*1cc0b0*/  STL [R1+0x144], R2 ;  /* 0x0001440201007387 */ /* 0x0001e80000100800 */
[----:B------:R-:W2:Y:S04]  /*1cc0c0*/  LDL.LU R38, [R1+0x1570] ;  /* 0x0015700001267983 */ /* 0x000ea80000300800 */
[----:B------:R-:W2:Y:S01]  /*1cc0d0*/  LDL.LU R47, [R1+0x1574] ;  /* 0x00157400012f7983 */ /* 0x000ea20000300800 */
[----:B---3--:R-:W-:-:S05]  /*1cc0e0*/  F2FP.SATFINITE.E4M3.F32.PACK_AB_MERGE_C R51, R6, R61, RZ ;  /* 0x0000003d0633723e */ /* 0x008fca00048070ff */
[----:B------:R-:W-:Y:S04]  /*1cc0f0*/  STL [R1+0x8800], R51 ;  /* 0x0088003301007387 */ /* 0x000fe80000100800 */
[----:B------:R-:W3:Y:S04]  /*1cc100*/  LDL.LU R48, [R1+0x1578] ;  /* 0x0015780001307983 */ /* 0x000ee80000300800 */
[----:B------:R-:W3:Y:S04]  /*1cc110*/  LDL.LU R58, [R1+0x157c] ;  /* 0x00157c00013a7983 */ /* 0x000ee80000300800 */
[----:B------:R-:W3:Y:S04]  /*1cc120*/  LDL.LU R61, [R1+0xe00] ;  /* 0x000e0000013d7983 */ /* 0x000ee80000300800 */
[----:B------:R-:W3:Y:S01]  /*1cc130*/  LDL.LU R6, [R1+0xe04] ;  /* 0x000e040001067983 */ /* 0x000ee20000300800 */
[----:B-1----:R-:W-:Y:S01]  /*1cc140*/  VIADD R0, R0, UR6 ;  /* 0x0000000600007c36 */ /* 0x002fe20008000000 */
[----:B------:R-:W1:Y:S04]  /*1cc150*/  LDCU UR6, c[0x0][0x3b8] ;  /* 0x00007700ff0677ac */ /* 0x000e680008000800 */
[----:B------:R-:W-:-:S02]  /*1cc160*/  IADD3 R26, P1, PT, R0, R20, RZ ;  /* 0x00000014001a7210 */ /* 0x000fc40007f3e0ff */
[----:B0-----:R-:W-:-:S05]  /*1cc170*/  F2FP.SATFINITE.E4M3.F32.PACK_AB_MERGE_C R2, R8, R3, RZ ;  /* 0x000000030802723e */ /* 0x001fca00048070ff */
[----:B------:R0:W-:Y:S04]  /*1cc180*/  STL [R1+0x13c], R2 ;  /* 0x00013c0201007387 */ /* 0x0001e80000100800 */
[----:B------:R-:W3:Y:S04]  /*1cc190*/  LDL.LU R39, [R1+0xe08] ;  /* 0x000e080001277983 */ /* 0x000ee80000300800 */
[----:B------:R-:W3:Y:S01]  /*1cc1a0*/  LDL.LU R40, [R1+0xe0c] ;  /* 0x000e0c0001287983 */ /* 0x000ee20000300800 */
[----:B0-----:R-:W-:-:S03]  /*1cc1b0*/  SHF.R.S32.HI R2, RZ, 0x1f, R0 ;  /* 0x0000001fff027819 */ /* 0x001fc60000011400 */
[----:B------:R-:W3:Y:S02]  /*1cc1c0*/  LDL.LU R3, [R1+0x1590] ;  /* 0x0015900001037983 */ /* 0x000ee40000300800 */
[----:B------:R-:W-:-:S05]  /*1cc1d0*/  IMAD.X R27, R2, 0x1, R19, P1 ;  /* 0x00000001021b7824 */ /* 0x000fca00008e0613 */
[----:B------:R-:W-:Y:S04]  /*1cc1e0*/  STL.64 [R1+0x1bc0], R26 ;  /* 0x001bc01a01007387 */ /* 0x000fe80000100a00 */
[----:B------:R-:W3:Y:S04]  /*1cc1f0*/  LDL.LU R8, [R1+0x1594] ;  /* 0x0015940001087983 */ /* 0x000ee80000300800 */
[----:B------:R-:W3:Y:S01]  /*1cc200*/  LDL.LU R32, [R1+0x1598] ;  /* 0x0015980001207983 */ /* 0x000ee20000300800 */
[----:B----4-:R-:W-:-:S05]  /*1cc210*/  F2FP.SATFINITE.E4M3.F32.PACK_AB_MERGE_C R7, R34, R33, RZ ;  /* 0x000000212207723e */ /* 0x010fca00048070ff */
[----:B------:R0:W-:Y:S04]  /*1cc220*/  STL [R1+0x140], R7 ;  /* 0x0001400701007387 */ /* 0x0001e80000100800 */
[----:B------:R-:W4:Y:S01]  /*1cc230*/  LDL.LU R42, [R1+0x159c] ;  /* 0x00159c00012a7983 */ /* 0x000f220000300800 */
[----:B------:R-:W-:-:S05]  /*1cc240*/  F2FP.SATFINITE.E4M3.F32.PACK_AB_MERGE_C R5, R37, R36, RZ ;  /* 0x000000242505723e */ /* 0x000fca00048070ff */
[----:B------:R2:W-:Y:S04]  /*1cc250*/  STL [R1+0x12c], R5 ;  /* 0x00012c0501007387 */ /* 0x0005e80000100800 */
[----:B0-----:R-:W4:Y:S04]  /*1cc260*/  LDL.LU R7, [R1+0x15a0] ;  /* 0x0015a00001077983 */ /* 0x001f280000300800 */
[----:B------:R-:W4:Y:S01]  /*1cc270*/  LDL.LU R25, [R1+0x15a4] ;  /* 0x0015a40001197983 */ /* 0x000f220000300800 */
[----:B------:R-:W-:-:S03]  /*1cc280*/  IADD3 R26, P1, PT, R0, R10, RZ ;  /* 0x0000000a001a7210 */ /* 0x000fc60007f3e0ff */
[----:B------:R-:W4:Y:S04]  /*1cc290*/  LDL.LU R28, [R1+0x15a8] ;  /* 0x0015a800011c7983 */ /* 0x000f280000300800 */
[----:B------:R-:W4:Y:S01]  /*1cc2a0*/  LDL.LU R29, [R1+0x15ac] ;  /* 0x0015ac00011d7983 */ /* 0x000f220000300800 */
[----:B------:R-:W-:-:S03]  /*1cc2b0*/  IMAD.X R27, R2, 0x1, R9, P1 ;  /* 0x00000001021b7824 */ /* 0x000fc600008e0609 */
[----:B------:R-:W4:Y:S04]  /*1cc2c0*/  LDL.LU R33, [R1+0x15b0] ;  /* 0x0015b00001217983 */ /* 0x000f280000300800 */
[----:B------:R-:W4:Y:S04]  /*1cc2d0*/  LDL.LU R34, [R1+0x15b4] ;  /* 0x0015b40001227983 */ /* 0x000f280000300800 */
[----:B------:R-:W4:Y:S04]  /*1cc2e0*/  LDL.LU R36, [R1+0x15b8] ;  /* 0x0015b80001247983 */ /* 0x000f280000300800 */
[----:B------:R-:W4:Y:S01]  /*1cc2f0*/  LDL.LU R37, [R1+0x15bc] ;  /* 0x0015bc0001257983 */ /* 0x000f220000300800 */
[----:B--2---:R-:W-:-:S02]  /*1cc300*/  F2FP.SATFINITE.E4M3.F32.PACK_AB_MERGE_C R5, R4, R31, RZ ;  /* 0x0000001f0405723e */ /* 0x004fc400048070ff */
[----:B------:R-:W-:Y:S02]  /*1cc310*/  F2FP.SATFINITE.E4M3.F32.PACK_AB_MERGE_C R4, R47, R38, RZ ;  /* 0x000000262f04723e */ /* 0x000fe400048070ff */
[----:B------:R-:W2:Y:S04]  /*1cc320*/  LDL.LU R38, [R1+0x15c0] ;  /* 0x0015c00001267983 */ /* 0x000ea80000300800 */
[----:B------:R-:W-:Y:S04]  /*1cc330*/  STL.64 [R1+0x1bb8], R26 ;  /* 0x001bb81a01007387 */ /* 0x000fe80000100a00 */
[----:B------:R-:W-:Y:S04]  /*1cc340*/  STL [R1+0x134], R5 ;  /* 0x0001340501007387 */ /* 0x000fe80000100800 */
[----:B------:R-:W2:Y:S04]  /*1cc350*/  LDL.LU R47, [R1+0x15c4] ;  /* 0x0015c400012f7983 */ /* 0x000ea80000300800 */
[----:B------:R0:W-:Y:S02]  /*1cc360*/  STL [R1+0x124], R4 ;  /* 0x0001240401007387 */ /* 0x0001e40000100800 */
[----:B0-----:R-:W-:-:S02]  /*1cc370*/  IADD3 R4, P1, PT, R0, R18, RZ ;  /* 0x0000001200047210 */ /* 0x001fc40007f3e0ff */
[----:B---3--:R-:W-:Y:S02]  /*1cc380*/  F2FP.SATFINITE.E4M3.F32.PACK_AB_MERGE_C R35, R58, R48, RZ ;  /* 0x000000303a23723e */ /* 0x008fe400048070ff */
[----:B------:R-:W3:Y:S01]  /*1cc390*/  LDL.LU R48, [R1+0x15c8] ;  /* 0x0015c80001307983 */ /* 0x000ee20000300800 */
[----:B------:R-:W-:-:S03]  /*1cc3a0*/  IMAD.X R5, R2, 0x1, R17, P1 ;  /* 0x0000000102057824 */ /* 0x000fc600008e0611 */
[----:B------:R-:W3:Y:S04]  /*1cc3b0*/  LDL.LU R58, [R1+0x15cc] ;  /* 0x0015cc00013a7983 */ /* 0x000ee80000300800 */
[----:B------:R0:W-:Y:S04]  /*1cc3c0*/  STL.64 [R1+0x1bb0], R4 ;  /* 0x001bb00401007387 */ /* 0x0001e80000100a00 */
        /* <DEDUP_REMOVED lines=9> */
[----:B------:R-:W-:Y:S02]  /*1cc460*/  F2FP.SATFINITE.E4M3.F32.PACK_AB_MERGE_C R4, R8, R3, RZ ;  /* 0x000000030804723e */ /* 0x000fe400048070ff */
[----:B------:R-:W3:Y:S04]  /*1cc470*/  LDL.LU R3, [R1+0x15d8] ;  /* 0x0015d80001037983 */ /* 0x000ee80000300800 */
[----:B------:R-:W-:Y:S04]  /*1cc480*/  STL [R1+0x118], R5 ;  /* 0x0001180501007387 */ /* 0x000fe80000100800 */
[----:B------:R-:W3:Y:S04]  /*1cc490*/  LDL.LU R8, [R1+0x15dc] ;  /* 0x0015dc0001087983 */ /* 0x000ee80000300800 */
[----:B------:R0:W-:Y:S02]  /*1cc4a0*/  STL [R1+0x25dc], R4 ;  /* 0x0025dc0401007387 */ /* 0x0001e40000100800 */
[----:B0-----:R-:W-:-:S05]  /*1cc4b0*/  IADD3 R4, P1, PT, R0, R22, RZ ;  /* 0x0000001600047210 */ /* 0x001fca0007f3e0ff */
[----:B------:R-:W-:Y:S01]  /*1cc4c0*/  IMAD.X R5, R2, 0x1, R21, P1 ;  /* 0x0000000102057824 */ /* 0x000fe200008e0615 */
[----:B----4-:R-:W-:-:S04]  /*1cc4d0*/  F2FP.SATFINITE.E4M3.F32.PACK_AB_MERGE_C R26, R42, R32, RZ ;  /* 0x000000202a1a723e */ /* 0x010fc800048070ff */
[----:B------:R0:W-:Y:S01]  /*1cc4e0*/  STL.64 [R1+0x1ba0], R4 ;  /* 0x001ba00401007387 */ /* 0x0001e20000100a00 */
[----:B------:R-:W-:-:S03]  /*1cc4f0*/  F2FP.SATFINITE.E4M3.F32.PACK_AB_MERGE_C R7, R25, R7, RZ ;  /* 0x000000071907723e */ /* 0x000fc600048070ff */
[----:B------:R-:W-:Y:S01]  /*1cc500*/  STL [R1+0x263c], R26 ;  /* 0x00263c1a01007387 */ /* 0x000fe20000100800 */
        /* <DEDUP_REMOVED lines=8> */
[----:B------:R0:W-:Y:S02]  /*1cc590*/  STL [R1+0x23bc], R7 ;  /* 0x0023bc0701007387 */ /* 0x0001e40000100800 */
[----:B------:R-:W-:-:S05]  /*1cc5a0*/  IMAD.X R5, R2, 0x1, R15, P1 ;  /* 0x0000000102057824 */ /* 0x000fca00008e060f */
[----:B------:R4:W-:Y:S01]  /*1cc5b0*/  STL.64 [R1+0x1b90], R4 ;  /* 0x001b900401007387 */ /* 0x0009e20000100a00 */
[----:B0-----:R-:W-:Y:S02]  /*1cc5c0*/  F2FP.SATFINITE.E4M3.F32.PACK_AB_MERGE_C R7, R37, R36, RZ ;  /* 0x000000242507723e */ /* 0x001fe400048070ff */
[----:B----4-:R-:W-:-:S03]  /*1cc5d0*/  IADD3 R4, P1, PT, R0, R14, RZ ;  /* 0x0000000e00047210 */ /* 0x010fc60007f3e0ff */
[----:B------:R0:W-:Y:S02]  /*1cc5e0*/  STL [R1+0x23dc], R7 ;  /* 0x0023dc0701007387 */ /* 0x0001e40000100800 */
[----:B------:R-:W-:Y:S02]  /*1cc5f0*/  IMAD.X R5, R2, 0x1, R13, P1 ;  /* 0x0000000102057824 */ /* 0x000fe400008e060d */
[----:B------:R-:W4:Y:S04]  /*1cc600*/  LDL.LU R30, [R1+0x15e0] ;  /* 0x0015e000011e7983 */ /* 0x000f280000300800 */
[----:B------:R-:W4:Y:S04]  /*1cc610*/  LDL.LU R25, [R1+0x15e4] ;  /* 0x0015e40001197983 */ /* 0x000f280000300800 */
[----:B------:R1:W-:Y:S04]  /*1cc620*/  STL.64 [R1+0x1b88], R4 ;  /* 0x001b880401007387 */ /* 0x0003e80000100a00 */
[----:B0-----:R-:W4:Y:S04]  /*1cc630*/  LDL.LU R7, [R1+0x15e8] ;  /* 0x0015e80001077983 */ /* 0x001f280000300800 */
[----:B------:R-:W4:Y:S01]  /*1cc640*/  LDL.LU R29, [R1+0x15ec] ;  /* 0x0015ec00011d7983 */ /* 0x000f220000300800 */
[----:B-1----:R-:W-:Y:S01]  /*1cc650*/  VIADD R0, R0, UR6 ;  /* 0x0000000600007c36 */ /* 0x002fe20008000000 */
[----:B------:R-:W0:Y:S04]  /*1cc660*/  LDCU UR6, c[0x0][0x3b8] ;  /* 0x00007700ff0677ac */ /* 0x000e280008000800 */
[----:B------:R-:W-:-:S02]  /*1cc670*/  IADD3 R4, P1, PT, R0, R20, RZ ;  /* 0x0000001400047210 */ /* 0x000fc40007f3e0ff */
[----:B--2---:R-:W-:-:S05]  /*1cc680*/  F2FP.SATFINITE.E4M3.F32.PACK_AB_MERGE_C R2, R47, R38, RZ ;  /* 0x000000262f02723e */ /* 0x004fca00048070ff */
[----:B------:R3:W-:Y:S04]  /*1cc690*/  STL [R1+0x20ec], R2 ;  /* 0x0020ec0201007387 */ /* 0x0007e80000100800 */
[----:B------:R-:W2:Y:S04]  /*1cc6a0*/  LDL.LU R33, [R1+0x15f0] ;  /* 0x0015f00001217983 */ /* 0x000ea80000300800 */
[----:B------:R-:W2:Y:S04]  /*1cc6b0*/  LDL.LU R34, [R1+0x15f4] ;  /* 0x0015f40001227983 */ /* 0x000ea80000300800 */
[----:B------:R-:W2:Y:S01]  /*1cc6c0*/  LDL.LU R47, [R1+0x15f8] ;  /* 0x0015f800012f7983 */ /* 0x000ea20000300800 */
[----:B---3--:R-:W-:-:S03]  /*1cc6d0*/  F2FP.SATFINITE.E4M3.F32.PACK_AB_MERGE_C R2, R58, R48, RZ ;  /* 0x000000303a02723e */ /* 0x008fc600048070ff */
[----:B------:R-:W3:Y:S04]  /*1cc6e0*/  LDL.LU R48, [R1+0x15fc] ;  /* 0x0015fc0001307983 */ /* 0x000ee80000300800 */
[----:B------:R1:W-:Y:S01]  /*1cc6f0*/  STL [R1+0x20f8], R2 ;  /* 0x0020f80201007387 */ /* 0x0003e20000100800 */
[----:B------:R-:W-:Y:S02]  /*1cc700*/  F2FP.SATFINITE.E4M3.F32.PACK_AB_MERGE_C R6, R6, R61, RZ ;  /* 0x0000003d0606723e */ /* 0x000fe400048070ff */
[----:B-1----:R-:W-:-:S03]  /*1cc710*/  SHF.R.S32.HI R2, RZ, 0x1f, R0 ;  /* 0x0000001fff027819 */ /* 0x002fc60000011400 */
[----:B------:R-:W-:Y:S04]  /*1cc720*/  STL [R1+0x20a8], R6 ;  /* 0x0020a80601007387 */ /* 0x000fe80000100800 */
[----:B------:R-:W3:Y:S04]  /*1cc730*/  LDL.LU R26, [R1+0x1600] ;  /* 0x00160000011a7983 */ /* 0x000ee80000300800 */
[----:B------:R-:W3:Y:S01]  /*1cc740*/  LDL.LU R28, [R1+0x1604] ;  /* 0x00160400011c7983 */ /* 0x000ee20000300800 */
[----:B------:R-:W-:-:S05]  /*1cc750*/  IMAD.X R5, R2, 0x1, R19, P1 ;  /* 0x0000000102057824 */ /* 0x000fca00008e0613 */
[----:B------:R1:W-:Y:S04]  /*1cc760*/  STL.64 [R1+0x1b80], R4 ;  /* 0x001b800401007387 */ /* 0x0003e80000100a00 */
[----:B------:R-:W3:Y:S04]  /*1cc770*/  LDL.LU R31, [R1+0x1608] ;  /* 0x00160800011f7983 */ /* 0x000ee80000300800 */
[----:B-1----:R-:W3:Y:S01]  /*1cc780*/  LDL.LU R4, [R1+0x160c] ;  /* 0x00160c0001047983 */ /* 0x002ee20000300800 */
[----:B------:R-:W-:-:S05]  /*1cc790*/  F2FP.SATFINITE.E4M3.F32.PACK_AB_MERGE_C R3, R8, R3, RZ ;  /* 0x000000030803723e */ /* 0x000fca00048070ff */
        /* <DEDUP_REMOVED lines=11> */
[----:B------:R-:W3:Y:S04]  /*1cc850*/  LDL.LU R6, [R1+0x1638] ;  /* 0x0016380001067983 */ /* 0x000ee80000300800 */
[----:B------:R-:W3:Y:S01]  /*1cc860*/  LDL.LU R8, [R1+0x163c] ;  /* 0x00163c0001087983 */ /* 0x000ee20000300800 */
[----:B------:R-:W-:-:S05]  /*1cc870*/  IADD3 R44, P1, PT, R0, R10, RZ ;  /* 0x0000000a002c7210 */ /* 0x000fca0007f3e0ff */
[----:B------:R-:W-:Y:S01]  /*1cc880*/  IMAD.X R45, R2, 0x1, R9, P1 ;  /* 0x00000001022d7824 */ /* 0x000fe200008e0609 */
[----:B----4-:R-:W-:-:S05]  /*1cc890*/  F2FP.SATFINITE.E4M3.F32.PACK_AB_MERGE_C R25, R25, R30, RZ ;  /* 0x0000001e1919723e */ /* 0x010fca00048070ff */
[----:B------:R-:W-:Y:S01]  /*1cc8a0*/  STL [R1+0x869c], R25 ;  /* 0x00869c1901007387 */ /* 0x000fe20000100800 */
[----:B------:R-:W-:-:S03]  /*1cc8b0*/  F2FP.SATFINITE.E4M3.F32.PACK_AB_MERGE_C R7, R29, R7, RZ ;  /* 0x000000071d07723e */ /* 0x000fc600048070ff */
[----:B------:R-:W-:Y:S04]  /*1cc8c0*/  STL.64 [R1+0x1b78], R44 ;  /* 0x001b782c01007387 */ /* 0x000fe80000100a00 */
[----:B------:R1:W-:Y:S01]  /*1cc8d0*/  STL [R1+0x205c], R7 ;  /* 0x00205c0701007387 */ /* 0x0003e20000100800 */
[----:B--2---:R-:W-:Y:S02]  /*1cc8e0*/  F2FP.SATFINITE.E4M3.F32.PACK_AB_MERGE_C R5, R34, R33, RZ ;  /* 0x000000212205723e */ /* 0x004fe400048070ff */
[----:B------:R-:W-:-:S03]  /*1cc8f0*/  IADD3 R34, P1, PT, R0, R18, RZ ;  /* 0x0000001200227210 */ /* 0x000fc60007f3e0ff */
[----:B------:R3:W-:Y:S02]  /*1cc900*/  STL [R1+0x7d4], R5 ;  /* 0x0007d40501007387 */ /* 0x0007e40000100800 */
[----:B------:R-:W-:Y:S02]  /*1cc910*/  IMAD.X R35, R2, 0x1, R17, P1 ;  /* 0x0000000102237824 */ /* 0x000fe400008e0611 */
[----:B-1----:R-:W2:Y:S04]  /*1cc920*/  LDL.LU R7, [R1+0x17b0] ;  /* 0x0017b00001077983 */ /* 0x002ea80000300800 */
[----:B------:R-:W2:Y:S01]  /*1cc930*/  LDL.LU R29, [R1+0x17b4] ;  /* 0x0017b400011d7983 */ /* 0x000ea20000300800 */
[----:B---3--:R-:W-:-:S03]  /*1cc940*/  F2FP.SATFINITE.E4M3.F32.PACK_AB_MERGE_C R5, R48, R47, RZ ;  /* 0x0000002f3005723e */ /* 0x008fc600048070ff */
[----:B------:R1:W-:Y:S04]  /*1cc950*/  STL.64 [R1+0x1b70], R34 ;  /* 0x001b702201007387 */ /* 0x0003e80000100a00 */
[----:B------:R-:W-:Y:S04]  /*1cc960*/  STL [R1+0x7e4], R5 ;  /* 0x0007e40501007387 */ /* 0x000fe80000100800 */
[----:B------:R-:W3:Y:S04]  /*1cc970*/  LDL.LU R33, [R1+0x17b8] ;  /* 0x0017b80001217983 */ /* 0x000ee80000300800 */
[----:B-1----:R-:W3:Y:S04]  /*1cc980*/  LDL.LU R34, [R1+0x17bc] ;  /* 0x0017bc0001227983 */ /* 0x002ee80000300800 */
[----:B------:R-:W4:Y:S04]  /*1cc990*/  LDL.LU R47, [R1+0x1660] ;  /* 0x00166000012f7983 */ /* 0x000f280000300800 */
[----:B------:R-:W4:Y:S01]  /*1cc9a0*/  LDL.LU R48, [R1+0x1664] ;  /* 0x0016640001307983 */ /* 0x000f220000300800 */
[----:B------:R-:W-:-:S02]  /*1cc9b0*/  F2FP.SATFINITE.E4M3.F32.PACK_AB_MERGE_C R28, R28, R26, RZ ;  /* 0x0000001a1c1c723e */ /* 0x000fc400048070ff */
[----:B------:R-:W-:-:S05]  /*1cc9c0*/  IADD3 R26, P1, PT, R0, R12, RZ ;  /* 0x0000000c001a7210 */ /* 0x000fca0007f3e0ff */
[----:B------:R-:W-:Y:S01]  /*1cc9d0*/  IMAD.X R27, R2, 0x1, R11, P1 ;  /* 0x00000001021b7824 */ /* 0x000fe200008e060b */
[----:B------:R-:W-:Y:S04]  /*1cc9e0*/  STL [R1+0x86cc], R28 ;  /* 0x0086cc1c01007387 */ /* 0x000fe80000100800 */
[----:B------:R1:W-:Y:S02]  /*1cc9f0*/  STL.64 [R1+0x1b68], R26 ;  /* 0x001b681a01007387 */ /* 0x0003e40000100a00 */
[----:B-1----:R-:W-:Y:S02]  /*1cca00*/  F2FP.SATFINITE.E4M3.F32.PACK_AB_MERGE_C R26, R4, R31, RZ ;  /* 0x0000001f041a723e */ /* 0x002fe400048070ff */
[----:B------:R-:W-:-:S05]  /*1cca10*/  IADD3 R4, P1, PT, R0, R22, RZ ;  /* 0x0000001600047210 */ /* 0x000fca0007f3e0ff */
[----:B------:R-:W-:Y:S01]  /*1cca20*/  IMAD.X R5, R2, 0x1, R21, P1 ;  /* 0x0000000102057824 */ /* 0x000fe200008e0615 */
[----:B------:R1:W-:Y:S01]  /*1cca30*/  STL [R1+0x760], R26 ;  /* 0x0007601a01007387 */ /* 0x0003e20000100800 */
[----:B------:R-:W-:-:S05]  /*1cca40*/  F2FP.SATFINITE.E4M3.F32.PACK_AB_MERGE_C R25, R40, R39, RZ ;  /* 0x000000272819723e */ /* 0x000fca00048070ff */
[----:B------:R0:W-:Y:S04]  /*1cca50*/  STL [R1+0x6ec], R25 ;  /* 0x0006ec1901007387 */ /* 0x0001e80000100800 */
[----:B------:R0:W-:Y:S01]  /*1cca60*/  STL.64 [R1+0x1b60], R4 ;  /* 0x001b600401007387 */ /* 0x0001e20000100a00 */
[----:B-1----:R-:W-:Y:S02]  /*1cca70*/  F2FP.SATFINITE.E4M3.F32.PACK_AB_MERGE_C R26, R42, R32, RZ ;  /* 0x000000202a1a723e */ /* 0x002fe400048070ff */
        /* <DEDUP_REMOVED lines=11> */
[----:B------:R0:W-:Y:S02]  /*1ccb30*/  STL [R1+0x420], R4 ;  /* 0x0004200401007387 */ /* 0x0001e40000100800 */
[----:B0-----:R-:W-:-:S05]  /*1ccb40*/  IADD3 R4, P1, PT, R0, R16, RZ ;  /* 0x0000001000047210 */ /* 0x001fca0007f3e0ff */
[----:B------:R-:W-:-:S05]  /*1ccb50*/  IMAD.X R5, R2, 0x1, R15, P1 ;  /* 0x0000000102057824 */ /* 0x000fca00008e060f */
[----:B------:R0:W-:Y:S04]  /*1ccb60*/  STL.64 [R1+0x1b50], R4 ;  /* 0x001b500401007387 */ /* 0x0001e80000100a00 */
[----:B------:R-:W4:Y:S04]  /*1ccb70*/  LDL.LU R36, [R1+0x1670] ;  /* 0x0016700001247983 */ /* 0x000f280000300800 */
[----:B------:R-:W4:Y:S01]  /*1ccb80*/  LDL.LU R37, [R1+0x1674] ;  /* 0x0016740001257983 */ /* 0x000f220000300800 */
[----:B0-----:R-:W-:-:S05]  /*1ccb90*/  F2FP.SATFINITE.E4M3.F32.PACK_AB_MERGE_C R4, R8, R6, RZ ;  /* 0x000000060804723e */ /* 0x001fca00048070ff */
[----:B------:R0:W-:Y:S04]  /*1ccba0*/  STL [R1+0x42c], R4 ;  /* 0x00042c0401007387 */ /* 0x0001e80000100800 */
[----:B------:R-:W4:Y:S04]  /*1ccbb0*/  LDL.LU R38, [R1+0x1678] ;  /* 0x0016780001267983 */ /* 0x000f280000300800 */
[----:B------:R-:W4:Y:S01]  /*1ccbc0*/  LDL.LU R58, [R1+0x167c] ;  /* 0x00167c00013a7983 */ /* 0x000f220000300800 */
[----:B0-----:R-:W-:-:S03]  /*1ccbd0*/  IADD3 R4, P1, PT, R0, R14, RZ ;  /* 0x0000000e00047210 */ /* 0x001fc60007f3e0ff */
[----:B------:R-:W4:Y:S02]  /*1ccbe0*/  LDL.LU R6, [R1+0x1680] ;  /* 0x0016800001067983 */ /* 0x000f240000300800 */
[----:B------:R-:W-:-:S05]  /*1ccbf0*/  IMAD.X R5, R2, 0x1, R13, P1 ;  /* 0x0000000102057824 */ /* 0x000fca00008e060d */
[----:B------:R3:W-:Y:S04]  /*1ccc00*/  STL.64 [R1+0x1b48], R4 ;  /* 0x001b480401007387 */ /* 0x0007e80000100a00 */
[----:B------:R-:W4:Y:S01]  /*1ccc10*/  LDL.LU R8, [R1+0x1684] ;  /* 0x0016840001087983 */ /* 0x000f220000300800 */
[----:B------:R-:W-:Y:S01]  /*1ccc20*/  VIADD R0, R0, UR6 ;  /* 0x0000000600007c36 */ /* 0x000fe20008000000 */
[----:B------:R-:W0:Y:S01]  /*1ccc30*/  LDCU UR6, c[0x0][0x3b8] ;  /* 0x00007700ff0677ac */ /* 0x000e220008000800 */
[----:B--2---:R-:W-:-:S05]  /*1ccc40*/  F2FP.SATFINITE.E4M3.F32.PACK_AB_MERGE_C R2, R29, R7, RZ ;  /* 0x000000071d02723e */ /* 0x004fca00048070ff */
[----:B------:R4:W-:Y:S01]  /*1ccc50*/  STL [R1+0x408], R2 ;  /* 0x0004080201007387 */ /* 0x0009e20000100800 */
[----:B---3--:R-:W-:-:S05]  /*1ccc60*/  F2FP.SATFINITE.E4M3.F32.PACK_AB_MERGE_C R4, R34, R33, RZ ;  /* 0x000000212204723e */ /* 0x008fca00048070ff */
[----:B------:R1:W-:Y:S01]  /*1ccc70*/  STL [R1+0x40c], R4 ;  /* 0x00040c0401007387 */ /* 0x0003e20000100800 */
[----:B----4-:R-:W-:-:S03]  /*1ccc80*/  F2FP.SATFINITE.E4M3.F32.PACK_AB_MERGE_C R2, R48, R47, RZ ;  /* 0x0000002f3002723e */ /* 0x010fc600048070ff */
[----:B------:R-:W2:Y:S04]  /*1ccc90*/  LDL.LU R30, [R1+0x1688] ;  /* 0x00168800011e7983 */ /* 0x000ea80000300800 */
[----:B------:R-:W2:Y:S04]  /*1ccca0*/  LDL.LU R26, [R1+0x168c] ;  /* 0x00168c00011a7983 */ /* 0x000ea80000300800 */
[----:B------:R3:W-:Y:S04]  /*1cccb0*/  STL [R1+0x3f4], R2 ;  /* 0x0003f40201007387 */ /* 0x0007e80000100800 */
[----:B------:R-:W4:Y:S04]  /*1cccc0*/  LDL.LU R31, [R1+0x1690] ;  /* 0x00169000011f7983 */ /* 0x000f280000300800 */
[----:B-1----:R-:W4:Y:S04]  /*1cccd0*/  LDL.LU R4, [R1+0x1694] ;  /* 0x0016940001047983 */ /* 0x002f280000300800 */
[----:B------:R-:W4:Y:S04]  /*1ccce0*/  LDL.LU R47, [R1+0x1698] ;  /* 0x00169800012f7983 */ /* 0x000f280000300800 */
[----:B------:R-:W4:Y:S01]  /*1cccf0*/  LDL.LU R48, [R1+0x169c] ;  /* 0x00169c0001307983 */ /* 0x000f220000300800 */
[----:B---3--:R-:W-:-:S02]  /*1ccd00*/  SHF.R.S32.HI R2, RZ, 0x1f, R0 ;  /* 0x0000001fff027819 */ /* 0x008fc40000011400 */
[----:B------:R-:W-:Y:S01]  /*1ccd10*/  IADD3 R34, P1, PT, R0, R20, RZ ;  /* 0x0000001400227210 */ /* 0x000fe20007f3e0ff */
[----:B------:R-:W3:Y:S04]  /*1ccd20*/  LDL.LU R39, [R1+0x16a0] ;  /* 0x0016a00001277983 */ /* 0x000ee80000300800 */
[----:B------:R-:W3:Y:S01]  /*1ccd30*/  LDL.LU R40, [R1+0x16a4] ;  /* 0x0016a40001287983 */ /* 0x000ee20000300800 */
[----:B------:R-:W-:-:S03]  /*1ccd40*/  IMAD.X R35, R2, 0x1, R19, P1 ;  /* 0x0000000102237824 */ /* 0x000fc600008e0613 */
[----:B------:R-:W3:Y:S04]  /*1ccd50*/  LDL.LU R32, [R1+0x16a8] ;  /* 0x0016a80001207983 */ /* 0x000ee80000300800 */
[----:B------:R-:W3:Y:S04]  /*1ccd60*/  LDL.LU R42, [R1+0x16ac] ;  /* 0x0016ac00012a7983 */ /* 0x000ee80000300800 */
[----:B------:R-:W3:Y:S04]  /*1ccd70*/  LDL.LU R29, [R1+0x16b0] ;  /* 0x0016b000011d7983 */ /* 0x000ee80000300800 */
[----:B------:R-:W3:Y:S04]  /*1ccd80*/  LDL.LU R33, [R1+0x16b4] ;  /* 0x0016b40001217983 */ /* 0x000ee80000300800 */
[----:B------:R-:W3:Y:S04]  /*1ccd90*/  LDL.LU R7, [R1+0x16b8] ;  /* 0x0016b80001077983 */ /* 0x000ee80000300800 */
[----:B------:R1:W-:Y:S04]  /*1ccda0*/  STL.64 [R1+0x1b40], R34 ;  /* 0x001b402201007387 */ /* 0x0003e80000100a00 */
[----:B-1----:R-:W3:Y:S01]  /*1ccdb0*/  LDL.LU R34, [R1+0x16bc] ;  /* 0x0016bc0001227983 */ /* 0x002ee20000300800 */
[----:B------:R-:W-:-:S05]  /*1ccdc0*/  F2FP.SATFINITE.E4M3.F32.PACK_AB_MERGE_C R3, R3, R61, RZ ;  /* 0x0000003d0303723e */ /* 0x000fca00048070ff */
[----:B------:R1:W-:Y:S04]  /*1ccdd0*/  STL [R1+0x3f8], R3 ;  /* 0x0003f80301007387 */ /* 0x0003e80000100800 */
[----:B------:R-:W3:Y:S04]  /*1ccde0*/  LDL.LU R61, [R1+0x16c0] ;  /* 0x0016c000013d7983 */ /* 0x000ee80000300800 */
[----:B-1----:R-:W3:Y:S01]  /*1ccdf0*/  LDL.LU R3, [R1+0x16c4] ;  /* 0x0016c40001037983 */ /* 0x002ee20000300800 */
[----:B------:R-:W-:Y:S02]  /*1cce00*/  F2FP.SATFINITE.E4M3.F32.PACK_AB_MERGE_C R5, R37, R36, RZ ;  /* 0x000000242505723e */ /* 0x000fe400048070ff */
[----:B------:R-:W-:-:S05]  /*1cce10*/  IADD3 R36, P1, PT, R0, R10, RZ ;  /* 0x0000000a00247210 */ /* 0x000fca0007f3e0ff */
[----:B------:R-:W-:Y:S01]  /*1cce20*/  IMAD.X R37, R2, 0x1, R9, P1 ;  /* 0x0000000102257824 */ /* 0x000fe200008e0609 */
[----:B------:R-:W-:Y:S04]  /*1cce30*/  STL [R1+0x3d8], R5 ;  /* 0x0003d80501007387 */ /* 0x000fe80000100800 */
[----:B------:R1:W-:Y:S01]  /*1cce40*/  STL.64 [R1+0x1b38], R36 ;  /* 0x001b382401007387 */ /* 0x0003e20000100a00 */
[----:B------:R-:W-:-:S03]  /*1cce50*/  F2FP.SATFINITE.E4M3.F32.PACK_AB_MERGE_C R25, R58, R38, RZ ;  /* 0x000000263a19723e */ /* 0x000fc600048070ff */
[----:B-1----:R-:W3:Y:S04]  /*1cce60*/  LDL.LU R36, [R1+0x16c8] ;  /* 0x0016c80001247983 */ /* 0x002ee80000300800 */
[----:B------:R-:W3:Y:S04]  /*1cce70*/  LDL.LU R37, [R1+0x16cc] ;  /* 0x0016cc0001257983 */ /* 0x000ee80000300800 */
[----:B------:R-:W3:Y:S01]  /*1cce80*/  LDL.LU R38, [R1+0x16e0] ;  /* 0x0016e00001267983 */ /* 0x000ee20000300800 */
[----:B------:R-:W-:-:S03]  /*1cce90*/  F2FP.SATFINITE.E4M3.F32.PACK_AB_MERGE_C R5, R8, R6, RZ ;  /* 0x000000060805723e */ /* 0x000fc600048070ff */
[----:B------:R4:W-:Y:S04]  /*1ccea0*/  STL [R1+0x3d4], R25 ;  /* 0x0003d41901007387 */ /* 0x0009e80000100800 */
[----:B------:R-:W3:Y:S04]  /*1cceb0*/  LDL.LU R58, [R1+0x16e4] ;  /* 0x0016e400013a7983 */ /* 0x000ee80000300800 */
[----:B------:R1:W-:Y:S04]  /*1ccec0*/  STL [R1+0x3b4], R5 ;  /* 0x0003b40501007387 */ /* 0x0003e80000100800 */
[----:B------:R-:W3:Y:S04]  /*1cced0*/  LDL.LU R6, [R1+0x16e8] ;  /* 0x0016e80001067983 */ /* 0x000ee80000300800 */
[----:B------:R-:W3:Y:S01]  /*1ccee0*/  LDL.LU R8, [R1+0x16ec] ;  /* 0x0016ec0001087983 */ /* 0x000ee20000300800 */
[----:B------:R-:W-:-:S05]  /*1ccef0*/  IADD3 R44, P1, PT, R0, R18, RZ ;  /* 0x00000012002c7210 */ /* 0x000fca0007f3e0ff */
[----:B------:R-:W-:-:S05]  /*1ccf00*/  IMAD.X R45, R2, 0x1, R17, P1 ;  /* 0x00000001022d7824 */ /* 0x000fca00008e0611 */
[----:B------:R-:W-:Y:S01]  /*1ccf10*/  STL.64 [R1+0x1b30], R44 ;  /* 0x001b302c01007387 */ /* 0x000fe20000100a00 */
[----:B--2---:R-:W-:Y:S02]  /*1ccf20*/  F2FP.SATFINITE.E4M3.F32.PACK_AB_MERGE_C R26, R26, R30, RZ ;  /* 0x0000001e1a1a723e */ /* 0x004fe400048070ff */
[----:B----4-:R-:W-:Y:S02]  /*1ccf30*/  F2FP.SATFINITE.E4M3.F32.PACK_AB_MERGE_C R25, R4, R31, RZ ;  /* 0x0000001f0419723e */ /* 0x010fe400048070ff */
[----:B------:R-:W-:Y:S01]  /*1ccf40*/  IADD3 R4, P1, PT, R0, R12, RZ ;  /* 0x0000000c00047210 */ /* 0x000fe20007f3e0ff */
[----:B------:R-:W-:Y:S04]  /*1ccf50*/  STL [R1+0x3bc], R26 ;  /* 0x0003bc1a01007387 */ /* 0x000fe80000100800 */
[----:B-1----:R-:W-:Y:S01]  /*1ccf60*/  IMAD.X R5, R2, 0x1, R11, P1 ;  /* 0x0000000102057824 */ /* 0x002fe200008e060b */
[----:B------:R-:W-:Y:S04]  /*1ccf70*/  STL [R1+0x35c], R25 ;  /* 0x00035c1901007387 */ /* 0x000fe80000100800 */
[----:B------:R1:W-:Y:S02]  /*1ccf80*/  STL.64 [R1+0x1b28], R4 ;  /* 0x001b280401007387 */ /* 0x0003e40000100a00 */
[----:B-1----:R-:W-:-:S02]  /*1ccf90*/  F2FP.SATFINITE.E4M3.F32.PACK_AB_MERGE_C R4, R48, R47, RZ ;  /* 0x0000002f3004723e */ /* 0x002fc400048070ff */
[----:B------:R-:W2:Y:S04]  /*1ccfa0*/  LDL.LU R47, [R1+0x1700] ;  /* 0x00170000012f7983 */ /* 0x000ea80000300800 */
[----:B------:R-:W2:Y:S04]  /*1ccfb0*/  LDL.LU R48, [R1+0x1704] ;  /* 0x0017040001307983 */ /* 0x000ea80000300800 */
[----:B------:R1:W-:Y:S01]  /*1ccfc0*/  STL [R1+0x360], R4 ;  /* 0x0003600401007387 */ /* 0x0003e20000100800 */
[----:B---3--:R-:W-:Y:S02]  /*1ccfd0*/  F2FP.SATFINITE.E4M3.F32.PACK_AB_MERGE_C R25, R40, R39, RZ ;  /* 0x000000272819723e */ /* 0x008fe400048070ff */
[----:B-1----:R-:W-:-:S03]  /*1ccfe0*/  IADD3 R4, P1, PT, R0, R22, RZ ;  /* 0x0000001600047210 */ /* 0x002fc60007f3e0ff */
[----:B------:R1:W-:Y:S02]  /*1ccff0*/  STL [R1+0x344], R25 ;  /* 0x0003441901007387 */ /* 0x0003e40000100800 */
[----:B------:R-:W-:Y:S01]  /*1cd000*/  IMAD.X R5, R2, 0x1, R21, P1 ;  /* 0x0000000102057824 */ /* 0x000fe200008e0615 */
[----:B------:R-:W-:-:S04]  /*1cd010*/  F2FP.SATFINITE.E4M3.F32.PACK_AB_MERGE_C R26, R42, R32, RZ ;  /* 0x000000202a1a723e */ /* 0x000fc800048070ff */
[----:B------:R3:W-:Y:S01]  /*1cd020*/  STL.64 [R1+0x1b20], R4 ;  /* 0x001b200401007387 */ /* 0x0007e20000100a00 */
[----:B-1----:R-:W-:Y:S02]  /*1cd030*/  F2FP.SATFINITE.E4M3.F32.PACK_AB_MERGE_C R25, R33, R29, RZ ;  /* 0x0000001d2119723e */ /* 0x002fe400048070ff */
[----:B------:R-:W-:Y:S01]  /*1cd040*/  F2FP.SATFINITE.E4M3.F32.PACK_AB_MERGE_C R7, R34, R7, RZ ;  /* 0x000000072207723e */ /* 0x000fe200048070ff */
[----:B------:R-:W-:Y:S01]  /*1cd050*/  STL [R1+0x34c], R26 ;  /* 0x00034c1a01007387 */ /* 0x000fe20000100800 */
[----:B---3--:R-:W-:-:S03]  /*1cd060*/  IADD3 R4, P1, PT, R0, R24, RZ ;  /* 0x0000001800047210 */ /* 0x008fc60007f3e0ff */
[----:B------:R-:W-:Y:S02]  /*1cd070*/  STL [R1+0x330], R25 ;  /* 0x0003301901007387 */ /* 0x000fe40000100800 */
[----:B------:R-:W-:Y:S02]  /*1cd080*/  IMAD.X R5, R2, 0x1, R23, P1 ;  /* 0x0000000102057824 */ /* 0x000fe400008e0617 */
[----:B------:R-:W3:Y:S04]  /*1cd090*/  LDL.LU R29, [R1+0x1708] ;  /* 0x00170800011d7983 */ /* 0x000ee80000300800 */
[----:B------:R-:W3:Y:S04]  /*1cd0a0*/  LDL.LU R33, [R1+0x170c] ;  /* 0x00170c0001217983 */ /* 0x000ee80000300800 */
[----:B------:R-:W-:Y:S04]  /*1cd0b0*/  STL.64 [R1+0x1b18], R4 ;  /* 0x001b180401007387 */ /* 0x000fe80000100a00 */
[----:B------:R-:W-:Y:S01]  /*1cd0c0*/  STL [R1+0x338], R7 ;  /* 0x0003380701007387 */ /* 0x000fe20000100800 */
[----:B------:R-:W-:-:S05]  /*1cd0d0*/  F2FP.SATFINITE.E4M3.F32.PACK_AB_MERGE_C R3, R3, R61, RZ ;  /* 0x0000003d0303723e */ /* 0x000fca00048070ff */
[----:B------:R1:W-:Y:S04]  /*1cd0e0*/  STL [R1+0x318], R3 ;  /* 0x0003180301007387 */ /* 0x0003e80000100800 */
[----:B------:R-:W4:Y:S04]  /*1cd0f0*/  LDL.LU R61, [R1+0x1710] ;  /* 0x00171000013d7983 */ /* 0x000f280000300800 */
[----:B-1----:R-:W4:Y:S01]  /*1cd100*/  LDL.LU R3, [R1+0x1714] ;  /* 0x0017140001037983 */ /* 0x002f220000300800 */
[----:B------:R-:W-:-:S05]  /*1cd110*/  IADD3 R4, P1, PT, R0, R16, RZ ;  /* 0x0000001000047210 */ /* 0x000fca0007f3e0ff */
[----:B------:R-:W-:-:S05]  /*1cd120*/  IMAD.X R5, R2, 0x1, R15, P1 ;  /* 0x0000000102057824 */ /* 0x000fca00008e060f */
[----:B------:R1:W-:Y:S02]  /*1cd130*/  STL.64 [R1+0x1b10], R4 ;  /* 0x001b100401007387 */ /* 0x0003e40000100a00 */
[----:B-1----:R-:W-:-:S05]  /*1cd140*/  IADD3 R4, P1, PT, R0, R14, RZ ;  /* 0x0000000e00047210 */ /* 0x002fca0007f3e0ff */
[----:B------:R-:W-:Y:S01]  /*1cd150*/  IMAD.X R5, R2, 0x1, R13, P1 ;  /* 0x0000000102057824 */ /* 0x000fe200008e060d */
[----:B------:R-:W-:-:S05]  /*1cd160*/  F2FP.SATFINITE.E4M3.F32.PACK_AB_MERGE_C R7, R37, R36, RZ ;  /* 0x000000242507723e */ /* 0x000fca00048070ff */
[----:B------:R-:W-:Y:S04]  /*1cd170*/  STL [R1+0x31c], R7 ;  /* 0x00031c0701007387 */ /* 0x000fe80000100800 */
[----:B------:R-:W4:Y:S01]  /*1cd180*/  LDL.LU R34, [R1+0x1718] ;  /* 0x0017180001227983 */ /* 0x000f220000300800 */
[----:B------:R-:W-:-:S03]  /*1cd190*/  F2FP.SATFINITE.E4M3.F32.PACK_AB_MERGE_C R2, R58, R38, RZ ;  /* 0x000000263a02723e */ /* 0x000fc600048070ff */
[----:B------:R-:W-:Y:S04]  /*1cd1a0*/  STL.64 [R1+0x1b08], R4 ;  /* 0x001b080401007387 */ /* 0x000fe80000100a00 */
[----:B------:R-:W4:Y:S04]  /*1cd1b0*/  LDL.LU R36, [R1+0x171c] ;  /* 0x00171c0001247983 */ /* 0x000f280000300800 */
[----:B------:R1:W-:Y:S04]  /*1cd1c0*/  STL [R1+0x2f4], R2 ;  /* 0x0002f40201007387 */ /* 0x0003e80000100800 */
[----:B------:R-:W4:Y:S04]  /*1cd1d0*/  LDL.LU R31, [R1+0x1720] ;  /* 0x00172000011f7983 */ /* 0x000f280000300800 */
[----:B------:R-:W4:Y:S01]  /*1cd1e0*/  LDL.LU R58, [R1+0x1724] ;  /* 0x00172400013a7983 */ /* 0x000f220000300800 */
[----:B-1----:R-:W-:-:S05]  /*1cd1f0*/  F2FP.SATFINITE.E4M3.F32.PACK_AB_MERGE_C R2, R8, R6, RZ ;  /* 0x000000060802723e */ /* 0x002fca00048070ff */
[----:B------:R-:W-:Y:S04]  /*1cd200*/  STL [R1+0x2f8], R2 ;  /* 0x0002f80201007387 */ /* 0x000fe80000100800 */
[----:B------:R-:W4:Y:S04]  /*1cd210*/  LDL.LU R37, [R1+0x1728] ;  /* 0x0017280001257983 */ /* 0x000f280000300800 */
[----:B------:R-:W4:Y:S04]  /*1cd220*/  LDL.LU R38, [R1+0x172c] ;  /* 0x00172c0001267983 */ /* 0x000f280000300800 */
[----:B------:R-:W4:Y:S04]  /*1cd230*/  LDL.LU R6, [R1+0x1730] ;  /* 0x0017300001067983 */ /* 0x000f280000300800 */
[----:B------:R-:W4:Y:S01]  /*1cd240*/  LDL.LU R8, [R1+0x1734] ;  /* 0x0017340001087983 */ /* 0x000f220000300800 */
[----:B0-----:R-:W-:Y:S01]  /*1cd250*/  VIADD R0, R0, UR6 ;  /* 0x0000000600007c36 */ /* 0x001fe20008000000 */
[----:B------:R-:W0:Y:S04]  /*1cd260*/  LDCU UR6, c[0x0][0x3b8] ;  /* 0x00007700ff0677ac */ /* 0x000e280008000800 */
[----:B------:R-:W-:-:S02]  /*1cd270*/  SHF.R.S32.HI R25, RZ, 0x1f, R0 ;  /* 0x0000001fff197819 */ /* 0x000fc40000011400 */
[----:B------:R-:W-:-:S05]  /*1cd280*/  IADD3 R4, P1, PT, R0, R20, RZ ;  /* 0x0000001400047210 */ /* 0x000fca0007f3e0ff */
[----:B------:R-:W-:Y:S01]  /*1cd290*/  IMAD.X R5, R25, 0x1, R19, P1 ;  /* 0x0000000119057824 */ /* 0x000fe200008e0613 */
[----:B------:R-:W-:-:S05]  /*1cd2a0*/  IADD3 R26, P1, PT, R0, R10, RZ ;  /* 0x0000000a001a7210 */ /* 0x000fca0007f3e0ff */
[----:B------:R-:W-:Y:S01]  /*1cd2b0*/  IMAD.X R27, R25, 0x1, R9, P1 ;  /* 0x00000001191b7824 */ /* 0x000fe200008e0609 */
[----:B--2---:R-:W-:-:S05]  /*1cd2c0*/  F2FP.SATFINITE.E4M3.F32.PACK_AB_MERGE_C R41, R48, R47, RZ ;  /* 0x0000002f3029723e */ /* 0x004fca00048070ff */
[----:B------:R-:W-:Y:S04]  /*1cd2d0*/  STL [R1+0x873c], R41 ;  /* 0x00873c2901007387 */ /* 0x000fe80000100800 */
[----:B------:R1:W-:Y:S04]  /*1cd2e0*/  STL.64 [R1+0x1b00], R4 ;  /* 0x001b000401007387 */ /* 0x0003e80000100a00 */
[----:B-1----:R-:W2:Y:S04]  /*1cd2f0*/  LDL.LU R4, [R1+0x1738] ;  /* 0x0017380001047983 */ /* 0x002ea80000300800 */
        /* <DEDUP_REMOVED lines=8> */
[----:B------:R-:W-:Y:S01]  /*1cd380*/  STL [R1+0x8738], R45 ;  /* 0x0087382d01007387 */ /* 0x000fe20000100800 */
[----:B----4-:R-:W-:-:S03]  /*1cd390*/  F2FP.SATFINITE.E4M3.F32.PACK_AB_MERGE_C R2, R3, R61, RZ ;  /* 0x0000003d0302723e */ /* 0x010fc600048070ff */
[----:B------:R-:W4:Y:S04]  /*1cd3a0*/  LDL.LU R61, [R1+0x1758] ;  /* 0x00175800013d7983 */ /* 0x000f280000300800 */
[----:B------:R-:W4:Y:S04]  /*1cd3b0*/  LDL.LU R3, [R1+0x175c] ;  /* 0x00175c0001037983 */ /* 0x000f280000300800 */
[----:B------:R1:W-:Y:S04]  /*1cd3c0*/  STL [R1+0x2b0], R2 ;  /* 0x0002b00201007387 */ /* 0x0003e80000100800 */
[----:B------:R-:W4:Y:S04]  /*1cd3d0*/  LDL.LU R29, [R1+0x1760] ;  /* 0x00176000011d7983 */ /* 0x000f280000300800 */
[----:B------:R-:W4:Y:S01]  /*1cd3e0*/  LDL.LU R33, [R1+0x1764] ;  /* 0x0017640001217983 */ /* 0x000f220000300800 */
[----:B-1----:R-:W-:-:S03]  /*1cd3f0*/  F2FP.SATFINITE.E4M3.F32.PACK_AB_MERGE_C R2, R36, R34, RZ ;  /* 0x000000222402723e */ /* 0x002fc600048070ff */
[----:B------:R-:W4:Y:S04]  /*1cd400*/  LDL.LU R34, [R1+0x1768] ;  /* 0x0017680001227983 */ /* 0x000f280000300800 */
[----:B------:R-:W4:Y:S04]  /*1cd410*/  LDL.LU R36, [R1+0x176c] ;  /* 0x00176c0001247983 */ /* 0x000f280000300800 */
[----:B------:R1:W-:Y:S01]  /*1cd420*/  STL.64 [R1+0x1af8], R26 ;  /* 0x001af81a01007387 */ /* 0x0003e20000100a00 */
[----:B------:R-:W-:-:S03]  /*1cd430*/  F2FP.SATFINITE.E4M3.F32.PACK_AB_MERGE_C R58, R58, R31, RZ ;  /* 0x0000001f3a3a723e */ /* 0x000fc600048070ff */
[----:B------:R0:W-:Y:S01]  /*1cd440*/  STL [R1+0x2b8], R2 ;  /* 0x0002b80201007387 */ /* 0x0001e20000100800 */
[----:B-1----:R-:W-:-:S03]  /*1cd450*/  IADD3 R26, P1, PT, R0, R18, RZ ;  /* 0x00000012001a7210 */ /* 0x002fc60007f3e0ff */
[----:B------:R-:W-:Y:S01]  /*1cd460*/  STL [R1+0x8770], R58 ;  /* 0x0087703a01007387 */ /* 0x000fe20000100800 */
[----:B0-----:R-:W-:Y:S01]  /*1cd470*/  F2FP.SATFINITE.E4M3.F32.PACK_AB_MERGE_C R2, R38, R37, RZ ;  /* 0x000000252602723e */ /* 0x001fe200048070ff */
[----:B------:R-:W-:-:S04]  /*1cd480*/  IMAD.X R27, R25, 0x1, R17, P1 ;  /* 0x00000001191b7824 */ /* 0x000fc800008e0611 */
[----:B------:R0:W-:Y:S04]  /*1cd490*/  STL [R1+0x8760], R2 ;  /* 0x0087600201007387 */ /* 0x0001e80000100800 */
[----:B------:R1:W-:Y:S04]  /*1cd4a0*/  STL.64 [R1+0x1af0], R26 ;  /* 0x001af01a01007387 */ /* 0x0003e80000100a00 */
[----:B------:R-:W4:Y:S01]  /*1cd4b0*/  LDL.LU R37, [R1+0x1770] ;  /* 0x0017700001257983 */ /* 0x000f220000300800 */
[----:B0-----:R-:W-:-:S03]  /*1cd4c0*/  F2FP.SATFINITE.E4M3.F32.PACK_AB_MERGE_C R2, R8, R6, RZ ;  /* 0x000000060802723e */ /* 0x001fc600048070ff */
[----:B------:R-:W4:Y:S04]  /*1cd4d0*/  LDL.LU R38, [R1+0x1774] ;  /* 0x0017740001267983 */ /* 0x000f280000300800 */
[----:B------:R-:W-:Y:S04]  /*1cd4e0*/  STL [R1+0x264], R2 ;  /* 0x0002640201007387 */ /* 0x000fe80000100800 */
[----:B------:R-:W4:Y:S04]  /*1cd4f0*/  LDL.LU R6, [R1+0x1778] ;  /* 0x0017780001067983 */ /* 0x000f280000300800 */
[----:B------:R-:W4:Y:S01]  /*1cd500*/  LDL.LU R8, [R1+0x177c] ;  /* 0x00177c0001087983 */ /* 0x000f220000300800 */
[----:B-1----:R-:W-:-:S05]  /*1cd510*/  IADD3 R26, P1, PT, R0, R12, RZ ;  /* 0x0000000c001a7210 */ /* 0x002fca0007f3e0ff */
[----:B------:R-:W-:-:S05]  /*1cd520*/  IMAD.X R27, R25, 0x1, R11, P1 ;  /* 0x00000001191b7824 */ /* 0x000fca00008e060b */
[----:B------:R2:W-:Y:S02]  /*1cd530*/  STL.64 [R1+0x1ae8], R26 ;  /* 0x001ae81a01007387 */ /* 0x0005e40000100a00 */
[----:B--2---:R-:W-:Y:S02]  /*1cd540*/  F2FP.SATFINITE.E4M3.F32.PACK_AB_MERGE_C R26, R39, R4, RZ ;  /* 0x00000004271a723e */ /* 0x004fe400048070ff */
[----:B------:R-:W-:Y:S02]  /*1cd550*/  IADD3 R4, P1, PT, R0, R22, RZ ;  /* 0x0000001600047210 */ /* 0x000fe40007f3e0ff */
[----:B------:R-:W-:Y:S01]  /*1cd560*/  F2FP.SATFINITE.E4M3.F32.PACK_AB_MERGE_C R2, R48, R47, RZ ;  /* 0x0000002f3002723e */ /* 0x000fe200048070ff */
[----:B------:R0:W-:Y:S04]  /*1cd570*/  STL [R1+0x260], R26 ;  /* 0x0002601a01007387 */ /* 0x0001e80000100800 */
[----:B------:R3:W-:Y:S01]  /*1cd580*/  STL [R1+0x238], R2 ;  /* 0x0002380201007387 */ /* 0x0007e20000100800 */
[----:B------:R-:W-:-:S03]  /*1cd590*/  IMAD.X R5, R25, 0x1, R21, P1 ;  /* 0x0000000119057824 */ /* 0x000fc600008e0615 */
[----:B------:R-:W2:Y:S04]  /*1cd5a0*/  LDL.LU R47, [R1+0x1780] ;  /* 0x00178000012f7983 */ /* 0x000ea80000300800 */
[----:B------:R-:W2:Y:S01]  /*1cd5b0*/  LDL.LU R48, [R1+0x1784] ;  /* 0x0017840001307983 */ /* 0x000ea20000300800 */
[----:B0-----:R-:W-:Y:S02]  /*1cd5c0*/  F2FP.SATFINITE.E4M3.F32.PACK_AB_MERGE_C R26, R32, R40, RZ ;  /* 0x00000028201a723e */ /* 0x001fe400048070ff */
[----:B---3--:R-:W-:Y:S01]  /*1cd5d0*/  F2FP.SATFINITE.E4M3.F32.PACK_AB_MERGE_C R2, R7, R42, RZ ;  /* 0x0000002a0702723e */ /* 0x008fe200048070ff */
[----:B------:R0:W-:Y:S04]  /*1cd5e0*/  STL.64 [R1+0x1ae0], R4 ;  /* 0x001ae00401007387 */ /* 0x0001e80000100a00 */
[----:B------:R-:W-:Y:S04]  /*1cd5f0*/  STL [R1+0x240], R26 ;  /* 0x0002401a01007387 */ /* 0x000fe80000100800 */
[----:B------:R4:W-:Y:S01]  /*1cd600*/  STL [R1+0x21c], R2 ;  /* 0x00021c0201007387 */ /* 0x0009e20000100800 */
[----:B0-----:R-:W-:-:S05]  /*1cd610*/  IADD3 R4, P1, PT, R0, R24, RZ ;  /* 0x0000001800047210 */ /* 0x001fca0007f3e0ff */
[----:B------:R-:W-:Y:S01]  /*1cd620*/  IMAD.X R5, R25, 0x1, R23, P1 ;  /* 0x0000000119057824 */ /* 0x000fe200008e0617 */
[----:B----4-:R-:W-:Y:S02]  /*1cd630*/  F2FP.SATFINITE.E4M3.F32.PACK_AB_MERGE_C R2, R3, R61, RZ ;  /* 0x0000003d0302723e */ /* 0x010fe400048070ff */
[----:B------:R-:W3:Y:S04]  /*1cd640*/  LDL.LU R61, [R1+0x1788] ;  /* 0x00178800013d7983 */ /* 0x000ee80000300800 */
[----:B------:R-:W3:Y:S04]  /*1cd650*/  LDL.LU R3, [R1+0x178c] ;  /* 0x00178c0001037983 */ /* 0x000ee80000300800 */
[----:B------:R0:W-:Y:S01]  /*1cd660*/  STL.64 [R1+0x1ad8], R4 ;  /* 0x001ad80401007387 */ /* 0x0001e20000100a00 */
[----:B------:R-:W-:-:S03]  /*1cd670*/  F2FP.SATFINITE.E4M3.F32.PACK_AB_MERGE_C R50, R33, R29, RZ ;  /* 0x0000001d2132723e */ /* 0x000fc600048070ff */
[----:B------:R-:W-:Y:S04]  /*1cd680*/  STL [R1+0x214], R2 ;  /* 0x0002140201007387 */ /* 0x000fe80000100800 */
[----:B------:R1:W-:Y:S01]  /*1cd690*/  STL [R1+0x87e4], R50 ;  /* 0x0087e43201007387 */ /* 0x0003e20000100800 */
[----:B0-----:R-:W-:-:S03]  /*1cd6a0*/  IADD3 R4, P1, PT, R0, R16, RZ ;  /* 0x0000001000047210 */ /* 0x001fc60007f3e0ff */
[----:B------:R-:W4:Y:S02]  /*1cd6b0*/  LDL.LU R32, [R1+0x1790] ;  /* 0x0017900001207983 */ /* 0x000f240000300800 */
[----:B------:R-:W-:Y:S02]  /*1cd6c0*/  IMAD.X R5, R25, 0x1, R15, P1 ;  /* 0x0000000119057824 */ /* 0x000fe400008e060f */
[----:B------:R-:W4:Y:S04]  /*1cd6d0*/  LDL.LU R7, [R1+0x1794] ;  /* 0x0017940001077983 */ /* 0x000f280000300800 */
[----:B------:R0:W-:Y:S04]  /*1cd6e0*/  STL.64 [R1+0x1ad0], R4 ;  /* 0x001ad00401007387 */ /* 0x0001e80000100a00 */
[----:B------:R-:W4:Y:S04]  /*1cd6f0*/  LDL.LU R29, [R1+0x1798] ;  /* 0x00179800011d7983 */ /* 0x000f280000300800 */
[----:B------:R-:W4:Y:S01]  /*1cd700*/  LDL.LU R33, [R1+0x179c] ;  /* 0x00179c0001217983 */ /* 0x000f220000300800 */
[----:B-1----:R-:W-:-:S02]  /*1cd710*/  F2FP.SATFINITE.E4M3.F32.PACK_AB_MERGE_C R50, R36, R34, RZ ;  /* 0x000000222432723e */ /* 0x002fc400048070ff */
[----:B0-----:R-:W-:-:S03]  /*1cd720*/  IADD3 R4, P1, PT, R0, R14, RZ ;  /* 0x0000000e00047210 */ /* 0x001fc60007f3e0ff */
[----:B------:R-:W-:Y:S04]  /*1cd730*/  STL [R1+0x87f8], R50 ;  /* 0x0087f83201007387 */ /* 0x000fe80000100800 */
[----:B------:R-:W4:Y:S04]  /*1cd740*/  LDL.LU R34, [R1+0x17a0] ;  /* 0x0017a00001227983 */ /* 0x000f280000300800 */
[----:B------:R-:W4:Y:S01]  /*1cd750*/  LDL.LU R36, [R1+0x17a4] ;  /* 0x0017a40001247983 */ /* 0x000f220000300800 */
[----:B------:R-:W-:-:S05]  /*1cd760*/  IMAD.X R5, R25, 0x1, R13, P1 ;  /* 0x0000000119057824 */ /* 0x000fca00008e060d */
[----:B------:R0:W-:Y:S04]  /*1cd770*/  STL.64 [R1+0x1ac8], R4 ;  /* 0x001ac80401007387 */ /* 0x0001e80000100a00 */
[----:B------:R-:W4:Y:S01]  /*1cd780*/  LDL.LU R26, [R1+0x17a8] ;  /* 0x0017a800011a7983 */ /* 0x000f220000300800 */
[----:B------:R-:W-:-:S05]  /*1cd790*/  F2FP.SATFINITE.E4M3.F32.PACK_AB_MERGE_C R2, R38, R37, RZ ;  /* 0x000000252602723e */ /* 0x000fca00048070ff */
[----:B------:R2:W-:Y:S04]  /*1cd7a0*/  STL [R1+0x10c], R2 ;  /* 0x00010c0201007387 */ /* 0x0005e80000100800 */
[----:B------:R-:W4:Y:S01]  /*1cd7b0*/  LDL.LU R31, [R1+0x17ac] ;  /* 0x0017ac00011f7983 */ /* 0x000f220000300800 */
[----:B------:R-:W-:-:S03]  /*1cd7c0*/  F2FP.SATFINITE.E4M3.F32.PACK_AB_MERGE_C R49, R8, R6, RZ ;  /* 0x000000060831723e */ /* 0x000fc600048070ff */
[----:B------:R-:W4:Y:S04]  /*1cd7d0*/  LDL.LU R6, [R1+0xcd0] ;  /* 0x000cd00001067983 */ /* 0x000f280000300800 */
[----:B------:R-:W4:Y:S04]  /*1cd7e0*/  LDL.LU R8, [R1+0xcd4] ;  /* 0x000cd40001087983 */ /* 0x000f280000300800 */
[----:B------:R-:W-:Y:S04]  /*1cd7f0*/  STL [R1+0x8810], R49 ;  /* 0x0088103101007387 */ /* 0x000fe80000100800 */
[----:B------:R-:W4:Y:S01]  /*1cd800*/  LDL.LU R37, [R1+0xcd8] ;  /* 0x000cd80001257983 */ /* 0x000f220000300800 */
[----:B------:R-:W-:Y:S01]  /*1cd810*/  VIADD R0, R0, UR6 ;  /* 0x0000000600007c36 */ /* 0x000fe20008000000 */
[----:B------:R-:W1:Y:S02]  /*1cd820*/  LDCU UR6, c[0x0][0x3b8] ;  /* 0x00007700ff0677ac */ /* 0x000e640008000800 */
[----:B------:R-:W4:Y:S02]  /*1cd830*/  LDL.LU R38, [R1+0xcdc] ;  /* 0x000cdc0001267983 */ /* 0x000f240000300800 */
[----:B0-----:R-:W-:-:S02]  /*1cd840*/  IADD3 R4, P1, PT, R0, R20, RZ ;  /* 0x0000001400047210 */ /* 0x001fc40007f3e0ff */
[----:B--2---:R-:W-:-:S05]  /*1cd850*/  F2FP.SATFINITE.E4M3.F32.PACK_AB_MERGE_C R2, R48, R47, RZ ;  /* 0x0000002f3002723e */ /* 0x004fca00048070ff */
[----:B------:R0:W-:Y:S04]  /*1cd860*/  STL [R1+0x104], R2 ;  /* 0x0001040201007387 */ /* 0x0001e80000100800 */
[----:B------:R-:W2:Y:S04]  /*1cd870*/  LDL.LU R40, [R1+0x17c0] ;  /* 0x0017c00001287983 */ /* 0x000ea80000300800 */
[----:B------:R-:W2:Y:S01]  /*1cd880*/  LDL.LU R42, [R1+0x17c4] ;  /* 0x0017c400012a7983 */ /* 0x000ea20000300800 */
[----:B0-----:R-:W-:-:S03]  /*1cd890*/  SHF.R.S32.HI R2, RZ, 0x1f, R0 ;  /* 0x0000001fff027819 */ /* 0x001fc60000011400 */
[----:B------:R-:W2:Y:S04]  /*1cd8a0*/  LDL.LU R47, [R1+0x17c8] ;  /* 0x0017c800012f7983 */ /* 0x000ea80000300800 */
[----:B------:R-:W2:Y:S01]  /*1cd8b0*/  LDL.LU R48, [R1+0x17cc] ;  /* 0x0017cc0001307983 */ /* 0x000ea20000300800 */
[----:B------:R-:W-:-:S05]  /*1cd8c0*/  IMAD.X R5, R2, 0x1, R19, P1 ;  /* 0x0000000102057824 */ /* 0x000fca00008e0613 */
[----:B------:R-:W-:Y:S01]  /*1cd8d0*/  STL.64 [R1+0x1ac0], R4 ;  /* 0x001ac00401007387 */ /* 0x000fe20000100a00 */
[----:B---3--:R-:W-:-:S05]  /*1cd8e0*/  F2FP.SATFINITE.E4M3.F32.PACK_AB_MERGE_C R3, R3, R61, RZ ;  /* 0x0000003d0303723e */ /* 0x008fca00048070ff */
[----:B------:R0:W-:Y:S04]  /*1cd8f0*/  STL [R1+0x100], R3 ;  /* 0x0001000301007387 */ /* 0x0001e80000100800 */
[----:B------:R-:W3:Y:S04]  /*1cd900*/  LDL.LU R61, [R1+0x17d0] ;  /* 0x0017d000013d7983 */ /* 0x000ee80000300800 */
[----:B0-----:R-:W3:Y:S01]  /*1cd910*/  LDL.LU R3, [R1+0x17d4] ;  /* 0x0017d40001037983 */ /* 0x001ee20000300800 */
[----:B------:R-:W-:-:S05]  /*1cd920*/  IADD3 R4, P1, PT, R0, R10, RZ ;  /* 0x0000000a00047210 */ /* 0x000fca0007f3e0ff */
[----:B------:R-:W-:Y:S01]  /*1cd930*/  IMAD.X R5, R2, 0x1, R9, P1 ;  /* 0x0000000102057824 */ /* 0x000fe200008e0609 */
[----:B----4-:R-:W-:-:S05]  /*1cd940*/  F2FP.SATFINITE.E4M3.F32.PACK_AB_MERGE_C R7, R7, R32, RZ ;  /* 0x000000200707723e */ /* 0x010fca00048070ff */
[----:B------:R-:W-:Y:S04]  /*1cd950*/  STL [R1+0xec], R7 ;  /* 0x0000ec0701007387 */ /* 0x000fe80000100800 */
[----:B------:R0:W-:Y:S02]  /*1cd960*/  STL.64 [R1+0x1ab8], R4 ;  /* 0x001ab80401007387 */ /* 0x0001e40000100a00 */
[----:B0-----:R-:W-:Y:S02]  /*1cd970*/  F2FP.SATFINITE.E4M3.F32.PACK_AB_MERGE_C R5, R33, R29, RZ ;  /* 0x0000001d2105723e */ /* 0x001fe400048070ff */
[----:B------:R-:W4:Y:S04]  /*1cd980*/  LDL.LU R4, [R1+0x17d8] ;  /* 0x0017d80001047983 */ /* 0x000f280000300800 */
[----:B------:R-:W4:Y:S04]  /*1cd990*/  LDL.LU R39, [R1+0x17dc] ;  /* 0x0017dc0001277983 */ /* 0x000f280000300800 */
[----:B------:R0:W-:Y:S04]  /*1cd9a0*/  STL [R1+0xf0], R5 ;  /* 0x0000f00501007387 */ /* 0x0001e80000100800 */
[----:B------:R-:W4:Y:S04]  /*1cd9b0*/  LDL.LU R32, [R1+0x17e0] ;  /* 0x0017e00001207983 */ /* 0x000f280000300800 */
[----:B------:R-:W4:Y:S01]  /*1cd9c0*/  LDL.LU R7, [R1+0x17e4] ;  /* 0x0017e40001077983 */ /* 0x000f220000300800 */
[----:B0-----:R-:W-:-:S02]  /*1cd9d0*/  F2FP.SATFINITE.E4M3.F32.PACK_AB_MERGE_C R5, R36, R34, RZ ;  /* 0x000000222405723e */ /* 0x001fc400048070ff */
[----:B------:R-:W-:Y:S01]  /*1cd9e0*/  IADD3 R34, P1, PT, R0, R18, RZ ;  /* 0x0000001200227210 */ /* 0x000fe20007f3e0ff */
[----:B------:R-:W4:Y:S04]  /*1cd9f0*/  LDL.LU R29, [R1+0x17e8] ;  /* 0x0017e800011d7983 */ /* 0x000f280000300800 */
[----:B------:R-:W-:Y:S01]  /*1cda00*/  IMAD.X R35, R2, 0x1, R17, P1 ;  /* 0x0000000102237824 */ /* 0x000fe200008e0611 */
[----:B------:R-:W4:Y:S04]  /*1cda10*/  LDL.LU R33, [R1+0x17ec] ;  /* 0x0017ec0001217983 */ /* 0x000f280000300800 */
[----:B------:R-:W-:Y:S04]  /*1cda20*/  STL [R1+0xe4], R5 ;  /* 0x0000e40501007387 */ /* 0x000fe80000100800 */
[----:B------:R0:W-:Y:S01]  /*1cda30*/  STL.64 [R1+0x1ab0], R34 ;  /* 0x001ab02201007387 */ /* 0x0001e20000100a00 */
[----:B------:R-:W-:-:S03]  /*1cda40*/  F2FP.SATFINITE.E4M3.F32.PACK_AB_MERGE_C R25, R31, R26, RZ ;  /* 0x0000001a1f19723e */ /* 0x000fc600048070ff */
[----:B0-----:R-:W4:Y:S04]  /*1cda50*/  LDL.LU R34, [R1+0x17f0] ;  /* 0x0017f00001227983 */ /* 0x001f280000300800 */
[----:B------:R-:W4:Y:S01]  /*1cda60*/  LDL.LU R36, [R1+0x17f4] ;  /* 0x0017f40001247983 */ /* 0x000f220000300800 */
[----:B------:R-:W-:-:S03]  /*1cda70*/  F2FP.SATFINITE.E4M3.F32.PACK_AB_MERGE_C R5, R8, R6, RZ ;  /* 0x000000060805723e */ /* 0x000fc600048070ff */
[----:B------:R-:W4:Y:S04]  /*1cda80*/  LDL.LU R6, [R1+0x17f8] ;  /* 0x0017f80001067983 */ /* 0x000f280000300800 */
[----:B------:R-:W-:Y:S04]  /*1cda90*/  STL [R1+0xe8], R25 ;  /* 0x0000e81901007387 */ /* 0x000fe80000100800 */
[----:B------:R-:W4:Y:S01]  /*1cdaa0*/  LDL.LU R8, [R1+0x17fc] ;  /* 0x0017fc0001087983 */ /* 0x000f220000300800 */
[----:B------:R-:W-:-:S03]  /*1cdab0*/  IADD3 R26, P1, PT, R0, R12, RZ ;  /* 0x0000000c001a7210 */ /* 0x000fc60007f3e0ff */
[----:B------:R0:W-:Y:S02]  /*1cdac0*/  STL [R1+0xd8], R5 ;  /* 0x0000d80501007387 */ /* 0x0001e40000100800 */
[----:B------:R-:W-:Y:S01]  /*1cdad0*/  IMAD.X R27, R2, 0x1, R11, P1 ;  /* 0x00000001021b7824 */ /* 0x000fe200008e060b */
[----:B0-----:R-:W-:Y:S02]  /*1cdae0*/  F2FP.SATFINITE.E4M3.F32.PACK_AB_MERGE_C R5, R38, R37, RZ ;  /* 0x000000252605723e */ /* 0x001fe400048070ff */
[----:B------:R-:W4:Y:S04]  /*1cdaf0*/  LDL.LU R37, [R1+0x1800] ;  /* 0x0018000001257983 */ /* 0x000f280000300800 */
[----:B------:R-:W4:Y:S04]  /*1cdb00*/  LDL.LU R38, [R1+0x1804] ;  /* 0x0018040001267983 */ /* 0x000f280000300800 */
[----:B------:R0:W-:Y:S04]  /*1cdb10*/  STL.64 [R1+0x1aa8], R26 ;  /* 0x001aa81a01007387 */ /* 0x0001e80000100a00 */
[----:B------:R-:W-:Y:S01]  /*1cdb20*/  STL [R1+0xd4], R5 ;  /* 0x0000d40501007387 */ /* 0x000fe20000100800 */
[----:B0-----:R-:W-:-:S05]  /*1cdb30*/  IADD3 R26, P1, PT, R0, R22, RZ ;  /* 0x00000016001a7210 */ /* 0x001fca0007f3e0ff */
[----:B------:R-:W-:Y:S01]  /*1cdb40*/  IMAD.X R27, R2, 0x1, R21, P1 ;  /* 0x00000001021b7824 */ /* 0x000fe200008e0615 */
[----:B--2---:R-:W-:Y:S02]  /*1cdb50*/  F2FP.SATFINITE.E4M3.F32.PACK_AB_MERGE_C R42, R42, R40, RZ ;  /* 0x000000282a2a723e */ /* 0x004fe400048070ff */
[----:B------:R-:W-:-:S03]  /*1cdb60*/  F2FP.SATFINITE.E4M3.F32.PACK_AB_MERGE_C R40, R48, R47, RZ ;  /* 0x0000002f3028723e */ /* 0x000fc600048070ff */
[----:B------:R-:W-:Y:S04]  /*1cdb70*/  STL [R1+0x8674], R42 ;  /* 0x0086742a01007387 */ /* 0x000fe80000100800 */
[----:B------:R-:W-:Y:S04]  /*1cdb80*/  STL [R1+0x8668], R40 ;  /* 0x0086682801007387 */ /* 0x000fe80000100800 */
[----:B------:R0:W-:Y:S04]  /*1cdb90*/  STL.64 [R1+0x1aa0], R26 ;  /* 0x001aa01a01007387 */ /* 0x0001e80000100a00 */
[----:B------:R-:W2:Y:S04]  /*1cdba0*/  LDL.LU R47, [R1+0x1808] ;  /* 0x00180800012f7983 */ /* 0x000ea80000300800 */
[----:B------:R-:W2:Y:S01]  /*1cdbb0*/  LDL.LU R48, [R1+0x180c] ;  /* 0x00180c0001307983 */ /* 0x000ea20000300800 */
[----:B0-----:R-:W-:-:S05]  /*1cdbc0*/  IADD3 R26, P1, PT, R0, R24, RZ ;  /* 0x00000018001a7210 */ /* 0x001fca0007f3e0ff */
[----:B------:R-:W-:Y:S01]  /*1cdbd0*/  IMAD.X R27, R2, 0x1, R23, P1 ;  /* 0x00000001021b7824 */ /* 0x000fe200008e0617 */
[----:B---3--:R-:W-:-:S05]  /*1cdbe0*/  F2FP.SATFINITE.E4M3.F32.PACK_AB_MERGE_C R3, R3, R61, RZ ;  /* 0x0000003d0303723e */ /* 0x008fca00048070ff */
[----:B------:R0:W-:Y:S04]  /*1cdbf0*/  STL [R1+0x23e8], R3 ;  /* 0x0023e80301007387 */ /* 0x0001e80000100800 */
[----:B------:R-:W3:Y:S04]  /*1cdc00*/  LDL.LU R61, [R1+0x1810] ;  /* 0x00181000013d7983 */ /* 0x000ee80000300800 */
[----:B0-----:R-:W3:Y:S04]  /*1cdc10*/  LDL.LU R3, [R1+0x1814] ;  /* 0x0018140001037983 */ /* 0x001ee80000300800 */
[----:B------:R-:W-:Y:S01]  /*1cdc20*/  STL.64 [R1+0x1a98], R26 ;  /* 0x001a981a01007387 */ /* 0x000fe20000100a00 */
[----:B----4-:R-:W-:-:S02]  /*1cdc30*/  F2FP.SATFINITE.E4M3.F32.PACK_AB_MERGE_C R25, R39, R4, RZ ;  /* 0x000000042719723e */ /* 0x010fc400048070ff */
[----:B------:R-:W-:-:S05]  /*1cdc40*/  IADD3 R4, P1, PT, R0, R16, RZ ;  /* 0x0000001000047210 */ /* 0x000fca0007f3e0ff */
[----:B------:R-:W-:Y:S01]  /*1cdc50*/  IMAD.X R5, R2, 0x1, R15, P1 ;  /* 0x0000000102057824 */ /* 0x000fe200008e060f */
[----:B------:R-:W-:Y:S01]  /*1cdc60*/  STL [R1+0x245c], R25 ;  /* 0x00245c1901007387 */ /* 0x000fe20000100800 */
[----:B------:R-:W-:-:S05]  /*1cdc70*/  F2FP.SATFINITE.E4M3.F32.PACK_AB_MERGE_C R7, R7, R32, RZ ;  /* 0x000000200707723e */ /* 0x000fca00048070ff */
[----:B------:R0:W-:Y:S04]  /*1cdc80*/  STL [R1+0x231c], R7 ;  /* 0x00231c0701007387 */ /* 0x0001e80000100800 */
[----:B------:R4:W-:Y:S01]  /*1cdc90*/  STL.64 [R1+0x1a90], R4 ;  /* 0x001a900401007387 */ /* 0x0009e20000100a00 */
[----:B0-----:R-:W-:Y:S02]  /*1cdca0*/  F2FP.SATFINITE.E4M3.F32.PACK_AB_MERGE_C R7, R33, R29, RZ ;  /* 0x0000001d2107723e */ /* 0x001fe400048070ff */
[----:B----4-:R-:W-:-:S03]  /*1cdcb0*/  IADD3 R4, P1, PT, R0, R14, RZ ;  /* 0x0000000e00047210 */ /* 0x010fc60007f3e0ff */
[----:B------:R-:W-:Y:S02]  /*1cdcc0*/  STL [R1+0x2368], R7 ;  /* 0x0023680701007387 */ /* 0x000fe40000100800 */
[----:B------:R-:W-:Y:S02]  /*1cdcd0*/  IMAD.X R5, R2, 0x1, R13, P1 ;  /* 0x0000000102057824 */ /* 0x000fe400008e060d */
[----:B------:R-:W4:Y:S04]  /*1cdce0*/  LDL.LU R56, [R1+0x1818] ;  /* 0x0018180001387983 */ /* 0x000f280000300800 */
[----:B------:R-:W-:Y:S01]  /*1cdcf0*/  STL.64 [R1+0x1a88], R4 ;  /* 0x001a880401007387 */ /* 0x000fe20000100a00 */
[----:B------:R-:W-:-:S03]  /*1cdd00*/  F2FP.SATFINITE.E4M3.F32.PACK_AB_MERGE_C R2, R36, R34, RZ ;  /* 0x000000222402723e */ /* 0x000fc600048070ff */
[----:B------:R-:W4:Y:S04]  /*1cdd10*/  LDL.LU R31, [R1+0x181c] ;  /* 0x00181c00011f7983 */ /* 0x000f280000300800 */
[----:B------:R0:W-:Y:S04]  /*1cdd20*/  STL [R1+0x20ac], R2 ;  /* 0x0020ac0201007387 */ /* 0x0001e80000100800 */
[----:B------:R-:W4:Y:S04]  /*1cdd30*/  LDL.LU R26, [R1+0x1820] ;  /* 0x00182000011a7983 */ /* 0x000f280000300800 */
[----:B------:R-:W4:Y:S01]  /*1cdd40*/  LDL.LU R32, [R1+0x1824] ;  /* 0x0018240001207983 */ /* 0x000f220000300800 */
[----:B0-----:R-:W-:-:S03]  /*1cdd50*/  F2FP.SATFINITE.E4M3.F32.PACK_AB_MERGE_C R2, R8, R6, RZ ;  /* 0x000000060802723e */ /* 0x001fc600048070ff */
[----:B------:R-:W4:Y:S04]  /*1cdd60*/  LDL.LU R6, [R1+0x1828] ;  /* 0x0018280001067983 */ /* 0x000f280000300800 */
[----:B------:R0:W-:Y:S04]  /*1cdd70*/  STL [R1+0x21c8], R2 ;  /* 0x0021c80201007387 */ /* 0x0001e80000100800 */
[----:B------:R-:W4:Y:S01]  /*1cdd80*/  LDL.LU R8, [R1+0x182c] ;  /* 0x00182c0001087983 */ /* 0x000f220000300800 */
[----:B-1----:R-:W-:Y:S01]  /*1cdd90*/  VIADD R0, R0, UR6 ;  /* 0x0000000600007c36 */ /* 0x002fe20008000000 */
[----:B------:R-:W1:Y:S02]  /*1cdda0*/  LDCU UR6, c[0x0][0x3b8] ;  /* 0x00007700ff0677ac */ /* 0x000e640008000800 */
[----:B------:R-:W4:Y:S01]  /*1cddb0*/  LDL.LU R39, [R1+0x1830] ;  /* 0x0018300001277983 */ /* 0x000f220000300800 */
[----:B0-----:R-:W-:-:S03]  /*1cddc0*/  F2FP.SATFINITE.E4M3.F32.PACK_AB_MERGE_C R2, R38, R37, RZ ;  /* 0x000000252602723e */ /* 0x001fc600048070ff */
[----:B------:R-:W4:Y:S01]  /*1cddd0*/  LDL.LU R29, [R1+0x1834] ;  /* 0x00183400011d7983 */ /* 0x000f220000300800 */
[----:B------:R-:W-:-:S03]  /*1cdde0*/  IADD3 R4, P1, PT, R0, R20, RZ ;  /* 0x0000001400047210 */ /* 0x000fc60007f3e0ff */
[----:B------:R0:W-:Y:S04]  /*1cddf0*/  STL [R1+0x2068], R2 ;  /* 0x0020680201007387 */ /* 0x0001e80000100800 */
[----:B------:R-:W4:Y:S04]  /*1cde00*/  LDL.LU R34, [R1+0x1838] ;  /* 0x0018380001227983 */ /* 0x000f280000300800 */
[----:B------:R-:W4:Y:S01]  /*1cde10*/  LDL.LU R36, [R1+0x183c] ;  /* 0x00183c0001247983 */ /* 0x000f220000300800 */
[----:B0-----:R-:W-:-:S03]  /*1cde20*/  SHF.R.S32.HI R2, RZ, 0x1f, R0 ;  /* 0x0000001fff027819 */ /* 0x001fc60000011400 */
[----:B------:R-:W4:Y:S02]  /*1cde30*/  LDL.LU R37, [R1+0x1840] ;  /* 0x0018400001257983 */ /* 0x000f240000300800 */
[----:B------:R-:W-:Y:S02]  /*1cde40*/  IMAD.X R5, R2, 0x1, R19, P1 ;  /* 0x0000000102057824 */ /* 0x000fe400008e0613 */
[----:B------:R-:W4:Y:S04]  /*1cde50*/  LDL.LU R38, [R1+0x1844] ;  /* 0x0018440001267983 */ /* 0x000f280000300800 */
[----:B------:R2:W-:Y:S02]  /*1cde60*/  STL.64 [R1+0x1a78], R4 ;  /* 0x001a780401007387 */ /* 0x0005e40000100a00 */
[----:B--2---:R-:W-:-:S05]  /*1cde70*/  F2FP.SATFINITE.E4M3.F32.PACK_AB_MERGE_C R4, R48, R47, RZ ;  /* 0x0000002f3004723e */ /* 0x004fca00048070ff */
[----:B------:R0:W-:Y:S02]  /*1cde80*/  STL [R1+0x8680], R4 ;  /* 0x0086800401007387 */ /* 0x0001e40000100800 */
[----:B0-----:R-:W-:-:S05]  /*1cde90*/  IADD3 R4, P1, PT, R0, R10, RZ ;  /* 0x0000000a00047210 */ /* 0x001fca0007f3e0ff */
[----:B------:R-:W-:Y:S01]  /*1cdea0*/  IMAD.X R5, R2, 0x1, R9, P1 ;  /* 0x0000000102057824 */ /* 0x000fe200008e0609 */
[----:B---3--:R-:W-:-:S05]  /*1cdeb0*/  F2FP.SATFINITE.E4M3.F32.PACK_AB_MERGE_C R7, R3, R61, RZ ;  /* 0x0000003d0307723e */ /* 0x008fca00048070ff */
[----:B------:R-:W-:Y:S04]  /*1cdec0*/  STL [R1+0x8698], R7 ;  /* 0x0086980701007387 */ /* 0x000fe80000100800 */
[----:B------:R-:W2:Y:S04]  /*1cded0*/  LDL.LU R59, [R1+0x1848] ;  /* 0x00184800013b7983 */ /* 0x000ea80000300800 */
[----:B------:R0:W-:Y:S04]  /*1cdee0*/  STL.64 [R1+0x1a68], R4 ;  /* 0x001a680401007387 */ /* 0x0001e80000100a00 */
[----:B0-----:R-:W2:Y:S04]  /*1cdef0*/  LDL.LU R5, [R1+0x184c] ;  /* 0x00184c0001057983 */ /* 0x001ea80000300800 */
[----:B------:R-:W3:Y:S04]  /*1cdf00*/  LDL.LU R30, [R1+0x1970] ;  /* 0x00197000011e7983 */ /* 0x000ee80000300800 */
[----:B------:R-:W3:Y:S04]  /*1cdf10*/  LDL.LU R33, [R1+0x1974] ;  /* 0x0019740001217983 */ /* 0x000ee80000300800 */
[----:B------:R-:W3:Y:S04]  /*1cdf20*/  LDL.LU R47, [R1+0x1978] ;  /* 0x00197800012f7983 */ /* 0x000ee80000300800 */
[----:B------:R-:W3:Y:S04]  /*1cdf30*/  LDL.LU R48, [R1+0x197c] ;  /* 0x00197c0001307983 */ /* 0x000ee80000300800 */
[----:B------:R-:W3:Y:S04]  /*1cdf40*/  LDL.LU R61, [R1+0x1860] ;  /* 0x00186000013d7983 */ /* 0x000ee80000300800 */
[----:B------:R-:W3:Y:S01]  /*1cdf50*/  LDL.LU R3, [R1+0x1864] ;  /* 0x0018640001037983 */ /* 0x000ee20000300800 */
[----:B----4-:R-:W-:-:S05]  /*1cdf60*/  F2FP.SATFINITE.E4M3.F32.PACK_AB_MERGE_C R31, R31, R56, RZ ;  /* 0x000000381f1f723e */ /* 0x010fca00048070ff */
[----:B------:R-:W-:Y:S01]  /*1cdf70*/  STL [R1+0x8694], R31 ;  /* 0x0086941f01007387 */ /* 0x000fe20000100800 */
[----:B------:R-:W-:-:S05]  /*1cdf80*/  F2FP.SATFINITE.E4M3.F32.PACK_AB_MERGE_C R27, R32, R26, RZ ;  /* 0x0000001a201b723e */ /* 0x000fca00048070ff */
[----:B------:R0:W-:Y:S01]  /*1cdf90*/  STL [R1+0x86bc], R27 ;  /* 0x0086bc1b01007387 */ /* 0x0001e20000100800 */
[----:B------:R-:W-:-:S03]  /*1cdfa0*/  F2FP.SATFINITE.E4M3.F32.PACK_AB_MERGE_C R32, R8, R6, RZ ;  /* 0x000000060820723e */ /* 0x000fc600048070ff */
[----:B------:R-:W4:Y:S04]  /*1cdfb0*/  LDL.LU R6, [R1+0x1868] ;  /* 0x0018680001067983 */ /* 0x000f280000300800 */
[----:B------:R-:W4:Y:S01]  /*1cdfc0*/  LDL.LU R8, [R1+0x186c] ;  /* 0x00186c0001087983 */ /* 0x000f220000300800 */
[----:B------:R-:W-:-:S05]  /*1cdfd0*/  IADD3 R40, P1, PT, R0, R18, RZ ;  /* 0x0000001200287210 */ /* 0x000fca0007f3e0ff */
[----:B------:R-:W-:Y:S01]  /*1cdfe0*/  IMAD.X R41, R2, 0x1, R17, P1 ;  /* 0x0000000102297824 */ /* 0x000fe200008e0611 */
[----:B------:R-:W-:Y:S02]  /*1cdff0*/  IADD3 R26, P1, PT, R0, R12, RZ ;  /* 0x0000000c001a7210 */ /* 0x000fe40007f3e0ff */
[----:B------:R-:W-:-:S03]  /*1ce000*/  F2FP.SATFINITE.E4M3.F32.PACK_AB_MERGE_C R29, R29, R39, RZ ;  /* 0x000000271d1d723e */ /* 0x000fc600048070ff */
[----:B0-----:R-:W-:Y:S01]  /*1ce010*/  IMAD.X R27, R2, 0x1, R11, P1 ;  /* 0x00000001021b7824 */ /* 0x001fe200008e060b */
[----:B------:R-:W-:Y:S01]  /*1ce020*/  STL.64 [R1+0x1a60], R40 ;  /* 0x001a602801007387 */ /* 0x000fe20000100a00 */
[----:B------:R-:W-:-:S03]  /*1ce030*/  F2FP.SATFINITE.E4M3.F32.PACK_AB_MERGE_C R7, R36, R34, RZ ;  /* 0x000000222407723e */ /* 0x000fc600048070ff */
[----:B------:R-:W-:Y:S04]  /*1ce040*/  STL [R1+0x86b8], R32 ;  /* 0x0086b82001007387 */ /* 0x000fe80000100800 */
[----:B------:R-:W-:Y:S01]  /*1ce050*/  STL [R1+0x86c8], R29 ;  /* 0x0086c81d01007387 */ /* 0x000fe20000100800 */
[----:B------:R-:W-:-:S03]  /*1ce060*/  F2FP.SATFINITE.E4M3.F32.PACK_AB_MERGE_C R4, R38, R37, RZ ;  /* 0x000000252604723e */ /* 0x000fc600048070ff */
[----:B------:R0:W-:Y:S01]  /*1ce070*/  STL.64 [R1+0x1a58], R26 ;  /* 0x001a581a01007387 */ /* 0x0001e20000100a00 */
[----:B------:R-:W-:-:S03]  /*1ce080*/  IADD3 R28, P1, PT, R0, R22, RZ ;  /* 0x00000016001c7210 */ /* 0x000fc60007f3e0ff */
[----:B0-----:R-:W4:Y:S04]  /*1ce090*/  LDL.LU R26, [R1+0x1870] ;  /* 0x00187000011a7983 */ /* 0x001f280000300800 */
[----:B------:R-:W-:Y:S04]  /*1ce0a0*/  STL [R1+0x6f4], R7 ;  /* 0x0006f40701007387 */ /* 0x000fe80000100800 */
[----:B------:R-:W4:Y:S04]  /*1ce0b0*/  LDL.LU R39, [R1+0x1874] ;  /* 0x0018740001277983 */ /* 0x000f280000300800 */
[----:B------:R0:W-:Y:S04]  /*1ce0c0*/  STL [R1+0x680], R4 ;  /* 0x0006800401007387 */ /* 0x0001e80000100800 */
[----:B------:R-:W4:Y:S04]  /*1ce0d0*/  LDL.LU R34, [R1+0x1878] ;  /* 0x0018780001227983 */ /* 0x000f280000300800 */
[----:B------:R-:W4:Y:S04]  /*1ce0e0*/  LDL.LU R36, [R1+0x187c] ;  /* 0x00187c0001247983 */ /* 0x000f280000300800 */
[----:B------:R-:W4:Y:S04]  /*1ce0f0*/  LDL.LU R37, [R1+0x1880] ;  /* 0x0018800001257983 */ /* 0x000f280000300800 */
[----:B------:R-:W4:Y:S01]  /*1ce100*/  LDL.LU R38, [R1+0x1884] ;  /* 0x0018840001267983 */ /* 0x000f220000300800 */
[----:B------:R-:W-:Y:S01]  /*1ce110*/  IMAD.X R29, R2, 0x1, R21, P1 ;  /* 0x00000001021d7824 */ /* 0x000fe200008e0615 */
[----:B0-----:R-:W-:-:S04]  /*1ce120*/  IADD3 R4, P1, PT, R0, R24, RZ ;  /* 0x0000001800047210 */ /* 0x001fc80007f3e0ff */
[----:B------:R2:W-:Y:S02]  /*1ce130*/  STL.64 [R1+0x1a50], R28 ;  /* 0x001a501c01007387 */ /* 0x0005e40000100a00 */
[----:B--2---:R-:W-:Y:S01]  /*1ce140*/  F2FP.SATFINITE.E4M3.F32.PACK_AB_MERGE_C R28, R5, R59, RZ ;  /* 0x0000003b051c723e */ /* 0x004fe200048070ff */
[----:B------:R-:W-:Y:S01]  /*1ce150*/  IMAD.X R5, R2, 0x1, R23, P1 ;  /* 0x0000000102057824 */ /* 0x000fe200008e0617 */
[----:B---3--:R-:W-:-:S03]  /*1ce160*/  F2FP.SATFINITE.E4M3.F32.PACK_AB_MERGE_C R7, R33, R30, RZ ;  /* 0x0000001e2107723e */ /* 0x008fc600048070ff */
[----:B------:R-:W-:Y:S04]  /*1ce170*/  STL [R1+0x86d4], R28 ;  /* 0x0086d41c01007387 */ /* 0x000fe80000100800 */
[----:B------:R-:W-:Y:S04]  /*1ce180*/  STL [R1+0x3dc], R7 ;  /* 0x0003dc0701007387 */ /* 0x000fe80000100800 */
[----:B------:R0:W-:Y:S02]  /*1ce190*/  STL.64 [R1+0x1a48], R4 ;  /* 0x001a480401007387 */ /* 0x0001e40000100a00 */
[----:B0-----:R-:W-:-:S02]  /*1ce1a0*/  F2FP.SATFINITE.E4M3.F32.PACK_AB_MERGE_C R5, R48, R47, RZ ;  /* 0x0000002f3005723e */ /* 0x001fc400048070ff */
[----:B------:R-:W2:Y:S01]  /*1ce1b0*/  LDL.LU R48, [R1+0x1888] ;  /* 0x0018880001307983 */ /* 0x000ea20000300800 */
[----:B------:R-:W-:-:S03]  /*1ce1c0*/  F2FP.SATFINITE.E4M3.F32.PACK_AB_MERGE_C R4, R3, R61, RZ ;  /* 0x0000003d0304723e */ /* 0x000fc600048070ff */
[----:B------:R-:W-:Y:S04]  /*1ce1d0*/  STL [R1+0x3e8], R5 ;  /* 0x0003e80501007387 */ /* 0x000fe80000100800 */
[----:B------:R-:W2:Y:S04]  /*1ce1e0*/  LDL.LU R3, [R1+0x188c] ;  /* 0x00188c0001037983 */ /* 0x000ea80000300800 */
[----:B------:R0:W-:Y:S04]  /*1ce1f0*/  STL [R1+0x3b8], R4 ;  /* 0x0003b80401007387 */ /* 0x0001e80000100800 */
[----:B------:R-:W3:Y:S04]  /*1ce200*/  LDL.LU R55, [R1+0x1890] ;  /* 0x0018900001377983 */ /* 0x000ee80000300800 */
[----:B------:R-:W3:Y:S01]  /*1ce210*/  LDL.LU R54, [R1+0x1894] ;  /* 0x0018940001367983 */ /* 0x000ee20000300800 */
[----:B0-----:R-:W-:-:S03]  /*1ce220*/  IADD3 R4, P1, PT, R0, R16, RZ ;  /* 0x0000001000047210 */ /* 0x001fc60007f3e0ff */
[----:B------:R-:W3:Y:S02]  /*1ce230*/  LDL.LU R56, [R1+0x1898] ;  /* 0x0018980001387983 */ /* 0x000ee40000300800 */
[----:B------:R-:W-:-:S05]  /*1ce240*/  IMAD.X R5, R2, 0x1, R15, P1 ;  /* 0x0000000102057824 */ /* 0x000fca00008e060f */
[----:B------:R0:W-:Y:S04]  /*1ce250*/  STL.64 [R1+0x1a80], R4 ;  /* 0x001a800401007387 */ /* 0x0001e80000100a00 */
[----:B------:R-:W3:Y:S04]  /*1ce260*/  LDL.LU R59, [R1+0x189c] ;  /* 0x00189c00013b7983 */ /* 0x000ee80000300800 */
[----:B0-----:R-:W3:Y:S04]  /*1ce270*/  LDL.LU R5, [R1+0x18a0] ;  /* 0x0018a00001057983 */ /* 0x001ee80000300800 */
[----:B------:R-:W3:Y:S01]  /*1ce280*/  LDL.LU R33, [R1+0x18a4] ;  /* 0x0018a40001217983 */ /* 0x000ee20000300800 */
[----:B----4-:R-:W-:-:S02]  /*1ce290*/  F2FP.SATFINITE.E4M3.F32.PACK_AB_MERGE_C R4, R8, R6, RZ ;  /* 0x000000060804723e */ /* 0x010fc400048070ff */
[----:B------:R-:W-:-:S03]  /*1ce2a0*/  IADD3 R6, P1, PT, R0, R14, RZ ;  /* 0x0000000e00067210 */ /* 0x000fc60007f3e0ff */
[----:B------:R-:W-:Y:S04]  /*1ce2b0*/  STL [R1+0x3c4], R4 ;  /* 0x0003c40401007387 */ /* 0x000fe80000100800 */
[----:B------:R-:W4:Y:S04]  /*1ce2c0*/  LDL.LU R47, [R1+0x18a8] ;  /* 0x0018a800012f7983 */ /* 0x000f280000300800 */
[----:B------:R-:W4:Y:S01]  /*1ce2d0*/  LDL.LU R61, [R1+0x18ac] ;  /* 0x0018ac00013d7983 */ /* 0x000f220000300800 */
[----:B------:R-:W-:-:S05]  /*1ce2e0*/  IMAD.X R7, R2, 0x1, R13, P1 ;  /* 0x0000000102077824 */ /* 0x000fca00008e060d */
[----:B------:R0:W-:Y:S04]  /*1ce2f0*/  STL.64 [R1+0x1a70], R6 ;  /* 0x001a700601007387 */ /* 0x0001e80000100a00 */
[----:B0-----:R-:W4:Y:S04]  /*1ce300*/  LDL.LU R6, [R1+0x18b0] ;  /* 0x0018b00001067983 */ /* 0x001f280000300800 */
[----:B------:R-:W4:Y:S01]  /*1ce310*/  LDL.LU R8, [R1+0x18b4] ;  /* 0x0018b40001087983 */ /* 0x000f220000300800 */
[----:B------:R-:W-:-:S05]  /*1ce320*/  F2FP.SATFINITE.E4M3.F32.PACK_AB_MERGE_C R2, R39, R26, RZ ;  /* 0x0000001a2702723e */ /* 0x000fca00048070ff */
[----:B------:R0:W-:Y:S01]  /*1ce330*/  STL [R1+0x3ac], R2 ;  /* 0x0003ac0201007387 */ /* 0x0001e20000100800 */
[----:B------:R-:W-:-:S05]  /*1ce340*/  F2FP.SATFINITE.E4M3.F32.PACK_AB_MERGE_C R4, R36, R34, RZ ;  /* 0x000000222404723e */ /* 0x000fca00048070ff */
[----:B------:R-:W-:Y:S01]  /*1ce350*/  STL [R1+0x3b0], R4 ;  /* 0x0003b00401007387 */ /* 0x000fe20000100800 */
[----:B0-----:R-:W-:-:S03]  /*1ce360*/  F2FP.SATFINITE.E4M3.F32.PACK_AB_MERGE_C R2, R38, R37, RZ ;  /* 0x000000252602723e */ /* 0x001fc600048070ff */
[----:B------:R-:W4:Y:S04]  /*1ce370*/  LDL.LU R57, [R1+0x18b8] ;  /* 0x0018b80001397983 */ /* 0x000f280000300800 */
[----:B------:R-:W4:Y:S04]  /*1ce380*/  LDL.LU R30, [R1+0x18bc] ;  /* 0x0018bc00011e7983 */ /* 0x000f280000300800 */
[----:B------:R0:W-:Y:S04]  /*1ce390*/  STL [R1+0x3a4], R2 ;  /* 0x0003a40201007387 */ /* 0x0001e80000100800 */
[----:B------:R-:W4:Y:S04]  /*1ce3a0*/  LDL.LU R26, [R1+0x18c0] ;  /* 0x0018c000011a7983 */ /* 0x000f280000300800 */
[----:B------:R-:W4:Y:S01]  /*1ce3b0*/  LDL.LU R39, [R1+0x18c4] ;  /* 0x0018c40001277983 */ /* 0x000f220000300800 */
[----:B-1----:R-:W-:Y:S01]  /*1ce3c0*/  VIADD R0, R0, UR6 ;  /* 0x0000000600007c36 */ /* 0x002fe20008000000 */
[----:B------:R-:W1:Y:S02]  /*1ce3d0*/  LDCU UR6, c[0x0][0x3b8] ;  /* 0x00007700ff0677ac */ /* 0x000e640008000800 */
[----:B------:R-:W4:Y:S04]  /*1ce3e0*/  LDL.LU R34, [R1+0x18c8] ;  /* 0x0018c80001227983 */ /* 0x000f280000300800 */
[----:B------:R-:W4:Y:S04]  /*1ce3f0*/  LDL.LU R36, [R1+0x18cc] ;  /* 0x0018cc0001247983 */ /* 0x000f280000300800 */
[----:B------:R-:W4:Y:S01]  /*1ce400*/  LDL.LU R37, [R1+0x18d0] ;  /* 0x0018d00001257983 */ /* 0x000f220000300800 */
[----:B0-----:R-:W-:-:S03]  /*1ce410*/  SHF.R.S32.HI R2, RZ, 0x1f, R0 ;  /* 0x0000001fff027819 */ /* 0x001fc60000011400 */
[----:B------:R-:W4:Y:S01]  /*1ce420*/  LDL.LU R38, [R1+0x18d4] ;  /* 0x0018d40001267983 */ /* 0x000f220000300800 */
[----:B------:R-:W-:-:S05]  /*1ce430*/  IADD3 R28, P1, PT, R0, R20, RZ ;  /* 0x00000014001c7210 */ /* 0x000fca0007f3e0ff */
[----:B------:R-:W-:Y:S01]  /*1ce440*/  IMAD.X R29, R2, 0x1, R19, P1 ;  /* 0x00000001021d7824 */ /* 0x000fe200008e0613 */
[----:B--2---:R-:W-:Y:S02]  /*1ce450*/  F2FP.SATFINITE.E4M3.F32.PACK_AB_MERGE_C R4, R3, R48, RZ ;  /* 0x000000300304723e */ /* 0x004fe400048070ff */
[----:B------:R-:W2:Y:S04]  /*1ce460*/  LDL.LU R48, [R1+0x18d8] ;  /* 0x0018d80001307983 */ /* 0x000ea80000300800 */
[----:B------:R-:W2:Y:S04]  /*1ce470*/  LDL.LU R3, [R1+0x18dc] ;  /* 0x0018dc0001037983 */ /* 0x000ea80000300800 */
[----:B------:R0:W-:Y:S04]  /*1ce480*/  STL.64 [R1+0x1a40], R28 ;  /* 0x001a401c01007387 */ /* 0x0001e80000100a00 */
[----:B------:R3:W-:Y:S01]  /*1ce490*/  STL [R1+0x3a8], R4 ;  /* 0x0003a80401007387 */ /* 0x0007e20000100800 */
[----:B0-----:R-:W-:-:S02]  /*1ce4a0*/  IADD3 R28, P1, PT, R0, R10, RZ ;  /* 0x0000000a001c7210 */ /* 0x001fc40007f3e0ff */
[----:B---3--:R-:W-:-:S03]  /*1ce4b0*/  F2FP.SATFINITE.E4M3.F32.PACK_AB_MERGE_C R4, R54, R55, RZ ;  /* 0x000000373604723e */ /* 0x008fc600048070ff */
[----:B------:R-:W-:Y:S01]  /*1ce4c0*/  IMAD.X R29, R2, 0x1, R9, P1 ;  /* 0x00000001021d7824 */ /* 0x000fe200008e0609 */
[----:B------:R-:W-:Y:S01]  /*1ce4d0*/  F2FP.SATFINITE.E4M3.F32.PACK_AB_MERGE_C R7, R59, R56, RZ ;  /* 0x000000383b07723e */ /* 0x000fe200048070ff */
[----:B------:R0:W-:Y:S04]  /*1ce4e0*/  STL [R1+0x394], R4 ;  /* 0x0003940401007387 */ /* 0x0001e80000100800 */
[----:B------:R-:W3:Y:S04]  /*1ce4f0*/  LDL.LU R56, [R1+0x18e0] ;  /* 0x0018e00001387983 */ /* 0x000ee80000300800 */
[----:B------:R-:W-:Y:S01]  /*1ce500*/  STL.64 [R1+0x1a38], R28 ;  /* 0x001a381c01007387 */ /* 0x000fe20000100a00 */
[----:B0-----:R-:W-:-:S03]  /*1ce510*/  F2FP.SATFINITE.E4M3.F32.PACK_AB_MERGE_C R4, R33, R5, RZ ;  /* 0x000000052104723e */ /* 0x001fc600048070ff */
[----:B------:R-:W-:Y:S04]  /*1ce520*/  STL [R1+0x398], R7 ;  /* 0x0003980701007387 */ /* 0x000fe80000100800 */
[----:B------:R-:W3:Y:S04]  /*1ce530*/  LDL.LU R59, [R1+0x18e4] ;  /* 0x0018e400013b7983 */ /* 0x000ee80000300800 */
[----:B------:R0:W-:Y:S02]  /*1ce540*/  STL [R1+0x310], R4 ;  /* 0x0003100401007387 */ /* 0x0001e40000100800 */
[----:B0-----:R-:W-:-:S05]  /*1ce550*/  IADD3 R4, P1, PT, R0, R18, RZ ;  /* 0x0000001200047210 */ /* 0x001fca0007f3e0ff */
[----:B------:R-:W-:Y:S01]  /*1ce560*/  IMAD.X R5, R2, 0x1, R17, P1 ;  /* 0x0000000102057824 */ /* 0x000fe200008e0611 */
[----:B----4-:R-:W-:-:S04]  /*1ce570*/  F2FP.SATFINITE.E4M3.F32.PACK_AB_MERGE_C R7, R61, R47, RZ ;  /* 0x0000002f3d07723e */ /* 0x010fc800048070ff */
[----:B------:R0:W-:Y:S04]  /*1ce580*/  STL.64 [R1+0x1a30], R4 ;  /* 0x001a300401007387 */ /* 0x0001e80000100a00 */
[----:B0-----:R-:W4:Y:S04]  /*1ce590*/  LDL.LU R5, [R1+0x18e8] ;  /* 0x0018e80001057983 */ /* 0x001f280000300800 */
[----:B------:R-:W4:Y:S04]  /*1ce5a0*/  LDL.LU R33, [R1+0x18ec] ;  /* 0x0018ec0001217983 */ /* 0x000f280000300800 */
[----:B------:R-:W4:Y:S04]  /*1ce5b0*/  LDL.LU R47, [R1+0x18f0] ;  /* 0x0018f000012f7983 */ /* 0x000f280000300800 */
[----:B------:R-:W-:Y:S04]  /*1ce5c0*/  STL [R1+0x324], R7 ;  /* 0x0003240701007387 */ /* 0x000fe80000100800 */
[----:B------:R-:W4:Y:S01]  /*1ce5d0*/  LDL.LU R61, [R1+0x18f4] ;  /* 0x0018f400013d7983 */ /* 0x000f220000300800 */
[----:B------:R-:W-:-:S05]  /*1ce5e0*/  F2FP.SATFINITE.E4M3.F32.PACK_AB_MERGE_C R4, R8, R6, RZ ;  /* 0x000000060804723e */ /* 0x000fca00048070ff */
[----:B------:R0:W-:Y:S04]  /*1ce5f0*/  STL [R1+0x2f0], R4 ;  /* 0x0002f00401007387 */ /* 0x0001e80000100800 */
[----:B------:R-:W4:Y:S04]  /*1ce600*/  LDL.LU R6, [R1+0x18f8] ;  /* 0x0018f80001067983 */ /* 0x000f280000300800 */
[----:B------:R-:W4:Y:S01]  /*1ce610*/  LDL.LU R8, [R1+0x18fc] ;  /* 0x0018fc0001087983 */ /* 0x000f220000300800 */
[----:B------:R-:W-:Y:S02]  /*1ce620*/  IADD3 R28, P1, PT, R0, R12, RZ ;  /* 0x0000000c001c7210 */ /* 0x000fe40007f3e0ff */
[----:B0-----:R-:W-:-:S03]  /*1ce630*/  F2FP.SATFINITE.E4M3.F32.PACK_AB_MERGE_C R4, R39, R26, RZ ;  /* 0x0000001a2704723e */ /* 0x001fc600048070ff */
[----:B------:R-:W-:Y:S01]  /*1ce640*/  IMAD.X R29, R2, 0x1, R11, P1 ;  /* 0x00000001021d7824 */ /* 0x000fe200008e060b */
[----:B------:R-:W-:Y:S02]  /*1ce650*/  IADD3 R26, P1, PT, R0, R22, RZ ;  /* 0x00000016001a7210 */ /* 0x000fe40007f3e0ff */
[----:B------:R-:W-:Y:S02]  /*1ce660*/  F2FP.SATFINITE.E4M3.F32.PACK_AB_MERGE_C R7, R30, R57, RZ ;  /* 0x000000391e07723e */ /* 0x000fe400048070ff */
[----:B------:R0:W-:Y:S01]  /*1ce670*/  STL.64 [R1+0x1a28], R28 ;  /* 0x001a281c01007387 */ /* 0x0001e20000100a00 */
[----:B------:R-:W-:-:S03]  /*1ce680*/  IMAD.X R27, R2, 0x1, R21, P1 ;  /* 0x00000001021b7824 */ /* 0x000fc600008e0615 */
[----:B------:R-:W-:Y:S04]  /*1ce690*/  STL [R1+0x300], R7 ;  /* 0x0003000701007387 */ /* 0x000fe80000100800 */
[----:B------:R1:W-:Y:S04]  /*1ce6a0*/  STL [R1+0x2e0], R4 ;  /* 0x0002e00401007387 */ /* 0x0003e80000100800 */
[----:B------:R-:W4:Y:S04]  /*1ce6b0*/  LDL.LU R30, [R1+0x1900] ;  /* 0x00190000011e7983 */ /* 0x000f280000300800 */
[----:B------:R1:W-:Y:S01]  /*1ce6c0*/  STL.64 [R1+0x1a20], R26 ;  /* 0x001a201a01007387 */ /* 0x0003e20000100a00 */
[----:B0-----:R-:W-:-:S02]  /*1ce6d0*/  IADD3 R28, P1, PT, R0, R24, RZ ;  /* 0x00000018001c7210 */ /* 0x001fc40007f3e0ff */
[----:B-1----:R-:W-:Y:S02]  /*1ce6e0*/  F2FP.SATFINITE.E4M3.F32.PACK_AB_MERGE_C R4, R36, R34, RZ ;  /* 0x000000222404723e */ /* 0x002fe400048070ff */
[----:B------:R-:W-:Y:S01]  /*1ce6f0*/  F2FP.SATFINITE.E4M3.F32.PACK_AB_MERGE_C R37, R38, R37, RZ ;  /* 0x000000252625723e */ /* 0x000fe200048070ff */
[----:B------:R-:W4:Y:S01]  /*1ce700*/  LDL.LU R26, [R1+0x1904] ;  /* 0x00190400011a7983 */ /* 0x000f220000300800 */
[----:B------:R-:W-:-:S03]  /*1ce710*/  IMAD.X R29, R2, 0x1, R23, P1 ;  /* 0x00000001021d7824 */ /* 0x000fc600008e0617 */
[----:B------:R-:W-:Y:S04]  /*1ce720*/  STL [R1+0x53b4], R4 ;  /* 0x0053b40401007387 */ /* 0x000fe80000100800 */
[----:B------:R-:W-:Y:S04]  /*1ce730*/  STL [R1+0x871c], R37 ;  /* 0x00871c2501007387 */ /* 0x000fe80000100800 */
[----:B------:R-:W4:Y:S04]  /*1ce740*/  LDL.LU R39, [R1+0x1908] ;  /* 0x0019080001277983 */ /* 0x000f280000300800 */
[----:B------:R-:W4:Y:S04]  /*1ce750*/  LDL.LU R34, [R1+0x190c] ;  /* 0x00190c0001227983 */ /* 0x000f280000300800 */
[----:B------:R0:W-:Y:S02]  /*1ce760*/  STL.64 [R1+0x1a08], R28 ;  /* 0x001a081c01007387 */ /* 0x0001e40000100a00 */
[----:B0-----:R-:W-:-:S05]  /*1ce770*/  IADD3 R28, P1, PT, R0, R16, RZ ;  /* 0x00000010001c7210 */ /* 0x001fca0007f3e0ff */
[----:B------:R-:W-:Y:S01]  /*1ce780*/  IMAD.X R29, R2, 0x1, R15, P1 ;  /* 0x00000001021d7824 */ /* 0x000fe200008e060f */
[----:B------:R-:W-:Y:S02]  /*1ce790*/  IADD3 R4, P1, PT, R0, R14, RZ ;  /* 0x0000000e00047210 */ /* 0x000fe40007f3e0ff */
[----:B--2---:R-:W-:-:S05]  /*1ce7a0*/  F2FP.SATFINITE.E4M3.F32.PACK_AB_MERGE_C R3, R3, R48, RZ ;  /* 0x000000300303723e */ /* 0x004fca00048070ff */
[----:B------:R0:W-:Y:S04]  /*1ce7b0*/  STL [R1+0x2c4], R3 ;  /* 0x0002c40301007387 */ /* 0x0001e80000100800 */
[----:B------:R-:W2:Y:S04]  /*1ce7c0*/  LDL.LU R36, [R1+0x1910] ;  /* 0x0019100001247983 */ /* 0x000ea80000300800 */
[----:B------:R-:W2:Y:S04]  /*1ce7d0*/  LDL.LU R38, [R1+0x1914] ;  /* 0x0019140001267983 */ /* 0x000ea80000300800 */
[----:B------:R-:W2:Y:S04]  /*1ce7e0*/  LDL.LU R48, [R1+0x1918] ;  /* 0x0019180001307983 */ /* 0x000ea80000300800 */
[----:B0-----:R-:W2:Y:S01]  /*1ce7f0*/  LDL.LU R3, [R1+0x191c] ;  /* 0x00191c0001037983 */ /* 0x001ea20000300800 */
[----:B---3--:R-:W-:-:S05]  /*1ce800*/  F2FP.SATFINITE.E4M3.F32.PACK_AB_MERGE_C R46, R59, R56, RZ ;  /* 0x000000383b2e723e */ /* 0x008fca00048070ff */
[----:B------:R-:W-:Y:S04]  /*1ce810*/  STL [R1+0x8728], R46 ;  /* 0x0087282e01007387 */ /* 0x000fe80000100800 */
[----:B------:R-:W-:Y:S01]  /*1ce820*/  STL.64 [R1+0x1a18], R28 ;  /* 0x001a181c01007387 */ /* 0x000fe20000100a00 */
[----:B----4-:R-:W-:Y:S01]  /*1ce830*/  F2FP.SATFINITE.E4M3.F32.PACK_AB_MERGE_C R7, R33, R5, RZ ;  /* 0x000000052107723e */ /* 0x010fe200048070ff */
[----:B------:R-:W-:-:S04]  /*1ce840*/  IMAD.X R5, R2, 0x1, R13, P1 ;  /* 0x0000000102057824 */ /* 0x000fc800008e060d */
[----:B------:R-:W-:Y:S01]  /*1ce850*/  STL [R1+0x294], R7 ;  /* 0x0002940701007387 */ /* 0x000fe20000100800 */
[----:B------:R-:W-:-:S03]  /*1ce860*/  F2FP.SATFINITE.E4M3.F32.PACK_AB_MERGE_C R2, R61, R47, RZ ;  /* 0x0000002f3d02723e */ /* 0x000fc600048070ff */
[----:B------:R-:W3:Y:S04]  /*1ce870*/  LDL.LU R47, [R1+0x1920] ;  /* 0x00192000012f7983 */ /* 0x000ee80000300800 */
[----:B------:R-:W-:Y:S04]  /*1ce880*/  STL.64 [R1+0x1a10], R4 ;  /* 0x001a100401007387 */ /* 0x000fe80000100a00 */
[----:B------:R-:W3:Y:S04]  /*1ce890*/  LDL.LU R61, [R1+0x1924] ;  /* 0x00192400013d7983 */ /* 0x000ee80000300800 */
[----:B------:R0:W-:Y:S04]  /*1ce8a0*/  STL [R1+0x270], R2 ;  /* 0x0002700201007387 */ /* 0x0001e80000100800 */
[----:B------:R-:W4:Y:S01]  /*1ce8b0*/  LDL.LU R54, [R1+0x1928] ;  /* 0x0019280001367983 */ /* 0x000f220000300800 */
[----:B0-----:R-:W-:-:S05]  /*1ce8c0*/  F2FP.SATFINITE.E4M3.F32.PACK_AB_MERGE_C R2, R8, R6, RZ ;  /* 0x000000060802723e */ /* 0x001fca00048070ff */
[----:B------:R0:W-:Y:S04]  /*1ce8d0*/  STL [R1+0x274], R2 ;  /* 0x0002740201007387 */ /* 0x0001e80000100800 */
[----:B------:R-:W4:Y:S04]  /*1ce8e0*/  LDL.LU R5, [R1+0x192c] ;  /* 0x00192c0001057983 */ /* 0x000f280000300800 */
[----:B------:R-:W4:Y:S04]  /*1ce8f0*/  LDL.LU R56, [R1+0x1930] ;  /* 0x0019300001387983 */ /* 0x000f280000300800 */
[----:B------:R-:W4:Y:S04]  /*1ce900*/  LDL.LU R59, [R1+0x1934] ;  /* 0x00193400013b7983 */ /* 0x000f280000300800 */
[----:B------:R-:W4:Y:S04]  /*1ce910*/  LDL.LU R33, [R1+0x1938] ;  /* 0x0019380001217983 */ /* 0x000f280000300800 */
[----:B------:R-:W4:Y:S01]  /*1ce920*/  LDL.LU R6, [R1+0x193c] ;  /* 0x00193c0001067983 */ /* 0x000f220000300800 */
[----:B------:R-:W-:Y:S01]  /*1ce930*/  VIADD R7, R0, UR6 ;  /* 0x0000000600077c36 */ /* 0x000fe20008000000 */
[----:B------:R-:W1:Y:S02]  /*1ce940*/  LDCU UR6, c[0x0][0x3b8] ;  /* 0x00007700ff0677ac */ /* 0x000e640008000800 */
[----:B------:R-:W4:Y:S04]  /*1ce950*/  LDL.LU R8, [R1+0x1940] ;  /* 0x0019400001087983 */ /* 0x000f280000300800 */
[----:B------:R-:W4:Y:S01]  /*1ce960*/  LDL.LU R0, [R1+0x1944] ;  /* 0x0019440001007983 */ /* 0x000f220000300800 */
[----:B------:R-:W-:-:S02]  /*1ce970*/  F2FP.SATFINITE.E4M3.F32.PACK_AB_MERGE_C R40, R26, R30, RZ ;  /* 0x0000001e1a28723e */ /* 0x000fc400048070ff */
[----:B------:R-:W-:Y:S02]  /*1ce980*/  SHF.R.S32.HI R4, RZ, 0x1f, R7 ;  /* 0x0000001fff047819 */ /* 0x000fe40000011407 */
[----:B------:R-:W-:Y:S01]  /*1ce990*/  IADD3 R26, P1, PT, R7, R20, RZ ;  /* 0x00000014071a7210 */ /* 0x000fe20007f3e0ff */
[----:B------:R-:W-:Y:S04]  /*1ce9a0*/  STL [R1+0x8740], R40 ;  /* 0x0087402801007387 */ /* 0x000fe80000100800 */
[----:B------:R-:W-:Y:S01]  /*1ce9b0*/  IMAD.X R27, R4, 0x1, R19, P1 ;  /* 0x00000001041b7824 */ /* 0x000fe200008e0613 */
[----:B0-----:R-:W-:-:S04]  /*1ce9c0*/  F2FP.SATFINITE.E4M3.F32.PACK_AB_MERGE_C R2, R34, R39, RZ ;  /* 0x000000272202723e */ /* 0x001fc800048070ff */
[----:B------:R0:W-:Y:S01]  /*1ce9d0*/  STL.64 [R1+0x19f8], R26 ;  /* 0x0019f81a01007387 */ /* 0x0001e20000100a00 */
[----:B------:R-:W-:-:S03]  /*1ce9e0*/  IADD3 R28, P1, PT, R7, R10, RZ ;  /* 0x0000000a071c7210 */ /* 0x000fc60007f3e0ff */
[----:B0-----:R-:W4:Y:S04]  /*1ce9f0*/  LDL.LU R26, [R1+0x1948] ;  /* 0x00194800011a7983 */ /* 0x001f280000300800 */
[----:B------:R-:W4:Y:S01]  /*1cea00*/  LDL.LU R34, [R1+0x194c] ;  /* 0x00194c0001227983 */ /* 0x000f220000300800 */
[----:B------:R-:W-:-:S03]  /*1cea10*/  IMAD.X R29, R4, 0x1, R9, P1 ;  /* 0x00000001041d7824 */ /* 0x000fc600008e0609 */
[----:B------:R-:W-:Y:S01]  /*1cea20*/  STL [R1+0x250], R2 ;  /* 0x0002500201007387 */ /* 0x000fe20000100800 */
[----:B--2---:R-:W-:-:S05]  /*1cea30*/  F2FP.SATFINITE.E4M3.F32.PACK_AB_MERGE_C R42, R38, R36, RZ ;  /* 0x00000024262a723e */ /* 0x004fca00048070ff */
[----:B------:R-:W-:Y:S04]  /*1cea40*/  STL [R1+0x8744], R42 ;  /* 0x0087442a01007387 */ /* 0x000fe80000100800 */
[----:B------:R-:W2:Y:S04]  /*1cea50*/  LDL.LU R57, [R1+0x1950] ;  /* 0x0019500001397983 */ /* 0x000ea80000300800 */
[----:B------:R-:W2:Y:S01]  /*1cea60*/  LDL.LU R30, [R1+0x1954] ;  /* 0x00195400011e7983 */ /* 0x000ea20000300800 */
[----:B------:R-:W-:-:S03]  /*1cea70*/  F2FP.SATFINITE.E4M3.F32.PACK_AB_MERGE_C R3, R3, R48, RZ ;  /* 0x000000300303723e */ /* 0x000fc600048070ff */
[----:B------:R0:W-:Y:S04]  /*1cea80*/  STL.64 [R1+0x1a00], R28 ;  /* 0x001a001c01007387 */ /* 0x0001e80000100a00 */
[----:B------:R-:W2:Y:S04]  /*1cea90*/  LDL.LU R38, [R1+0x1958] ;  /* 0x0019580001267983 */ /* 0x000ea80000300800 */
[----:B------:R-:W2:Y:S04]  /*1ceaa0*/  LDL.LU R48, [R1+0x195c] ;  /* 0x00195c0001307983 */ /* 0x000ea80000300800 */
[----:B------:R-:W2:Y:S04]  /*1ceab0*/  LDL.LU R39, [R1+0x1960] ;  /* 0x0019600001277983 */ /* 0x000ea80000300800 */
[----:B------:R-:W2:Y:S04]  /*1ceac0*/  LDL.LU R36, [R1+0x1964] ;  /* 0x0019640001247983 */ /* 0x000ea80000300800 */
[----:B------:R-:W-:Y:S01]  /*1cead0*/  STL [R1+0x8764], R3 ;  /* 0x0087640301007387 */ /* 0x000fe20000100800 */
[----:B0-----:R-:W-:-:S05]  /*1ceae0*/  IADD3 R28, P1, PT, R7, R18, RZ ;  /* 0x00000012071c7210 */ /* 0x001fca0007f3e0ff */
[----:B------:R-:W-:Y:S01]  /*1ceaf0*/  IMAD.X R29, R4, 0x1, R17, P1 ;  /* 0x00000001041d7824 */ /* 0x000fe200008e0611 */
[----:B---3--:R-:W-:-:S05]  /*1ceb00*/  F2FP.SATFINITE.E4M3.F32.PACK_AB_MERGE_C R2, R61, R47, RZ ;  /* 0x0000002f3d02723e */ /* 0x008fca00048070ff */
[----:B------:R0:W-:Y:S04]  /*1ceb10*/  STL [R1+0x8768], R2 ;  /* 0x0087680201007387 */ /* 0x0001e80000100800 */
[----:B------:R-:W3:Y:S04]  /*1ceb20*/  LDL.LU R47, [R1+0x1968] ;  /* 0x00196800012f7983 */ /* 0x000ee80000300800 */
[----:B------:R-:W3:Y:S01]  /*1ceb30*/  LDL.LU R61, [R1+0x196c] ;  /* 0x00196c00013d7983 */ /* 0x000ee20000300800 */
[----:B0-----:R-:W-:-:S03]  /*1ceb40*/  IADD3 R2, P1, PT, R7, R12, RZ ;  /* 0x0000000c07027210 */ /* 0x001fc60007f3e0ff */
[----:B------:R-:W-:Y:S02]  /*1ceb50*/  STL.64 [R1+0x19f0], R28 ;  /* 0x0019f01c01007387 */ /* 0x000fe40000100a00 */
[----:B------:R-:W-:Y:S01]  /*1ceb60*/  IMAD.X R3, R4, 0x1, R11, P1 ;  /* 0x0000000104037824 */ /* 0x000fe200008e060b */
[----:B----4-:R-:W-:Y:S02]  /*1ceb70*/  F2FP.SATFINITE.E4M3.F32.PACK_AB_MERGE_C R5, R5, R54, RZ ;  /* 0x000000360505723e */ /* 0x010fe400048070ff */
[----:B------:R-:W-:-:S03]  /*1ceb80*/  F2FP.SATFINITE.E4M3.F32.PACK_AB_MERGE_C R58, R59, R56, RZ ;  /* 0x000000383b3a723e */ /* 0x000fc600048070ff */
[----:B------:R-:W-:Y:S01]  /*1ceb90*/  STL [R1+0x8774], R5 ;  /* 0x0087740501007387 */ /* 0x000fe20000100800 */
[----:B------:R-:W-:-:S03]  /*1ceba0*/  F2FP.SATFINITE.E4M3.F32.PACK_AB_MERGE_C R59, R6, R33, RZ ;  /* 0x00000021063b723e */ /* 0x000fc600048070ff */
[----:B------:R-:W-:Y:S04]  /*1cebb0*/  STL [R1+0x8778], R58 ;  /* 0x0087783a01007387 */ /* 0x000fe80000100800 */
[----:B------:R-:W-:Y:S04]  /*1cebc0*/  STL [R1+0x877c], R59 ;  /* 0x00877c3b01007387 */ /* 0x000fe80000100800 */
[----:B------:R-:W-:Y:S01]  /*1cebd0*/  STL.64 [R1+0x19e0], R2 ;  /* 0x0019e00201007387 */ /* 0x000fe20000100a00 */
[----:B------:R-:W-:-:S03]  /*1cebe0*/  F2FP.SATFINITE.E4M3.F32.PACK_AB_MERGE_C R0, R0, R8, RZ ;  /* 0x000000080000723e */ /* 0x000fc600048070ff */
[----:B------:R-:W4:Y:S04]  /*1cebf0*/  LDL.LU R33, [R1+0x16f0] ;  /* 0x0016f00001217983 */ /* 0x000f280000300800 */
[----:B------:R-:W4:Y:S04]  /*1cec00*/  LDL.LU R6, [R1+0x16f4] ;  /* 0x0016f40001067983 */ /* 0x000f280000300800 */
[----:B------:R0:W-:Y:S04]  /*1cec10*/  STL [R1+0x1c4], R0 ;  /* 0x0001c40001007387 */ /* 0x0001e80000100800 */
[----:B------:R-:W4:Y:S04]  /*1cec20*/  LDL.LU R8, [R1+0x16f8] ;  /* 0x0016f80001087983 */ /* 0x000f280000300800 */
[----:B0-----:R-:W4:Y:S01]  /*1cec30*/  LDL.LU R0, [R1+0x16fc] ;  /* 0x0016fc0001007983 */ /* 0x001f220000300800 */
[----:B------:R-:W-:-:S02]  /*1cec40*/  IADD3 R2, P1, PT, R7, R22, RZ ;  /* 0x0000001607027210 */ /* 0x000fc40007f3e0ff */
[----:B------:R-:W-:Y:S02]  /*1cec50*/  F2FP.SATFINITE.E4M3.F32.PACK_AB_MERGE_C R56, R34, R26, RZ ;  /* 0x0000001a2238723e */ /* 0x000fe400048070ff */
[----:B------:R-:W4:Y:S04]  /*1cec60*/  LDL.LU R26, [R1+0x16d0] ;  /* 0x0016d000011a7983 */ /* 0x000f280000300800 */
[----:B------:R-:W4:Y:S01]  /*1cec70*/  LDL.LU R34, [R1+0x16d4] ;  /* 0x0016d40001227983 */ /* 0x000f220000300800 */
[----:B------:R-:W-:-:S05]  /*1cec80*/  IMAD.X R3, R4, 0x1, R21, P1 ;  /* 0x0000000104037824 */ /* 0x000fca00008e0615 */
[----:B------:R0:W-:Y:S04]  /*1cec90*/  STL.64 [R1+0x19e8], R2 ;  /* 0x0019e80201007387 */ /* 0x0001e80000100a00 */
[----:B------:R-:W-:Y:S01]  /*1ceca0*/  STL [R1+0x878c], R56 ;  /* 0x00878c3801007387 */ /* 0x000fe20000100800 */
[----:B0-----:R-:W-:-:S05]  /*1cecb0*/  IADD3 R2, P1, PT, R7, R24, RZ ;  /* 0x0000001807027210 */ /* 0x001fca0007f3e0ff */
[----:B------:R-:W-:Y:S01]  /*1cecc0*/  IMAD.X R3, R4, 0x1, R23, P1 ;  /* 0x0000000104037824 */ /* 0x000fe200008e0617 */
[----:B--2---:R-:W-:-:S05]  /*1cecd0*/  F2FP.SATFINITE.E4M3.F32.PACK_AB_MERGE_C R5, R30, R57, RZ ;  /* 0x000000391e05723e */ /* 0x004fca00048070ff */
[----:B------:R-:W-:Y:S01]  /*1cece0*/  STL [R1+0xf4], R5 ;  /* 0x0000f40501007387 */ /* 0x000fe20000100800 */
[----:B------:R-:W-:-:S03]  /*1cecf0*/  F2FP.SATFINITE.E4M3.F32.PACK_AB_MERGE_C R55, R48, R38, RZ ;  /* 0x000000263037723e */ /* 0x000fc600048070ff */
        /* <DEDUP_REMOVED lines=9> */
[----:B------:R-:W-:Y:S04]  /*1ced90*/  STL.64 [R1+0x87f0], R52 ;  /* 0x0087f03401007387 */ /* 0x000fe80000100a00 */
[----:B------:R0:W-:Y:S04]  /*1ceda0*/  STL.64 [R1+0x19d0], R2 ;  /* 0x0019d00201007387 */ /* 0x0001e80000100a00 */
[----:B------:R-:W3:Y:S04]  /*1cedb0*/  LDL.LU R47, [R1+0x1640] ;  /* 0x00164000012f7983 */ /* 0x000ee80000300800 */
[----:B------:R-:W3:Y:S01]  /*1cedc0*/  LDL.LU R61, [R1+0x1644] ;  /* 0x00164400013d7983 */ /* 0x000ee20000300800 */
[----:B0-----:R-:W-:-:S05]  /*1cedd0*/  IADD3 R2, P1, PT, R7, R14, RZ ;  /* 0x0000000e07027210 */ /* 0x001fca0007f3e0ff */
[----:B------:R-:W-:Y:S02]  /*1cede0*/  IMAD.X R3, R4, 0x1, R13, P1 ;  /* 0x0000000104037824 */ /* 0x000fe400008e060d */
[----:B------:R-:W3:Y:S04]  /*1cedf0*/  LDL.LU R4, [R1+0x1648] ;  /* 0x0016480001047983 */ /* 0x000ee80000300800 */
[----:B------:R1:W-:Y:S04]  /*1cee00*/  STL.64 [R1+0x19c8], R2 ;  /* 0x0019c80201007387 */ /* 0x0003e80000100a00 */
[----:B------:R-:W3:Y:S04]  /*1cee10*/  LDL.LU R36, [R1+0x164c] ;  /* 0x00164c0001247983 */ /* 0x000ee80000300800 */
[----:B------:R-:W3:Y:S01]  /*1cee20*/  LDL.LU R35, [R1+0x10f0] ;  /* 0x0010f00001237983 */ /* 0x000ee20000300800 */
[----:B----4-:R-:W-:-:S03]  /*1cee30*/  F2FP.SATFINITE.E4M3.F32.PACK_AB_MERGE_C R49, R6, R33, RZ ;  /* 0x000000210631723e */ /* 0x010fc600048070ff */
[----:B------:R-:W4:Y:S04]  /*1cee40*/  LDL.LU R39, [R1+0x10f4] ;  /* 0x0010f40001277983 */ /* 0x000f280000300800 */
[----:B------:R-:W-:Y:S04]  /*1cee50*/  STL [R1+0x8814], R49 ;  /* 0x0088143101007387 */ /* 0x000fe80000100800 */
[----:B------:R-:W4:Y:S04]  /*1cee60*/  LDL.LU R33, [R1+0x10f8] ;  /* 0x0010f80001217983 */ /* 0x000f280000300800 */
[----:B------:R-:W4:Y:S01]  /*1cee70*/  LDL.LU R6, [R1+0x10fc] ;  /* 0x0010fc0001067983 */ /* 0x000f220000300800 */
[----:B------:R-:W-:-:S03]  /*1cee80*/  F2FP.SATFINITE.E4M3.F32.PACK_AB_MERGE_C R50, R0, R8, RZ ;  /* 0x000000080032723e */ /* 0x000fc600048070ff */
[----:B------:R-:W4:Y:S04]  /*1cee90*/  LDL.LU R8, [R1+0x8a0] ;  /* 0x0008a00001087983 */ /* 0x000f280000300800 */
[----:B------:R-:W4:Y:S01]  /*1ceea0*/  LDL.LU R0, [R1+0x8a4] ;  /* 0x0008a40001007983 */ /* 0x000f220000300800 */
[----:B-1----:R-:W-:Y:S01]  /*1ceeb0*/  VIADD R2, R7, UR6 ;  /* 0x0000000607027c36 */ /* 0x002fe20008000000 */
[----:B------:R-:W0:Y:S04]  /*1ceec0*/  LDCU UR6, c[0x0][0x3b8] ;  /* 0x00007700ff0677ac */ /* 0x000e280008000800 */
[----:B------:R-:W-:-:S02]  /*1ceed0*/  SHF.R.S32.HI R3, RZ, 0x1f, R2 ;  /* 0x0000001fff037819 */ /* 0x000fc40000011402 */
[----:B------:R-:W-:Y:S02]  /*1ceee0*/  F2FP.SATFINITE.E4M3.F32.PACK_AB_MERGE_C R5, R34, R26, RZ ;  /* 0x0000001a2205723e */ /* 0x000fe400048070ff */
[----:B------:R-:W-:-:S05]  /*1ceef0*/  IADD3 R26, P1, PT, R2, R20, RZ ;  /* 0x00000014021a7210 */ /* 0x000fca0007f3e0ff */
[----:B------:R-:W-:Y:S01]  /*1cef00*/  IMAD.X R27, R3, 0x1, R19, P1 ;  /* 0x00000001031b7824 */ /* 0x000fe200008e0613 */
[----:B------:R-:W-:Y:S04]  /*1cef10*/  STL [R1+0xbc], R5 ;  /* 0x0000bc0501007387 */ /* 0x000fe80000100800 */
[----:B------:R-:W4:Y:S04]  /*1cef20*/  LDL.LU R44, [R1+0x8a8] ;  /* 0x0008a800012c7983 */ /* 0x000f280000300800 */
[----:B------:R1:W-:Y:S04]  /*1cef30*/  STL.64 [R1+0x19c0], R26 ;  /* 0x0019c01a01007387 */ /* 0x0003e80000100a00 */
[----:B-1----:R-:W4:Y:S04]  /*1cef40*/  LDL.LU R26, [R1+0x8ac] ;  /* 0x0008ac00011a7983 */ /* 0x002f280000300800 */
[----:B------:R-:W4:Y:S01]  /*1cef50*/  LDL.LU R34, [R1+0x10a0] ;  /* 0x0010a00001227983 */ /* 0x000f220000300800 */
[----:B------:R-:W-:-:S05]  /*1cef60*/  IADD3 R28, P1, PT, R2, R10, RZ ;  /* 0x0000000a021c7210 */ /* 0x000fca0007f3e0ff */
[----:B------:R-:W-:Y:S01]  /*1cef70*/  IMAD.X R29, R3, 0x1, R9, P1 ;  /* 0x00000001031d7824 */ /* 0x000fe200008e0609 */
[----:B--2---:R-:W-:Y:S02]  /*1cef80*/  F2FP.SATFINITE.E4M3.F32.PACK_AB_MERGE_C R48, R48, R38, RZ ;  /* 0x000000263030723e */ /* 0x004fe400048070ff */
        /* <DEDUP_REMOVED lines=10> */
[----:B---3--:R-:W-:-:S03]  /*1cf030*/  F2FP.SATFINITE.E4M3.F32.PACK_AB_MERGE_C R53, R61, R47, RZ ;  /* 0x0000002f3d35723e */ /* 0x008fc600048070ff */
[----:B------:R-:W3:Y:S04]  /*1cf040*/  LDL.LU R47, [R1+0xfd8] ;  /* 0x000fd800012f7983 */ /* 0x000ee80000300800 */
[----:B------:R-:W3:Y:S04]  /*1cf050*/  LDL.LU R61, [R1+0xfdc] ;  /* 0x000fdc00013d7983 */ /* 0x000ee80000300800 */
[----:B------:R-:W-:Y:S01]  /*1cf060*/  STL.64 [R1+0x19b8], R28 ;  /* 0x0019b81c01007387 */ /* 0x000fe20000100a00 */
[----:B------:R-:W-:Y:S02]  /*1cf070*/  F2FP.SATFINITE.E4M3.F32.PACK_AB_MERGE_C R36, R36, R4, RZ ;  /* 0x000000042424723e */ /* 0x000fe400048070ff */
[----:B------:R-:W-:-:S02]  /*1cf080*/  IADD3 R4, P1, PT, R2, R18, RZ ;  /* 0x0000001202047210 */ /* 0x000fc40007f3e0ff */
[----:B----4-:R-:W-:-:S03]  /*1cf090*/  F2FP.SATFINITE.E4M3.F32.PACK_AB_MERGE_C R35, R39, R35, RZ ;  /* 0x000000232723723e */ /* 0x010fc600048070ff */
[----:B------:R-:W-:Y:S02]  /*1cf0a0*/  IMAD.X R5, R3, 0x1, R17, P1 ;  /* 0x0000000103057824 */ /* 0x000fe400008e0611 */
[----:B------:R-:W-:Y:S04]  /*1cf0b0*/  STL [R1+0x8870], R35 ;  /* 0x0088702301007387 */ /* 0x000fe80000100800 */
[----:B------:R-:W4:Y:S01]  /*1cf0c0*/  LDL.LU R39, [R1+0xf90] ;  /* 0x000f900001277983 */ /* 0x000f220000300800 */
[----:B------:R-:W-:-:S03]  /*1cf0d0*/  F2FP.SATFINITE.E4M3.F32.PACK_AB_MERGE_C R33, R6, R33, RZ ;  /* 0x000000210621723e */ /* 0x000fc600048070ff */
[----:B------:R-:W-:Y:S04]  /*1cf0e0*/  STL.64 [R1+0x19b0], R4 ;  /* 0x0019b00401007387 */ /* 0x000fe80000100a00 */
[----:B------:R-:W4:Y:S01]  /*1cf0f0*/  LDL.LU R6, [R1+0xf94] ;  /* 0x000f940001067983 */ /* 0x000f220000300800 */
[----:B------:R-:W-:-:S05]  /*1cf100*/  F2FP.SATFINITE.E4M3.F32.PACK_AB_MERGE_C R0, R0, R8, RZ ;  /* 0x000000080000723e */ /* 0x000fca00048070ff */
[----:B------:R1:W-:Y:S04]  /*1cf110*/  STL [R1+0x8c], R0 ;  /* 0x00008c0001007387 */ /* 0x0003e80000100800 */
[----:B------:R-:W4:Y:S04]  /*1cf120*/  LDL.LU R8, [R1+0xf98] ;  /* 0x000f980001087983 */ /* 0x000f280000300800 */
[----:B-1----:R-:W4:Y:S01]  /*1cf130*/  LDL.LU R0, [R1+0xf9c] ;  /* 0x000f9c0001007983 */ /* 0x002f220000300800 */
[----:B------:R-:W-:-:S05]  /*1cf140*/  IADD3 R4, P1, PT, R2, R12, RZ ;  /* 0x0000000c02047210 */ /* 0x000fca0007f3e0ff */
[----:B------:R-:W-:Y:S01]  /*1cf150*/  IMAD.X R5, R3, 0x1, R11, P1 ;  /* 0x0000000103057824 */ /* 0x000fe200008e060b */
[----:B------:R-:W-:Y:S02]  /*1cf160*/  F2FP.SATFINITE.E4M3.F32.PACK_AB_MERGE_C R35, R26, R44, RZ ;  /* 0x0000002c1a23723e */ /* 0x000fe400048070ff */
[----:B------:R-:W4:Y:S04]  /*1cf170*/  LDL.LU R44, [R1+0xf20] ;  /* 0x000f2000012c7983 */ /* 0x000f280000300800 */
[----:B------:R-:W4:Y:S04]  /*1cf180*/  LDL.LU R26, [R1+0xf24] ;  /* 0x000f2400011a7983 */ /* 0x000f280000300800 */
[----:B------:R2:W-:Y:S04]  /*1cf190*/  STL.64 [R1+0x19a8], R4 ;  /* 0x0019a80401007387 */ /* 0x0005e80000100a00 */
[----:B------:R-:W-:Y:S01]  /*1cf1a0*/  STL [R1+0x888c], R35 ;  /* 0x00888c2301007387 */ /* 0x000fe20000100800 */
[----:B--2---:R-:W-:-:S03]  /*1cf1b0*/  F2FP.SATFINITE.E4M3.F32.PACK_AB_MERGE_C R4, R38, R34, RZ ;  /* 0x000000222604723e */ /* 0x004fc600048070ff */
[----:B------:R-:W2:Y:S04]  /*1cf1c0*/  LDL.LU R34, [R1+0xf28] ;  /* 0x000f280001227983 */ /* 0x000ea80000300800 */
[----:B------:R-:W2:Y:S04]  /*1cf1d0*/  LDL.LU R38, [R1+0xf2c] ;  /* 0x000f2c0001267983 */ /* 0x000ea80000300800 */
        /* <DEDUP_REMOVED lines=13> */
[----:B------:R-:W-:Y:S01]  /*1cf2b0*/  STL [R1+0x2308], R25 ;  /* 0x0023081901007387 */ /* 0x000fe20000100800 */
[----:B0-----:R-:W-:-:S03]  /*1cf2c0*/  IADD3 R4, P1, PT, R2, R16, RZ ;  /* 0x0000001002047210 */ /* 0x001fc60007f3e0ff */
[----:B------:R0:W-:Y:S02]  /*1cf2d0*/  STL [R1+0x2188], R7 ;  /* 0x0021880701007387 */ /* 0x0001e40000100800 */
[----:B------:R-:W-:-:S05]  /*1cf2e0*/  IMAD.X R5, R3, 0x1, R15, P1 ;  /* 0x0000000103057824 */ /* 0x000fca00008e060f */
[----:B------:R3:W-:Y:S04]  /*1cf2f0*/  STL.64 [R1+0x1988], R4 ;  /* 0x0019880401007387 */ /* 0x0007e80000100a00 */
[----:B------:R-:W2:Y:S04]  /*1cf300*/  LDL.LU R27, [R1+0xf10] ;  /* 0x000f1000011b7983 */ /* 0x000ea80000300800 */
[----:B0-----:R-:W2:Y:S01]  /*1cf310*/  LDL.LU R7, [R1+0xf14] ;  /* 0x000f140001077983 */ /* 0x001ea20000300800 */
[----:B---3--:R-:W-:-:S05]  /*1cf320*/  F2FP.SATFINITE.E4M3.F32.PACK_AB_MERGE_C R4, R61, R47, RZ ;  /* 0x0000002f3d04723e */ /* 0x008fca00048070ff */
[----:B------:R0:W-:Y:S04]  /*1cf330*/  STL [R1+0x219c], R4 ;  /* 0x00219c0401007387 */ /* 0x0001e80000100800 */
[----:B------:R-:W3:Y:S04]  /*1cf340*/  LDL.LU R57, [R1+0xf18] ;  /* 0x000f180001397983 */ /* 0x000ee80000300800 */
[----:B------:R-:W3:Y:S01]  /*1cf350*/  LDL.LU R30, [R1+0xf1c] ;  /* 0x000f1c00011e7983 */ /* 0x000ee20000300800 */
[----:B0-----:R-:W-:-:S03]  /*1cf360*/  IADD3 R4, P1, PT, R2, R14, RZ ;  /* 0x0000000e02047210 */ /* 0x001fc60007f3e0ff */
[----:B------:R-:W3:Y:S02]  /*1cf370*/  LDL.LU R47, [R1+0xee0] ;  /* 0x000ee000012f7983 */ /* 0x000ee40000300800 */
[----:B------:R-:W-:-:S05]  /*1cf380*/  IMAD.X R5, R3, 0x1, R13, P1 ;  /* 0x0000000103057824 */ /* 0x000fca00008e060d */
[----:B------:R-:W-:Y:S04]  /*1cf390*/  STL.64 [R1+0x1990], R4 ;  /* 0x0019900401007387 */ /* 0x000fe80000100a00 */
[----:B------:R-:W3:Y:S01]  /*1cf3a0*/  LDL.LU R61, [R1+0xee4] ;  /* 0x000ee400013d7983 */ /* 0x000ee20000300800 */
[----:B----4-:R-:W-:-:S03]  /*1cf3b0*/  F2FP.SATFINITE.E4M3.F32.PACK_AB_MERGE_C R3, R6, R39, RZ ;  /* 0x000000270603723e */ /* 0x010fc600048070ff */
[----:B------:R-:W4:Y:S04]  /*1cf3c0*/  LDL.LU R39, [R1+0xee8] ;  /* 0x000ee80001277983 */ /* 0x000f280000300800 */
[----:B------:R-:W-:Y:S04]  /*1cf3d0*/  STL [R1+0x204c], R3 ;  /* 0x00204c0301007387 */ /* 0x000fe80000100800 */
[----:B------:R-:W4:Y:S01]  /*1cf3e0*/  LDL.LU R6, [R1+0xeec] ;  /* 0x000eec0001067983 */ /* 0x000f220000300800 */
[----:B------:R-:W-:-:S05]  /*1cf3f0*/  F2FP.SATFINITE.E4M3.F32.PACK_AB_MERGE_C R0, R0, R8, RZ ;  /* 0x000000080000723e */ /* 0x000fca00048070ff */
[----:B------:R0:W-:Y:S04]  /*1cf400*/  STL [R1+0x2058], R0 ;  /* 0x0020580001007387 */ /* 0x0001e80000100800 */
[----:B------:R-:W4:Y:S04]  /*1cf410*/  LDL.LU R8, [R1+0xe40] ;  /* 0x000e400001087983 */ /* 0x000f280000300800 */
[----:B0-----:R-:W4:Y:S01]  /*1cf420*/  LDL.LU R0, [R1+0xe44] ;  /* 0x000e440001007983 */ /* 0x001f220000300800 */
[----:B------:R-:W-:Y:S01]  /*1cf430*/  VIADD R2, R2, UR6 ;  /* 0x0000000602027c36 */ /* 0x000fe20008000000 */
[----:B------:R-:W0:Y:S04]  /*1cf440*/  LDCU UR6, c[0x0][0x3b8] ;  /* 0x00007700ff0677ac */ /* 0x000e280008000800 */
[----:B------:R-:W-:-:S02]  /*1cf450*/  SHF.R.S32.HI R3, RZ, 0x1f, R2 ;  /* 0x0000001fff037819 */ /* 0x000fc40000011402 */
[----:B------:R-:W-:Y:S02]  /*1cf460*/  IADD3 R4, P1, PT, R2, R20, RZ ;  /* 0x0000001402047210 */ /* 0x000fe40007f3e0ff */
[----:B------:R-:W-:-:S03]  /*1cf470*/  F2FP.SATFINITE.E4M3.F32.PACK_AB_MERGE_C R25, R26, R44, RZ ;  /* 0x0000002c1a19723e */ /* 0x000fc600048070ff */
[----:B------:R-:W-:Y:S02]  /*1cf480*/  IMAD.X R5, R3, 0x1, R19, P1 ;  /* 0x0000000103057824 */ /* 0x000fe400008e0613 */
[----:B------:R-:W-:Y:S04]  /*1cf490*/  STL [R1+0x7c4], R25 ;  /* 0x0007c41901007387 */ /* 0x000fe80000100800 */
[----:B------:R1:W-:Y:S04]  /*1cf4a0*/  STL.64 [R1+0x1980], R4 ;  /* 0x0019800401007387 */ /* 0x0003e80000100a00 */
[----:B------:R-:W4:Y:S04]  /*1cf4b0*/  LDL.LU R31, [R1+0xe48] ;  /* 0x000e4800011f7983 */ /* 0x000f280000300800 */
[----:B-1----:R-:W4:Y:S01]  /*1cf4c0*/  LDL.LU R4, [R1+0xe4c] ;  /* 0x000e4c0001047983 */ /* 0x002f220000300800 */
[----:B------:R-:W-:-:S05]  /*1cf4d0*/  IADD3 R28, P1, PT, R2, R10, RZ ;  /* 0x0000000a021c7210 */ /* 0x000fca0007f3e0ff */
[----:B------:R-:W-:Y:S01]  /*1cf4e0*/  IMAD.X R29, R3, 0x1, R9, P1 ;  /* 0x00000001031d7824 */ /* 0x000fe200008e0609 */
[----:B--2---:R-:W-:-:S05]  /*1cf4f0*/  F2FP.SATFINITE.E4M3.F32.PACK_AB_MERGE_C R5, R38, R34, RZ ;  /* 0x000000222605723e */ /* 0x004fca00048070ff */
        /* <DEDUP_REMOVED lines=11> */
[----:B------:R-:W-:-:S05]  /*1cf5b0*/  F2FP.SATFINITE.E4M3.F32.PACK_AB_MERGE_C R7, R7, R27, RZ ;  /* 0x0000001b0707723e */ /* 0x000fca00048070ff */
[----:B------:R3:W-:Y:S02]  /*1cf5c0*/  STL [R1+0x86a0], R7 ;  /* 0x0086a00701007387 */ /* 0x0007e40000100800 */
[----:B---3--:R-:W-:Y:S02]  /*1cf5d0*/  F2FP.SATFINITE.E4M3.F32.PACK_AB_MERGE_C R7, R30, R57, RZ ;  /* 0x000000391e07723e */ /* 0x008fe400048070ff */
[----:B------:R-:W-:Y:S02]  /*1cf5e0*/  F2FP.SATFINITE.E4M3.F32.PACK_AB_MERGE_C R5, R61, R47, RZ ;  /* 0x0000002f3d05723e */ /* 0x000fe400048070ff */
[----:B------:R-:W3:Y:S04]  /*1cf5f0*/  LDL.LU R47, [R1+0x888] ;  /* 0x00088800012f7983 */ /* 0x000ee80000300800 */
[----:B------:R1:W-:Y:S04]  /*1cf600*/  STL.64 [R1+0x1978], R28 ;  /* 0x0019781c01007387 */ /* 0x0003e80000100a00 */
[----:B------:R-:W-:Y:S04]  /*1cf610*/  STL [R1+0x728], R7 ;  /* 0x0007280701007387 */ /* 0x000fe80000100800 */
[----:B------:R-:W3:Y:S01]  /*1cf620*/  LDL.LU R61, [R1+0x88c] ;  /* 0x00088c00013d7983 */ /* 0x000ee20000300800 */
[----:B-1----:R-:W-:-:S02]  /*1cf630*/  IADD3 R28, P1, PT, R2, R18, RZ ;  /* 0x00000012021c7210 */ /* 0x002fc40007f3e0ff */
[----:B----4-:R-:W-:-:S03]  /*1cf640*/  F2FP.SATFINITE.E4M3.F32.PACK_AB_MERGE_C R27, R6, R39, RZ ;  /* 0x00000027061b723e */ /* 0x010fc600048070ff */
[----:B------:R-:W-:Y:S01]  /*1cf650*/  IMAD.X R29, R3, 0x1, R17, P1 ;  /* 0x00000001031d7824 */ /* 0x000fe200008e0611 */
[----:B------:R-:W-:Y:S04]  /*1cf660*/  STL [R1+0x6b0], R5 ;  /* 0x0006b00501007387 */ /* 0x000fe80000100800 */
[----:B------:R-:W-:Y:S04]  /*1cf670*/  STL [R1+0x86c0], R27 ;  /* 0x0086c01b01007387 */ /* 0x000fe80000100800 */
[----:B------:R1:W-:Y:S04]  /*1cf680*/  STL.64 [R1+0x1968], R28 ;  /* 0x0019681c01007387 */ /* 0x0003e80000100a00 */
[----:B------:R-:W4:Y:S01]  /*1cf690*/  LDL.LU R6, [R1+0x800] ;  /* 0x0008000001067983 */ /* 0x000f220000300800 */
[----:B------:R-:W-:-:S03]  /*1cf6a0*/  F2FP.SATFINITE.E4M3.F32.PACK_AB_MERGE_C R0, R0, R8, RZ ;  /* 0x000000080000723e */ /* 0x000fc600048070ff */
[----:B------:R-:W4:Y:S01]  /*1cf6b0*/  LDL.LU R8, [R1+0x804] ;  /* 0x0008040001087983 */ /* 0x000f220000300800 */
[----:B-1----:R-:W-:-:S03]  /*1cf6c0*/  IADD3 R28, P1, PT, R2, R12, RZ ;  /* 0x0000000c021c7210 */ /* 0x002fc60007f3e0ff */
[----:B------:R1:W-:Y:S04]  /*1cf6d0*/  STL [R1+0x64c], R0 ;  /* 0x00064c0001007387 */ /* 0x0003e80000100800 */
[----:B------:R-:W4:Y:S01]  /*1cf6e0*/  LDL.LU R57, [R1+0x808] ;  /* 0x0008080001397983 */ /* 0x000f220000300800 */
[----:B------:R-:W-:-:S03]  /*1cf6f0*/  IMAD.X R29, R3, 0x1, R11, P1 ;  /* 0x00000001031d7824 */ /* 0x000fc600008e060b */
[----:B------:R-:W4:Y:S04]  /*1cf700*/  LDL.LU R30, [R1+0x80c] ;  /* 0x00080c00011e7983 */ /* 0x000f280000300800 */
[----:B------:R-:W4:Y:S04]  /*1cf710*/  LDL.LU R39, [R1+0x2ad0] ;  /* 0x002ad00001277983 */ /* 0x000f280000300800 */
[----:B------:R0:W-:Y:S04]  /*1cf720*/  STL.64 [R1+0x1970], R28 ;  /* 0x0019701c01007387 */ /* 0x0001e80000100a00 */
[----:B-1----:R-:W4:Y:S01]  /*1cf730*/  LDL.LU R0, [R1+0x2ad4] ;  /* 0x002ad40001007983 */ /* 0x002f220000300800 */
[----:B0-----:R-:W-:-:S02]  /*1cf740*/  F2FP.SATFINITE.E4M3.F32.PACK_AB_MERGE_C R29, R4, R31, RZ ;  /* 0x0000001f041d723e */ /* 0x001fc400048070ff */
[----:B------:R-:W-:-:S05]  /*1cf750*/  IADD3 R4, P1, PT, R2, R22, RZ ;  /* 0x0000001602047210 */ /* 0x000fca0007f3e0ff */
[----:B------:R-:W-:Y:S01]  /*1cf760*/  IMAD.X R5, R3, 0x1, R21, P1 ;  /* 0x0000000103057824 */ /* 0x000fe200008e0615 */
[----:B------:R-:W-:Y:S01]  /*1cf770*/  STL [R1+0x86d0], R29 ;  /* 0x0086d01d01007387 */ /* 0x000fe20000100800 */
[----:B--2---:R-:W-:-:S05]  /*1cf780*/  F2FP.SATFINITE.E4M3.F32.PACK_AB_MERGE_C R7, R41, R45, RZ ;  /* 0x0000002d2907723e */ /* 0x004fca00048070ff */
[----:B------:R0:W-:Y:S04]  /*1cf790*/  STL [R1+0x39c], R7 ;  /* 0x00039c0701007387 */ /* 0x0001e80000100800 */
[----:B------:R1:W-:Y:S01]  /*1cf7a0*/  STL.64 [R1+0x1960], R4 ;  /* 0x0019600401007387 */ /* 0x0003e20000100a00 */
[----:B------:R-:W-:Y:S02]  /*1cf7b0*/  F2FP.SATFINITE.E4M3.F32.PACK_AB_MERGE_C R25, R51, R25, RZ ;  /* 0x000000193319723e */ /* 0x000fe400048070ff */
[----:B0-----:R-:W-:Y:S02]  /*1cf7c0*/  F2FP.SATFINITE.E4M3.F32.PACK_AB_MERGE_C R7, R43, R60, RZ ;  /* 0x0000003c2b07723e */ /* 0x001fe400048070ff */
[----:B-1----:R-:W-:Y:S01]  /*1cf7d0*/  IADD3 R4, P1, PT, R2, R24, RZ ;  /* 0x0000001802047210 */ /* 0x002fe20007f3e0ff */
[----:B------:R-:W-:Y:S04]  /*1cf7e0*/  STL [R1+0x3a0], R25 ;  /* 0x0003a01901007387 */ /* 0x000fe80000100800 */
[----:B------:R-:W-:Y:S01]  /*1cf7f0*/  IMAD.X R5, R3, 0x1, R23, P1 ;  /* 0x0000000103057824 */ /* 0x000fe200008e0617 */
[----:B------:R-:W-:Y:S04]  /*1cf800*/  STL [R1+0x38c], R7 ;  /* 0x00038c0701007387 */ /* 0x000fe80000100800 */
[----:B------:R0:W-:Y:S04]  /*1cf810*/  STL.64 [R1+0x1958], R4 ;  /* 0x0019580401007387 */ /* 0x0001e80000100a00 */
[----:B------:R-:W2:Y:S01]  /*1cf820*/  LDL.LU R43, [R1+0x2ad8] ;  /* 0x002ad800012b7983 */ /* 0x000ea20000300800 */
[----:B0-----:R-:W-:-:S03]  /*1cf830*/  F2FP.SATFINITE.E4M3.F32.PACK_AB_MERGE_C R4, R26, R44, RZ ;  /* 0x0000002c1a04723e */ /* 0x001fc600048070ff */
[----:B------:R-:W2:Y:S04]  /*1cf840*/  LDL.LU R26, [R1+0x2adc] ;  /* 0x002adc00011a7983 */ /* 0x000ea80000300800 */
[----:B------:R0:W-:Y:S02]  /*1cf850*/  STL [R1+0x390], R4 ;  /* 0x0003900401007387 */ /* 0x0001e40000100800 */
[----:B0-----:R-:W-:Y:S02]  /*1cf860*/  F2FP.SATFINITE.E4M3.F32.PACK_AB_MERGE_C R4, R38, R34, RZ ;  /* 0x000000222604723e */ /* 0x001fe400048070ff */
[----:B------:R-:W2:Y:S04]  /*1cf870*/  LDL.LU R34, [R1+0x2ac0] ;  /* 0x002ac00001227983 */ /* 0x000ea80000300800 */
[----:B------:R-:W2:Y:S04]  /*1cf880*/  LDL.LU R38, [R1+0x2ac4] ;  /* 0x002ac40001267983 */ /* 0x000ea80000300800 */
[----:B------:R0:W-:Y:S02]  /*1cf890*/  STL [R1+0x384], R4 ;  /* 0x0003840401007387 */ /* 0x0001e40000100800 */
[----:B0-----:R-:W-:-:S05]  /*1cf8a0*/  IADD3 R4, P1, PT, R2, R16, RZ ;  /* 0x0000001002047210 */ /* 0x001fca0007f3e0ff */
[----:B------:R-:W-:-:S05]  /*1cf8b0*/  IMAD.X R5, R3, 0x1, R15, P1 ;  /* 0x0000000103057824 */ /* 0x000fca00008e060f */
[----:B------:R3:W-:Y:S04]  /*1cf8c0*/  STL.64 [R1+0x1948], R4 ;  /* 0x0019480401007387 */ /* 0x0007e80000100a00 */
[----:B------:R-:W2:Y:S04]  /*1cf8d0*/  LDL.LU R60, [R1+0x2ac8] ;  /* 0x002ac800013c7983 */ /* 0x000ea80000300800 */
[----:B------:R-:W2:Y:S01]  /*1cf8e0*/  LDL.LU R44, [R1+0x2acc] ;  /* 0x002acc00012c7983 */ /* 0x000ea20000300800 */
[----:B---3--:R-:W-:-:S05]  /*1cf8f0*/  F2FP.SATFINITE.E4M3.F32.PACK_AB_MERGE_C R4, R61, R47, RZ ;  /* 0x0000002f3d04723e */ /* 0x008fca00048070ff */
[----:B------:R0:W-:Y:S04]  /*1cf900*/  STL [R1+0x388], R4 ;  /* 0x0003880401007387 */ /* 0x0001e80000100800 */
[----:B------:R-:W3:Y:S04]  /*1cf910*/  LDL.LU R47, [R1+0x2ab0] ;  /* 0x002ab000012f7983 */ /* 0x000ee80000300800 */
[----:B------:R-:W3:Y:S01]  /*1cf920*/  LDL.LU R61, [R1+0x2ab4] ;  /* 0x002ab400013d7983 */ /* 0x000ee20000300800 */
[----:B0-----:R-:W-:-:S05]  /*1cf930*/  IADD3 R4, P1, PT, R2, R14, RZ ;  /* 0x0000000e02047210 */ /* 0x001fca0007f3e0ff */
[----:B------:R-:W-:Y:S01]  /*1cf940*/  IMAD.X R5, R3, 0x1, R13, P1 ;  /* 0x0000000103057824 */ /* 0x000fe200008e060d */
[----:B----4-:R-:W-:Y:S02]  /*1cf950*/  F2FP.SATFINITE.E4M3.F32.PACK_AB_MERGE_C R3, R8, R6, RZ ;  /* 0x000000060803723e */ /* 0x010fe400048070ff */
[----:B------:R-:W4:Y:S04]  /*1cf960*/  LDL.LU R6, [R1+0x2ab8] ;  /* 0x002ab80001067983 */ /* 0x000f280000300800 */
[----:B------:R-:W-:Y:S04]  /*1cf970*/  STL.64 [R1+0x1950], R4 ;  /* 0x0019500401007387 */ /* 0x000fe80000100a00 */
[----:B------:R-:W4:Y:S04]  /*1cf980*/  LDL.LU R8, [R1+0x2abc] ;  /* 0x002abc0001087983 */ /* 0x000f280000300800 */
[----:B------:R0:W-:Y:S02]  /*1cf990*/  STL [R1+0x2e4], R3 ;  /* 0x0002e40301007387 */ /* 0x0001e40000100800 */
[----:B0-----:R-:W-:-:S05]  /*1cf9a0*/  F2FP.SATFINITE.E4M3.F32.PACK_AB_MERGE_C R3, R30, R57, RZ ;  /* 0x000000391e03723e */ /* 0x001fca00048070ff */
[----:B------:R0:W-:Y:S04]  /*1cf9b0*/  STL [R1+0x2ec], R3 ;  /* 0x0002ec0301007387 */ /* 0x0001e80000100800 */
[----:B------:R-:W4:Y:S04]  /*1cf9c0*/  LDL.LU R31, [R1+0x2aa0] ;  /* 0x002aa000011f7983 */ /* 0x000f280000300800 */
[----:B------:R-:W4:Y:S01]  /*1cf9d0*/  LDL.LU R4, [R1+0x2aa4] ;  /* 0x002aa40001047983 */ /* 0x000f220000300800 */
[----:B------:R-:W-:-:S05]  /*1cf9e0*/  F2FP.SATFINITE.E4M3.F32.PACK_AB_MERGE_C R0, R0, R39, RZ ;  /* 0x000000270000723e */ /* 0x000fca00048070ff */
[----:B------:R1:W-:Y:S04]  /*1cf9f0*/  STL [R1+0x2c8], R0 ;  /* 0x0002c80001007387 */ /* 0x0003e80000100800 */
[----:B------:R-:W4:Y:S04]  /*1cfa00*/  LDL.LU R45, [R1+0x2aa8] ;  /* 0x002aa800012d7983 */ /* 0x000f280000300800 */
[----:B------:R-:W4:Y:S01]  /*1cfa10*/  LDL.LU R41, [R1+0x2aac] ;  /* 0x002aac0001297983 */ /* 0x000f220000300800 */
[----:B------:R-:W-:Y:S01]  /*1cfa20*/  VIADD R2, R2, UR6 ;  /* 0x0000000602027c36 */ /* 0x000fe20008000000 */
[----:B------:R-:W2:Y:S02]  /*1cfa30*/  LDCU UR6, c[0x0][0x3b8] ;  /* 0x00007700ff0677ac */ /* 0x000ea40008000800 */
[----:B------:R-:W4:Y:S04]  /*1cfa40*/  LDL.LU R57, [R1+0x2a90] ;  /* 0x002a900001397983 */ /* 0x000f280000300800 */
[----:B------:R-:W4:Y:S01]  /*1cfa50*/  LDL.LU R30, [R1+0x2a94] ;  /* 0x002a9400011e7983 */ /* 0x000f220000300800 */
[----:B0-----:R-:W-:-:S02]  /*1cfa60*/  SHF.R.S32.HI R3, RZ, 0x1f, R2 ;  /* 0x0000001fff037819 */ /* 0x001fc40000011402 */
[----:B------:R-:W-:Y:S01]  /*1cfa70*/  IADD3 R28, P1, PT, R2, R20, RZ ;  /* 0x00000014021c7210 */ /* 0x000fe20007f3e0ff */
[----:B------:R-:W4:Y:S04]  /*1cfa80*/  LDL.LU R39, [R1+0x2a98] ;  /* 0x002a980001277983 */ /* 0x000f280000300800 */
[----:B-1----:R-:W4:Y:S01]  /*1cfa90*/  LDL.LU R0, [R1+0x2a9c] ;  /* 0x002a9c0001007983 */ /* 0x002f220000300800 */
[----:B------:R-:W-:-:S03]  /*1cfaa0*/  IMAD.X R29, R3, 0x1, R19, P1 ;  /* 0x00000001031d7824 */ /* 0x000fc600008e0613 */
        /* <DEDUP_REMOVED lines=10> */
[----:B------:R-:W-:Y:S04]  /*1cfb50*/  STL [R1+0x2a4], R5 ;  /* 0x0002a40501007387 */ /* 0x000fe80000100800 */
[----:B------:R-:W2:Y:S04]  /*1cfb60*/  LDL.LU R34, [R1+0x770] ;  /* 0x0007700001227983 */ /* 0x000ea80000300800 */
[----:B------:R-:W2:Y:S01]  /*1cfb70*/  LDL.LU R38, [R1+0x774] ;  /* 0x0007740001267983 */ /* 0x000ea20000300800 */
[----:B------:R-:W-:-:S03]  /*1cfb80*/  F2FP.SATFINITE.E4M3.F32.PACK_AB_MERGE_C R7, R44, R60, RZ ;  /* 0x0000003c2c07723e */ /* 0x000fc600048070ff */
[----:B------:R-:W2:Y:S04]  /*1cfb90*/  LDL.LU R60, [R1+0x778] ;  /* 0x00077800013c7983 */ /* 0x000ea80000300800 */
[----:B------:R0:W-:Y:S04]  /*1cfba0*/  STL.64 [R1+0x1938], R28 ;  /* 0x0019381c01007387 */ /* 0x0001e80000100a00 */
[----:B------:R-:W-:Y:S04]  /*1cfbb0*/  STL [R1+0x2a0], R7 ;  /* 0x0002a00701007387 */ /* 0x000fe80000100800 */
[----:B------:R-:W2:Y:S01]  /*1cfbc0*/  LDL.LU R44, [R1+0x77c] ;  /* 0x00077c00012c7983 */ /* 0x000ea20000300800 */
[----:B0-----:R-:W-:-:S05]  /*1cfbd0*/  IADD3 R28, P1, PT, R2, R18, RZ ;  /* 0x00000012021c7210 */ /* 0x001fca0007f3e0ff */
[----:B------:R-:W-:Y:S01]  /*1cfbe0*/  IMAD.X R29, R3, 0x1, R17, P1 ;  /* 0x00000001031d7824 */ /* 0x000fe200008e0611 */
[----:B---3--:R-:W-:-:S05]  /*1cfbf0*/  F2FP.SATFINITE.E4M3.F32.PACK_AB_MERGE_C R5, R61, R47, RZ ;  /* 0x0000002f3d05723e */ /* 0x008fca00048070ff */
[----:B------:R4:W-:Y:S04]  /*1cfc00*/  STL [R1+0x278], R5 ;  /* 0x0002780501007387 */ /* 0x0009e80000100800 */
[----:B------:R-:W3:Y:S04]  /*1cfc10*/  LDL.LU R47, [R1+0x750] ;  /* 0x00075000012f7983 */ /* 0x000ee80000300800 */
[----:B------:R-:W3:Y:S04]  /*1cfc20*/  LDL.LU R61, [R1+0x754] ;  /* 0x00075400013d7983 */ /* 0x000ee80000300800 */
[----:B------:R-:W-:Y:S01]  /*1cfc30*/  STL.64 [R1+0x1930], R28 ;  /* 0x0019301c01007387 */ /* 0x000fe20000100a00 */
[----:B----4-:R-:W-:-:S05]  /*1cfc40*/  F2FP.SATFINITE.E4M3.F32.PACK_AB_MERGE_C R5, R8, R6, RZ ;  /* 0x000000060805723e */ /* 0x010fca00048070ff */
[----:B------:R0:W-:Y:S04]  /*1cfc50*/  STL [R1+0x280], R5 ;  /* 0x0002800501007387 */ /* 0x0001e80000100800 */
[----:B------:R-:W4:Y:S04]  /*1cfc60*/  LDL.LU R6, [R1+0x758] ;  /* 0x0007580001067983 */ /* 0x000f280000300800 */
[----:B------:R-:W4:Y:S01]  /*1cfc70*/  LDL.LU R8, [R1+0x75c] ;  /* 0x00075c0001087983 */ /* 0x000f220000300800 */
[----:B------:R-:W-:Y:S02]  /*1cfc80*/  F2FP.SATFINITE.E4M3.F32.PACK_AB_MERGE_C R7, R4, R31, RZ ;  /* 0x0000001f0407723e */ /* 0x000fe400048070ff */
[----:B------:R-:W-:-:S05]  /*1cfc90*/  IADD3 R4, P1, PT, R2, R12, RZ ;  /* 0x0000000c02047210 */ /* 0x000fca0007f3e0ff */
[----:B0-----:R-:W-:Y:S01]  /*1cfca0*/  IMAD.X R5, R3, 0x1, R11, P1 ;  /* 0x0000000103057824 */ /* 0x001fe200008e060b */
[----:B------:R-:W-:Y:S04]  /*1cfcb0*/  STL [R1+0x254], R7 ;  /* 0x0002540701007387 */ /* 0x000fe80000100800 */
[----:B------:R0:W-:Y:S01]  /*1cfcc0*/  STL.64 [R1+0x1928], R4 ;  /* 0x0019280401007387 */ /* 0x0001e20000100a00 */
[----:B------:R-:W-:Y:S02]  /*1cfcd0*/  F2FP.SATFINITE.E4M3.F32.PACK_AB_MERGE_C R27, R41, R45, RZ ;  /* 0x0000002d291b723e */ /* 0x000fe400048070ff */
[----:B0-----:R-:W-:Y:S02]  /*1cfce0*/  IADD3 R4, P1, PT, R2, R22, RZ ;  /* 0x0000001602047210 */ /* 0x001fe40007f3e0ff */
[----:B------:R-:W-:-:S03]  /*1cfcf0*/  F2FP.SATFINITE.E4M3.F32.PACK_AB_MERGE_C R7, R30, R57, RZ ;  /* 0x000000391e07723e */ /* 0x000fc600048070ff */
[----:B------:R-:W-:Y:S01]  /*1cfd00*/  IMAD.X R5, R3, 0x1, R21, P1 ;  /* 0x0000000103057824 */ /* 0x000fe200008e0615 */
[----:B------:R-:W-:Y:S04]  /*1cfd10*/  STL [R1+0x25c], R27 ;  /* 0x00025c1b01007387 */ /* 0x000fe80000100800 */
[----:B------:R-:W-:Y:S04]  /*1cfd20*/  STL [R1+0x234], R7 ;  /* 0x0002340701007387 */ /* 0x000fe80000100800 */
[----:B------:R0:W-:Y:S04]  /*1cfd30*/  STL.64 [R1+0x1920], R4 ;  /* 0x0019200401007387 */ /* 0x0001e80000100a00 */
[----:B------:R-:W4:Y:S01]  /*1cfd40*/  LDL.LU R57, [R1+0x2b60] ;  /* 0x002b600001397983 */ /* 0x000f220000300800 */
[----:B0-----:R-:W-:-:S03]  /*1cfd50*/  F2FP.SATFINITE.E4M3.F32.PACK_AB_MERGE_C R4, R0, R39, RZ ;  /* 0x000000270004723e */ /* 0x001fc600048070ff */
[----:B------:R-:W4:Y:S04]  /*1cfd60*/  LDL.LU R0, [R1+0x2b64] ;  /* 0x002b640001007983 */ /* 0x000f280000300800 */
[----:B------:R0:W-:Y:S01]  /*1cfd70*/  STL [R1+0x23c], R4 ;  /* 0x00023c0401007387 */ /* 0x0001e20000100800 */
[----:B------:R-:W-:-:S03]  /*1cfd80*/  F2FP.SATFINITE.E4M3.F32.PACK_AB_MERGE_C R37, R51, R25, RZ ;  /* 0x000000193325723e */ /* 0x000fc600048070ff */
[----:B------:R-:W4:Y:S04]  /*1cfd90*/  LDL.LU R30, [R1+0x2b68] ;  /* 0x002b6800011e7983 */ /* 0x000f280000300800 */
[----:B------:R-:W4:Y:S01]  /*1cfda0*/  LDL.LU R39, [R1+0x2b6c] ;  /* 0x002b6c0001277983 */ /* 0x000f220000300800 */
[----:B0-----:R-:W-:-:S05]  /*1cfdb0*/  IADD3 R4, P1, PT, R2, R24, RZ ;  /* 0x0000001802047210 */ /* 0x001fca0007f3e0ff */
[----:B------:R-:W-:Y:S01]  /*1cfdc0*/  IMAD.X R5, R3, 0x1, R23, P1 ;  /* 0x0000000103057824 */ /* 0x000fe200008e0617 */
[----:B------:R-:W-:Y:S04]  /*1cfdd0*/  STL [R1+0x8720], R37 ;  /* 0x0087202501007387 */ /* 0x000fe80000100800 */
[----:B------:R2:W-:Y:S02]  /*1cfde0*/  STL.64 [R1+0x1918], R4 ;  /* 0x0019180401007387 */ /* 0x0005e40000100a00 */
[----:B--2---:R-:W-:Y:S02]  /*1cfdf0*/  F2FP.SATFINITE.E4M3.F32.PACK_AB_MERGE_C R5, R26, R43, RZ ;  /* 0x0000002b1a05723e */ /* 0x004fe400048070ff */
[----:B------:R-:W2:Y:S04]  /*1cfe00*/  LDL.LU R43, [R1+0x2b50] ;  /* 0x002b5000012b7983 */ /* 0x000ea80000300800 */
[----:B------:R-:W-:Y:S04]  /*1cfe10*/  STL [R1+0x224], R5 ;  /* 0x0002240501007387 */ /* 0x000fe80000100800 */
[----:B------:R-:W2:Y:S01]  /*1cfe20*/  LDL.LU R26, [R1+0x2b54] ;  /* 0x002b5400011a7983 */ /* 0x000ea20000300800 */
[----:B------:R-:W-:-:S05]  /*1cfe30*/  F2FP.SATFINITE.E4M3.F32.PACK_AB_MERGE_C R4, R38, R34, RZ ;  /* 0x000000222604723e */ /* 0x000fca00048070ff */
[----:B------:R0:W-:Y:S04]  /*1cfe40*/  STL [R1+0x200], R4 ;  /* 0x0002000401007387 */ /* 0x0001e80000100800 */
[----:B------:R-:W2:Y:S04]  /*1cfe50*/  LDL.LU R34, [R1+0x2b58] ;  /* 0x002b580001227983 */ /* 0x000ea80000300800 */
[----:B------:R-:W2:Y:S01]  /*1cfe60*/  LDL.LU R38, [R1+0x2b5c] ;  /* 0x002b5c0001267983 */ /* 0x000ea20000300800 */
[----:B0-----:R-:W-:-:S05]  /*1cfe70*/  IADD3 R4, P1, PT, R2, R16, RZ ;  /* 0x0000001002047210 */ /* 0x001fca0007f3e0ff */
[----:B------:R-:W-:-:S05]  /*1cfe80*/  IMAD.X R5, R3, 0x1, R15, P1 ;  /* 0x0000000103057824 */ /* 0x000fca00008e060f */
[----:B------:R0:W-:Y:S01]  /*1cfe90*/  STL.64 [R1+0x1910], R4 ;  /* 0x0019100401007387 */ /* 0x0001e20000100a00 */
[----:B------:R-:W-:Y:S02]  /*1cfea0*/  F2FP.SATFINITE.E4M3.F32.PACK_AB_MERGE_C R46, R44, R60, RZ ;  /* 0x0000003c2c2e723e */ /* 0x000fe400048070ff */
[----:B0-----:R-:W-:-:S03]  /*1cfeb0*/  IADD3 R4, P1, PT, R2, R14, RZ ;  /* 0x0000000e02047210 */ /* 0x001fc60007f3e0ff */
[----:B------:R-:W-:Y:S02]  /*1cfec0*/  STL [R1+0x872c], R46 ;  /* 0x00872c2e01007387 */ /* 0x000fe40000100800 */
[----:B------:R-:W-:-:S05]  /*1cfed0*/  IMAD.X R5, R3, 0x1, R13, P1 ;  /* 0x0000000103057824 */ /* 0x000fca00008e060d */
[----:B------:R3:W-:Y:S02]  /*1cfee0*/  STL.64 [R1+0x1908], R4 ;  /* 0x0019080401007387 */ /* 0x0007e40000100a00 */
[----:B---3--:R-:W-:-:S05]  /*1cfef0*/  F2FP.SATFINITE.E4M3.F32.PACK_AB_MERGE_C R5, R61, R47, RZ ;  /* 0x0000002f3d05723e */ /* 0x008fca00048070ff */
[----:B------:R-:W-:Y:S04]  /*1cff00*/  STL [R1+0x1e8], R5 ;  /* 0x0001e80501007387 */ /* 0x000fe80000100800 */
[----:B------:R-:W3:Y:S01]  /*1cff10*/  LDL.LU R28, [R1+0x2b40] ;  /* 0x002b4000011c7983 */ /* 0x000ee20000300800 */
[----:B----4-:R-:W-:-:S05]  /*1cff20*/  F2FP.SATFINITE.E4M3.F32.PACK_AB_MERGE_C R4, R8, R6, RZ ;  /* 0x000000060804723e */ /* 0x010fca00048070ff */
[----:B------:R0:W-:Y:S04]  /*1cff30*/  STL [R1+0x1ec], R4 ;  /* 0x0001ec0401007387 */ /* 0x0001e80000100800 */
[----:B------:R-:W3:Y:S04]  /*1cff40*/  LDL.LU R32, [R1+0x2b44] ;  /* 0x002b440001207983 */ /* 0x000ee80000300800 */
[----:B------:R-:W4:Y:S04]  /*1cff50*/  LDL.LU R31, [R1+0x2b48] ;  /* 0x002b4800011f7983 */ /* 0x000f280000300800 */
[----:B------:R-:W4:Y:S04]  /*1cff60*/  LDL.LU R60, [R1+0x2b4c] ;  /* 0x002b4c00013c7983 */ /* 0x000f280000300800 */
[----:B------:R-:W4:Y:S04]  /*1cff70*/  LDL.LU R47, [R1+0x2b30] ;  /* 0x002b3000012f7983 */ /* 0x000f280000300800 */
[----:B------:R-:W4:Y:S04]  /*1cff80*/  LDL.LU R61, [R1+0x2b34] ;  /* 0x002b3400013d7983 */ /* 0x000f280000300800 */
[----:B------:R-:W4:Y:S04]  /*1cff90*/  LDL.LU R6, [R1+0x2b38] ;  /* 0x002b380001067983 */ /* 0x000f280000300800 */
[----:B------:R-:W4:Y:S01]  /*1cffa0*/  LDL.LU R8, [R1+0x2b3c] ;  /* 0x002b3c0001087983 */ /* 0x000f220000300800 */
[----:B------:R-:W-:Y:S01]  /*1cffb0*/  VIADD R3, R2, UR6 ;  /* 0x0000000602037c36 */ /* 0x000fe20008000000 */
[----:B------:R-:W1:Y:S04]  /*1cffc0*/  LDCU UR6, c[0x0][0x3b8] ;  /* 0x00007700ff0677ac */ /* 0x000e680008000800 */
[----:B0-----:R-:W-:-:S02]  /*1cffd0*/  IADD3 R4, P1, PT, R3, R20, RZ ;  /* 0x0000001403047210 */ /* 0x001fc40007f3e0ff */
[----:B------:R-:W-:Y:S02]  /*1cffe0*/  F2FP.SATFINITE.E4M3.F32.PACK_AB_MERGE_C R45, R0, R57, RZ ;  /* 0x00000039002d723e */ /* 0x000fe400048070ff */
[----:B------:R-:W-:-:S03]  /*1cfff0*/  SHF.R.S32.HI R0, RZ, 0x1f, R3 ;  /* 0x0000001fff007819 */ /* 0x000fc60000011403 */
[----:B------:R-:W-:Y:S02]  /*1d0000*/  STL [R1+0x8790], R45 ;  /* 0x0087902d01007387 */ /* 0x000fe40000100800 */
[----:B------:R-:W-:Y:S02]  /*1d0010*/  IMAD.X R5, R0, 0x1, R19, P1 ;  /* 0x0000000100057824 */ /* 0x000fe400008e0613 */
[----:B------:R-:W4:Y:S04]  /*1d0020*/  LDL.LU R44, [R1+0x2b20] ;  /* 0x002b2000012c7983 */ /* 0x000f280000300800 */
[----:B------:R-:W4:Y:S01]  /*1d0030*/  LDL.LU R57, [R1+0x2b24] ;  /* 0x002b240001397983 */ /* 0x000f220000300800 */
[----:B------:R-:W-:-:S03]  /*1d0040*/  F2FP.SATFINITE.E4M3.F32.PACK_AB_MERGE_C R2, R39, R30, RZ ;  /* 0x0000001e2702723e */ /* 0x000fc600048070ff */
[----:B------:R0:W-:Y:S04]  /*1d0050*/  STL.64 [R1+0x1900], R4 ;  /* 0x0019000401007387 */ /* 0x0001e80000100a00 */
[----:B------:R-:W-:Y:S04]  /*1d0060*/  STL [R1+0x1c0], R2 ;  /* 0x0001c00201007387 */ /* 0x000fe80000100800 */
[----:B------:R-:W4:Y:S01]  /*1d0070*/  LDL.LU R30, [R1+0x2b28] ;  /* 0x002b2800011e7983 */ /* 0x000f220000300800 */
[----:B0-----:R-:W-:-:S03]  /*1d0080*/  IADD3 R4, P1, PT, R3, R10, RZ ;  /* 0x0000000a03047210 */ /* 0x001fc60007f3e0ff */
[----:B------:R-:W4:Y:S02]  /*1d0090*/  LDL.LU R39, [R1+0x2b2c] ;  /* 0x002b2c0001277983 */ /* 0x000f240000300800 */
[----:B------:R-:W-:Y:S01]  /*1d00a0*/  IMAD.X R5, R0, 0x1, R9, P1 ;  /* 0x0000000100057824 */ /* 0x000fe200008e0609 */
[----:B--2---:R-:W-:-:S05]  /*1d00b0*/  F2FP.SATFINITE.E4M3.F32.PACK_AB_MERGE_C R42, R26, R43, RZ ;  /* 0x0000002b1a2a723e */ /* 0x004fca00048070ff */
[----:B------:R-:W-:Y:S04]  /*1d00c0*/  STL [R1+0x8794], R42 ;  /* 0x0087942a01007387 */ /* 0x000fe80000100800 */
[----:B------:R0:W-:Y:S04]  /*1d00d0*/  STL.64 [R1+0x18f0], R4 ;  /* 0x0018f00401007387 */ /* 0x0001e80000100a00 */
[----:B0-----:R-:W2:Y:S04]  /*1d00e0*/  LDL.LU R4, [R1+0x2b10] ;  /* 0x002b100001047983 */ /* 0x001ea80000300800 */
[----:B------:R-:W2:Y:S04]  /*1d00f0*/  LDL.LU R41, [R1+0x2b14] ;  /* 0x002b140001297983 */ /* 0x000ea80000300800 */
[----:B------:R-:W2:Y:S04]  /*1d0100*/  LDL.LU R25, [R1+0x2b18] ;  /* 0x002b180001197983 */ /* 0x000ea80000300800 */
[----:B------:R-:W2:Y:S04]  /*1d0110*/  LDL.LU R51, [R1+0x2b1c] ;  /* 0x002b1c0001337983 */ /* 0x000ea80000300800 */
[----:B------:R-:W2:Y:S04]  /*1d0120*/  LDL.LU R43, [R1+0x2b00] ;  /* 0x002b0000012b7983 */ /* 0x000ea80000300800 */
[----:B------:R-:W2:Y:S01]  /*1d0130*/  LDL.LU R26, [R1+0x2b04] ;  /* 0x002b0400011a7983 */ /* 0x000ea20000300800 */
[----:B------:R-:W-:-:S03]  /*1d0140*/  F2FP.SATFINITE.E4M3.F32.PACK_AB_MERGE_C R40, R38, R34, RZ ;  /* 0x000000222628723e */ /* 0x000fc600048070ff */
[----:B------:R-:W2:Y:S04]  /*1d0150*/  LDL.LU R34, [R1+0x2b08] ;  /* 0x002b080001227983 */ /* 0x000ea80000300800 */
[----:B------:R-:W2:Y:S04]  /*1d0160*/  LDL.LU R38, [R1+0x2b0c] ;  /* 0x002b0c0001267983 */ /* 0x000ea80000300800 */
[----:B------:R-:W-:Y:S01]  /*1d0170*/  STL [R1+0x87a4], R40 ;  /* 0x0087a42801007387 */ /* 0x000fe20000100800 */
[----:B---3--:R-:W-:Y:S02]  /*1d0180*/  F2FP.SATFINITE.E4M3.F32.PACK_AB_MERGE_C R2, R32, R28, RZ ;  /* 0x0000001c2002723e */ /* 0x008fe400048070ff */
[----:B------:R-:W-:-:S05]  /*1d0190*/  IADD3 R28, P1, PT, R3, R18, RZ ;  /* 0x00000012031c7210 */ /* 0x000fca0007f3e0ff */
[----:B------:R-:W-:Y:S01]  /*1d01a0*/  IMAD.X R29, R0, 0x1, R17, P1 ;  /* 0x00000001001d7824 */ /* 0x000fe200008e0611 */
[----:B----4-:R-:W-:Y:S01]  /*1d01b0*/  F2FP.SATFINITE.E4M3.F32.PACK_AB_MERGE_C R60, R60, R31, RZ ;  /* 0x0000001f3c3c723e */ /* 0x010fe200048070ff */
[----:B------:R-:W-:Y:S04]  /*1d01c0*/  STL [R1+0x87ac], R2 ;  /* 0x0087ac0201007387 */ /* 0x000fe80000100800 */
[----:B------:R-:W-:Y:S04]  /*1d01d0*/  STL [R1+0x87b0], R60 ;  /* 0x0087b03c01007387 */ /* 0x000fe80000100800 */
[----:B------:R0:W-:Y:S01]  /*1d01e0*/  STL.64 [R1+0x18f8], R28 ;  /* 0x0018f81c01007387 */ /* 0x0001e20000100a00 */
[----:B------:R-:W-:-:S03]  /*1d01f0*/  F2FP.SATFINITE.E4M3.F32.PACK_AB_MERGE_C R58, R61, R47, RZ ;  /* 0x0000002f3d3a723e */ /* 0x000fc600048070ff */
[----:B------:R-:W3:Y:S01]  /*1d0200*/  LDL.LU R47, [R1+0x2af0] ;  /* 0x002af000012f7983 */ /* 0x000ee20000300800 */
[----:B------:R-:W-:-:S03]  /*1d0210*/  F2FP.SATFINITE.E4M3.F32.PACK_AB_MERGE_C R59, R8, R6, RZ ;  /* 0x00000006083b723e */ /* 0x000fc600048070ff */
[----:B------:R-:W3:Y:S01]  /*1d0220*/  LDL.LU R61, [R1+0x2af4] ;  /* 0x002af400013d7983 */ /* 0x000ee20000300800 */
[----:B0-----:R-:W-:-:S05]  /*1d0230*/  IADD3 R28, P1, PT, R3, R12, RZ ;  /* 0x0000000c031c7210 */ /* 0x001fca0007f3e0ff */
[----:B------:R-:W-:-:S05]  /*1d0240*/  IMAD.X R29, R0, 0x1, R11, P1 ;  /* 0x00000001001d7824 */ /* 0x000fca00008e060b */
[----:B------:R0:W-:Y:S04]  /*1d0250*/  STL.64 [R1+0x18e8], R28 ;  /* 0x0018e81c01007387 */ /* 0x0001e80000100a00 */
[----:B------:R-:W4:Y:S04]  /*1d0260*/  LDL.LU R6, [R1+0x2af8] ;  /* 0x002af80001067983 */ /* 0x000f280000300800 */
[----:B------:R-:W4:Y:S01]  /*1d0270*/  LDL.LU R8, [R1+0x2afc] ;  /* 0x002afc0001087983 */ /* 0x000f220000300800 */
[----:B0-----:R-:W-:-:S03]  /*1d0280*/  IADD3 R28, P1, PT, R3, R22, RZ ;  /* 0x00000016031c7210 */ /* 0x001fc60007f3e0ff */
[----:B------:R0:W-:Y:S02]  /*1d0290*/  STL.64 [R1+0x87b8], R58 ;  /* 0x0087b83a01007387 */ /* 0x0001e40000100a00 */
[----:B------:R-:W-:Y:S01]  /*1d02a0*/  IMAD.X R29, R0, 0x1, R21, P1 ;  /* 0x00000001001d7824 */ /* 0x000fe200008e0615 */
[----:B------:R-:W-:-:S05]  /*1d02b0*/  F2FP.SATFINITE.E4M3.F32.PACK_AB_MERGE_C R42, R57, R44, RZ ;  /* 0x0000002c392a723e */ /* 0x000fca00048070ff */
[----:B------:R-:W-:Y:S04]  /*1d02c0*/  STL [R1+0x8898], R42 ;  /* 0x0088982a01007387 */ /* 0x000fe80000100800 */
[----:B------:R-:W4:Y:S04]  /*1d02d0*/  LDL.LU R44, [R1+0x2bd0] ;  /* 0x002bd000012c7983 */ /* 0x000f280000300800 */
[----:B------:R-:W4:Y:S01]  /*1d02e0*/  LDL.LU R57, [R1+0x2bd4] ;  /* 0x002bd40001397983 */ /* 0x000f220000300800 */
[----:B------:R-:W-:-:S03]  /*1d02f0*/  F2FP.SATFINITE.E4M3.F32.PACK_AB_MERGE_C R45, R39, R30, RZ ;  /* 0x0000001e272d723e */ /* 0x000fc600048070ff */
[----:B------:R-:W-:Y:S04]  /*1d0300*/  STL.64 [R1+0x18e0], R28 ;  /* 0x0018e01c01007387 */ /* 0x000fe80000100a00 */
[----:B------:R-:W4:Y:S04]  /*1d0310*/  LDL.LU R30, [R1+0x2bd8] ;  /* 0x002bd800011e7983 */ /* 0x000f280000300800 */
[----:B------:R-:W4:Y:S04]  /*1d0320*/  LDL.LU R39, [R1+0x2bdc] ;  /* 0x002bdc0001277983 */ /* 0x000f280000300800 */
[----:B------:R-:W-:Y:S01]  /*1d0330*/  STL [R1+0x889c], R45 ;  /* 0x00889c2d01007387 */ /* 0x000fe20000100800 */
[----:B--2---:R-:W-:-:S02]  /*1d0340*/  F2FP.SATFINITE.E4M3.F32.PACK_AB_MERGE_C R60, R41, R4, RZ ;  /* 0x00000004293c723e */ /* 0x004fc400048070ff */
[----:B------:R-:W-:-:S05]  /*1d0350*/  IADD3 R4, P1, PT, R3, R24, RZ ;  /* 0x0000001803047210 */ /* 0x000fca0007f3e0ff */
[----:B------:R-:W-:Y:S01]  /*1d0360*/  IMAD.X R5, R0, 0x1, R23, P1 ;  /* 0x0000000100057824 */ /* 0x000fe200008e0617 */
[----:B0-----:R-:W-:-:S05]  /*1d0370*/  F2FP.SATFINITE.E4M3.F32.PACK_AB_MERGE_C R58, R26, R43, RZ ;  /* 0x0000002b1a3a723e */ /* 0x001fca00048070ff */
[----:B------:R-:W-:Y:S01]  /*1d0380*/  STL [R1+0x8864], R58 ;  /* 0x0088643a01007387 */ /* 0x000fe20000100800 */
[----:B------:R-:W-:-:S03]  /*1d0390*/  F2FP.SATFINITE.E4M3.F32.PACK_AB_MERGE_C R54, R38, R34, RZ ;  /* 0x000000222636723e */ /* 0x000fc600048070ff */
[----:B------:R0:W-:Y:S04]  /*1d03a0*/  STL.64 [R1+0x18d8], R4 ;  /* 0x0018d80401007387 */ /* 0x0001e80000100a00 */
[----:B------:R-:W2:Y:S04]  /*1d03b0*/  LDL.LU R26, [R1+0x2bc0] ;  /* 0x002bc000011a7983 */ /* 0x000ea80000300800 */
[----:B------:R-:W2:Y:S01]  /*1d03c0*/  LDL.LU R34, [R1+0x2bc4] ;  /* 0x002bc40001227983 */ /* 0x000ea20000300800 */
[----:B0-----:R-:W-:-:S05]  /*1d03d0*/  IADD3 R4, P1, PT, R3, R16, RZ ;  /* 0x0000001003047210 */ /* 0x001fca0007f3e0ff */
[----:B------:R-:W-:-:S05]  /*1d03e0*/  IMAD.X R5, R0, 0x1, R15, P1 ;  /* 0x0000000100057824 */ /* 0x000fca00008e060f */
[----:B------:R0:W-:Y:S04]  /*1d03f0*/  STL.64 [R1+0x18d0], R4 ;  /* 0x0018d00401007387 */ /* 0x0001e80000100a00 */
[----:B------:R-:W-:Y:S04]  /*1d0400*/  STL [R1+0x88a8], R54 ;  /* 0x0088a83601007387 */ /* 0x000fe80000100800 */
[----:B------:R-:W2:Y:S01]  /*1d0410*/  LDL.LU R38, [R1+0x2bc8] ;  /* 0x002bc80001267983 */ /* 0x000ea20000300800 */
[----:B0-----:R-:W-:-:S05]  /*1d0420*/  IADD3 R4, P1, PT, R3, R14, RZ ;  /* 0x0000000e03047210 */ /* 0x001fca0007f3e0ff */
[----:B------:R-:W-:Y:S02]  /*1d0430*/  IMAD.X R5, R0, 0x1, R13, P1 ;  /* 0x0000000100057824 */ /* 0x000fe400008e060d */
[----:B------:R-:W2:Y:S01]  /*1d0440*/  LDL.LU R0, [R1+0x2bcc] ;  /* 0x002bcc0001007983 */ /* 0x000ea20000300800 */
[----:B------:R-:W-:-:S03]  /*1d0450*/  F2FP.SATFINITE.E4M3.F32.PACK_AB_MERGE_C R2, R51, R25, RZ ;  /* 0x000000193302723e */ /* 0x000fc600048070ff */
[----:B------:R0:W-:Y:S01]  /*1d0460*/  STL.64 [R1+0x18c8], R4 ;  /* 0x0018c80401007387 */ /* 0x0001e20000100a00 */
[----:B---3--:R-:W-:-:S05]  /*1d0470*/  F2FP.SATFINITE.E4M3.F32.PACK_AB_MERGE_C R52, R61, R47, RZ ;  /* 0x0000002f3d34723e */ /* 0x008fca00048070ff */
[----:B------:R-:W-:Y:S04]  /*1d0480*/  STL [R1+0x8818], R52 ;  /* 0x0088183401007387 */ /* 0x000fe80000100800 */
[----:B------:R-:W-:Y:S01]  /*1d0490*/  STL [R1+0x8848], R53 ;  /* 0x0088483501007387 */ /* 0x000fe20000100800 */
[----:B----4-:R-:W-:-:S05]  /*1d04a0*/  F2FP.SATFINITE.E4M3.F32.PACK_AB_MERGE_C R51, R8, R6, RZ ;  /* 0x000000060833723e */ /* 0x010fca00048070ff */
[----:B------:R-:W-:Y:S04]  /*1d04b0*/  STL.64 [R1+0x8808], R50 ;  /* 0x0088083201007387 */ /* 0x000fe80000100a00 */
[----:B------:R-:W3:Y:S04]  /*1d04c0*/  LDL.LU R47, [R1+0x2bb0] ;  /* 0x002bb000012f7983 */ /* 0x000ee80000300800 */
[----:B------:R-:W3:Y:S04]  /*1d04d0*/  LDL.LU R61, [R1+0x2bb4] ;  /* 0x002bb400013d7983 */ /* 0x000ee80000300800 */
[----:B------:R-:W4:Y:S04]  /*1d04e0*/  LDL.LU R6, [R1+0x2bb8] ;  /* 0x002bb80001067983 */ /* 0x000f280000300800 */
[----:B------:R-:W4:Y:S01]  /*1d04f0*/  LDL.LU R8, [R1+0x2bbc] ;  /* 0x002bbc0001087983 */ /* 0x000f220000300800 */
[----:B-1----:R-:W-:Y:S01]  /*1d0500*/  VIADD R3, R3, UR6 ;  /* 0x0000000603037c36 */ /* 0x002fe20008000000 */
[----:B------:R-:W1:Y:S02]  /*1d0510*/  LDCU UR6, c[0x0][0x3b8] ;  /* 0x00007700ff0677ac */ /* 0x000e640008000800 */
[----:B------:R-:W4:Y:S02]  /*1d0520*/  LDL.LU R56, [R1+0x2ae0] ;  /* 0x002ae00001387983 */ /* 0x000f240000300800 */
[----:B0-----:R-:W-:-:S02]  /*1d0530*/  SHF.R.S32.HI R5, RZ, 0x1f, R3 ;  /* 0x0000001fff057819 */ /* 0x001fc40000011403 */
[----:B------:R-:W-:-:S05]  /*1d0540*/  IADD3 R28, P1, PT, R3, R20, RZ ;  /* 0x00000014031c7210 */ /* 0x000fca0007f3e0ff */
[----:B------:R-:W-:-:S05]  /*1d0550*/  IMAD.X R29, R5, 0x1, R19, P1 ;  /* 0x00000001051d7824 */ /* 0x000fca00008e0613 */
[----:B------:R0:W-:Y:S04]  /*1d0560*/  STL.64 [R1+0x18c0], R28 ;  /* 0x0018c01c01007387 */ /* 0x0001e80000100a00 */
[----:B0-----:R-:W4:Y:S04]  /*1d0570*/  LDL.LU R28, [R1+0x2ae4] ;  /* 0x002ae400011c7983 */ /* 0x001f280000300800 */
[----:B------:R-:W4:Y:S04]  /*1d0580*/  LDL.LU R32, [R1+0x2ae8] ;  /* 0x002ae80001207983 */ /* 0x000f280000300800 */
[----:B------:R-:W4:Y:S04]  /*1d0590*/  LDL.LU R31, [R1+0x2aec] ;  /* 0x002aec00011f7983 */ /* 0x000f280000300800 */
[----:B------:R-:W4:Y:S04]  /*1d05a0*/  LDL.LU R4, [R1+0x2ba0] ;  /* 0x002ba00001047983 */ /* 0x000f280000300800 */
[----:B------:R-:W4:Y:S01]  /*1d05b0*/  LDL.LU R25, [R1+0x2ba4] ;  /* 0x002ba40001197983 */ /* 0x000f220000300800 */
[----:B------:R-:W-:-:S03]  /*1d05c0*/  F2FP.SATFINITE.E4M3.F32.PACK_AB_MERGE_C R49, R39, R30, RZ ;  /* 0x0000001e2731723e */ /* 0x000fc600048070ff */
[----:B------:R-:W4:Y:S01]  /*1d05d0*/  LDL.LU R41, [R1+0x2ba8] ;  /* 0x002ba80001297983 */ /* 0x000f220000300800 */
[----:B------:R-:W-:-:S03]  /*1d05e0*/  F2FP.SATFINITE.E4M3.F32.PACK_AB_MERGE_C R48, R57, R44, RZ ;  /* 0x0000002c3930723e */ /* 0x000fc600048070ff */
[----:B------:R-:W4:Y:S04]  /*1d05f0*/  LDL.LU R39, [R1+0x2bac] ;  /* 0x002bac0001277983 */ /* 0x000f280000300800 */
[----:B------:R-:W4:Y:S04]  /*1d0600*/  LDL.LU R43, [R1+0x2b90] ;  /* 0x002b9000012b7983 */ /* 0x000f280000300800 */
[----:B------:R-:W4:Y:S04]  /*1d0610*/  LDL.LU R30, [R1+0x2b94] ;  /* 0x002b9400011e7983 */ /* 0x000f280000300800 */
[----:B------:R-:W-:Y:S01]  /*1d0620*/  STL.64 [R1+0x8838], R48 ;  /* 0x0088383001007387 */ /* 0x000fe20000100a00 */
[----:B--2---:R-:W-:-:S02]  /*1d0630*/  F2FP.SATFINITE.E4M3.F32.PACK_AB_MERGE_C R50, R34, R26, RZ ;  /* 0x0000001a2232723e */ /* 0x004fc400048070ff */
[----:B------:R-:W-:-:S03]  /*1d0640*/  IADD3 R26, P1, PT, R3, R10, RZ ;  /* 0x0000000a031a7210 */ /* 0x000fc60007f3e0ff */
[----:B------:R-:W-:Y:S02]  /*1d0650*/  STL [R1+0x8850], R50 ;  /* 0x0088503201007387 */ /* 0x000fe40000100800 */
[----:B------:R-:W-:Y:S02]  /*1d0660*/  IMAD.X R27, R5, 0x1, R9, P1 ;  /* 0x00000001051b7824 */ /* 0x000fe400008e0609 */
[----:B------:R-:W2:Y:S04]  /*1d0670*/  LDL.LU R44, [R1+0x2b98] ;  /* 0x002b9800012c7983 */ /* 0x000ea80000300800 */
[----:B------:R-:W2:Y:S04]  /*1d0680*/  LDL.LU R57, [R1+0x2b9c] ;  /* 0x002b9c0001397983 */ /* 0x000ea80000300800 */
[----:B------:R0:W-:Y:S04]  /*1d0690*/  STL.64 [R1+0x18b8], R26 ;  /* 0x0018b81a01007387 */ /* 0x0001e80000100a00 */
[----:B0-----:R-:W2:Y:S04]  /*1d06a0*/  LDL.LU R26, [R1+0x2b80] ;  /* 0x002b8000011a7983 */ /* 0x001ea80000300800 */
[----:B------:R-:W2:Y:S01]  /*1d06b0*/  LDL.LU R34, [R1+0x2b84] ;  /* 0x002b840001227983 */ /* 0x000ea20000300800 */
[----:B------:R-:W-:-:S03]  /*1d06c0*/  F2FP.SATFINITE.E4M3.F32.PACK_AB_MERGE_C R48, R0, R38, RZ ;  /* 0x000000260030723e */ /* 0x000fc600048070ff */
[----:B------:R-:W2:Y:S04]  /*1d06d0*/  LDL.LU R38, [R1+0x2b88] ;  /* 0x002b880001267983 */ /* 0x000ea80000300800 */
[----:B------:R-:W2:Y:S01]  /*1d06e0*/  LDL.LU R0, [R1+0x2b8c] ;  /* 0x002b8c0001007983 */ /* 0x000ea20000300800 */
[----:B------:R-:W-:-:S03]  /*1d06f0*/  IADD3 R46, P1, PT, R3, R18, RZ ;  /* 0x00000012032e7210 */ /* 0x000fc60007f3e0ff */
[----:B------:R4:W-:Y:S01]  /*1d0700*/  STL [R1+0x8840], R48 ;  /* 0x0088403001007387 */ /* 0x0009e20000100800 */
[----:B---3--:R-:W-:Y:S01]  /*1d0710*/  F2FP.SATFINITE.E4M3.F32.PACK_AB_MERGE_C R49, R61, R47, RZ ;  /* 0x0000002f3d31723e */ /* 0x008fe200048070ff */
[----:B------:R-:W-:-:S05]  /*1d0720*/  IMAD.X R47, R5, 0x1, R17, P1 ;  /* 0x00000001052f7824 */ /* 0x000fca00008e0611 */
[----:B------:R0:W-:Y:S01]  /*1d0730*/  STL.64 [R1+0x18b0], R46 ;  /* 0x0018b02e01007387 */ /* 0x0001e20000100a00 */
[----:B----4-:R-:W-:-:S03]  /*1d0740*/  F2FP.SATFINITE.E4M3.F32.PACK_AB_MERGE_C R48, R8, R6, RZ ;  /* 0x000000060830723e */ /* 0x010fc600048070ff */
[----:B0-----:R-:W3:Y:S04]  /*1d0750*/  LDL.LU R47, [R1+0x2b70] ;  /* 0x002b7000012f7983 */ /* 0x001ee80000300800 */
[----:B------:R-:W3:Y:S04]  /*1d0760*/  LDL.LU R61, [R1+0x2b74] ;  /* 0x002b7400013d7983 */ /* 0x000ee80000300800 */
[----:B------:R-:W4:Y:S04]  /*1d0770*/  LDL.LU R6, [R1+0x2b78] ;  /* 0x002b780001067983 */ /* 0x000f280000300800 */
[----:B------:R-:W4:Y:S01]  /*1d0780*/  LDL.LU R8, [R1+0x2b7c] ;  /* 0x002b7c0001087983 */ /* 0x000f220000300800 */
[----:B------:R-:W-:-:S02]  /*1d0790*/  F2FP.SATFINITE.E4M3.F32.PACK_AB_MERGE_C R51, R28, R56, RZ ;  /* 0x000000381c33723e */ /* 0x000fc400048070ff */
[----:B------:R-:W-:Y:S01]  /*1d07a0*/  IADD3 R28, P1, PT, R3, R12, RZ ;  /* 0x0000000c031c7210 */ /* 0x000fe20007f3e0ff */
[----:B------:R-:W-:Y:S04]  /*1d07b0*/  STL.64 [R1+0x8868], R48 ;  /* 0x0088683001007387 */ /* 0x000fe80000100a00 */
[----:B------:R-:W-:Y:S01]  /*1d07c0*/  IMAD.X R29, R5, 0x1, R11, P1 ;  /* 0x00000001051d7824 */ /* 0x000fe200008e060b */
[----:B------:R-:W-:Y:S04]  /*1d07d0*/  STL [R1+0x88b8], R51 ;  /* 0x0088b83301007387 */ /* 0x000fe80000100800 */
[----:B------:R0:W-:Y:S01]  /*1d07e0*/  STL.64 [R1+0x18a8], R28 ;  /* 0x0018a81c01007387 */ /* 0x0001e20000100a00 */
[----:B------:R-:W-:-:S02]  /*1d07f0*/  F2FP.SATFINITE.E4M3.F32.PACK_AB_MERGE_C R4, R25, R4, RZ ;  /* 0x000000041904723e */ /* 0x000fc400048070ff */
[----:B0-----:R-:W-:-:S03]  /*1d0800*/  IADD3 R28, P1, PT, R3, R22, RZ ;  /* 0x00000016031c7210 */ /* 0x001fc60007f3e0ff */
[----:B------:R0:W-:Y:S02]  /*1d0810*/  STL [R1+0x2328], R4 ;  /* 0x0023280401007387 */ /* 0x0001e40000100800 */
[----:B------:R-:W-:Y:S01]  /*1d0820*/  IMAD.X R29, R5, 0x1, R21, P1 ;  /* 0x00000001051d7824 */ /* 0x000fe200008e0615 */
[----:B------:R-:W-:Y:S01]  /*1d0830*/  F2FP.SATFINITE.E4M3.F32.PACK_AB_MERGE_C R39, R39, R41, RZ ;  /* 0x000000292727723e */ /* 0x000fe200048070ff */
[----:B0-----:R-:W4:Y:S04]  /*1d0840*/  LDL.LU R4, [R1+0x2c50] ;  /* 0x002c500001047983 */ /* 0x001f280000300800 */
[----:B------:R-:W4:Y:S01]  /*1d0850*/  LDL.LU R25, [R1+0x2c54] ;  /* 0x002c540001197983 */ /* 0x000f220000300800 */
[----:B------:R-:W-:-:S03]  /*1d0860*/  F2FP.SATFINITE.E4M3.F32.PACK_AB_MERGE_C R27, R30, R43, RZ ;  /* 0x0000002b1e1b723e */ /* 0x000fc600048070ff */
[----:B------:R0:W-:Y:S01]  /*1d0870*/  STL.64 [R1+0x18a0], R28 ;  /* 0x0018a01c01007387 */ /* 0x0001e20000100a00 */
[----:B------:R-:W-:-:S03]  /*1d0880*/  F2FP.SATFINITE.E4M3.F32.PACK_AB_MERGE_C R7, R31, R32, RZ ;  /* 0x000000201f07723e */ /* 0x000fc600048070ff */
[----:B------:R-:W-:Y:S04]  /*1d0890*/  STL [R1+0x866c], R39 ;  /* 0x00866c2701007387 */ /* 0x000fe80000100800 */
[----:B------:R-:W4:Y:S01]  /*1d08a0*/  LDL.LU R31, [R1+0x2c58] ;  /* 0x002c5800011f7983 */ /* 0x000f220000300800 */
[----:B0-----:R-:W-:-:S03]  /*1d08b0*/  IADD3 R28, P1, PT, R3, R24, RZ ;  /* 0x00000018031c7210 */ /* 0x001fc60007f3e0ff */
[----:B------:R-:W4:Y:S02]  /*1d08c0*/  LDL.LU R41, [R1+0x2c5c] ;  /* 0x002c5c0001297983 */ /* 0x000f240000300800 */
[----:B------:R-:W-:Y:S02]  /*1d08d0*/  IMAD.X R29, R5, 0x1, R23, P1 ;  /* 0x00000001051d7824 */ /* 0x000fe400008e0617 */
[----:B------:R-:W-:Y:S04]  /*1d08e0*/  STL [R1+0x778], R27 ;  /* 0x0007781b01007387 */ /* 0x000fe80000100800 */
[----:B------:R-:W4:Y:S04]  /*1d08f0*/  LDL.LU R43, [R1+0x2c40] ;  /* 0x002c4000012b7983 */ /* 0x000f280000300800 */
[----:B------:R-:W4:Y:S04]  /*1d0900*/  LDL.LU R30, [R1+0x2c44] ;  /* 0x002c4400011e7983 */ /* 0x000f280000300800 */
[----:B------:R2:W-:Y:S02]  /*1d0910*/  STL.64 [R1+0x1898], R28 ;  /* 0x0018981c01007387 */ /* 0x0005e40000100a00 */
[----:B--2---:R-:W-:-:S05]  /*1d0920*/  F2FP.SATFINITE.E4M3.F32.PACK_AB_MERGE_C R29, R57, R44, RZ ;  /* 0x0000002c391d723e */ /* 0x004fca00048070ff */
[----:B------:R-:W-:Y:S01]  /*1d0930*/  STL [R1+0x21a8], R29 ;  /* 0x0021a81d01007387 */ /* 0x000fe20000100800 */
[----:B------:R-:W-:Y:S02]  /*1d0940*/  F2FP.SATFINITE.E4M3.F32.PACK_AB_MERGE_C R28, R34, R26, RZ ;  /* 0x0000001a221c723e */ /* 0x000fe400048070ff */
[----:B------:R-:W-:-:S05]  /*1d0950*/  IADD3 R26, P1, PT, R3, R16, RZ ;  /* 0x00000010031a7210 */ /* 0x000fca0007f3e0ff */
[----:B------:R-:W-:Y:S01]  /*1d0960*/  IMAD.X R27, R5, 0x1, R15, P1 ;  /* 0x00000001051b7824 */ /* 0x000fe200008e060f */
[----:B------:R-:W-:Y:S04]  /*1d0970*/  STL [R1+0x758], R28 ;  /* 0x0007581c01007387 */ /* 0x000fe80000100800 */
[----:B------:R0:W-:Y:S02]  /*1d0980*/  STL.64 [R1+0x1888], R26 ;  /* 0x0018881a01007387 */ /* 0x0001e40000100a00 */
[----:B0-----:R-:W-:Y:S02]  /*1d0990*/  F2FP.SATFINITE.E4M3.F32.PACK_AB_MERGE_C R26, R0, R38, RZ ;  /* 0x00000026001a723e */ /* 0x001fe400048070ff */
[----:B------:R-:W2:Y:S04]  /*1d09a0*/  LDL.LU R38, [R1+0x2c48] ;  /* 0x002c480001267983 */ /* 0x000ea80000300800 */
[----:B------:R-:W2:Y:S04]  /*1d09b0*/  LDL.LU R0, [R1+0x2c4c] ;  /* 0x002c4c0001007983 */ /* 0x000ea80000300800 */
[----:B------:R0:W-:Y:S04]  /*1d09c0*/  STL [R1+0x75c], R26 ;  /* 0x00075c1a01007387 */ /* 0x0001e80000100800 */
[----:B------:R-:W2:Y:S04]  /*1d09d0*/  LDL.LU R44, [R1+0x2c30] ;  /* 0x002c3000012c7983 */ /* 0x000ea80000300800 */
[----:B------:R-:W2:Y:S01]  /*1d09e0*/  LDL.LU R57, [R1+0x2c34] ;  /* 0x002c340001397983 */ /* 0x000ea20000300800 */
[----:B0-----:R-:W-:-:S05]  /*1d09f0*/  IADD3 R26, P1, PT, R3, R14, RZ ;  /* 0x0000000e031a7210 */ /* 0x001fca0007f3e0ff */
[----:B------:R-:W-:-:S05]  /*1d0a00*/  IMAD.X R27, R5, 0x1, R13, P1 ;  /* 0x00000001051b7824 */ /* 0x000fca00008e060d */
[----:B------:R3:W-:Y:S02]  /*1d0a10*/  STL.64 [R1+0x1890], R26 ;  /* 0x0018901a01007387 */ /* 0x0007e40000100a00 */
[----:B---3--:R-:W-:-:S05]  /*1d0a20*/  F2FP.SATFINITE.E4M3.F32.PACK_AB_MERGE_C R26, R61, R47, RZ ;  /* 0x0000002f3d1a723e */ /* 0x008fca00048070ff */
[----:B------:R0:W-:Y:S01]  /*1d0a30*/  STL [R1+0x750], R26 ;  /* 0x0007501a01007387 */ /* 0x0001e20000100800 */
[----:B----4-:R-:W-:-:S03]  /*1d0a40*/  F2FP.SATFINITE.E4M3.F32.PACK_AB_MERGE_C R5, R8, R6, RZ ;  /* 0x000000060805723e */ /* 0x010fc600048070ff */
[----:B0-----:R-:W3:Y:S04]  /*1d0a50*/  LDL.LU R26, [R1+0x2c38] ;  /* 0x002c3800011a7983 */ /* 0x001ee80000300800 */
[----:B------:R-:W-:Y:S04]  /*1d0a60*/  STL [R1+0x754], R5 ;  /* 0x0007540501007387 */ /* 0x000fe80000100800 */
[----:B------:R-:W3:Y:S04]  /*1d0a70*/  LDL.LU R47, [R1+0x2c3c] ;  /* 0x002c3c00012f7983 */ /* 0x000ee80000300800 */
[----:B------:R-:W4:Y:S04]  /*1d0a80*/  LDL.LU R34, [R1+0x2c20] ;  /* 0x002c200001227983 */ /* 0x000f280000300800 */
[----:B------:R-:W4:Y:S04]  /*1d0a90*/  LDL.LU R61, [R1+0x2c24] ;  /* 0x002c2400013d7983 */ /* 0x000f280000300800 */
[----:B------:R-:W4:Y:S04]  /*1d0aa0*/  LDL.LU R6, [R1+0x2c28] ;  /* 0x002c280001067983 */ /* 0x000f280000300800 */
[----:B------:R-:W4:Y:S01]  /*1d0ab0*/  LDL.LU R8, [R1+0x2c2c] ;  /* 0x002c2c0001087983 */ /* 0x000f220000300800 */
[----:B-1----:R-:W-:Y:S01]  /*1d0ac0*/  VIADD R3, R3, UR6 ;  /* 0x0000000603037c36 */ /* 0x002fe20008000000 */
[----:B------:R-:W0:Y:S04]  /*1d0ad0*/  LDCU UR6, c[0x0][0x3b8] ;  /* 0x00007700ff0677ac */ /* 0x000e280008000800 */
[----:B------:R-:W-:-:S02]  /*1d0ae0*/  IADD3 R28, P1, PT, R3, R20, RZ ;  /* 0x00000014031c7210 */ /* 0x000fc40007f3e0ff */
[----:B------:R-:W-:Y:S02]  /*1d0af0*/  F2FP.SATFINITE.E4M3.F32.PACK_AB_MERGE_C R4, R25, R4, RZ ;  /* 0x000000041904723e */ /* 0x000fe400048070ff */
[----:B------:R-:W-:-:S03]  /*1d0b00*/  SHF.R.S32.HI R25, RZ, 0x1f, R3 ;  /* 0x0000001fff197819 */ /* 0x000fc60000011403 */
[----:B------:R1:W-:Y:S02]  /*1d0b10*/  STL [R1+0x86c4], R4 ;  /* 0x0086c40401007387 */ /* 0x0003e40000100800 */
[----:B------:R-:W-:Y:S02]  /*1d0b20*/  IMAD.X R29, R25, 0x1, R19, P1 ;  /* 0x00000001191d7824 */ /* 0x000fe400008e0613 */
[----:B------:R-:W4:Y:S04]  /*1d0b30*/  LDL.LU R35, [R1+0x2c10] ;  /* 0x002c100001237983 */ /* 0x000f280000300800 */
[----:B------:R0:W-:Y:S01]  /*1d0b40*/  STL.64 [R1+0x1870], R28 ;  /* 0x0018701c01007387 */ /* 0x0001e20000100a00 */
[----:B-1----:R-:W-:-:S03]  /*1d0b50*/  F2FP.SATFINITE.E4M3.F32.PACK_AB_MERGE_C R4, R41, R31, RZ ;  /* 0x0000001f2904723e */ /* 0x002fc600048070ff */
[----:B0-----:R-:W4:Y:S04]  /*1d0b60*/  LDL.LU R28, [R1+0x2c14] ;  /* 0x002c1400011c7983 */ /* 0x001f280000300800 */
[----:B------:R0:W-:Y:S01]  /*1d0b70*/  STL [R1+0x748], R4 ;  /* 0x0007480401007387 */ /* 0x0001e20000100800 */
[----:B------:R-:W-:-:S05]  /*1d0b80*/  F2FP.SATFINITE.E4M3.F32.PACK_AB_MERGE_C R31, R30, R43, RZ ;  /* 0x0000002b1e1f723e */ /* 0x000fca00048070ff */
[----:B------:R-:W-:Y:S01]  /*1d0b90*/  STL [R1+0x86d8], R31 ;  /* 0x0086d81f01007387 */ /* 0x000fe20000100800 */
[----:B0-----:R-:W-:-:S03]  /*1d0ba0*/  IADD3 R4, P1, PT, R3, R10, RZ ;  /* 0x0000000a03047210 */ /* 0x001fc60007f3e0ff */
[----:B------:R-:W4:Y:S02]  /*1d0bb0*/  LDL.LU R55, [R1+0x2c18] ;  /* 0x002c180001377983 */ /* 0x000f240000300800 */
[----:B------:R-:W-:Y:S02]  /*1d0bc0*/  IMAD.X R5, R25, 0x1, R9, P1 ;  /* 0x0000000119057824 */ /* 0x000fe400008e0609 */
[----:B------:R-:W4:Y:S04]  /*1d0bd0*/  LDL.LU R56, [R1+0x2c1c] ;  /* 0x002c1c0001387983 */ /* 0x000f280000300800 */
[----:B------:R-:W4:Y:S04]  /*1d0be0*/  LDL.LU R41, [R1+0x2c00] ;  /* 0x002c000001297983 */ /* 0x000f280000300800 */
[----:B------:R0:W-:Y:S04]  /*1d0bf0*/  STL.64 [R1+0x1868], R4 ;  /* 0x0018680401007387 */ /* 0x0001e80000100a00 */
[----:B------:R-:W4:Y:S01]  /*1d0c00*/  LDL.LU R43, [R1+0x2c04] ;  /* 0x002c0400012b7983 */ /* 0x000f220000300800 */
[----:B0-----:R-:W-:-:S05]  /*1d0c10*/  IADD3 R4, P1, PT, R3, R18, RZ ;  /* 0x0000001203047210 */ /* 0x001fca0007f3e0ff */
[----:B------:R-:W-:Y:S01]  /*1d0c20*/  IMAD.X R5, R25, 0x1, R17, P1 ;  /* 0x0000000119057824 */ /* 0x000fe200008e0611 */
[----:B--2---:R-:W-:Y:S02]  /*1d0c30*/  F2FP.SATFINITE.E4M3.F32.PACK_AB_MERGE_C R30, R0, R38, RZ ;  /* 0x00000026001e723e */ /* 0x004fe400048070ff */
[----:B------:R-:W2:Y:S04]  /*1d0c40*/  LDL.LU R38, [R1+0x2c08] ;  /* 0x002c080001267983 */ /* 0x000ea80000300800 */
[----:B------:R-:W2:Y:S01]  /*1d0c50*/  LDL.LU R0, [R1+0x2c0c] ;  /* 0x002c0c0001007983 */ /* 0x000ea20000300800 */
[----:B------:R-:W-:-:S03]  /*1d0c60*/  F2FP.SATFINITE.E4M3.F32.PACK_AB_MERGE_C R32, R57, R44, RZ ;  /* 0x0000002c3920723e */ /* 0x000fc600048070ff */
[----:B------:R-:W-:Y:S04]  /*1d0c70*/  STL [R1+0x86dc], R30 ;  /* 0x0086dc1e01007387 */ /* 0x000fe80000100800 */
[----:B------:R-:W-:Y:S04]  /*1d0c80*/  STL [R1+0x86e0], R32 ;  /* 0x0086e02001007387 */ /* 0x000fe80000100800 */
[----:B------:R0:W-:Y:S04]  /*1d0c90*/  STL.64 [R1+0x1850], R4 ;  /* 0x0018500401007387 */ /* 0x0001e80000100a00 */
[----:B0-----:R-:W2:Y:S04]  /*1d0ca0*/  LDL.LU R5, [R1+0x2bf0] ;  /* 0x002bf00001057983 */ /* 0x001ea80000300800 */
[----:B------:R-:W2:Y:S04]  /*1d0cb0*/  LDL.LU R44, [R1+0x2bf4] ;  /* 0x002bf400012c7983 */ /* 0x000ea80000300800 */
[----:B------:R-:W2:Y:S01]  /*1d0cc0*/  LDL.LU R57, [R1+0x2bf8] ;  /* 0x002bf80001397983 */ /* 0x000ea20000300800 */
[----:B---3--:R-:W-:-:S03]  /*1d0cd0*/  F2FP.SATFINITE.E4M3.F32.PACK_AB_MERGE_C R26, R47, R26, RZ ;  /* 0x0000001a2f1a723e */ /* 0x008fc600048070ff */
[----:B------:R-:W3:Y:S04]  /*1d0ce0*/  LDL.LU R47, [R1+0x2bfc] ;  /* 0x002bfc00012f7983 */ /* 0x000ee80000300800 */
[----:B------:R0:W-:Y:S01]  /*1d0cf0*/  STL [R1+0x86e4], R26 ;  /* 0x0086e41a01007387 */ /* 0x0001e20000100800 */
[----:B----4-:R-:W-:Y:S02]  /*1d0d00*/  F2FP.SATFINITE.E4M3.F32.PACK_AB_MERGE_C R4, R61, R34, RZ ;  /* 0x000000223d04723e */ /* 0x010fe400048070ff */
[----:B0-----:R-:W-:-:S03]  /*1d0d10*/  IADD3 R26, P1, PT, R3, R12, RZ ;  /* 0x0000000c031a7210 */ /* 0x001fc60007f3e0ff */
[----:B------:R-:W-:Y:S02]  /*1d0d20*/  STL [R1+0x86e8], R4 ;  /* 0x0086e80401007387 */ /* 0x000fe40000100800 */
[----:B------:R-:W-:-:S05]  /*1d0d30*/  IMAD.X R27, R25, 0x1, R11, P1 ;  /* 0x00000001191b7824 */ /* 0x000fca00008e060b */
[----:B------:R0:W-:Y:S04]  /*1d0d40*/  STL.64 [R1+0x1880], R26 ;  /* 0x0018801a01007387 */ /* 0x0001e80000100a00 */
[----:B------:R-:W4:Y:S04]  /*1d0d50*/  LDL.LU R34, [R1+0x2be0] ;  /* 0x002be00001227983 */ /* 0x000f280000300800 */
[----:B------:R-:W4:Y:S01]  /*1d0d60*/  LDL.LU R61, [R1+0x2be4] ;  /* 0x002be400013d7983 */ /* 0x000f220000300800 */
[----:B0-----:R-:W-:-:S03]  /*1d0d70*/  F2FP.SATFINITE.E4M3.F32.PACK_AB_MERGE_C R27, R8, R6, RZ ;  /* 0x00000006081b723e */ /* 0x001fc600048070ff */
[----:B------:R-:W4:Y:S04]  /*1d0d80*/  LDL.LU R6, [R1+0x2be8] ;  /* 0x002be80001067983 */ /* 0x000f280000300800 */
[----:B------:R-:W4:Y:S01]  /*1d0d90*/  LDL.LU R8, [R1+0x2bec] ;  /* 0x002bec0001087983 */ /* 0x000f220000300800 */
[----:B------:R-:W-:-:S03]  /*1d0da0*/  IADD3 R26, P1, PT, R3, R22, RZ ;  /* 0x00000016031a7210 */ /* 0x000fc60007f3e0ff */
[----:B------:R0:W-:Y:S01]  /*1d0db0*/  STL [R1+0x86ec], R27 ;  /* 0x0086ec1b01007387 */ /* 0x0001e20000100800 */
[----:B------:R-:W-:Y:S01]  /*1d0dc0*/  F2FP.SATFINITE.E4M3.F32.PACK_AB_MERGE_C R28, R28, R35, RZ ;  /* 0x000000231c1c723e */ /* 0x000fe200048070ff */
[----:B0-----:R-:W-:-:S04]  /*1d0dd0*/  IMAD.X R27, R25, 0x1, R21, P1 ;  /* 0x00000001191b7824 */ /* 0x001fc800008e0615 */
[----:B------:R-:W-:Y:S01]  /*1d0de0*/  STL [R1+0x86f0], R28 ;  /* 0x0086f01c01007387 */ /* 0x000fe20000100800 */
[----:B------:R-:W-:-:S05]  /*1d0df0*/  F2FP.SATFINITE.E4M3.F32.PACK_AB_MERGE_C R29, R56, R55, RZ ;  /* 0x00000037381d723e */ /* 0x000fca00048070ff */
[----:B------:R-:W-:Y:S04]  /*1d0e00*/  STL [R1+0x86f4], R29 ;  /* 0x0086f41d01007387 */ /* 0x000fe80000100800 */
[----:B------:R0:W-:Y:S01]  /*1d0e10*/  STL.64 [R1+0x1878], R26 ;  /* 0x0018781a01007387 */ /* 0x0001e20000100a00 */
[----:B------:R-:W-:Y:S02]  /*1d0e20*/  F2FP.SATFINITE.E4M3.F32.PACK_AB_MERGE_C R30, R43, R41, RZ ;  /* 0x000000292b1e723e */ /* 0x000fe400048070ff */
[----:B0-----:R-:W-:-:S03]  /*1d0e30*/  IADD3 R26, P1, PT, R3, R24, RZ ;  /* 0x00000018031a7210 */ /* 0x001fc60007f3e0ff */
[----:B------:R-:W-:Y:S02]  /*1d0e40*/  STL [R1+0x86f8], R30 ;  /* 0x0086f81e01007387 */ /* 0x000fe40000100800 */
[----:B------:R-:W-:Y:S02]  /*1d0e50*/  IMAD.X R27, R25, 0x1, R23, P1 ;  /* 0x00000001191b7824 */ /* 0x000fe400008e0617 */
[----:B------:R-:W4:Y:S01]  /*1d0e60*/  LDL.LU R41, [R1+0x2c90] ;  /* 0x002c900001297983 */ /* 0x000f220000300800 */
[----:B------:R-:W-:-:S03]  /*1d0e70*/  IADD3 R4, P1, PT, R3, R16, RZ ;  /* 0x0000001003047210 */ /* 0x000fc60007f3e0ff */
[----:B------:R-:W4:Y:S04]  /*1d0e80*/  LDL.LU R43, [R1+0x2c94] ;  /* 0x002c9400012b7983 */ /* 0x000f280000300800 */
[----:B------:R0:W-:Y:S01]  /*1d0e90*/  STL.64 [R1+0x1860], R26 ;  /* 0x0018601a01007387 */ /* 0x0001e20000100a00 */
[----:B--2---:R-:W-:-:S03]  /*1d0ea0*/  F2FP.SATFINITE.E4M3.F32.PACK_AB_MERGE_C R31, R0, R38, RZ ;  /* 0x00000026001f723e */ /* 0x004fc600048070ff */
[----:B------:R-:W2:Y:S04]  /*1d0eb0*/  LDL.LU R38, [R1+0x2c98] ;  /* 0x002c980001267983 */ /* 0x000ea80000300800 */
[----:B------:R-:W2:Y:S04]  /*1d0ec0*/  LDL.LU R0, [R1+0x2c9c] ;  /* 0x002c9c0001007983 */ /* 0x000ea80000300800 */
[----:B------:R-:W-:Y:S01]  /*1d0ed0*/  STL [R1+0x86fc], R31 ;  /* 0x0086fc1f01007387 */ /* 0x000fe20000100800 */
[----:B0-----:R-:W-:Y:S01]  /*1d0ee0*/  F2FP.SATFINITE.E4M3.F32.PACK_AB_MERGE_C R26, R44, R5, RZ ;  /* 0x000000052c1a723e */ /* 0x001fe200048070ff */
[----:B------:R-:W-:-:S04]  /*1d0ef0*/  IMAD.X R5, R25, 0x1, R15, P1 ;  /* 0x0000000119057824 */ /* 0x000fc800008e060f */
[----:B------:R-:W-:Y:S01]  /*1d0f00*/  STL [R1+0x8700], R26 ;  /* 0x0087001a01007387 */ /* 0x000fe20000100800 */
[----:B---3--:R-:W-:-:S05]  /*1d0f10*/  F2FP.SATFINITE.E4M3.F32.PACK_AB_MERGE_C R32, R47, R57, RZ ;  /* 0x000000392f20723e */ /* 0x008fca00048070ff */
[----:B------:R-:W-:Y:S04]  /*1d0f20*/  STL [R1+0x8704], R32 ;  /* 0x0087042001007387 */ /* 0x000fe80000100800 */
[----:B------:R0:W-:Y:S02]  /*1d0f30*/  STL.64 [R1+0x1858], R4 ;  /* 0x0018580401007387 */ /* 0x0001e40000100a00 */
[----:B0-----:R-:W-:-:S05]  /*1d0f40*/  IADD3 R4, P1, PT, R3, R14, RZ ;  /* 0x0000000e03047210 */ /* 0x001fca0007f3e0ff */
[----:B------:R-:W-:Y:S02]  /*1d0f50*/  IMAD.X R5, R25, 0x1, R13, P1 ;  /* 0x0000000119057824 */ /* 0x000fe400008e060d */
[----:B------:R-:W3:Y:S04]  /*1d0f60*/  LDL.LU R25, [R1+0x2c80] ;  /* 0x002c800001197983 */ /* 0x000ee80000300800 */
[----:B------:R-:W3:Y:S01]  /*1d0f70*/  LDL.LU R47, [R1+0x2c84] ;  /* 0x002c8400012f7983 */ /* 0x000ee20000300800 */
[----:B----4-:R-:W-:-:S03]  /*1d0f80*/  F2FP.SATFINITE.E4M3.F32.PACK_AB_MERGE_C R27, R61, R34, RZ ;  /* 0x000000223d1b723e */ /* 0x010fc600048070ff */
[----:B------:R0:W-:Y:S04]  /*1d0f90*/  STL.64 [R1+0x1848], R4 ;  /* 0x0018480401007387 */ /* 0x0001e80000100a00 */
[----:B------:R1:W-:Y:S01]  /*1d0fa0*/  STL [R1+0x8708], R27 ;  /* 0x0087081b01007387 */ /* 0x0003e20000100800 */
[----:B0-----:R-:W-:-:S03]  /*1d0fb0*/  F2FP.SATFINITE.E4M3.F32.PACK_AB_MERGE_C R4, R8, R6, RZ ;  /* 0x000000060804723e */ /* 0x001fc600048070ff */
[----:B------:R-:W4:Y:S04]  /*1d0fc0*/  LDL.LU R6, [R1+0x2c88] ;  /* 0x002c880001067983 */ /* 0x000f280000300800 */
[----:B------:R-:W4:Y:S04]  /*1d0fd0*/  LDL.LU R8, [R1+0x2c8c] ;  /* 0x002c8c0001087983 */ /* 0x000f280000300800 */
[----:B------:R-:W-:Y:S04]  /*1d0fe0*/  STL [R1+0x870c], R4 ;  /* 0x00870c0401007387 */ /* 0x000fe80000100800 */
        /* <DEDUP_REMOVED lines=9> */
[----:B------:R-:W0:Y:S04]  /*1d1080*/  LDCU UR6, c[0x0][0x3b8] ;  /* 0x00007700ff0677ac */ /* 0x000e280008000800 */
[----:B------:R-:W-:-:S02]  /*1d1090*/  SHF.R.S32.HI R3, RZ, 0x1f, R5 ;  /* 0x0000001fff037819 */ /* 0x000fc40000011405 */
[----:B------:R-:W-:-:S05]  /*1d10a0*/  IADD3 R26, P1, PT, R5, R20, RZ ;  /* 0x00000014051a7210 */ /* 0x000fca0007f3e0ff */
[----:B-1----:R-:W-:Y:S01]  /*1d10b0*/  IMAD.X R27, R3, 0x1, R19, P1 ;  /* 0x00000001031b7824 */ /* 0x002fe200008e0613 */
[----:B------:R-:W-:-:S05]  /*1d10c0*/  F2FP.SATFINITE.E4M3.F32.PACK_AB_MERGE_C R29, R43, R41, RZ ;  /* 0x000000292b1d723e */ /* 0x000fca00048070ff */
[----:B------:R-:W-:Y:S04]  /*1d10d0*/  STL [R1+0x8710], R29 ;  /* 0x0087101d01007387 */ /* 0x000fe80000100800 */
[----:B------:R-:W4:Y:S04]  /*1d10e0*/  LDL.LU R37, [R1+0x2ca0] ;  /* 0x002ca00001257983 */ /* 0x000f280000300800 */
[----:B------:R-:W4:Y:S04]  /*1d10f0*/  LDL.LU R35, [R1+0x2ca4] ;  /* 0x002ca40001237983 */ /* 0x000f280000300800 */
[----:B------:R1:W-:Y:S04]  /*1d1100*/  STL.64 [R1+0x1840], R26 ;  /* 0x0018401a01007387 */ /* 0x0003e80000100a00 */
[----:B------:R-:W4:Y:S04]  /*1d1110*/  LDL.LU R55, [R1+0x2ca8] ;  /* 0x002ca80001377983 */ /* 0x000f280000300800 */
[----:B------:R-:W4:Y:S04]  /*1d1120*/  LDL.LU R43, [R1+0x2cac] ;  /* 0x002cac00012b7983 */ /* 0x000f280000300800 */
[----:B------:R-:W4:Y:S04]  /*1d1130*/  LDL.LU R56, [R1+0x2cb0] ;  /* 0x002cb00001387983 */ /* 0x000f280000300800 */
[----:B------:R-:W4:Y:S01]  /*1d1140*/  LDL.LU R41, [R1+0x2cb4] ;  /* 0x002cb40001297983 */ /* 0x000f220000300800 */
[----:B-1----:R-:W-:-:S05]  /*1d1150*/  IADD3 R26, P1, PT, R5, R10, RZ ;  /* 0x0000000a051a7210 */ /* 0x002fca0007f3e0ff */
[----:B------:R-:W-:Y:S01]  /*1d1160*/  IMAD.X R27, R3, 0x1, R9, P1 ;  /* 0x00000001031b7824 */ /* 0x000fe200008e0609 */
[----:B--2---:R-:W-:Y:S02]  /*1d1170*/  F2FP.SATFINITE.E4M3.F32.PACK_AB_MERGE_C R28, R0, R38, RZ ;  /* 0x00000026001c723e */ /* 0x004fe400048070ff */
[----:B------:R-:W2:Y:S04]  /*1d1180*/  LDL.LU R38, [R1+0x2cb8] ;  /* 0x002cb80001267983 */ /* 0x000ea80000300800 */
[----:B------:R-:W2:Y:S04]  /*1d1190*/  LDL.LU R0, [R1+0x2cbc] ;  /* 0x002cbc0001007983 */ /* 0x000ea80000300800 */
[----:B------:R-:W-:Y:S01]  /*1d11a0*/  STL [R1+0x8714], R28 ;  /* 0x0087141c01007387 */ /* 0x000fe20000100800 */
[----:B---3--:R-:W-:-:S05]  /*1d11b0*/  F2FP.SATFINITE.E4M3.F32.PACK_AB_MERGE_C R31, R47, R25, RZ ;  /* 0x000000192f1f723e */ /* 0x008fca00048070ff */
[----:B------:R-:W-:Y:S04]  /*1d11c0*/  STL [R1+0x8718], R31 ;  /* 0x0087181f01007387 */ /* 0x000fe80000100800 */
[----:B------:R-:W3:Y:S04]  /*1d11d0*/  LDL.LU R25, [R1+0x2cd0] ;  /* 0x002cd00001197983 */ /* 0x000ee80000300800 */
[----:B------:R-:W3:Y:S04]  /*1d11e0*/  LDL.LU R47, [R1+0x2cd4] ;  /* 0x002cd400012f7983 */ /* 0x000ee80000300800 */
[----:B------:R1:W-:Y:S01]  /*1d11f0*/  STL.64 [R1+0x1838], R26 ;  /* 0x0018381a01007387 */ /* 0x0003e20000100a00 */
[----:B----4-:R-:W-:-:S03]  /*1d1200*/  F2FP.SATFINITE.E4M3.F32.PACK_AB_MERGE_C R30, R8, R6, RZ ;  /* 0x00000006081e723e */ /* 0x010fc600048070ff */
[----:B------:R-:W4:Y:S04]  /*1d1210*/  LDL.LU R6, [R1+0x2cd8] ;  /* 0x002cd80001067983 */ /* 0x000f280000300800 */
[----:B------:R-:W4:Y:S01]  /*1d1220*/  LDL.LU R8, [R1+0x2cdc] ;  /* 0x002cdc0001087983 */ /* 0x000f220000300800 */
[----:B-1----:R-:W-:Y:S02]  /*1d1230*/  IADD3 R26, P1, PT, R5, R18, RZ ;  /* 0x00000012051a7210 */ /* 0x002fe40007f3e0ff */
[----:B------:R-:W-:-:S03]  /*1d1240*/  F2FP.SATFINITE.E4M3.F32.PACK_AB_MERGE_C R32, R59, R42, RZ ;  /* 0x0000002a3b20723e */ /* 0x000fc600048070ff */
[----:B------:R-:W-:Y:S01]  /*1d1250*/  IMAD.X R27, R3, 0x1, R17, P1 ;  /* 0x00000001031b7824 */ /* 0x000fe200008e0611 */
[----:B------:R-:W-:Y:S01]  /*1d1260*/  IADD3 R28, P1, PT, R5, R12, RZ ;  /* 0x0000000c051c7210 */ /* 0x000fe20007f3e0ff */
[----:B------:R-:W-:Y:S04]  /*1d1270*/  STL [R1+0x8724], R30 ;  /* 0x0087241e01007387 */ /* 0x000fe80000100800 */
[----:B------:R-:W-:Y:S01]  /*1d1280*/  STL [R1+0x8730], R32 ;  /* 0x0087302001007387 */ /* 0x000fe20000100800 */
[----:B------:R-:W-:-:S03]  /*1d1290*/  IMAD.X R29, R3, 0x1, R11, P1 ;  /* 0x00000001031d7824 */ /* 0x000fc600008e060b */
[----:B------:R1:W-:Y:S01]  /*1d12a0*/  STL.64 [R1+0x1830], R26 ;  /* 0x0018301a01007387 */ /* 0x0003e20000100a00 */
[----:B------:R-:W-:-:S03]  /*1d12b0*/  F2FP.SATFINITE.E4M3.F32.PACK_AB_MERGE_C R4, R57, R44, RZ ;  /* 0x0000002c3904723e */ /* 0x000fc600048070ff */
[----:B------:R-:W4:Y:S04]  /*1d12c0*/  LDL.LU R44, [R1+0x2d60] ;  /* 0x002d6000012c7983 */ /* 0x000f280000300800 */
[----:B------:R-:W4:Y:S01]  /*1d12d0*/  LDL.LU R57, [R1+0x2d64] ;  /* 0x002d640001397983 */ /* 0x000f220000300800 */
[----:B-1----:R-:W-:-:S03]  /*1d12e0*/  F2FP.SATFINITE.E4M3.F32.PACK_AB_MERGE_C R27, R61, R34, RZ ;  /* 0x000000223d1b723e */ /* 0x002fc600048070ff */
[----:B------:R-:W-:Y:S04]  /*1d12f0*/  STL.64 [R1+0x1828], R28 ;  /* 0x0018281c01007387 */ /* 0x000fe80000100a00 */
[----:B------:R-:W4:Y:S04]  /*1d1300*/  LDL.LU R34, [R1+0x2d68] ;  /* 0x002d680001227983 */ /* 0x000f280000300800 */
[----:B------:R-:W4:Y:S01]  /*1d1310*/  LDL.LU R61, [R1+0x2d6c] ;  /* 0x002d6c00013d7983 */ /* 0x000f220000300800 */
[----:B------:R-:W-:-:S05]  /*1d1320*/  F2FP.SATFINITE.E4M3.F32.PACK_AB_MERGE_C R26, R46, R40, RZ ;  /* 0x000000282e1a723e */ /* 0x000fca00048070ff */
[----:B------:R1:W-:Y:S02]  /*1d1330*/  STL.64 [R1+0x87c8], R26 ;  /* 0x0087c81a01007387 */ /* 0x0003e40000100a00 */
[----:B-1----:R-:W-:-:S05]  /*1d1340*/  IADD3 R26, P1, PT, R5, R22, RZ ;  /* 0x00000016051a7210 */ /* 0x002fca0007f3e0ff */
[----:B------:R-:W-:Y:S01]  /*1d1350*/  IMAD.X R27, R3, 0x1, R21, P1 ;  /* 0x00000001031b7824 */ /* 0x000fe200008e0615 */
[----:B------:R-:W-:-:S05]  /*1d1360*/  F2FP.SATFINITE.E4M3.F32.PACK_AB_MERGE_C R43, R43, R55, RZ ;  /* 0x000000372b2b723e */ /* 0x000fca00048070ff */
[----:B------:R-:W-:Y:S04]  /*1d1370*/  STL [R1+0x85a0], R43 ;  /* 0x0085a02b01007387 */ /* 0x000fe80000100800 */
[----:B------:R1:W-:Y:S01]  /*1d1380*/  STL.64 [R1+0x1820], R26 ;  /* 0x0018201a01007387 */ /* 0x0003e20000100a00 */
[----:B------:R-:W-:Y:S02]  /*1d1390*/  F2FP.SATFINITE.E4M3.F32.PACK_AB_MERGE_C R29, R35, R37, RZ ;  /* 0x00000025231d723e */ /* 0x000fe400048070ff */
[----:B------:R-:W-:Y:S02]  /*1d13a0*/  F2FP.SATFINITE.E4M3.F32.PACK_AB_MERGE_C R31, R41, R56, RZ ;  /* 0x00000038291f723e */ /* 0x000fe400048070ff */
[----:B-1----:R-:W-:-:S05]  /*1d13b0*/  IADD3 R26, P1, PT, R5, R24, RZ ;  /* 0x00000018051a7210 */ /* 0x002fca0007f3e0ff */
[----:B------:R-:W-:Y:S01]  /*1d13c0*/  IMAD.X R27, R3, 0x1, R23, P1 ;  /* 0x00000001031b7824 */ /* 0x000fe200008e0617 */
[----:B--2---:R-:W-:Y:S02]  /*1d13d0*/  F2FP.SATFINITE.E4M3.F32.PACK_AB_MERGE_C R28, R0, R38, RZ ;  /* 0x00000026001c723e */ /* 0x004fe400048070ff */
[----:B------:R-:W2:Y:S04]  /*1d13e0*/  LDL.LU R38, [R1+0x2e90] ;  /* 0x002e900001267983 */ /* 0x000ea80000300800 */
[----:B------:R-:W2:Y:S04]  /*1d13f0*/  LDL.LU R0, [R1+0x2e94] ;  /* 0x002e940001007983 */ /* 0x000ea80000300800 */
[----:B------:R1:W-:Y:S04]  /*1d1400*/  STL.64 [R1+0x1808], R26 ;  /* 0x0018081a01007387 */ /* 0x0003e80000100a00 */
[----:B------:R-:W-:Y:S01]  /*1d1410*/  STL.64 [R1+0x87d0], R28 ;  /* 0x0087d01c01007387 */ /* 0x000fe20000100a00 */
[----:B---3--:R-:W-:-:S05]  /*1d1420*/  F2FP.SATFINITE.E4M3.F32.PACK_AB_MERGE_C R30, R47, R25, RZ ;  /* 0x000000192f1e723e */ /* 0x008fca00048070ff */
[----:B------:R-:W-:Y:S04]  /*1d1430*/  STL.64 [R1+0x8820], R30 ;  /* 0x0088201e01007387 */ /* 0x000fe80000100a00 */
[----:B------:R-:W3:Y:S01]  /*1d1440*/  LDL.LU R47, [R1+0x2e98] ;  /* 0x002e9800012f7983 */ /* 0x000ee20000300800 */
[----:B----4-:R-:W-:-:S03]  /*1d1450*/  F2FP.SATFINITE.E4M3.F32.PACK_AB_MERGE_C R37, R8, R6, RZ ;  /* 0x000000060825723e */ /* 0x010fc600048070ff */
[----:B------:R-:W3:Y:S01]  /*1d1460*/  LDL.LU R8, [R1+0x2e9c] ;  /* 0x002e9c0001087983 */ /* 0x000ee20000300800 */
[----:B-1----:R-:W-:-:S05]  /*1d1470*/  IADD3 R26, P1, PT, R5, R16, RZ ;  /* 0x00000010051a7210 */ /* 0x002fca0007f3e0ff */
[----:B------:R-:W-:-:S05]  /*1d1480*/  IMAD.X R27, R3, 0x1, R15, P1 ;  /* 0x00000001031b7824 */ /* 0x000fca00008e060f */
[----:B------:R1:W-:Y:S04]  /*1d1490*/  STL.64 [R1+0x1818], R26 ;  /* 0x0018181a01007387 */ /* 0x0003e80000100a00 */
[----:B------:R-:W-:Y:S04]  /*1d14a0*/  STL.64 [R1+0x8858], R36 ;  /* 0x0088582401007387 */ /* 0x000fe80000100a00 */
[----:B------:R-:W4:Y:S01]  /*1d14b0*/  LDL.LU R49, [R1+0x2e80] ;  /* 0x002e800001317983 */ /* 0x000f220000300800 */
[----:B-1----:R-:W-:-:S03]  /*1d14c0*/  IADD3 R26, P1, PT, R5, R14, RZ ;  /* 0x0000000e051a7210 */ /* 0x002fc60007f3e0ff */
[----:B------:R-:W4:Y:S02]  /*1d14d0*/  LDL.LU R41, [R1+0x2e84] ;  /* 0x002e840001297983 */ /* 0x000f240000300800 */
[----:B------:R-:W-:Y:S02]  /*1d14e0*/  IMAD.X R27, R3, 0x1, R13, P1 ;  /* 0x00000001031b7824 */ /* 0x000fe400008e060d */
[----:B------:R-:W4:Y:S01]  /*1d14f0*/  LDL.LU R50, [R1+0x2e88] ;  /* 0x002e880001327983 */ /* 0x000f220000300800 */
[----:B------:R-:W-:-:S03]  /*1d1500*/  F2FP.SATFINITE.E4M3.F32.PACK_AB_MERGE_C R32, R57, R44, RZ ;  /* 0x0000002c3920723e */ /* 0x000fc600048070ff */
[----:B------:R0:W-:Y:S04]  /*1d1510*/  STL.64 [R1+0x1810], R26 ;  /* 0x0018101a01007387 */ /* 0x0001e80000100a00 */
[----:B------:R-:W4:Y:S01]  /*1d1520*/  LDL.LU R6, [R1+0x2e8c] ;  /* 0x002e8c0001067983 */ /* 0x000f220000300800 */
[----:B------:R-:W-:-:S03]  /*1d1530*/  F2FP.SATFINITE.E4M3.F32.PACK_AB_MERGE_C R46, R61, R34, RZ ;  /* 0x000000223d2e723e */ /* 0x000fc600048070ff */
[----:B------:R-:W4:Y:S04]  /*1d1540*/  LDL.LU R53, [R1+0x2e70] ;  /* 0x002e700001357983 */ /* 0x000f280000300800 */
[----:B------:R-:W4:Y:S04]  /*1d1550*/  LDL.LU R3, [R1+0x2e74] ;  /* 0x002e740001037983 */ /* 0x000f280000300800 */
[----:B------:R-:W-:Y:S04]  /*1d1560*/  STL.64 [R1+0x8878], R32 ;  /* 0x0088782001007387 */ /* 0x000fe80000100a00 */
[----:B------:R-:W4:Y:S04]  /*1d1570*/  LDL.LU R52, [R1+0x2e78] ;  /* 0x002e780001347983 */ /* 0x000f280000300800 */
[----:B------:R-:W4:Y:S01]  /*1d1580*/  LDL.LU R61, [R1+0x2e7c] ;  /* 0x002e7c00013d7983 */ /* 0x000f220000300800 */
[----:B0-----:R-:W-:Y:S01]  /*1d1590*/  VIADD R26, R5, UR6 ;  /* 0x00000006051a7c36 */ /* 0x001fe20008000000 */
[----:B------:R-:W0:Y:S02]  /*1d15a0*/  LDCU UR6, c[0x0][0x3b8] ;  /* 0x00007700ff0677ac */ /* 0x000e240008000800 */
        /* <DEDUP_REMOVED lines=12> */
[----:B------:R-:W-:-:S02]  /*1d1670*/  IADD3 R28, P1, PT, R26, R20, RZ ;  /* 0x000000141a1c7210 */ /* 0x000fc40007f3e0ff */
[----:B--2---:R-:W-:Y:S02]  /*1d1680*/  F2FP.SATFINITE.E4M3.F32.PACK_AB_MERGE_C R39, R0, R38, RZ ;  /* 0x000000260027723e */ /* 0x004fe400048070ff */
[----:B------:R-:W-:-:S05]  /*1d1690*/  SHF.R.S32.HI R0, RZ, 0x1f, R26 ;  /* 0x0000001fff007819 */ /* 0x000fca000001141a */
[----:B------:R-:W-:-:S05]  /*1d16a0*/  IMAD.X R29, R0, 0x1, R19, P1 ;  /* 0x00000001001d7824 */ /* 0x000fca00008e0613 */
[----:B------:R1:W-:Y:S04]  /*1d16b0*/  STL.64 [R1+0x17f8], R28 ;  /* 0x0017f81c01007387 */ /* 0x0003e80000100a00 */
[----:B------:R-:W2:Y:S04]  /*1d16c0*/  LDL.LU R44, [R1+0x2e30] ;  /* 0x002e3000012c7983 */ /* 0x000ea80000300800 */
[----:B------:R-:W2:Y:S04]  /*1d16d0*/  LDL.LU R34, [R1+0x2e34] ;  /* 0x002e340001227983 */ /* 0x000ea80000300800 */
[----:B------:R-:W2:Y:S01]  /*1d16e0*/  LDL.LU R38, [R1+0x2e38] ;  /* 0x002e380001267983 */ /* 0x000ea20000300800 */
[----:B---3--:R-:W-:-:S03]  /*1d16f0*/  F2FP.SATFINITE.E4M3.F32.PACK_AB_MERGE_C R8, R8, R47, RZ ;  /* 0x0000002f0808723e */ /* 0x008fc600048070ff */
[----:B------:R-:W3:Y:S01]  /*1d1700*/  LDL.LU R47, [R1+0x2e3c] ;  /* 0x002e3c00012f7983 */ /* 0x000ee20000300800 */
[----:B-1----:R-:W-:-:S05]  /*1d1710*/  IADD3 R28, P1, PT, R26, R10, RZ ;  /* 0x0000000a1a1c7210 */ /* 0x002fca0007f3e0ff */
[----:B------:R-:W-:Y:S01]  /*1d1720*/  IMAD.X R29, R0, 0x1, R9, P1 ;  /* 0x00000001001d7824 */ /* 0x000fe200008e0609 */
[----:B----4-:R-:W-:-:S05]  /*1d1730*/  F2FP.SATFINITE.E4M3.F32.PACK_AB_MERGE_C R6, R6, R50, RZ ;  /* 0x000000320606723e */ /* 0x010fca00048070ff */
[----:B------:R1:W-:Y:S01]  /*1d1740*/  STL.64 [R1+0x8880], R6 ;  /* 0x0088800601007387 */ /* 0x0003e20000100a00 */
[----:B------:R-:W-:-:S03]  /*1d1750*/  F2FP.SATFINITE.E4M3.F32.PACK_AB_MERGE_C R3, R3, R53, RZ ;  /* 0x000000350303723e */ /* 0x000fc600048070ff */
[----:B------:R-:W-:Y:S04]  /*1d1760*/  STL.64 [R1+0x1800], R28 ;  /* 0x0018001c01007387 */ /* 0x000fe80000100a00 */
[----:B------:R-:W-:Y:S01]  /*1d1770*/  STL.64 [R1+0x8828], R2 ;  /* 0x0088280201007387 */ /* 0x000fe20000100a00 */
[----:B------:R-:W-:Y:S02]  /*1d1780*/  F2FP.SATFINITE.E4M3.F32.PACK_AB_MERGE_C R61, R61, R52, RZ ;  /* 0x000000343d3d723e */ /* 0x000fe400048070ff */
[----:B-1----:R-:W-:-:S03]  /*1d1790*/  IADD3 R6, P1, PT, R26, R18, RZ ;  /* 0x000000121a067210 */ /* 0x002fc60007f3e0ff */
[----:B------:R1:W-:Y:S02]  /*1d17a0*/  STL.64 [R1+0x8890], R60 ;  /* 0x0088903c01007387 */ /* 0x0003e40000100a00 */
[----:B------:R-:W-:Y:S01]  /*1d17b0*/  IMAD.X R7, R0, 0x1, R17, P1 ;  /* 0x0000000100077824 */ /* 0x000fe200008e0611 */
[----:B------:R-:W-:Y:S01]  /*1d17c0*/  F2FP.SATFINITE.E4M3.F32.PACK_AB_MERGE_C R5, R5, R54, RZ ;  /* 0x000000360505723e */ /* 0x000fe200048070ff */
[----:B-1----:R-:W-:-:S05]  /*1d17d0*/  IMAD.MOV.U32 R61, RZ, RZ, R26 ;  /* 0x000000ffff3d7224 */ /* 0x002fca00078e001a */
[----:B------:R-:W-:Y:S01]  /*1d17e0*/  IADD3 R2, P1, PT, R61, R12, RZ ;  /* 0x0000000c3d027210 */ /* 0x000fe20007f3e0ff */
[----:B------:R-:W-:Y:S04]  /*1d17f0*/  STL.64 [R1+0x17f0], R6 ;  /* 0x0017f00601007387 */ /* 0x000fe80000100a00 */
[----:B------:R-:W-:Y:S01]  /*1d1800*/  IMAD.X R3, R0, 0x1, R11, P1 ;  /* 0x0000000100037824 */ /* 0x000fe200008e060b */
[----:B------:R-:W-:Y:S04]  /*1d1810*/  STL.64 [R1+0x88a0], R4 ;  /* 0x0088a00401007387 */ /* 0x000fe80000100a00 */
[----:B------:R1:W-:Y:S01]  /*1d1820*/  STL.64 [R1+0x17e0], R2 ;  /* 0x0017e00201007387 */ /* 0x0003e20000100a00 */
[----:B------:R-:W-:-:S02]  /*1d1830*/  F2FP.SATFINITE.E4M3.F32.PACK_AB_MERGE_C R56, R56, R42, RZ ;  /* 0x0000002a3838723e */ /* 0x000fc400048070ff */
[----:B------:R-:W-:Y:S02]  /*1d1840*/  F2FP.SATFINITE.E4M3.F32.PACK_AB_MERGE_C R57, R57, R59, RZ ;  /* 0x0000003b3939723e */ /* 0x000fe400048070ff */
[----:B-1----:R-:W-:-:S03]  /*1d1850*/  IADD3 R2, P1, PT, R61, R22, RZ ;  /* 0x000000163d027210 */ /* 0x002fc60007f3e0ff */
[----:B------:R-:W-:Y:S02]  /*1d1860*/  STL.64 [R1+0x88b0], R56 ;  /* 0x0088b03801007387 */ /* 0x000fe40000100a00 */
[----:B------:R-:W-:Y:S01]  /*1d1870*/  IMAD.X R3, R0, 0x1, R21, P1 ;  /* 0x0000000100037824 */ /* 0x000fe200008e0615 */
[----:B------:R-:W-:-:S04]  /*1d1880*/  F2FP.SATFINITE.E4M3.F32.PACK_AB_MERGE_C R55, R55, R40, RZ ;  /* 0x000000283737723e */ /* 0x000fc800048070ff */
[----:B------:R1:W-:Y:S01]  /*1d1890*/  STL.64 [R1+0x17e8], R2 ;  /* 0x0017e80201007387 */ /* 0x0003e20000100a00 */
[----:B------:R-:W-:Y:S02]  /*1d18a0*/  F2FP.SATFINITE.E4M3.F32.PACK_AB_MERGE_C R41, R41, R49, RZ ;  /* 0x000000312929723e */ /* 0x000fe400048070ff */
[----:B------:R-:W-:Y:S01]  /*1d18b0*/  F2FP.SATFINITE.E4M3.F32.PACK_AB_MERGE_C R40, R25, R35, RZ ;  /* 0x000000231928723e */ /* 0x000fe200048070ff */
[----:B------:R-:W-:Y:S01]  /*1d18c0*/  STL [R1+0x88d0], R55 ;  /* 0x0088d03701007387 */ /* 0x000fe20000100800 */
[----:B-1----:R-:W-:-:S03]  /*1d18d0*/  IADD3 R2, P1, PT, R61, R24, RZ ;  /* 0x000000183d027210 */ /* 0x002fc60007f3e0ff */
[----:B------:R-:W-:Y:S02]  /*1d18e0*/  STL.64 [R1+0x88c0], R40 ;  /* 0x0088c02801007387 */ /* 0x000fe40000100a00 */
[----:B------:R-:W-:-:S05]  /*1d18f0*/  IMAD.X R3, R0, 0x1, R23, P1 ;  /* 0x0000000100037824 */ /* 0x000fca00008e0617 */
[----:B------:R1:W-:Y:S02]  /*1d1900*/  STL.64 [R1+0x17d8], R2 ;  /* 0x0017d80201007387 */ /* 0x0003e40000100a00 */
[----:B-1----:R-:W-:-:S05]  /*1d1910*/  IADD3 R2, P1, PT, R61, R16, RZ ;  /* 0x000000103d027210 */ /* 0x002fca0007f3e0ff */
[----:B------:R-:W-:-:S05]  /*1d1920*/  IMAD.X R3, R0, 0x1, R15, P1 ;  /* 0x0000000100037824 */ /* 0x000fca00008e060f */
[----:B------:R1:W-:Y:S04]  /*1d1930*/  STL.64 [R1+0x17d0], R2 ;  /* 0x0017d00201007387 */ /* 0x0003e80000100a00 */
[----:B------:R-:W4:Y:S04]  /*1d1940*/  LDL.LU R5, [R1+0x2e20] ;  /* 0x002e200001057983 */ /* 0x000f280000300800 */
[----:B------:R-:W4:Y:S01]  /*1d1950*/  LDL.LU R27, [R1+0x2e24] ;  /* 0x002e2400011b7983 */ /* 0x000f220000300800 */
[----:B-1----:R-:W-:-:S03]  /*1d1960*/  IADD3 R2, P1, PT, R61, R14, RZ ;  /* 0x0000000e3d027210 */ /* 0x002fc60007f3e0ff */
[----:B------:R-:W4:Y:S02]  /*1d1970*/  LDL.LU R60, [R1+0x2e28] ;  /* 0x002e2800013c7983 */ /* 0x000f240000300800 */
[----:B------:R-:W-:-:S05]  /*1d1980*/  IMAD.X R3, R0, 0x1, R13, P1 ;  /* 0x0000000100037824 */ /* 0x000fca00008e060d */
[----:B------:R1:W-:Y:S01]  /*1d1990*/  STL.64 [R1+0x17c8], R2 ;  /* 0x0017c80201007387 */ /* 0x0003e20000100a00 */
[----:B--2---:R-:W-:Y:S02]  /*1d19a0*/  F2FP.SATFINITE.E4M3.F32.PACK_AB_MERGE_C R29, R34, R44, RZ ;  /* 0x0000002c221d723e */ /* 0x004fe400048070ff */
[----:B------:R-:W-:Y:S02]  /*1d19b0*/  F2FP.SATFINITE.E4M3.F32.PACK_AB_MERGE_C R43, R45, R58, RZ ;  /* 0x0000003a2d2b723e */ /* 0x000fe400048070ff */
[----:B---3--:R-:W-:Y:S02]  /*1d19c0*/  F2FP.SATFINITE.E4M3.F32.PACK_AB_MERGE_C R26, R47, R38, RZ ;  /* 0x000000262f1a723e */ /* 0x008fe400048070ff */
[----:B------:R-:W2:Y:S04]  /*1d19d0*/  LDL.LU R47, [R1+0x2e2c] ;  /* 0x002e2c00012f7983 */ /* 0x000ea80000300800 */
[----:B------:R-:W3:Y:S04]  /*1d19e0*/  LDL.LU R30, [R1+0x2f40] ;  /* 0x002f4000011e7983 */ /* 0x000ee80000300800 */
[----:B------:R-:W3:Y:S04]  /*1d19f0*/  LDL.LU R0, [R1+0x2f44] ;  /* 0x002f440001007983 */ /* 0x000ee80000300800 */
        /* <DEDUP_REMOVED lines=26> */
[----:B0-----:R-:W-:Y:S01]  /*1d1ba0*/  VIADD R4, R61, UR6 ;  /* 0x000000063d047c36 */ /* 0x001fe20008000000 */
[----:B------:R-:W0:Y:S01]  /*1d1bb0*/  LDCU UR6, c[0x0][0x3b8] ;  /* 0x00007700ff0677ac */ /* 0x000e220008000800 */
[----:B----4-:R-:W-:-:S05]  /*1d1bc0*/  F2FP.SATFINITE.E4M3.F32.PACK_AB_MERGE_C R27, R27, R5, RZ ;  /* 0x000000051b1b723e */ /* 0x010fca00048070ff */
[----:B------:R1:W-:Y:S02]  /*1d1bd0*/  STL.64 [R1+0x88c8], R26 ;  /* 0x0088c81a01007387 */ /* 0x0003e40000100a00 */
[----:B-1----:R-:W-:Y:S02]  /*1d1be0*/  IADD3 R26, P1, PT, R4, R20, RZ ;  /* 0x00000014041a7210 */ /* 0x002fe40007f3e0ff */
[----:B---3--:R-:W-:Y:S02]  /*1d1bf0*/  F2FP.SATFINITE.E4M3.F32.PACK_AB_MERGE_C R30, R0, R30, RZ ;  /* 0x0000001e001e723e */ /* 0x008fe400048070ff */
[----:B------:R-:W-:-:S05]  /*1d1c00*/  SHF.R.S32.HI R0, RZ, 0x1f, R4 ;  /* 0x0000001fff007819 */ /* 0x000fca0000011404 */
[----:B------:R-:W-:Y:S01]  /*1d1c10*/  IMAD.X R27, R0, 0x1, R19, P1 ;  /* 0x00000001001b7824 */ /* 0x000fe200008e0613 */
[----:B--2---:R-:W-:Y:S02]  /*1d1c20*/  F2FP.SATFINITE.E4M3.F32.PACK_AB_MERGE_C R38, R38, R2, RZ ;  /* 0x000000022626723e */ /* 0x004fe400048070ff */
[----:B------:R-:W-:Y:S02]  /*1d1c30*/  IADD3 R2, P1, PT, R4, R10, RZ ;  /* 0x0000000a04027210 */ /* 0x000fe40007f3e0ff */
[----:B------:R-:W-:-:S03]  /*1d1c40*/  F2FP.SATFINITE.E4M3.F32.PACK_AB_MERGE_C R31, R31, R3, RZ ;  /* 0x000000031f1f723e */ /* 0x000fc600048070ff */
[----:B------:R-:W-:Y:S01]  /*1d1c50*/  IMAD.X R3, R0, 0x1, R9, P1 ;  /* 0x0000000100037824 */ /* 0x000fe200008e0609 */
[----:B------:R-:W-:Y:S04]  /*1d1c60*/  STL.64 [R1+0x17c0], R26 ;  /* 0x0017c01a01007387 */ /* 0x000fe80000100a00 */
[----:B------:R1:W-:Y:S02]  /*1d1c70*/  STL.64 [R1+0x17b8], R2 ;  /* 0x0017b80201007387 */ /* 0x0003e40000100a00 */
[----:B-1----:R-:W-:Y:S02]  /*1d1c80*/  F2FP.SATFINITE.E4M3.F32.PACK_AB_MERGE_C R3, R7, R6, RZ ;  /* 0x000000060703723e */ /* 0x002fe400048070ff */
[----:B------:R-:W-:-:S05]  /*1d1c90*/  IADD3 R6, P1, PT, R4, R18, RZ ;  /* 0x0000001204067210 */ /* 0x000fca0007f3e0ff */
[----:B------:R-:W-:-:S05]  /*1d1ca0*/  IMAD.X R7, R0, 0x1, R17, P1 ;  /* 0x0000000100077824 */ /* 0x000fca00008e0611 */
[----:B------:R1:W-:Y:S02]  /*1d1cb0*/  STL.64 [R1+0x17b0], R6 ;  /* 0x0017b00601007387 */ /* 0x0003e40000100a00 */
[----:B-1----:R-:W-:-:S05]  /*1d1cc0*/  IADD3 R6, P1, PT, R4, R12, RZ ;  /* 0x0000000c04067210 */ /* 0x002fca0007f3e0ff */
[----:B------:R-:W-:-:S05]  /*1d1cd0*/  IMAD.X R7, R0, 0x1, R11, P1 ;  /* 0x0000000100077824 */ /* 0x000fca00008e060b */
[----:B------:R1:W-:Y:S01]  /*1d1ce0*/  STL.64 [R1+0x17a8], R6 ;  /* 0x0017a80601007387 */ /* 0x0003e20000100a00 */
[----:B------:R-:W-:Y:S02]  /*1d1cf0*/  F2FP.SATFINITE.E4M3.F32.PACK_AB_MERGE_C R5, R50, R49, RZ ;  /* 0x000000313205723e */ /* 0x000fe400048070ff */
[----:B-1----:R-:W-:-:S03]  /*1d1d00*/  IADD3 R6, P1, PT, R4, R22, RZ ;  /* 0x0000001604067210 */ /* 0x002fc60007f3e0ff */
[----:B------:R1:W-:Y:S02]  /*1d1d10*/  STL [R1+0x2a58], R5 ;  /* 0x002a580501007387 */ /* 0x0003e40000100800 */
[----:B------:R-:W-:Y:S01]  /*1d1d20*/  IMAD.X R7, R0, 0x1, R21, P1 ;  /* 0x0000000100077824 */ /* 0x000fe200008e0615 */
[----:B------:R-:W-:-:S04]  /*1d1d30*/  F2FP.SATFINITE.E4M3.F32.PACK_AB_MERGE_C R26, R52, R53, RZ ;  /* 0x00000035341a723e */ /* 0x000fc800048070ff */
[----:B------:R2:W-:Y:S01]  /*1d1d40*/  STL.64 [R1+0x17a0], R6 ;  /* 0x0017a00601007387 */ /* 0x0005e20000100a00 */
[----:B-1----:R-:W-:-:S03]  /*1d1d50*/  F2FP.SATFINITE.E4M3.F32.PACK_AB_MERGE_C R5, R58, R54, RZ ;  /* 0x000000363a05723e */ /* 0x002fc600048070ff */
[----:B------:R1:W-:Y:S01]  /*1d1d60*/  STL [R1+0x2a4c], R26 ;  /* 0x002a4c1a01007387 */ /* 0x0003e20000100800 */
[----:B--2---:R-:W-:-:S03]  /*1d1d70*/  IADD3 R6, P1, PT, R4, R24, RZ ;  /* 0x0000001804067210 */ /* 0x004fc60007f3e0ff */
[----:B------:R2:W-:Y:S01]  /*1d1d80*/  STL [R1+0x2a98], R5 ;  /* 0x002a980501007387 */ /* 0x0005e20000100800 */
[----:B-1----:R-:W-:Y:S01]  /*1d1d90*/  F2FP.SATFINITE.E4M3.F32.PACK_AB_MERGE_C R26, R42, R45, RZ ;  /* 0x0000002d2a1a723e */ /* 0x002fe200048070ff */
[----:B------:R-:W-:Y:S01]  /*1d1da0*/  IMAD.X R7, R0, 0x1, R23, P1 ;  /* 0x0000000100077824 */ /* 0x000fe200008e0617 */
[----:B--2---:R-:W-:-:S04]  /*1d1db0*/  F2FP.SATFINITE.E4M3.F32.PACK_AB_MERGE_C R5, R35, R59, RZ ;  /* 0x0000003b2305723e */ /* 0x004fc800048070ff */
[----:B------:R-:W-:Y:S04]  /*1d1dc0*/  STL.64 [R1+0x1798], R6 ;  /* 0x0017980601007387 */ /* 0x000fe80000100a00 */
[----:B------:R-:W-:Y:S04]  /*1d1dd0*/  STL [R1+0x2a94], R26 ;  /* 0x002a941a01007387 */ /* 0x000fe80000100800 */
[----:B------:R1:W-:Y:S02]  /*1d1de0*/  STL [R1+0x2ab8], R5 ;  /* 0x002ab80501007387 */ /* 0x0003e40000100800 */
[----:B-1----:R-:W-:-:S02]  /*1d1df0*/  F2FP.SATFINITE.E4M3.F32.PACK_AB_MERGE_C R5, R44, R25, RZ ;  /* 0x000000192c05723e */ /* 0x002fc400048070ff */
[----:B------:R-:W2:Y:S04]  /*1d1e00*/  LDL.LU R25, [R1+0x2ee0] ;  /* 0x002ee00001197983 */ /* 0x000ea80000300800 */
[----:B------:R-:W2:Y:S01]  /*1d1e10*/  LDL.LU R44, [R1+0x2ee4] ;  /* 0x002ee400012c7983 */ /* 0x000ea20000300800 */
[----:B------:R-:W-:-:S05]  /*1d1e20*/  IADD3 R6, P1, PT, R4, R16, RZ ;  /* 0x0000001004067210 */ /* 0x000fca0007f3e0ff */
[----:B------:R-:W-:-:S05]  /*1d1e30*/  IMAD.X R7, R0, 0x1, R15, P1 ;  /* 0x0000000100077824 */ /* 0x000fca00008e060f */
[----:B------:R1:W-:Y:S04]  /*1d1e40*/  STL.64 [R1+0x1788], R6 ;  /* 0x0017880601007387 */ /* 0x0003e80000100a00 */
[----:B------:R3:W-:Y:S04]  /*1d1e50*/  STL [R1+0x2ab4], R5 ;  /* 0x002ab40501007387 */ /* 0x0007e80000100800 */
[----:B------:R-:W4:Y:S01]  /*1d1e60*/  LDL.LU R26, [R1+0x2ee8] ;  /* 0x002ee800011a7983 */ /* 0x000f220000300800 */
[----:B-1----:R-:W-:-:S03]  /*1d1e70*/  IADD3 R6, P1, PT, R4, R14, RZ ;  /* 0x0000000e04067210 */ /* 0x002fc60007f3e0ff */
[----:B------:R-:W4:Y:S02]  /*1d1e80*/  LDL.LU R27, [R1+0x2eec] ;  /* 0x002eec00011b7983 */ /* 0x000f240000300800 */
[----:B------:R-:W-:Y:S02]  /*1d1e90*/  IMAD.X R7, R0, 0x1, R13, P1 ;  /* 0x0000000100077824 */ /* 0x000fe400008e060d */
[----:B------:R-:W4:Y:S04]  /*1d1ea0*/  LDL.LU R40, [R1+0x2fe0] ;  /* 0x002fe00001287983 */ /* 0x000f280000300800 */
[----:B------:R1:W-:Y:S04]  /*1d1eb0*/  STL.64 [R1+0x1790], R6 ;  /* 0x0017900601007387 */ /* 0x0003e80000100a00 */
[----:B------:R-:W4:Y:S04]  /*1d1ec0*/  LDL.LU R0, [R1+0x2fe4] ;  /* 0x002fe40001007983 */ /* 0x000f280000300800 */
[----:B------:R-:W4:Y:S04]  /*1d1ed0*/  LDL.LU R41, [R1+0x2fe8] ;  /* 0x002fe80001297983 */ /* 0x000f280000300800 */
[----:B------:R-:W4:Y:S04]  /*1d1ee0*/  LDL.LU R55, [R1+0x2fec] ;  /* 0x002fec0001377983 */ /* 0x000f280000300800 */
[----:B------:R-:W4:Y:S04]  /*1d1ef0*/  LDL.LU R56, [R1+0x2fd0] ;  /* 0x002fd00001387983 */ /* 0x000f280000300800 */
[----:B------:R-:W4:Y:S01]  /*1d1f00*/  LDL.LU R57, [R1+0x2fd4] ;  /* 0x002fd40001397983 */ /* 0x000f220000300800 */
[----:B------:R-:W-:-:S03]  /*1d1f10*/  F2FP.SATFINITE.E4M3.F32.PACK_AB_MERGE_C R47, R47, R60, RZ ;  /* 0x0000003c2f2f723e */ /* 0x000fc600048070ff */
[----:B---3--:R-:W3:Y:S04]  /*1d1f20*/  LDL.LU R5, [R1+0x2fd8] ;  /* 0x002fd80001057983 */ /* 0x008ee80000300800 */
[----:B------:R-:W3:Y:S04]  /*1d1f30*/  LDL.LU R60, [R1+0x2fdc] ;  /* 0x002fdc00013c7983 */ /* 0x000ee80000300800 */
[----:B------:R-:W3:Y:S04]  /*1d1f40*/  LDL.LU R61, [R1+0x2fc0] ;  /* 0x002fc000013d7983 */ /* 0x000ee80000300800 */
[----:B-1----:R-:W3:Y:S01]  /*1d1f50*/  LDL.LU R6, [R1+0x2fc4] ;  /* 0x002fc40001067983 */ /* 0x002ee20000300800 */
[----:B------:R-:W-:-:S03]  /*1d1f60*/  F2FP.SATFINITE.E4M3.F32.PACK_AB_MERGE_C R2, R33, R32, RZ ;  /* 0x000000202102723e */ /* 0x000fc600048070ff */
[----:B------:R-:W3:Y:S01]  /*1d1f70*/  LDL.LU R7, [R1+0x2fc8] ;  /* 0x002fc80001077983 */ /* 0x000ee20000300800 */
[----:B------:R-:W-:-:S03]  /*1d1f80*/  F2FP.SATFINITE.E4M3.F32.PACK_AB_MERGE_C R28, R28, R37, RZ ;  /* 0x000000251c1c723e */ /* 0x000fc600048070ff */
[----:B------:R-:W3:Y:S04]  /*1d1f90*/  LDL.LU R32, [R1+0x2fcc] ;  /* 0x002fcc0001207983 */ /* 0x000ee80000300800 */
[----:B------:R-:W3:Y:S04]  /*1d1fa0*/  LDL.LU R33, [R1+0x2fb0] ;  /* 0x002fb00001217983 */ /* 0x000ee80000300800 */
[----:B------:R-:W3:Y:S01]  /*1d1fb0*/  LDL.LU R37, [R1+0x2fb4] ;  /* 0x002fb40001257983 */ /* 0x000ee20000300800 */
[----:B------:R-:W-:Y:S02]  /*1d1fc0*/  F2FP.SATFINITE.E4M3.F32.PACK_AB_MERGE_C R34, R34, R36, RZ ;  /* 0x000000242222723e */ /* 0x000fe400048070ff */
[----:B------:R-:W-:-:S02]  /*1d1fd0*/  F2FP.SATFINITE.E4M3.F32.PACK_AB_MERGE_C R36, R48, R51, RZ ;  /* 0x000000333024723e */ /* 0x000fc400048070ff */
        /* <DEDUP_REMOVED lines=12> */
[----:B--2---:R-:W-:-:S03]  /*1d20a0*/  F2FP.SATFINITE.E4M3.F32.PACK_AB_MERGE_C R44, R44, R25, RZ ;  /* 0x000000192c2c723e */ /* 0x004fc600048070ff */
[----:B------:R-:W2:Y:S04]  /*1d20b0*/  LDL.LU R25, [R1+0x2f88] ;  /* 0x002f880001197983 */ /* 0x000ea80000300800 */
[----:B------:R1:W-:Y:S04]  /*1d20c0*/  STL [R1+0x2ad4], R44 ;  /* 0x002ad42c01007387 */ /* 0x0003e80000100800 */
[----:B-1----:R-:W2:Y:S01]  /*1d20d0*/  LDL.LU R44, [R1+0x2f8c] ;  /* 0x002f8c00012c7983 */ /* 0x002ea20000300800 */
[----:B0-----:R-:W-:Y:S01]  /*1d20e0*/  VIADD R4, R4, UR6 ;  /* 0x0000000604047c36 */ /* 0x001fe20008000000 */
[----:B------:R-:W0:Y:S01]  /*1d20f0*/  LDCU UR6, c[0x0][0x3b8] ;  /* 0x00007700ff0677ac */ /* 0x000e220008000800 */
[----:B----4-:R-:W-:-:S05]  /*1d2100*/  F2FP.SATFINITE.E4M3.F32.PACK_AB_MERGE_C R26, R27, R26, RZ ;  /* 0x0000001a1b1a723e */ /* 0x010fca00048070ff */
[----:B------:R1:W-:Y:S01]  /*1d2110*/  STL [R1+0x2ad0], R26 ;  /* 0x002ad01a01007387 */ /* 0x0003e20000100800 */
[----:B------:R-:W-:Y:S02]  /*1d2120*/  F2FP.SATFINITE.E4M3.F32.PACK_AB_MERGE_C R40, R0, R40, RZ ;  /* 0x000000280028723e */ /* 0x000fe400048070ff */
[----:B------:R-:W-:Y:S02]  /*1d2130*/  SHF.R.S32.HI R0, RZ, 0x1f, R4 ;  /* 0x0000001fff007819 */ /* 0x000fe40000011404 */
[----:B-1----:R-:W-:Y:S01]  /*1d2140*/  IADD3 R26, P1, PT, R4, R20, RZ ;  /* 0x00000014041a7210 */ /* 0x002fe20007f3e0ff */
[----:B------:R1:W-:Y:S04]  /*1d2150*/  STL [R1+0x2aec], R40 ;  /* 0x002aec2801007387 */ /* 0x0003e80000100800 */
[----:B------:R-:W-:Y:S01]  /*1d2160*/  IMAD.X R27, R0, 0x1, R19, P1 ;  /* 0x00000001001b7824 */ /* 0x000fe200008e0613 */
[----:B------:R-:W-:-:S04]  /*1d2170*/  F2FP.SATFINITE.E4M3.F32.PACK_AB_MERGE_C R41, R55, R41, RZ ;  /* 0x000000293729723e */ /* 0x000fc800048070ff */
[----:B------:R4:W-:Y:S01]  /*1d2180*/  STL.64 [R1+0x1780], R26 ;  /* 0x0017801a01007387 */ /* 0x0009e20000100a00 */
[----:B-1----:R-:W-:-:S03]  /*1d2190*/  F2FP.SATFINITE.E4M3.F32.PACK_AB_MERGE_C R40, R57, R56, RZ ;  /* 0x000000383928723e */ /* 0x002fc600048070ff */
[----:B------:R-:W-:Y:S01]  /*1d21a0*/  STL [R1+0x2ae8], R41 ;  /* 0x002ae82901007387 */ /* 0x000fe20000100800 */
[----:B----4-:R-:W-:-:S03]  /*1d21b0*/  IADD3 R26, P1, PT, R4, R10, RZ ;  /* 0x0000000a041a7210 */ /* 0x010fc60007f3e0ff */
[----:B------:R3:W-:Y:S02]  /*1d21c0*/  STL [R1+0x2b10], R40 ;  /* 0x002b102801007387 */ /* 0x0007e40000100800 */
[----:B------:R-:W-:-:S05]  /*1d21d0*/  IMAD.X R27, R0, 0x1, R9, P1 ;  /* 0x00000001001b7824 */ /* 0x000fca00008e0609 */
[----:B------:R1:W-:Y:S01]  /*1d21e0*/  STL.64 [R1+0x1778], R26 ;  /* 0x0017781a01007387 */ /* 0x0003e20000100a00 */
[----:B---3--:R-:W-:Y:S02]  /*1d21f0*/  F2FP.SATFINITE.E4M3.F32.PACK_AB_MERGE_C R40, R60, R5, RZ ;  /* 0x000000053c28723e */ /* 0x008fe400048070ff */
[----:B------:R-:W-:Y:S02]  /*1d2200*/  F2FP.SATFINITE.E4M3.F32.PACK_AB_MERGE_C R5, R6, R61, RZ ;  /* 0x0000003d0605723e */ /* 0x000fe400048070ff */
[----:B-1----:R-:W-:Y:S01]  /*1d2210*/  IADD3 R26, P1, PT, R4, R18, RZ ;  /* 0x00000012041a7210 */ /* 0x002fe20007f3e0ff */
[----:B------:R-:W-:Y:S04]  /*1d2220*/  STL [R1+0x2b0c], R40 ;  /* 0x002b0c2801007387 */ /* 0x000fe80000100800 */
[----:B------:R-:W-:Y:S01]  /*1d2230*/  IMAD.X R27, R0, 0x1, R17, P1 ;  /* 0x00000001001b7824 */ /* 0x000fe200008e0611 */
[----:B------:R-:W-:Y:S01]  /*1d2240*/  IADD3 R6, P1, PT, R4, R12, RZ ;  /* 0x0000000c04067210 */ /* 0x000fe20007f3e0ff */
[----:B------:R1:W-:Y:S04]  /*1d2250*/  STL [R1+0x2b2c], R5 ;  /* 0x002b2c0501007387 */ /* 0x0003e80000100800 */
[----:B------:R3:W-:Y:S01]  /*1d2260*/  STL.64 [R1+0x1768], R26 ;  /* 0x0017681a01007387 */ /* 0x0007e20000100a00 */
[----:B-1----:R-:W-:-:S02]  /*1d2270*/  F2FP.SATFINITE.E4M3.F32.PACK_AB_MERGE_C R5, R37, R33, RZ ;  /* 0x000000212505723e */ /* 0x002fc400048070ff */
[----:B---3--:R-:W-:Y:S01]  /*1d2280*/  F2FP.SATFINITE.E4M3.F32.PACK_AB_MERGE_C R26, R32, R7, RZ ;  /* 0x00000007201a723e */ /* 0x008fe200048070ff */
[----:B------:R-:W-:-:S04]  /*1d2290*/  IMAD.X R7, R0, 0x1, R11, P1 ;  /* 0x0000000100077824 */ /* 0x000fc800008e060b */
[----:B------:R1:W-:Y:S04]  /*1d22a0*/  STL [R1+0x2b28], R26 ;  /* 0x002b281a01007387 */ /* 0x0003e80000100800 */
[----:B------:R3:W-:Y:S04]  /*1d22b0*/  STL [R1+0x2b4c], R5 ;  /* 0x002b4c0501007387 */ /* 0x0007e80000100800 */
[----:B------:R4:W-:Y:S01]  /*1d22c0*/  STL.64 [R1+0x1770], R6 ;  /* 0x0017700601007387 */ /* 0x0009e20000100a00 */
[----:B-1----:R-:W-:Y:S02]  /*1d22d0*/  F2FP.SATFINITE.E4M3.F32.PACK_AB_MERGE_C R26, R48, R51, RZ ;  /* 0x00000033301a723e */ /* 0x002fe400048070ff */
[----:B---3--:R-:W-:-:S02]  /*1d22e0*/  F2FP.SATFINITE.E4M3.F32.PACK_AB_MERGE_C R5, R50, R49, RZ ;  /* 0x000000313205723e */ /* 0x008fc400048070ff */
[----:B----4-:R-:W-:Y:S01]  /*1d22f0*/  IADD3 R6, P1, PT, R4, R22, RZ ;  /* 0x0000001604067210 */ /* 0x010fe20007f3e0ff */
        /* <DEDUP_REMOVED lines=13> */
[----:B------:R1:W-:Y:S01]  /*1d23d0*/  STL [R1+0x2b84], R26 ;  /* 0x002b841a01007387 */ /* 0x0003e20000100800 */
[----:B----4-:R-:W-:-:S03]  /*1d23e0*/  IADD3 R6, P1, PT, R4, R16, RZ ;  /* 0x0000001004067210 */ /* 0x010fc60007f3e0ff */
[----:B------:R2:W-:Y:S02]  /*1d23f0*/  STL [R1+0x2ba4], R5 ;  /* 0x002ba40501007387 */ /* 0x0005e40000100800 */
[----:B------:R-:W-:Y:S02]  /*1d2400*/  IMAD.X R7, R0, 0x1, R15, P1 ;  /* 0x0000000100077824 */ /* 0x000fe400008e060f */
[----:B-1----:R-:W3:Y:S04]  /*1d2410*/  LDL.LU R26, [R1+0x2f70] ;  /* 0x002f7000011a7983 */ /* 0x002ee80000300800 */
[----:B------:R-:W3:Y:S04]  /*1d2420*/  LDL.LU R27, [R1+0x2f74] ;  /* 0x002f7400011b7983 */ /* 0x000ee80000300800 */
[----:B------:R1:W-:Y:S01]  /*1d2430*/  STL.64 [R1+0x1748], R6 ;  /* 0x0017480601007387 */ /* 0x0003e20000100a00 */
[----:B--2---:R-:W-:-:S05]  /*1d2440*/  F2FP.SATFINITE.E4M3.F32.PACK_AB_MERGE_C R5, R44, R25, RZ ;  /* 0x000000192c05723e */ /* 0x004fca00048070ff */
[----:B------:R2:W-:Y:S04]  /*1d2450*/  STL [R1+0x2ba0], R5 ;  /* 0x002ba00501007387 */ /* 0x0005e80000100800 */
[----:B------:R-:W4:Y:S04]  /*1d2460*/  LDL.LU R35, [R1+0x2f78] ;  /* 0x002f780001237983 */ /* 0x000f280000300800 */
[----:B------:R-:W4:Y:S01]  /*1d2470*/  LDL.LU R25, [R1+0x2f7c] ;  /* 0x002f7c0001197983 */ /* 0x000f220000300800 */
        /* <DEDUP_REMOVED lines=9> */
[----:B--2---:R-:W2:Y:S04]  /*1d2510*/  LDL.LU R5, [R1+0x3088] ;  /* 0x0030880001057983 */ /* 0x004ea80000300800 */
        /* <DEDUP_REMOVED lines=19> */
[----:B---3--:R-:W-:-:S02]  /*1d2650*/  F2FP.SATFINITE.E4M3.F32.PACK_AB_MERGE_C R27, R27, R26, RZ ;  /* 0x0000001a1b1b723e */ /* 0x008fc400048070ff */
[----:B----4-:R-:W-:Y:S02]  /*1d2660*/  F2FP.SATFINITE.E4M3.F32.PACK_AB_MERGE_C R26, R25, R35, RZ ;  /* 0x00000023191a723e */ /* 0x010fe400048070ff */
[----:B------:R-:W3:Y:S04]  /*1d2670*/  LDL.LU R35, [R1+0x3038] ;  /* 0x0030380001237983 */ /* 0x000ee80000300800 */
[----:B------:R-:W-:Y:S04]  /*1d2680*/  STL [R1+0x2bc4], R27 ;  /* 0x002bc41b01007387 */ /* 0x000fe80000100800 */
[----:B------:R-:W3:Y:S01]  /*1d2690*/  LDL.LU R25, [R1+0x303c] ;  /* 0x00303c0001197983 */ /* 0x000ee20000300800 */
[----:B0-----:R-:W-:Y:S01]  /*1d26a0*/  VIADD R4, R4, UR6 ;  /* 0x0000000604047c36 */ /* 0x001fe20008000000 */
[----:B------:R-:W-:Y:S01]  /*1d26b0*/  F2FP.SATFINITE.E4M3.F32.PACK_AB_MERGE_C R40, R0, R40, RZ ;  /* 0x000000280028723e */ /* 0x000fe200048070ff */
[----:B------:R-:W0:Y:S01]  /*1d26c0*/  LDCU UR6, c[0x0][0x3b8] ;  /* 0x00007700ff0677ac */ /* 0x000e220008000800 */
[----:B------:R1:W-:Y:S02]  /*1d26d0*/  STL [R1+0x2bc0], R26 ;  /* 0x002bc01a01007387 */ /* 0x0003e40000100800 */
[----:B------:R-:W-:-:S02]  /*1d26e0*/  SHF.R.S32.HI R0, RZ, 0x1f, R4 ;  /* 0x0000001fff007819 */ /* 0x000fc40000011404 */
        /* <DEDUP_REMOVED lines=11> */
[----:B--2---:R-:W-:Y:S02]  /*1d27a0*/  F2FP.SATFINITE.E4M3.F32.PACK_AB_MERGE_C R40, R60, R5, RZ ;  /* 0x000000053c28723e */ /* 0x004fe400048070ff */
        /* <DEDUP_REMOVED lines=8> */
[----:B--2---:R-:W-:Y:S01]  /*1d2830*/  F2FP.SATFINITE.E4M3.F32.PACK_AB_MERGE_C R26, R32, R7, RZ ;  /* 0x00000007201a723e */ /* 0x004fe200048070ff */
[----:B------:R-:W-:-:S04]  /*1d2840*/  IMAD.X R7, R0, 0x1, R11, P1 ;  /* 0x0000000100077824 */ /* 0x000fc800008e060b */
[----:B------:R1:W-:Y:S04]  /*1d2850*/  STL [R1+0x2c20], R26 ;  /* 0x002c201a01007387 */ /* 0x0003e80000100800 */
[----:B------:R2:W-:Y:S04]  /*1d2860*/  STL [R1+0x2c3c], R5 ;  /* 0x002c3c0501007387 */ /* 0x0005e80000100800 */
[----:B------:R4:W-:Y:S01]  /*1d2870*/  STL.64 [R1+0x1728], R6 ;  /* 0x0017280601007387 */ /* 0x0009e20000100a00 */
[----:B-1----:R-:W-:Y:S02]  /*1d2880*/  F2FP.SATFINITE.E4M3.F32.PACK_AB_MERGE_C R26, R48, R51, RZ ;  /* 0x00000033301a723e */ /* 0x002fe400048070ff */
[----:B--2---:R-:W-:-:S02]  /*1d2890*/  F2FP.SATFINITE.E4M3.F32.PACK_AB_MERGE_C R5, R50, R49, RZ ;  /* 0x000000313205723e */ /* 0x004fc400048070ff */
[----:B----4-:R-:W-:Y:S01]  /*1d28a0*/  IADD3 R6, P1, PT, R4, R22, RZ ;  /* 0x0000001604067210 */ /* 0x010fe20007f3e0ff */
[----:B------:R1:W-:Y:S04]  /*1d28b0*/  STL [R1+0x2c38], R26 ;  /* 0x002c381a01007387 */ /* 0x0003e80000100800 */
[----:B------:R-:W-:Y:S01]  /*1d28c0*/  IMAD.X R7, R0, 0x1, R21, P1 ;  /* 0x0000000100077824 */ /* 0x000fe200008e0615 */
[----:B------:R2:W-:Y:S04]  /*1d28d0*/  STL [R1+0x2c5c], R5 ;  /* 0x002c5c0501007387 */ /* 0x0005e80000100800 */
[----:B------:R4:W-:Y:S01]  /*1d28e0*/  STL.64 [R1+0x1720], R6 ;  /* 0x0017200601007387 */ /* 0x0009e20000100a00 */
[----:B-1----:R-:W-:-:S02]  /*1d28f0*/  F2FP.SATFINITE.E4M3.F32.PACK_AB_MERGE_C R26, R52, R53, RZ ;  /* 0x00000035341a723e */ /* 0x002fc400048070ff */
[----:B--2---:R-:W-:-:S03]  /*1d2900*/  F2FP.SATFINITE.E4M3.F32.PACK_AB_MERGE_C R5, R58, R54, RZ ;  /* 0x000000363a05723e */ /* 0x004fc600048070ff */
[----:B------:R-:W-:Y:S01]  /*1d2910*/  STL [R1+0x2c58], R26 ;  /* 0x002c581a01007387 */ /* 0x000fe20000100800 */
[----:B------:R-:W-:Y:S02]  /*1d2920*/  F2FP.SATFINITE.E4M3.F32.PACK_AB_MERGE_C R44, R44, R59, RZ ;  /* 0x0000003b2c2c723e */ /* 0x000fe400048070ff */
[----:B----4-:R-:W-:Y:S01]  /*1d2930*/  IADD3 R6, P1, PT, R4, R24, RZ ;  /* 0x0000001804067210 */ /* 0x010fe20007f3e0ff */
[----:B------:R1:W-:Y:S04]  /*1d2940*/  STL [R1+0x24a8], R5 ;  /* 0x0024a80501007387 */ /* 0x0003e80000100800 */
[----:B------:R-:W-:Y:S01]  /*1d2950*/  IMAD.X R7, R0, 0x1, R23, P1 ;  /* 0x0000000100077824 */ /* 0x000fe200008e0617 */
[----:B------:R-:W-:Y:S01]  /*1d2960*/  STL [R1+0x85a4], R44 ;  /* 0x0085a42c01007387 */ /* 0x000fe20000100800 */
[----:B-1----:R-:W-:-:S03]  /*1d2970*/  F2FP.SATFINITE.E4M3.F32.PACK_AB_MERGE_C R5, R42, R45, RZ ;  /* 0x0000002d2a05723e */ /* 0x002fc600048070ff */
[----:B------:R-:W-:Y:S04]  /*1d2980*/  STL.64 [R1+0x1718], R6 ;  /* 0x0017180601007387 */ /* 0x000fe80000100a00 */
[----:B------:R3:W-:Y:S02]  /*1d2990*/  STL [R1+0x249c], R5 ;  /* 0x00249c0501007387 */ /* 0x0007e40000100800 */
[----:B---3--:R-:W-:Y:S02]  /*1d29a0*/  F2FP.SATFINITE.E4M3.F32.PACK_AB_MERGE_C R5, R25, R35, RZ ;  /* 0x000000231905723e */ /* 0x008fe400048070ff */
        /* <DEDUP_REMOVED lines=48> */
[----:B------:R-:W-:Y:S04]  /*1d2cb0*/  STL [R1+0x2358], R44 ;  /* 0x0023582c01007387 */ /* 0x000fe80000100800 */
[----:B------:R-:W-:Y:S01]  /*1d2cc0*/  IMAD.X R27, R0, 0x1, R19, P1 ;  /* 0x00000001001b7824 */ /* 0x000fe200008e0613 */
[----:B------:R-:W-:-:S04]  /*1d2cd0*/  F2FP.SATFINITE.E4M3.F32.PACK_AB_MERGE_C R41, R41, R40, RZ ;  /* 0x000000282929723e */ /* 0x000fc800048070ff */
[----:B------:R1:W-:Y:S01]  /*1d2ce0*/  STL.64 [R1+0x1700], R26 ;  /* 0x0017001a01007387 */ /* 0x0003e20000100a00 */
[----:B------:R-:W-:-:S03]  /*1d2cf0*/  F2FP.SATFINITE.E4M3.F32.PACK_AB_MERGE_C R40, R56, R55, RZ ;  /* 0x000000373828723e */ /* 0x000fc600048070ff */
[----:B------:R-:W-:Y:S01]  /*1d2d00*/  STL [R1+0x235c], R41 ;  /* 0x00235c2901007387 */ /* 0x000fe20000100800 */
[----:B-1----:R-:W-:-:S03]  /*1d2d10*/  IADD3 R26, P1, PT, R4, R10, RZ ;  /* 0x0000000a041a7210 */ /* 0x002fc60007f3e0ff */
        /* <DEDUP_REMOVED lines=35> */
[----:B------:R-:W-:Y:S02]  /*1d2f50*/  STL [R1+0x2cd8], R5 ;  /* 0x002cd80501007387 */ /* 0x000fe40000100800 */
[----:B------:R-:W-:Y:S02]  /*1d2f60*/  IMAD.X R7, R0, 0x1, R15, P1 ;  /* 0x0000000100077824 */ /* 0x000fe400008e060f */
[----:B------:R-:W3:Y:S04]  /*1d2f70*/  LDL.LU R44, [R1+0x30d0] ;  /* 0x0030d000012c7983 */ /* 0x000ee80000300800 */
[----:B-1----:R-:W3:Y:S04]  /*1d2f80*/  LDL.LU R26, [R1+0x30d4] ;  /* 0x0030d400011a7983 */ /* 0x002ee80000300800 */
        /* <DEDUP_REMOVED lines=35> */
[----:B------:R-:W0:Y:S01]  /*1d31c0*/  LDCU UR6, c[0x0][0x3b8] ;  /* 0x00007700ff0677ac */ /* 0x000e220008000800 */
[----:B---3--:R-:W-:-:S05]  /*1d31d0*/  F2FP.SATFINITE.E4M3.F32.PACK_AB_MERGE_C R26, R26, R44, RZ ;  /* 0x0000002c1a1a723e */ /* 0x008fca00048070ff */
[----:B------:R4:W-:Y:S01]  /*1d31e0*/  STL [R1+0x2d64], R26 ;  /* 0x002d641a01007387 */ /* 0x0009e20000100800 */
[----:B--2---:R-:W-:-:S05]  /*1d31f0*/  F2FP.SATFINITE.E4M3.F32.PACK_AB_MERGE_C R5, R5, R55, RZ ;  /* 0x000000370505723e */ /* 0x004fca00048070ff */
[----:B------:R1:W-:Y:S01]  /*1d3200*/  STL [R1+0x2d60], R5 ;  /* 0x002d600501007387 */ /* 0x0003e20000100800 */
[----:B----4-:R-:W-:Y:S02]  /*1d3210*/  F2FP.SATFINITE.E4M3.F32.PACK_AB_MERGE_C R26, R58, R54, RZ ;  /* 0x000000363a1a723e */ /* 0x010fe400048070ff */
[----:B------:R-:W-:Y:S02]  /*1d3220*/  IADD3 R54, P1, PT, R4, R20, RZ ;  /* 0x0000001404367210 */ /* 0x000fe40007f3e0ff */
[----:B-1----:R-:W-:Y:S01]  /*1d3230*/  SHF.R.S32.HI R5, RZ, 0x1f, R4 ;  /* 0x0000001fff057819 */ /* 0x002fe20000011404 */
[----:B------:R1:W-:Y:S04]  /*1d3240*/  STL [R1+0x2d6c], R26 ;  /* 0x002d6c1a01007387 */ /* 0x0003e80000100800 */
[----:B------:R-:W-:-:S05]  /*1d3250*/  IMAD.X R55, R5, 0x1, R19, P1 ;  /* 0x0000000105377824 */ /* 0x000fca00008e0613 */
[----:B------:R2:W-:Y:S01]  /*1d3260*/  STL.64 [R1+0x16c0], R54 ;  /* 0x0016c03601007387 */ /* 0x0005e20000100a00 */
[----:B-1----:R-:W-:-:S03]  /*1d3270*/  IADD3 R26, P1, PT, R4, R10, RZ ;  /* 0x0000000a041a7210 */ /* 0x002fc60007f3e0ff */
[----:B--2---:R-:W2:Y:S04]  /*1d3280*/  LDL.LU R55, [R1+0x88d0] ;  /* 0x0088d00001377983 */ /* 0x004ea80000300800 */
[----:B------:R-:W3:Y:S04]  /*1d3290*/  LDL.LU R54, [R1+0x30b8] ;  /* 0x0030b80001367983 */ /* 0x000ee80000300800 */
[----:B------:R-:W3:Y:S01]  /*1d32a0*/  LDL.LU R58, [R1+0x30bc] ;  /* 0x0030bc00013a7983 */ /* 0x000ee20000300800 */
[----:B------:R-:W-:Y:S01]  /*1d32b0*/  F2FP.SATFINITE.E4M3.F32.PACK_AB_MERGE_C R44, R40, R27, RZ ;  /* 0x0000001b282c723e */ /* 0x000fe200048070ff */
[----:B------:R-:W-:Y:S01]  /*1d32c0*/  IMAD.X R27, R5, 0x1, R9, P1 ;  /* 0x00000001051b7824 */ /* 0x000fe200008e0609 */
[----:B------:R-:W-:-:S03]  /*1d32d0*/  F2FP.SATFINITE.E4M3.F32.PACK_AB_MERGE_C R40, R56, R41, RZ ;  /* 0x000000293828723e */ /* 0x000fc600048070ff */
[----:B------:R-:W-:Y:S04]  /*1d32e0*/  STL [R1+0x2d68], R44 ;  /* 0x002d682c01007387 */ /* 0x000fe80000100800 */
[----:B------:R1:W-:Y:S01]  /*1d32f0*/  STL [R1+0x2e24], R40 ;  /* 0x002e242801007387 */ /* 0x0003e20000100800 */
[----:B------:R-:W-:-:S03]  /*1d3300*/  F2FP.SATFINITE.E4M3.F32.PACK_AB_MERGE_C R6, R6, R61, RZ ;  /* 0x0000003d0606723e */ /* 0x000fc600048070ff */
[----:B------:R4:W-:Y:S01]  /*1d3310*/  STL.64 [R1+0x16b8], R26 ;  /* 0x0016b81a01007387 */ /* 0x0009e20000100a00 */
[----:B-1----:R-:W-:Y:S02]  /*1d3320*/  F2FP.SATFINITE.E4M3.F32.PACK_AB_MERGE_C R40, R60, R57, RZ ;  /* 0x000000393c28723e */ /* 0x002fe400048070ff */
[----:B----4-:R-:W-:-:S03]  /*1d3330*/  IADD3 R26, P1, PT, R4, R18, RZ ;  /* 0x00000012041a7210 */ /* 0x010fc60007f3e0ff */
[----:B------:R-:W-:Y:S02]  /*1d3340*/  STL [R1+0x2e20], R40 ;  /* 0x002e202801007387 */ /* 0x000fe40000100800 */
[----:B------:R-:W-:Y:S02]  /*1d3350*/  IMAD.X R27, R5, 0x1, R17, P1 ;  /* 0x00000001051b7824 */ /* 0x000fe400008e0611 */
[----:B------:R1:W-:Y:S04]  /*1d3360*/  STL [R1+0x2e2c], R6 ;  /* 0x002e2c0601007387 */ /* 0x0003e80000100800 */
[----:B------:R4:W-:Y:S01]  /*1d3370*/  STL.64 [R1+0x16b0], R26 ;  /* 0x0016b01a01007387 */ /* 0x0009e20000100a00 */
[----:B-1----:R-:W-:Y:S02]  /*1d3380*/  IADD3 R6, P1, PT, R4, R12, RZ ;  /* 0x0000000c04067210 */ /* 0x002fe40007f3e0ff */
        /* <DEDUP_REMOVED lines=16> */
[----:B------:R-:W-:Y:S04]  /*1d3490*/  STL [R1+0x26a8], R27 ;  /* 0x0026a81b01007387 */ /* 0x000fe80000100800 */
[----:B------:R-:W-:Y:S01]  /*1d34a0*/  IMAD.X R7, R5, 0x1, R23, P1 ;  /* 0x0000000105077824 */ /* 0x000fe200008e0617 */
[----:B------:R-:W-:Y:S04]  /*1d34b0*/  STL [R1+0x26cc], R26 ;  /* 0x0026cc1a01007387 */ /* 0x000fe80000100800 */
[----:B------:R0:W-:Y:S04]  /*1d34c0*/  STL.64 [R1+0x1698], R6 ;  /* 0x0016980601007387 */ /* 0x0001e80000100a00 */
[----:B------:R-:W4:Y:S01]  /*1d34d0*/  LDL.LU R45, [R1+0x3010] ;  /* 0x00301000012d7983 */ /* 0x000f220000300800 */
[----:B0-----:R-:W-:-:S05]  /*1d34e0*/  F2FP.SATFINITE.E4M3.F32.PACK_AB_MERGE_C R6, R35, R59, RZ ;  /* 0x0000003b2306723e */ /* 0x001fca00048070ff */
[----:B------:R-:W-:Y:S04]  /*1d34f0*/  STL [R1+0x26c8], R6 ;  /* 0x0026c80601007387 */ /* 0x000fe80000100800 */
[----:B------:R-:W4:Y:S01]  /*1d3500*/  LDL.LU R59, [R1+0x3014] ;  /* 0x00301400013b7983 */ /* 0x000f220000300800 */
[----:B------:R-:W-:-:S05]  /*1d3510*/  F2FP.SATFINITE.E4M3.F32.PACK_AB_MERGE_C R0, R0, R25, RZ ;  /* 0x000000190000723e */ /* 0x000fca00048070ff */
[----:B------:R0:W-:Y:S04]  /*1d3520*/  STL [R1+0x273c], R0 ;  /* 0x00273c0001007387 */ /* 0x0001e80000100800 */
[----:B------:R-:W2:Y:S04]  /*1d3530*/  LDL.LU R42, [R1+0x3018] ;  /* 0x00301800012a7983 */ /* 0x000ea80000300800 */
[----:B------:R-:W2:Y:S04]  /*1d3540*/  LDL.LU R35, [R1+0x301c] ;  /* 0x00301c0001237983 */ /* 0x000ea80000300800 */
[----:B------:R-:W2:Y:S04]  /*1d3550*/  LDL.LU R25, [R1+0x30a0] ;  /* 0x0030a00001197983 */ /* 0x000ea80000300800 */
[----:B0-----:R-:W2:Y:S01]  /*1d3560*/  LDL.LU R0, [R1+0x30a4] ;  /* 0x0030a40001007983 */ /* 0x001ea20000300800 */
[----:B------:R-:W-:-:S05]  /*1d3570*/  IADD3 R6, P1, PT, R4, R16, RZ ;  /* 0x0000001004067210 */ /* 0x000fca0007f3e0ff */
[----:B------:R-:W-:-:S05]  /*1d3580*/  IMAD.X R7, R5, 0x1, R15, P1 ;  /* 0x0000000105077824 */ /* 0x000fca00008e060f */
[----:B------:R0:W-:Y:S02]  /*1d3590*/  STL.64 [R1+0x1688], R6 ;  /* 0x0016880601007387 */ /* 0x0001e40000100a00 */
[----:B0-----:R-:W-:-:S05]  /*1d35a0*/  IADD3 R6, P1, PT, R4, R14, RZ ;  /* 0x0000000e04067210 */ /* 0x001fca0007f3e0ff */
[----:B------:R-:W-:Y:S01]  /*1d35b0*/  IMAD.X R7, R5, 0x1, R13, P1 ;  /* 0x0000000105077824 */ /* 0x000fe200008e060d */
[----:B---3--:R-:W-:-:S05]  /*1d35c0*/  F2FP.SATFINITE.E4M3.F32.PACK_AB_MERGE_C R26, R58, R54, RZ ;  /* 0x000000363a1a723e */ /* 0x008fca00048070ff */
[----:B------:R-:W-:Y:S04]  /*1d35d0*/  STL [R1+0x2738], R26 ;  /* 0x0027381a01007387 */ /* 0x000fe80000100800 */
[----:B------:R-:W3:Y:S04]  /*1d35e0*/  LDL.LU R44, [R1+0x30a8] ;  /* 0x0030a800012c7983 */ /* 0x000ee80000300800 */
[----:B------:R-:W3:Y:S04]  /*1d35f0*/  LDL.LU R40, [R1+0x30ac] ;  /* 0x0030ac0001287983 */ /* 0x000ee80000300800 */
[----:B------:R-:W3:Y:S04]  /*1d3600*/  LDL.LU R41, [R1+0x3000] ;  /* 0x0030000001297983 */ /* 0x000ee80000300800 */
[----:B------:R0:W-:Y:S04]  /*1d3610*/  STL.64 [R1+0x1690], R6 ;  /* 0x0016900601007387 */ /* 0x0001e80000100a00 */
        /* <DEDUP_REMOVED lines=20> */
[----:B------:R2:W-:Y:S01]  /*1d3760*/  STL [R1+0x29ac], R26 ;  /* 0x0029ac1a01007387 */ /* 0x0005e20000100800 */
[----:B------:R-:W-:Y:S01]  /*1d3770*/  VIADD R4, R4, UR6 ;  /* 0x0000000604047c36 */ /* 0x000fe20008000000 */
[----:B------:R-:W0:Y:S01]  /*1d3780*/  LDCU UR6, c[0x0][0x3b8] ;  /* 0x00007700ff0677ac */ /* 0x000e220008000800 */
[----:B--2---:R-:W-:Y:S02]  /*1d3790*/  F2FP.SATFINITE.E4M3.F32.PACK_AB_MERGE_C R26, R35, R42, RZ ;  /* 0x0000002a231a723e */ /* 0x004fe400048070ff */
[----:B------:R-:W-:-:S03]  /*1d37a0*/  F2FP.SATFINITE.E4M3.F32.PACK_AB_MERGE_C R0, R0, R25, RZ ;  /* 0x000000190000723e */ /* 0x000fc600048070ff */
[----:B------:R1:W-:Y:S04]  /*1d37b0*/  STL [R1+0x2998], R26 ;  /* 0x0029981a01007387 */ /* 0x0003e80000100800 */
[----:B------:R-:W2:Y:S04]  /*1d37c0*/  LDL.LU R45, [R1+0x2eb0] ;  /* 0x002eb000012d7983 */ /* 0x000ea80000300800 */
[----:B------:R-:W2:Y:S01]  /*1d37d0*/  LDL.LU R42, [R1+0x2eb4] ;  /* 0x002eb400012a7983 */ /* 0x000ea20000300800 */
[----:B-1----:R-:W-:-:S03]  /*1d37e0*/  IADD3 R26, P1, PT, R4, R20, RZ ;  /* 0x00000014041a7210 */ /* 0x002fc60007f3e0ff */
[----:B------:R1:W-:Y:S02]  /*1d37f0*/  STL [R1+0x2a78], R0 ;  /* 0x002a780001007387 */ /* 0x0003e40000100800 */
[----:B-1----:R-:W-:-:S05]  /*1d3800*/  SHF.R.S32.HI R0, RZ, 0x1f, R4 ;  /* 0x0000001fff007819 */ /* 0x002fca0000011404 */
[----:B------:R-:W-:-:S05]  /*1d3810*/  IMAD.X R27, R0, 0x1, R19, P1 ;  /* 0x00000001001b7824 */ /* 0x000fca00008e0613 */
[----:B------:R1:W-:Y:S04]  /*1d3820*/  STL.64 [R1+0x1670], R26 ;  /* 0x0016701a01007387 */ /* 0x0003e80000100a00 */
[----:B-1----:R-:W2:Y:S04]  /*1d3830*/  LDL.LU.64 R26, [R1+0x88c8] ;  /* 0x0088c800011a7983 */ /* 0x002ea80000300a00 */
[----:B------:R-:W2:Y:S04]  /*1d3840*/  LDL.LU R35, [R1+0x2eb8] ;  /* 0x002eb80001237983 */ /* 0x000ea80000300800 */
[----:B------:R-:W2:Y:S01]  /*1d3850*/  LDL.LU R25, [R1+0x2ebc] ;  /* 0x002ebc0001197983 */ /* 0x000ea20000300800 */
[----:B---3--:R-:W-:-:S05]  /*1d3860*/  F2FP.SATFINITE.E4M3.F32.PACK_AB_MERGE_C R40, R40, R44, RZ ;  /* 0x0000002c2828723e */ /* 0x008fca00048070ff */
[----:B------:R1:W-:Y:S02]  /*1d3870*/  STL [R1+0x2a6c], R40 ;  /* 0x002a6c2801007387 */ /* 0x0003e40000100800 */
[----:B-1----:R-:W-:Y:S02]  /*1d3880*/  IADD3 R40, P1, PT, R4, R10, RZ ;  /* 0x0000000a04287210 */ /* 0x002fe40007f3e0ff */
[----:B------:R-:W-:-:S03]  /*1d3890*/  F2FP.SATFINITE.E4M3.F32.PACK_AB_MERGE_C R44, R56, R41, RZ ;  /* 0x00000029382c723e */ /* 0x000fc600048070ff */
[----:B------:R-:W-:Y:S02]  /*1d38a0*/  IMAD.X R41, R0, 0x1, R9, P1 ;  /* 0x0000000100297824 */ /* 0x000fe400008e0609 */
[----:B------:R1:W-:Y:S04]  /*1d38b0*/  STL [R1+0x2aa0], R44 ;  /* 0x002aa02c01007387 */ /* 0x0003e80000100800 */
[----:B------:R3:W-:Y:S01]  /*1d38c0*/  STL.64 [R1+0x1668], R40 ;  /* 0x0016682801007387 */ /* 0x0007e20000100a00 */
[----:B-1----:R-:W-:Y:S02]  /*1d38d0*/  F2FP.SATFINITE.E4M3.F32.PACK_AB_MERGE_C R44, R5, R57, RZ ;  /* 0x00000039052c723e */ /* 0x002fe400048070ff */
[----:B------:R-:W-:Y:S02]  /*1d38e0*/  F2FP.SATFINITE.E4M3.F32.PACK_AB_MERGE_C R5, R61, R60, RZ ;  /* 0x0000003c3d05723e */ /* 0x000fe400048070ff */
[----:B---3--:R-:W-:Y:S01]  /*1d38f0*/  IADD3 R40, P1, PT, R4, R18, RZ ;  /* 0x0000001204287210 */ /* 0x008fe20007f3e0ff */
        /* <DEDUP_REMOVED lines=8> */
[----:B------:R-:W-:Y:S04]  /*1d3980*/  STL [R1+0x2ac0], R40 ;  /* 0x002ac02801007387 */ /* 0x000fe80000100800 */
        /* <DEDUP_REMOVED lines=10> */
[----:B---3--:R-:W-:-:S03]  /*1d3a30*/  F2FP.SATFINITE.E4M3.F32.PACK_AB_MERGE_C R5, R54, R52, RZ ;  /* 0x000000343605723e */ /* 0x008fc600048070ff */
[----:B------:R-:W-:Y:S01]  /*1d3a40*/  STL [R1+0x2af8], R32 ;  /* 0x002af82001007387 */ /* 0x000fe20000100800 */
[----:B0-----:R-:W-:-:S03]  /*1d3a50*/  IADD3 R6, P1, PT, R4, R24, RZ ;  /* 0x0000001804067210 */ /* 0x001fc60007f3e0ff */
[----:B------:R4:W-:Y:S02]  /*1d3a60*/  STL [R1+0x2b1c], R5 ;  /* 0x002b1c0501007387 */ /* 0x0009e40000100800 */
[----:B------:R-:W-:Y:S02]  /*1d3a70*/  IMAD.X R7, R0, 0x1, R23, P1 ;  /* 0x0000000100077824 */ /* 0x000fe400008e0617 */
[----:B------:R-:W3:Y:S04]  /*1d3a80*/  LDL.LU R40, [R1+0x2e10] ;  /* 0x002e100001287983 */ /* 0x000ee80000300800 */
[----:B------:R-:W3:Y:S01]  /*1d3a90*/  LDL.LU R41, [R1+0x2e14] ;  /* 0x002e140001297983 */ /* 0x000ee20000300800 */
[----:B----4-:R-:W-:-:S03]  /*1d3aa0*/  F2FP.SATFINITE.E4M3.F32.PACK_AB_MERGE_C R5, R59, R58, RZ ;  /* 0x0000003a3b05723e */ /* 0x010fc600048070ff */
[----:B------:R-:W-:Y:S04]  /*1d3ab0*/  STL.64 [R1+0x1660], R6 ;  /* 0x0016600601007387 */ /* 0x000fe80000100a00 */
[----:B------:R2:W-:Y:S04]  /*1d3ac0*/  STL [R1+0x2b18], R5 ;  /* 0x002b180501007387 */ /* 0x0005e80000100800 */
[----:B------:R-:W4:Y:S04]  /*1d3ad0*/  LDL.LU R53, [R1+0x2e18] ;  /* 0x002e180001357983 */ /* 0x000f280000300800 */
[----:B------:R-:W4:Y:S04]  /*1d3ae0*/  LDL.LU R52, [R1+0x2e1c] ;  /* 0x002e1c0001347983 */ /* 0x000f280000300800 */
[----:B------:R-:W4:Y:S04]  /*1d3af0*/  LDL.LU R54, [R1+0x2ea0] ;  /* 0x002ea00001367983 */ /* 0x000f280000300800 */
[----:B------:R-:W4:Y:S01]  /*1d3b00*/  LDL.LU R59, [R1+0x2ea4] ;  /* 0x002ea400013b7983 */ /* 0x000f220000300800 */
[----:B--2---:R-:W-:-:S02]  /*1d3b10*/  F2FP.SATFINITE.E4M3.F32.PACK_AB_MERGE_C R5, R42, R45, RZ ;  /* 0x0000002d2a05723e */ /* 0x004fc400048070ff */
[----:B------:R-:W-:-:S03]  /*1d3b20*/  IADD3 R6, P1, PT, R4, R16, RZ ;  /* 0x0000001004067210 */ /* 0x000fc60007f3e0ff */
[----:B------:R0:W-:Y:S02]  /*1d3b30*/  STL [R1+0x2b40], R5 ;  /* 0x002b400501007387 */ /* 0x0001e40000100800 */
[----:B------:R-:W-:Y:S02]  /*1d3b40*/  IMAD.X R7, R0, 0x1, R15, P1 ;  /* 0x0000000100077824 */ /* 0x000fe400008e060f */
[----:B------:R-:W2:Y:S04]  /*1d3b50*/  LDL.LU R56, [R1+0x2ea8] ;  /* 0x002ea80001387983 */ /* 0x000ea80000300800 */
[----:B------:R-:W2:Y:S04]  /*1d3b60*/  LDL.LU R57, [R1+0x2eac] ;  /* 0x002eac0001397983 */ /* 0x000ea80000300800 */
[----:B------:R-:W-:Y:S01]  /*1d3b70*/  STL.64 [R1+0x1658], R6 ;  /* 0x0016580601007387 */ /* 0x000fe20000100a00 */
[----:B------:R-:W-:-:S02]  /*1d3b80*/  IADD3 R48, P1, PT, R4, R14, RZ ;  /* 0x0000000e04307210 */ /* 0x000fc40007f3e0ff */
[----:B0-----:R-:W-:-:S05]  /*1d3b90*/  F2FP.SATFINITE.E4M3.F32.PACK_AB_MERGE_C R5, R25, R35, RZ ;  /* 0x000000231905723e */ /* 0x001fca00048070ff */
[----:B------:R0:W-:Y:S04]  /*1d3ba0*/  STL [R1+0x2b38], R5 ;  /* 0x002b380501007387 */ /* 0x0001e80000100800 */
        /* <DEDUP_REMOVED lines=10> */
[----:B------:R-:W-:-:S03]  /*1d3c50*/  IMAD.X R49, R0, 0x1, R13, P1 ;  /* 0x0000000100317824 */ /* 0x000fc600008e060d */
[----:B------:R-:W2:Y:S04]  /*1d3c60*/  LDL.LU R51, [R1+0x2de8] ;  /* 0x002de80001337983 */ /* 0x000ea80000300800 */
[----:B------:R0:W-:Y:S04]  /*1d3c70*/  STL.64 [R1+0x1648], R48 ;  /* 0x0016483001007387 */ /* 0x0001e80000100a00 */
[----:B0-----:R-:W2:Y:S04]  /*1d3c80*/  LDL.LU R48, [R1+0x2dec] ;  /* 0x002dec0001307983 */ /* 0x001ea80000300800 */
[----:B------:R-:W2:Y:S04]  /*1d3c90*/  LDL.LU R49, [R1+0x2dd0] ;  /* 0x002dd00001317983 */ /* 0x000ea80000300800 */
[----:B------:R-:W2:Y:S04]  /*1d3ca0*/  LDL.LU R50, [R1+0x2dd4] ;  /* 0x002dd40001327983 */ /* 0x000ea80000300800 */
[----:B------:R-:W2:Y:S04]  /*1d3cb0*/  LDL.LU R42, [R1+0x2dd8] ;  /* 0x002dd800012a7983 */ /* 0x000ea80000300800 */
[----:B------:R-:W2:Y:S04]  /*1d3cc0*/  LDL.LU R35, [R1+0x2ddc] ;  /* 0x002ddc0001237983 */ /* 0x000ea80000300800 */
[----:B------:R-:W2:Y:S04]  /*1d3cd0*/  LDL.LU R25, [R1+0x2dc0] ;  /* 0x002dc00001197983 */ /* 0x000ea80000300800 */
[----:B------:R-:W2:Y:S01]  /*1d3ce0*/  LDL.LU R0, [R1+0x2dc4] ;  /* 0x002dc40001007983 */ /* 0x000ea20000300800 */
[----:B---3--:R-:W-:-:S05]  /*1d3cf0*/  F2FP.SATFINITE.E4M3.F32.PACK_AB_MERGE_C R40, R41, R40, RZ ;  /* 0x000000282928723e */ /* 0x008fca00048070ff */
[----:B------:R0:W-:Y:S01]  /*1d3d00*/  STL [R1+0x2b58], R40 ;  /* 0x002b582801007387 */ /* 0x0001e20000100800 */
[----:B----4-:R-:W-:-:S05]  /*1d3d10*/  F2FP.SATFINITE.E4M3.F32.PACK_AB_MERGE_C R41, R52, R53, RZ ;  /* 0x000000353429723e */ /* 0x010fca00048070ff */
[----:B------:R-:W-:Y:S01]  /*1d3d20*/  STL [R1+0x2b50], R41 ;  /* 0x002b502901007387 */ /* 0x000fe20000100800 */
[----:B0-----:R-:W-:-:S03]  /*1d3d30*/  F2FP.SATFINITE.E4M3.F32.PACK_AB_MERGE_C R40, R59, R54, RZ ;  /* 0x000000363b28723e */ /* 0x001fc600048070ff */
[----:B------:R-:W3:Y:S04]  /*1d3d40*/  LDL.LU R53, [R1+0x2dc8] ;  /* 0x002dc80001357983 */ /* 0x000ee80000300800 */
[----:B------:R-:W3:Y:S04]  /*1d3d50*/  LDL.LU R52, [R1+0x2dcc] ;  /* 0x002dcc0001347983 */ /* 0x000ee80000300800 */
[----:B------:R0:W-:Y:S04]  /*1d3d60*/  STL [R1+0x2b74], R40 ;  /* 0x002b742801007387 */ /* 0x0001e80000100800 */
[----:B------:R-:W4:Y:S04]  /*1d3d70*/  LDL.LU R54, [R1+0x2db0] ;  /* 0x002db00001367983 */ /* 0x000f280000300800 */
[----:B------:R-:W4:Y:S01]  /*1d3d80*/  LDL.LU R59, [R1+0x2db4] ;  /* 0x002db400013b7983 */ /* 0x000f220000300800 */
[----:B------:R-:W-:Y:S01]  /*1d3d90*/  VIADD R4, R4, UR6 ;  /* 0x0000000604047c36 */ /* 0x000fe20008000000 */
[----:B--2---:R-:W-:Y:S01]  /*1d3da0*/  F2FP.SATFINITE.E4M3.F32.PACK_AB_MERGE_C R56, R57, R56, RZ ;  /* 0x000000383938723e */ /* 0x004fe200048070ff */
[----:B------:R-:W1:Y:S03]  /*1d3db0*/  LDCU UR6, c[0x0][0x3b8] ;  /* 0x00007700ff0677ac */ /* 0x000e660008000800 */
[----:B------:R-:W-:-:S02]  /*1d3dc0*/  SHF.R.S32.HI R44, RZ, 0x1f, R4 ;  /* 0x0000001fff2c7819 */ /* 0x000fc40000011404 */
[----:B0-----:R-:W-:-:S05]  /*1d3dd0*/  IADD3 R40, P1, PT, R4, R20, RZ ;  /* 0x0000001404287210 */ /* 0x001fca0007f3e0ff */
[----:B------:R-:W-:-:S05]  /*1d3de0*/  IMAD.X R41, R44, 0x1, R19, P1 ;  /* 0x000000012c297824 */ /* 0x000fca00008e0613 */
[----:B------:R0:W-:Y:S04]  /*1d3df0*/  STL.64 [R1+0x1640], R40 ;  /* 0x0016402801007387 */ /* 0x0001e80000100a00 */
[----:B------:R-:W-:Y:S01]  /*1d3e00*/  STL [R1+0x2b70], R56 ;  /* 0x002b703801007387 */ /* 0x000fe20000100800 */
[----:B0-----:R-:W-:-:S05]  /*1d3e10*/  IADD3 R40, P1, PT, R4, R10, RZ ;  /* 0x0000000a04287210 */ /* 0x001fca0007f3e0ff */
[----:B------:R-:W-:Y:S01]  /*1d3e20*/  IMAD.X R41, R44, 0x1, R9, P1 ;  /* 0x000000012c297824 */ /* 0x000fe200008e0609 */
[----:B------:R-:W-:-:S05]  /*1d3e30*/  F2FP.SATFINITE.E4M3.F32.PACK_AB_MERGE_C R5, R60, R5, RZ ;  /* 0x000000053c05723e */ /* 0x000fca00048070ff */
[----:B------:R0:W-:Y:S04]  /*1d3e40*/  STL [R1+0x2b98], R5 ;  /* 0x002b980501007387 */ /* 0x0001e80000100800 */
[----:B------:R2:W-:Y:S01]  /*1d3e50*/  STL.64 [R1+0x1638], R40 ;  /* 0x0016382801007387 */ /* 0x0005e20000100a00 */
[----:B0-----:R-:W-:Y:S02]  /*1d3e60*/  F2FP.SATFINITE.E4M3.F32.PACK_AB_MERGE_C R5, R32, R7, RZ ;  /* 0x000000072005723e */ /* 0x001fe400048070ff */
[----:B--2---:R-:W-:Y:S02]  /*1d3e70*/  F2FP.SATFINITE.E4M3.F32.PACK_AB_MERGE_C R40, R6, R61, RZ ;  /* 0x0000003d0628723e */ /* 0x004fe400048070ff */
[----:B------:R-:W-:Y:S02]  /*1d3e80*/  IADD3 R6, P1, PT, R4, R18, RZ ;  /* 0x0000001204067210 */ /* 0x000fe40007f3e0ff */
[----:B------:R-:W-:Y:S01]  /*1d3e90*/  F2FP.SATFINITE.E4M3.F32.PACK_AB_MERGE_C R32, R37, R33, RZ ;  /* 0x000000212520723e */ /* 0x000fe200048070ff */
[----:B------:R-:W-:Y:S02]  /*1d3ea0*/  STL [R1+0x2b94], R40 ;  /* 0x002b942801007387 */ /* 0x000fe40000100800 */
[----:B------:R-:W-:-:S02]  /*1d3eb0*/  IMAD.X R7, R44, 0x1, R17, P1 ;  /* 0x000000012c077824 */ /* 0x000fc400008e0611 */
[----:B------:R0:W-:Y:S04]  /*1d3ec0*/  STL [R1+0x2bb0], R5 ;  /* 0x002bb00501007387 */ /* 0x0001e80000100800 */
[----:B------:R2:W-:Y:S01]  /*1d3ed0*/  STL.64 [R1+0x1630], R6 ;  /* 0x0016300601007387 */ /* 0x0005e20000100a00 */
[----:B0-----:R-:W-:-:S03]  /*1d3ee0*/  F2FP.SATFINITE.E4M3.F32.PACK_AB_MERGE_C R5, R45, R58, RZ ;  /* 0x0000003a2d05723e */ /* 0x001fc600048070ff */
[----:B------:R0:W-:Y:S04]  /*1d3ef0*/  STL [R1+0x2bac], R32 ;  /* 0x002bac2001007387 */ /* 0x0001e80000100800 */
[----:B------:R1:W-:Y:S01]  /*1d3f00*/  STL [R1+0x2bd0], R5 ;  /* 0x002bd00501007387 */ /* 0x0003e20000100800 */
[----:B--2---:R-:W-:-:S03]  /*1d3f10*/  IADD3 R6, P1, PT, R4, R12, RZ ;  /* 0x0000000c04067210 */ /* 0x004fc60007f3e0ff */
[----:B------:R-:W2:Y:S02]  /*1d3f20*/  LDL.LU R58, [R1+0x2db8] ;  /* 0x002db800013a7983 */ /* 0x000ea40000300800 */
[----:B------:R-:W-:Y:S02]  /*1d3f30*/  IMAD.X R7, R44, 0x1, R11, P1 ;  /* 0x000000012c077824 */ /* 0x000fe400008e060b */
[----:B------:R-:W2:Y:S01]  /*1d3f40*/  LDL.LU R45, [R1+0x2dbc] ;  /* 0x002dbc00012d7983 */ /* 0x000ea20000300800 */
[----:B0-----:R-:W-:-:S03]  /*1d3f50*/  F2FP.SATFINITE.E4M3.F32.PACK_AB_MERGE_C R32, R48, R51, RZ ;  /* 0x000000333020723e */ /* 0x001fc600048070ff */
[----:B------:R0:W-:Y:S01]  /*1d3f60*/  STL.64 [R1+0x1628], R6 ;  /* 0x0016280601007387 */ /* 0x0001e20000100a00 */
[----:B-1----:R-:W-:-:S03]  /*1d3f70*/  F2FP.SATFINITE.E4M3.F32.PACK_AB_MERGE_C R5, R50, R49, RZ ;  /* 0x000000313205723e */ /* 0x002fc600048070ff */
[----:B------:R-:W-:Y:S01]  /*1d3f80*/  STL [R1+0x2bcc], R32 ;  /* 0x002bcc2001007387 */ /* 0x000fe20000100800 */
[----:B0-----:R-:W-:-:S03]  /*1d3f90*/  IADD3 R6, P1, PT, R4, R22, RZ ;  /* 0x0000001604067210 */ /* 0x001fc60007f3e0ff */
[----:B------:R0:W-:Y:S02]  /*1d3fa0*/  STL [R1+0x2bf0], R5 ;  /* 0x002bf00501007387 */ /* 0x0001e40000100800 */
[----:B------:R-:W-:Y:S01]  /*1d3fb0*/  IMAD.X R7, R44, 0x1, R21, P1 ;  /* 0x000000012c077824 */ /* 0x000fe200008e0615 */
[----:B0-----:R-:W-:Y:S02]  /*1d3fc0*/  F2FP.SATFINITE.E4M3.F32.PACK_AB_MERGE_C R5, R35, R42, RZ ;  /* 0x0000002a2305723e */ /* 0x001fe400048070ff */
[----:B------:R-:W2:Y:S01]  /*1d3fd0*/  LDL.LU R42, [R1+0x2d90] ;  /* 0x002d9000012a7983 */ /* 0x000ea20000300800 */
[----:B------:R-:W-:-:S03]  /*1d3fe0*/  F2FP.SATFINITE.E4M3.F32.PACK_AB_MERGE_C R0, R0, R25, RZ ;  /* 0x000000190000723e */ /* 0x000fc600048070ff */
[----:B------:R-:W-:Y:S04]  /*1d3ff0*/  STL.64 [R1+0x1620], R6 ;  /* 0x0016200601007387 */ /* 0x000fe80000100a00 */
[----:B------:R0:W-:Y:S04]  /*1d4000*/  STL [R1+0x2bec], R5 ;  /* 0x002bec0501007387 */ /* 0x0001e80000100800 */
[----:B------:R-:W2:Y:S04]  /*1d4010*/  LDL.LU R25, [R1+0x2d94] ;  /* 0x002d940001197983 */ /* 0x000ea80000300800 */
[----:B------:R1:W-:Y:S04]  /*1d4020*/  STL [R1+0x23d8], R0 ;  /* 0x0023d80001007387 */ /* 0x0003e80000100800 */
[----:B0-----:R-:W2:Y:S04]  /*1d4030*/  LDL.LU R5, [R1+0x2d98] ;  /* 0x002d980001057983 */ /* 0x001ea80000300800 */
[----:B------:R-:W2:Y:S04]  /*1d4040*/  LDL.LU R51, [R1+0x2d9c] ;  /* 0x002d9c0001337983 */ /* 0x000ea80000300800 */
[----:B------:R-:W2:Y:S04]  /*1d4050*/  LDL.LU R35, [R1+0x2da0] ;  /* 0x002da00001237983 */ /* 0x000ea80000300800 */
[----:B-1----:R-:W2:Y:S01]  /*1d4060*/  LDL.LU R0, [R1+0x2da4] ;  /* 0x002da40001007983 */ /* 0x002ea20000300800 */
[----:B------:R-:W-:-:S05]  /*1d4070*/  IADD3 R6, P1, PT, R4, R24, RZ ;  /* 0x0000001804067210 */ /* 0x000fca0007f3e0ff */
[----:B------:R-:W-:-:S05]  /*1d4080*/  IMAD.X R7, R44, 0x1, R23, P1 ;  /* 0x000000012c077824 */ /* 0x000fca00008e0617 */
[----:B------:R3:W-:Y:S04]  /*1d4090*/  STL.64 [R1+0x1608], R6 ;  /* 0x0016080601007387 */ /* 0x0007e80000100a00 */
[----:B------:R-:W2:Y:S01]  /*1d40a0*/  LDL.LU R60, [R1+0x2da8] ;  /* 0x002da800013c7983 */ /* 0x000ea20000300800 */
[----:B---3--:R-:W-:-:S05]  /*1d40b0*/  F2FP.SATFINITE.E4M3.F32.PACK_AB_MERGE_C R7, R52, R53, RZ ;  /* 0x000000353407723e */ /* 0x008fca00048070ff */
[----:B------:R-:W-:Y:S04]  /*1d40c0*/  STL [R1+0x2bfc], R7 ;  /* 0x002bfc0701007387 */ /* 0x000fe80000100800 */
[----:B------:R-:W3:Y:S01]  /*1d40d0*/  LDL.LU R61, [R1+0x2dac] ;  /* 0x002dac00013d7983 */ /* 0x000ee20000300800 */
[----:B----4-:R-:W-:-:S05]  /*1d40e0*/  F2FP.SATFINITE.E4M3.F32.PACK_AB_MERGE_C R6, R59, R54, RZ ;  /* 0x000000363b06723e */ /* 0x010fca00048070ff */
[----:B------:R0:W-:Y:S04]  /*1d40f0*/  STL [R1+0x232c], R6 ;  /* 0x00232c0601007387 */ /* 0x0001e80000100800 */
        /* <DEDUP_REMOVED lines=12> */
[----:B------:R2:W-:Y:S04]  /*1d41c0*/  STL.64 [R1+0x1618], R40 ;  /* 0x0016182801007387 */ /* 0x0005e80000100a00 */
[----:B------:R-:W4:Y:S04]  /*1d41d0*/  LDL.LU R52, [R1+0x2d58] ;  /* 0x002d580001347983 */ /* 0x000f280000300800 */
[----:B------:R-:W4:Y:S01]  /*1d41e0*/  LDL.LU R54, [R1+0x2d5c] ;  /* 0x002d5c0001367983 */ /* 0x000f220000300800 */
[----:B--2---:R-:W-:-:S05]  /*1d41f0*/  F2FP.SATFINITE.E4M3.F32.PACK_AB_MERGE_C R40, R45, R58, RZ ;  /* 0x0000003a2d28723e */ /* 0x004fca00048070ff */
[----:B------:R0:W-:Y:S04]  /*1d4200*/  STL [R1+0x2c0c], R40 ;  /* 0x002c0c2801007387 */ /* 0x0001e80000100800 */
[----:B------:R-:W2:Y:S04]  /*1d4210*/  LDL.LU R58, [R1+0x2d40] ;  /* 0x002d4000013a7983 */ /* 0x000ea80000300800 */
[----:B------:R-:W2:Y:S01]  /*1d4220*/  LDL.LU R45, [R1+0x2d44] ;  /* 0x002d4400012d7983 */ /* 0x000ea20000300800 */
[----:B0-----:R-:W-:-:S05]  /*1d4230*/  IADD3 R40, P1, PT, R4, R14, RZ ;  /* 0x0000000e04287210 */ /* 0x001fca0007f3e0ff */
[----:B------:R-:W-:-:S05]  /*1d4240*/  IMAD.X R41, R44, 0x1, R13, P1 ;  /* 0x000000012c297824 */ /* 0x000fca00008e060d */
[----:B------:R0:W-:Y:S02]  /*1d4250*/  STL.64 [R1+0x1610], R40 ;  /* 0x0016102801007387 */ /* 0x0001e40000100a00 */
[----:B0-----:R-:W-:Y:S02]  /*1d4260*/  F2FP.SATFINITE.E4M3.F32.PACK_AB_MERGE_C R40, R25, R42, RZ ;  /* 0x0000002a1928723e */ /* 0x001fe400048070ff */
[----:B------:R-:W2:Y:S04]  /*1d4270*/  LDL.LU R42, [R1+0x2d48] ;  /* 0x002d4800012a7983 */ /* 0x000ea80000300800 */
[----:B------:R-:W2:Y:S04]  /*1d4280*/  LDL.LU R25, [R1+0x2d4c] ;  /* 0x002d4c0001197983 */ /* 0x000ea80000300800 */
[----:B------:R0:W-:Y:S02]  /*1d4290*/  STL [R1+0x22dc], R40 ;  /* 0x0022dc2801007387 */ /* 0x0001e40000100800 */
[----:B0-----:R-:W-:-:S02]  /*1d42a0*/  F2FP.SATFINITE.E4M3.F32.PACK_AB_MERGE_C R40, R51, R5, RZ ;  /* 0x000000053328723e */ /* 0x001fc400048070ff */
[----:B------:R-:W-:-:S03]  /*1d42b0*/  F2FP.SATFINITE.E4M3.F32.PACK_AB_MERGE_C R5, R0, R35, RZ ;  /* 0x000000230005723e */ /* 0x000fc600048070ff */
[----:B------:R0:W-:Y:S04]  /*1d42c0*/  STL [R1+0x2c18], R40 ;  /* 0x002c182801007387 */ /* 0x0001e80000100800 */
[----:B------:R-:W2:Y:S04]  /*1d42d0*/  LDL.LU R35, [R1+0x2cc0] ;  /* 0x002cc00001237983 */ /* 0x000ea80000300800 */
[----:B------:R-:W2:Y:S01]  /*1d42e0*/  LDL.LU R0, [R1+0x2cc4] ;  /* 0x002cc40001007983 */ /* 0x000ea20000300800 */
[----:B------:R-:W-:Y:S01]  /*1d42f0*/  VIADD R4, R4, UR6 ;  /* 0x0000000604047c36 */ /* 0x000fe20008000000 */
[----:B------:R-:W1:Y:S04]  /*1d4300*/  LDCU UR6, c[0x0][0x3b8] ;  /* 0x00007700ff0677ac */ /* 0x000e680008000800 */
[----:B------:R-:W-:-:S02]  /*1d4310*/  SHF.R.S32.HI R51, RZ, 0x1f, R4 ;  /* 0x0000001fff337819 */ /* 0x000fc40000011404 */
[----:B0-----:R-:W-:Y:S01]  /*1d4320*/  IADD3 R40, P1, PT, R4, R20, RZ ;  /* 0x0000001404287210 */ /* 0x001fe20007f3e0ff */
[----:B------:R-:W-:Y:S04]  /*1d4330*/  STL [R1+0x21bc], R5 ;  /* 0x0021bc0501007387 */ /* 0x000fe80000100800 */
[----:B------:R-:W-:-:S05]  /*1d4340*/  IMAD.X R41, R51, 0x1, R19, P1 ;  /* 0x0000000133297824 */ /* 0x000fca00008e0613 */
[----:B------:R3:W-:Y:S02]  /*1d4350*/  STL.64 [R1+0x15f8], R40 ;  /* 0x0015f82801007387 */ /* 0x0007e40000100a00 */
[----:B---3--:R-:W-:-:S05]  /*1d4360*/  F2FP.SATFINITE.E4M3.F32.PACK_AB_MERGE_C R40, R61, R60, RZ ;  /* 0x0000003c3d28723e */ /* 0x008fca00048070ff */
[----:B------:R-:W-:Y:S01]  /*1d4370*/  STL [R1+0x2c2c], R40 ;  /* 0x002c2c2801007387 */ /* 0x000fe20000100800 */
[----:B----4-:R-:W-:Y:S02]  /*1d4380*/  F2FP.SATFINITE.E4M3.F32.PACK_AB_MERGE_C R5, R7, R6, RZ ;  /* 0x000000060705723e */ /* 0x010fe400048070ff */
[----:B------:R-:W-:-:S05]  /*1d4390*/  IADD3 R6, P1, PT, R4, R10, RZ ;  /* 0x0000000a04067210 */ /* 0x000fca0007f3e0ff */
[----:B------:R-:W-:Y:S01]  /*1d43a0*/  IMAD.X R7, R51, 0x1, R9, P1 ;  /* 0x0000000133077824 */ /* 0x000fe200008e0609 */
[----:B------:R0:W-:Y:S04]  /*1d43b0*/  STL [R1+0x77c], R5 ;  /* 0x00077c0501007387 */ /* 0x0001e80000100800 */
[----:B------:R3:W-:Y:S01]  /*1d43c0*/  STL.64 [R1+0x1600], R6 ;  /* 0x0016000601007387 */ /* 0x0007e20000100a00 */
[----:B------:R-:W-:Y:S02]  /*1d43d0*/  F2FP.SATFINITE.E4M3.F32.PACK_AB_MERGE_C R32, R33, R32, RZ ;  /* 0x000000202120723e */ /* 0x000fe400048070ff */
[----:B0-----:R-:W-:Y:S02]  /*1d43e0*/  F2FP.SATFINITE.E4M3.F32.PACK_AB_MERGE_C R5, R48, R37, RZ ;  /* 0x000000253005723e */ /* 0x001fe400048070ff */
[----:B---3--:R-:W-:Y:S01]  /*1d43f0*/  IADD3 R6, P1, PT, R4, R18, RZ ;  /* 0x0000001204067210 */ /* 0x008fe20007f3e0ff */
[----:B------:R-:W-:Y:S04]  /*1d4400*/  STL [R1+0x2c34], R32 ;  /* 0x002c342001007387 */ /* 0x000fe80000100800 */
[----:B------:R-:W-:Y:S01]  /*1d4410*/  IMAD.X R7, R51, 0x1, R17, P1 ;  /* 0x0000000133077824 */ /* 0x000fe200008e0611 */
[----:B------:R0:W-:Y:S04]  /*1d4420*/  STL [R1+0x774], R5 ;  /* 0x0007740501007387 */ /* 0x0001e80000100800 */
[----:B------:R3:W-:Y:S04]  /*1d4430*/  STL.64 [R1+0x15f0], R6 ;  /* 0x0015f00601007387 */ /* 0x0007e80000100a00 */
[----:B------:R-:W4:Y:S01]  /*1d4440*/  LDL.LU R48, [R1+0x2d30] ;  /* 0x002d300001307983 */ /* 0x000f220000300800 */
[----:B0-----:R-:W-:-:S02]  /*1d4450*/  F2FP.SATFINITE.E4M3.F32.PACK_AB_MERGE_C R5, R59, R53, RZ ;  /* 0x000000353b05723e */ /* 0x001fc400048070ff */
[----:B---3--:R-:W-:-:S05]  /*1d4460*/  F2FP.SATFINITE.E4M3.F32.PACK_AB_MERGE_C R6, R50, R49, RZ ;  /* 0x000000313206723e */ /* 0x008fca00048070ff */
[----:B------:R0:W-:Y:S04]  /*1d4470*/  STL [R1+0x2c48], R6 ;  /* 0x002c480601007387 */ /* 0x0001e80000100800 */
[----:B------:R-:W4:Y:S04]  /*1d4480*/  LDL.LU R49, [R1+0x2d34] ;  /* 0x002d340001317983 */ /* 0x000f280000300800 */
[----:B------:R2:W-:Y:S04]  /*1d4490*/  STL [R1+0x770], R5 ;  /* 0x0007700501007387 */ /* 0x0005e80000100800 */
[----:B------:R-:W3:Y:S04]  /*1d44a0*/  LDL.LU R50, [R1+0x2d38] ;  /* 0x002d380001327983 */ /* 0x000ee80000300800 */
[----:B------:R-:W3:Y:S01]  /*1d44b0*/  LDL.LU R59, [R1+0x2d3c] ;  /* 0x002d3c00013b7983 */ /* 0x000ee20000300800 */
[----:B0-----:R-:W-:-:S02]  /*1d44c0*/  IADD3 R6, P1, PT, R4, R12, RZ ;  /* 0x0000000c04067210 */ /* 0x001fc40007f3e0ff */
[----:B------:R-:W-:-:S03]  /*1d44d0*/  F2FP.SATFINITE.E4M3.F32.PACK_AB_MERGE_C R32, R54, R52, RZ ;  /* 0x000000343620723e */ /* 0x000fc600048070ff */
[----:B------:R-:W-:-:S05]  /*1d44e0*/  IMAD.X R7, R51, 0x1, R11, P1 ;  /* 0x0000000133077824 */ /* 0x000fca00008e060b */
[----:B------:R0:W-:Y:S04]  /*1d44f0*/  STL.64 [R1+0x15e0], R6 ;  /* 0x0015e00601007387 */ /* 0x0001e80000100a00 */
[----:B------:R-:W-:Y:S01]  /*1d4500*/  STL [R1+0x2c54], R32 ;  /* 0x002c542001007387 */ /* 0x000fe20000100800 */
[----:B--2---:R-:W-:Y:S02]  /*1d4510*/  F2FP.SATFINITE.E4M3.F32.PACK_AB_MERGE_C R5, R45, R58, RZ ;  /* 0x0000003a2d05723e */ /* 0x004fe400048070ff */
[----:B0-----:R-:W-:-:S03]  /*1d4520*/  IADD3 R6, P1, PT, R4, R22, RZ ;  /* 0x0000001604067210 */ /* 0x001fc60007f3e0ff */
[----:B------:R0:W-:Y:S04]  /*1d4530*/  STL [R1+0x2c70], R5 ;  /* 0x002c700501007387 */ /* 0x0001e80000100800 */
[----:B------:R-:W2:Y:S01]  /*1d4540*/  LDL.LU R56, [R1+0x2d20] ;  /* 0x002d200001387983 */ /* 0x000ea20000300800 */
[----:B------:R-:W-:-:S03]  /*1d4550*/  IMAD.X R7, R51, 0x1, R21, P1 ;  /* 0x0000000133077824 */ /* 0x000fc600008e0615 */
[----:B------:R-:W2:Y:S04]  /*1d4560*/  LDL.LU R57, [R1+0x2d24] ;  /* 0x002d240001397983 */ /* 0x000ea80000300800 */
[----:B------:R1:W-:Y:S04]  /*1d4570*/  STL.64 [R1+0x15e8], R6 ;  /* 0x0015e80601007387 */ /* 0x0003e80000100a00 */
[----:B------:R-:W2:Y:S04]  /*1d4580*/  LDL.LU R54, [R1+0x2d28] ;  /* 0x002d280001367983 */ /* 0x000ea80000300800 */
[----:B0-----:R-:W2:Y:S01]  /*1d4590*/  LDL.LU R5, [R1+0x2d2c] ;  /* 0x002d2c0001057983 */ /* 0x001ea20000300800 */
[----:B-1----:R-:W-:-:S05]  /*1d45a0*/  F2FP.SATFINITE.E4M3.F32.PACK_AB_MERGE_C R6, R25, R42, RZ ;  /* 0x0000002a1906723e */ /* 0x002fca00048070ff */
[----:B------:R0:W-:Y:S04]  /*1d45b0*/  STL [R1+0x2c6c], R6 ;  /* 0x002c6c0601007387 */ /* 0x0001e80000100800 */
[----:B------:R-:W2:Y:S04]  /*1d45c0*/  LDL.LU R37, [R1+0x2d10] ;  /* 0x002d100001257983 */ /* 0x000ea80000300800 */
[----:B------:R-:W2:Y:S04]  /*1d45d0*/  LDL.LU R25, [R1+0x2d14] ;  /* 0x002d140001197983 */ /* 0x000ea80000300800 */
[----:B------:R-:W2:Y:S04]  /*1d45e0*/  LDL.LU R53, [R1+0x2d18] ;  /* 0x002d180001357983 */ /* 0x000ea80000300800 */
[----:B------:R-:W2:Y:S01]  /*1d45f0*/  LDL.LU R52, [R1+0x2d1c] ;  /* 0x002d1c0001347983 */ /* 0x000ea20000300800 */
[----:B0-----:R-:W-:-:S02]  /*1d4600*/  IADD3 R6, P1, PT, R4, R24, RZ ;  /* 0x0000001804067210 */ /* 0x001fc40007f3e0ff */
[----:B------:R-:W-:-:S03]  /*1d4610*/  F2FP.SATFINITE.E4M3.F32.PACK_AB_MERGE_C R0, R0, R35, RZ ;  /* 0x000000230000723e */ /* 0x000fc600048070ff */
[----:B------:R-:W-:Y:S02]  /*1d4620*/  IMAD.X R7, R51, 0x1, R23, P1 ;  /* 0x0000000133077824 */ /* 0x000fe400008e0617 */
[----:B------:R0:W-:Y:S04]  /*1d4630*/  STL [R1+0x2d40], R0 ;  /* 0x002d400001007387 */ /* 0x0001e80000100800 */
[----:B------:R-:W2:Y:S04]  /*1d4640*/  LDL.LU R45, [R1+0x2d00] ;  /* 0x002d0000012d7983 */ /* 0x000ea80000300800 */
[----:B------:R-:W2:Y:S04]  /*1d4650*/  LDL.LU R42, [R1+0x2d04] ;  /* 0x002d0400012a7983 */ /* 0x000ea80000300800 */
[----:B------:R-:W2:Y:S04]  /*1d4660*/  LDL.LU R60, [R1+0x2d08] ;  /* 0x002d0800013c7983 */ /* 0x000ea80000300800 */
[----:B------:R1:W-:Y:S04]  /*1d4670*/  STL.64 [R1+0x15d8], R6 ;  /* 0x0015d80601007387 */ /* 0x0003e80000100a00 */
[----:B------:R-:W2:Y:S04]  /*1d4680*/  LDL.LU R61, [R1+0x2d0c] ;  /* 0x002d0c00013d7983 */ /* 0x000ea80000300800 */
[----:B------:R-:W2:Y:S04]  /*1d4690*/  LDL.LU R35, [R1+0x2cf0] ;  /* 0x002cf00001237983 */ /* 0x000ea80000300800 */
[----:B0-----:R-:W2:Y:S04]  /*1d46a0*/  LDL.LU R0, [R1+0x2cf4] ;  /* 0x002cf40001007983 */ /* 0x001ea80000300800 */
[----:B-1----:R-:W2:Y:S04]  /*1d46b0*/  LDL.LU R6, [R1+0x2cf8] ;  /* 0x002cf80001067983 */ /* 0x002ea80000300800 */
[----:B------:R-:W2:Y:S04]  /*1d46c0*/  LDL.LU R7, [R1+0x2cfc] ;  /* 0x002cfc0001077983 */ /* 0x000ea80000300800 */
[----:B------:R-:W2:Y:S04]  /*1d46d0*/  LDL.LU R44, [R1+0x2ce0] ;  /* 0x002ce000012c7983 */ /* 0x000ea80000300800 */
[----:B------:R-:W2:Y:S04]  /*1d46e0*/  LDL.LU R32, [R1+0x2ce4] ;  /* 0x002ce40001207983 */ /* 0x000ea80000300800 */
[----:B------:R-:W2:Y:S04]  /*1d46f0*/  LDL.LU R33, [R1+0x2ce8] ;  /* 0x002ce80001217983 */ /* 0x000ea80000300800 */
[----:B------:R-:W2:Y:S01]  /*1d4700*/  LDL.LU R58, [R1+0x2cec] ;  /* 0x002cec00013a7983 */ /* 0x000ea20000300800 */
[----:B----4-:R-:W-:-:S03]  /*1d4710*/  F2FP.SATFINITE.E4M3.F32.PACK_AB_MERGE_C R41, R49, R48, RZ ;  /* 0x000000303129723e */ /* 0x010fc600048070ff */
[----:B------:R-:W4:Y:S04]  /*1d4720*/  LDL.LU R48, [R1+0x2cc8] ;  /* 0x002cc80001307983 */ /* 0x000f280000300800 */
[----:B------:R-:W-:Y:S01]  /*1d4730*/  STL [R1+0x2c88], R41 ;  /* 0x002c882901007387 */ /* 0x000fe20000100800 */
[----:B---3--:R-:W-:-:S03]  /*1d4740*/  F2FP.SATFINITE.E4M3.F32.PACK_AB_MERGE_C R40, R59, R50, RZ ;  /* 0x000000323b28723e */ /* 0x008fc600048070ff */
[----:B------:R-:W4:Y:S04]  /*1d4750*/  LDL.LU R59, [R1+0x2ccc] ;  /* 0x002ccc00013b7983 */ /* 0x000f280000300800 */
[----:B------:R0:W-:Y:S04]  /*1d4760*/  STL [R1+0x2c84], R40 ;  /* 0x002c842801007387 */ /* 0x0001e80000100800 */
[----:B------:R-:W3:Y:S04]  /*1d4770*/  LDL.LU R50, [R1+0x14c] ;  /* 0x00014c0001327983 */ /* 0x000ee80000300800 */
[----:B------:R-:W3:Y:S01]  /*1d4780*/  LDL.LU R49, [R1+0xd8] ;  /* 0x0000d80001317983 */ /* 0x000ee20000300800 */
[----:B0-----:R-:W-:-:S05]  /*1d4790*/  IADD3 R40, P1, PT, R4, R16, RZ ;  /* 0x0000001004287210 */ /* 0x001fca0007f3e0ff */
[----:B------:R-:W-:-:S05]  /*1d47a0*/  IMAD.X R41, R51, 0x1, R15, P1 ;  /* 0x0000000133297824 */ /* 0x000fca00008e060f */
[----:B------:R0:W-:Y:S04]  /*1d47b0*/  STL.64 [R1+0x15d0], R40 ;  /* 0x0015d02801007387 */ /* 0x0001e80000100a00 */
[----:B0-----:R-:W3:Y:S01]  /*1d47c0*/  LDL.LU.64 R40, [R1+0x88c0] ;  /* 0x0088c00001287983 */ /* 0x001ee20000300a00 */
[----:B--2---:R-:W-:Y:S02]  /*1d47d0*/  F2FP.SATFINITE.E4M3.F32.PACK_AB_MERGE_C R57, R57, R56, RZ ;  /* 0x000000383939723e */ /* 0x004fe400048070ff */
[----:B------:R-:W-:-:S03]  /*1d47e0*/  IADD3 R56, P1, PT, R4, R14, RZ ;  /* 0x0000000e04387210 */ /* 0x000fc60007f3e0ff */
[----:B------:R0:W-:Y:S01]  /*1d47f0*/  STL [R1+0x2c98], R57 ;  /* 0x002c983901007387 */ /* 0x0001e20000100800 */
[----:B------:R-:W-:Y:S01]  /*1d4800*/  F2FP.SATFINITE.E4M3.F32.PACK_AB_MERGE_C R5, R5, R54, RZ ;  /* 0x000000360505723e */ /* 0x000fe200048070ff */
[----:B0-----:R-:W-:Y:S02]  /*1d4810*/  IMAD.X R57, R51, 0x1, R13, P1 ;  /* 0x0000000133397824 */ /* 0x001fe400008e060d */
[----:B------:R-:W2:Y:S04]  /*1d4820*/  LDL.LU R51, [R1+0x88b8] ;  /* 0x0088b80001337983 */ /* 0x000ea80000300800 */
[----:B------:R0:W-:Y:S04]  /*1d4830*/  STL.64 [R1+0x15c8], R56 ;  /* 0x0015c83801007387 */ /* 0x0001e80000100a00 */
[----:B0-----:R-:W2:Y:S04]  /*1d4840*/  LDL.LU.64 R56, [R1+0x88b0] ;  /* 0x0088b00001387983 */ /* 0x001ea80000300a00 */
[----:B------:R-:W2:Y:S04]  /*1d4850*/  LDL.LU R54, [R1+0x88a8] ;  /* 0x0088a80001367983 */ /* 0x000ea80000300800 */
[----:B------:R0:W-:Y:S02]  /*1d4860*/  STL [R1+0x2c94], R5 ;  /* 0x002c940501007387 */ /* 0x0001e40000100800 */
[----:B0-----:R-:W-:Y:S01]  /*1d4870*/  F2FP.SATFINITE.E4M3.F32.PACK_AB_MERGE_C R5, R25, R37, RZ ;  /* 0x000000251905723e */ /* 0x001fe200048070ff */
[----:B------:R-:W-:Y:S01]  /*1d4880*/  VIADD R25, R4, UR6 ;  /* 0x0000000604197c36 */ /* 0x000fe20008000000 */
[----:B------:R-:W-:Y:S01]  /*1d4890*/  F2FP.SATFINITE.E4M3.F32.PACK_AB_MERGE_C R4, R52, R53, RZ ;  /* 0x000000353404723e */ /* 0x000fe200048070ff */
[----:B------:R-:W0:Y:S02]  /*1d48a0*/  LDCU UR6, c[0x0][0x3b8] ;  /* 0x00007700ff0677ac */ /* 0x000e240008000800 */
[----:B------:R-:W-:Y:S01]  /*1d48b0*/  STL [R1+0x2ca4], R5 ;  /* 0x002ca40501007387 */ /* 0x000fe20000100800 */
[----:B------:R-:W-:-:S03]  /*1d48c0*/  SHF.R.S32.HI R37, RZ, 0x1f, R25 ;  /* 0x0000001fff257819 */ /* 0x000fc60000011419 */
[----:B------:R-:W2:Y:S04]  /*1d48d0*/  LDL.LU R53, [R1+0x148] ;  /* 0x0001480001357983 */ /* 0x000ea80000300800 */
[----:B------:R-:W2:Y:S04]  /*1d48e0*/  LDL.LU R52, [R1+0xd4] ;  /* 0x0000d40001347983 */ /* 0x000ea80000300800 */
[----:B------:R1:W-:Y:S01]  /*1d48f0*/  STL [R1+0x2ca0], R4 ;  /* 0x002ca00401007387 */ /* 0x0003e20000100800 */
[----:B------:R-:W-:Y:S02]  /*1d4900*/  F2FP.SATFINITE.E4M3.F32.PACK_AB_MERGE_C R42, R42, R45, RZ ;  /* 0x0000002d2a2a723e */ /* 0x000fe400048070ff */
[----:B-1----:R-:W-:-:S05]  /*1d4910*/  IADD3 R4, P1, PT, R25, R20, RZ ;  /* 0x0000001419047210 */ /* 0x002fca0007f3e0ff */
[----:B------:R-:W-:Y:S01]  /*1d4920*/  IMAD.X R5, R37, 0x1, R19, P1 ;  /* 0x0000000125057824 */ /* 0x000fe200008e0613 */
[----:B------:R-:W-:Y:S02]  /*1d4930*/  F2FP.SATFINITE.E4M3.F32.PACK_AB_MERGE_C R61, R61, R60, RZ ;  /* 0x0000003c3d3d723e */ /* 0x000fe400048070ff */
[----:B------:R-:W-:Y:S02]  /*1d4940*/  IADD3 R60, P1, PT, R25, R10, RZ ;  /* 0x0000000a193c7210 */ /* 0x000fe40007f3e0ff */
[----:B------:R1:W-:Y:S01]  /*1d4950*/  STL.64 [R1+0x15c0], R4 ;  /* 0x0015c00401007387 */ /* 0x0003e20000100a00 */
[----:B------:R-:W-:-:S03]  /*1d4960*/  F2FP.SATFINITE.E4M3.F32.PACK_AB_MERGE_C R0, R0, R35, RZ ;  /* 0x000000230000723e */ /* 0x000fc600048070ff */
[----:B-1----:R-:W2:Y:S04]  /*1d4970*/  LDL.LU.64 R4, [R1+0x88a0] ;  /* 0x0088a00001047983 */ /* 0x002ea80000300a00 */
[----:B------:R-:W2:Y:S04]  /*1d4980*/  LDL.LU R45, [R1+0x889c] ;  /* 0x00889c00012d7983 */ /* 0x000ea80000300800 */
[----:B------:R1:W-:Y:S04]  /*1d4990*/  STL [R1+0x2cb4], R42 ;  /* 0x002cb42a01007387 */ /* 0x0003e80000100800 */
[----:B-1----:R-:W2:Y:S04]  /*1d49a0*/  LDL.LU R42, [R1+0x8898] ;  /* 0x00889800012a7983 */ /* 0x002ea80000300800 */
[----:B------:R1:W-:Y:S01]  /*1d49b0*/  STL [R1+0x2cb0], R61 ;  /* 0x002cb03d01007387 */ /* 0x0003e20000100800 */
[----:B------:R-:W-:Y:S01]  /*1d49c0*/  F2FP.SATFINITE.E4M3.F32.PACK_AB_MERGE_C R7, R7, R6, RZ ;  /* 0x000000060707723e */ /* 0x000fe200048070ff */
[----:B-1----:R-:W-:Y:S01]  /*1d49d0*/  IMAD.X R61, R37, 0x1, R9, P1 ;  /* 0x00000001253d7824 */ /* 0x002fe200008e0609 */
[----:B------:R-:W-:-:S04]  /*1d49e0*/  IADD3 R6, P1, PT, R25, R18, RZ ;  /* 0x0000001219067210 */ /* 0x000fc80007f3e0ff */
[----:B------:R1:W-:Y:S04]  /*1d49f0*/  STL.64 [R1+0x15b8], R60 ;  /* 0x0015b83c01007387 */ /* 0x0003e80000100a00 */
[----:B-1----:R-:W2:Y:S04]  /*1d4a00*/  LDL.LU.64 R60, [R1+0x8890] ;  /* 0x00889000013c7983 */ /* 0x002ea80000300a00 */
[----:B------:R-:W2:Y:S04]  /*1d4a10*/  LDL.LU R35, [R1+0x888c] ;  /* 0x00888c0001237983 */ /* 0x000ea80000300800 */
[----:B------:R1:W-:Y:S04]  /*1d4a20*/  STL [R1+0x2cc4], R0 ;  /* 0x002cc40001007387 */ /* 0x0003e80000100800 */
[----:B-1----:R-:W2:Y:S04]  /*1d4a30*/  LDL.LU R0, [R1+0x8888] ;  /* 0x0088880001007983 */ /* 0x002ea80000300800 */
[----:B------:R1:W-:Y:S01]  /*1d4a40*/  STL [R1+0x2cc0], R7 ;  /* 0x002cc00701007387 */ /* 0x0003e20000100800 */
[----:B------:R-:W-:Y:S01]  /*1d4a50*/  F2FP.SATFINITE.E4M3.F32.PACK_AB_MERGE_C R32, R32, R44, RZ ;  /* 0x0000002c2020723e */ /* 0x000fe200048070ff */
[----:B-1----:R-:W-:-:S05]  /*1d4a60*/  IMAD.X R7, R37, 0x1, R17, P1 ;  /* 0x0000000125077824 */ /* 0x002fca00008e0611 */
[----:B------:R1:W-:Y:S04]  /*1d4a70*/  STL.64 [R1+0x15b0], R6 ;  /* 0x0015b00601007387 */ /* 0x0003e80000100a00 */
[----:B-1----:R-:W2:Y:S04]  /*1d4a80*/  LDL.LU.64 R6, [R1+0x8880] ;  /* 0x0088800001067983 */ /* 0x002ea80000300a00 */
[----:B------:R1:W-:Y:S01]  /*1d4a90*/  STL [R1+0x2ce0], R32 ;  /* 0x002ce02001007387 */ /* 0x0003e20000100800 */
[----:B------:R-:W-:Y:S02]  /*1d4aa0*/  F2FP.SATFINITE.E4M3.F32.PACK_AB_MERGE_C R44, R58, R33, RZ ;  /* 0x000000213a2c723e */ /* 0x000fe400048070ff */
[----:B-1----:R-:W-:-:S03]  /*1d4ab0*/  IADD3 R32, P1, PT, R25, R12, RZ ;  /* 0x0000000c19207210 */ /* 0x002fc60007f3e0ff */
[----:B------:R-:W-:Y:S02]  /*1d4ac0*/  STL [R1+0x2cdc], R44 ;  /* 0x002cdc2c01007387 */ /* 0x000fe40000100800 */
[----:B------:R-:W-:-:S05]  /*1d4ad0*/  IMAD.X R33, R37, 0x1, R11, P1 ;  /* 0x0000000125217824 */ /* 0x000fca00008e060b */
[----:B------:R1:W-:Y:S04]  /*1d4ae0*/  STL.64 [R1+0x15a8], R32 ;  /* 0x0015a82001007387 */ /* 0x0003e80000100a00 */
[----:B-1----:R-:W2:Y:S04]  /*1d4af0*/  LDL.LU.64 R32, [R1+0x8878] ;  /* 0x0088780001207983 */ /* 0x002ea80000300a00 */
[----:B------:R-:W2:Y:S01]  /*1d4b00*/  LDL.LU R58, [R1+0x114] ;  /* 0x00011400013a7983 */ /* 0x000ea20000300800 */
[----:B----4-:R-:W-:-:S03]  /*1d4b10*/  F2FP.SATFINITE.E4M3.F32.PACK_AB_MERGE_C R44, R59, R48, RZ ;  /* 0x000000303b2c723e */ /* 0x010fc600048070ff */
[----:B------:R-:W4:Y:S01]  /*1d4b20*/  LDL.LU R59, [R1+0x8c] ;  /* 0x00008c00013b7983 */ /* 0x000f220000300800 */
[----:B---3--:R-:W-:-:S03]  /*1d4b30*/  LOP3.LUT R50, R50, 0xffff, RZ, 0xc0, !PT ;  /* 0x0000ffff32327812 */ /* 0x008fc600078ec0ff */
[----:B------:R1:W-:Y:S01]  /*1d4b40*/  STL [R1+0x2ccc], R44 ;  /* 0x002ccc2c01007387 */ /* 0x0003e20000100800 */
[----:B------:R-:W-:Y:S02]  /*1d4b50*/  LOP3.LUT R48, R49, 0xffff, RZ, 0xc0, !PT ;  /* 0x0000ffff31307812 */ /* 0x000fe400078ec0ff */
[----:B-1----:R-:W-:Y:S02]  /*1d4b60*/  SHF.R.U32.HI R44, RZ, 0x8, R50 ;  /* 0x00000008ff2c7819 */ /* 0x002fe40000011632 */
[--C-:B------:R-:W-:Y:S02]  /*1d4b70*/  PRMT R50, R50, 0x3340, R48.reuse ;  /* 0x0000334032327816 */ /* 0x100fe40000000030 */
[----:B------:R-:W-:Y:S02]  /*1d4b80*/  SHF.R.U32.HI R48, RZ, 0x8, R48 ;  /* 0x00000008ff307819 */ /* 0x000fe40000011630 */
[----:B------:R-:W-:Y:S02]  /*1d4b90*/  LOP3.LUT R44, R44, 0xffff, RZ, 0xc0, !PT ;  /* 0x0000ffff2c2c7812 */ /* 0x000fe400078ec0ff */
[----:B------:R-:W-:-:S04]  /*1d4ba0*/  LOP3.LUT R48, R48, 0xffff, RZ, 0xc0, !PT ;  /* 0x0000ffff30307812 */ /* 0x000fc800078ec0ff */
[----:B------:R-:W-:Y:S02]  /*1d4bb0*/  PRMT R48, R44, 0x3340, R48 ;  /* 0x000033402c307816 */ /* 0x000fe40000000030 */
[----:B--2---:R-:W-:Y:S02]  /*1d4bc0*/  LOP3.LUT R49, R51, 0xffff, RZ, 0xc0, !PT ;  /* 0x0000ffff33317812 */ /* 0x004fe400078ec0ff */
[----:B------:R-:W-:Y:S02]  /*1d4bd0*/  LOP3.LUT R28, R28, 0xffff, RZ, 0xc0, !PT ;  /* 0x0000ffff1c1c7812 */ /* 0x000fe400078ec0ff */
[----:B------:R-:W-:Y:S02]  /*1d4be0*/  LOP3.LUT R44, R53, 0xffff, RZ, 0xc0, !PT ;  /* 0x0000ffff352c7812 */ /* 0x000fe400078ec0ff */
[----:B------:R-:W-:-:S04]  /*1d4bf0*/  PRMT R51, R49, 0x3340, R0 ;  /* 0x0000334031337816 */ /* 0x000fc80000000000 */
[----:B------:R-:W-:-:S05]  /*1d4c00*/  PRMT R50, R50, 0x5410, R51 ;  /* 0x0000541032327816 */ /* 0x000fca0000000033 */
[----:B------:R-:W-:Y:S04]  /*1d4c10*/  STL [R1+0x2e80], R50 ;  /* 0x002e803201007387 */ /* 0x000fe80000100800 */
[----:B------:R1:W-:Y:S01]  /*1d4c20*/  STL [R1+0x2c80], R48 ;  /* 0x002c803001007387 */ /* 0x0003e20000100800 */
[----:B------:R-:W-:Y:S02]  /*1d4c30*/  SHF.R.U32.HI R49, RZ, 0x8, R49 ;  /* 0x00000008ff317819 */ /* 0x000fe40000011631 */
[----:B-1----:R-:W-:-:S04]  /*1d4c40*/  LOP3.LUT R48, R52, 0xffff, RZ, 0xc0, !PT ;  /* 0x0000ffff34307812 */ /* 0x002fc800078ec0ff */
[----:B------:R-:W-:Y:S02]  /*1d4c50*/  PRMT R50, R44, 0x3340, R48 ;  /* 0x000033402c327816 */ /* 0x000fe40000000030 */
[----:B------:R-:W-:-:S04]  /*1d4c60*/  LOP3.LUT R7, R7, 0xffff, RZ, 0xc0, !PT ;  /* 0x0000ffff07077812 */ /* 0x000fc800078ec0ff */
[----:B------:R-:W-:Y:S02]  /*1d4c70*/  PRMT R51, R7, 0x3340, R0 ;  /* 0x0000334007337816 */ /* 0x000fe40000000000 */
[----:B------:R-:W-:Y:S02]  /*1d4c80*/  SHF.R.U32.HI R44, RZ, 0x8, R44 ;  /* 0x00000008ff2c7819 */ /* 0x000fe4000001162c */
[----:B------:R-:W-:Y:S02]  /*1d4c90*/  PRMT R52, R50, 0x5410, R51 ;  /* 0x0000541032347816 */ /* 0x000fe40000000033 */
[----:B------:R-:W-:Y:S02]  /*1d4ca0*/  SHF.R.U32.HI R48, RZ, 0x8, R48 ;  /* 0x00000008ff307819 */ /* 0x000fe40000011630 */
[----:B------:R-:W-:Y:S02]  /*1d4cb0*/  IADD3 R50, P1, PT, R25, R22, RZ ;  /* 0x0000001619327210 */ /* 0x000fe40007f3e0ff */
[----:B------:R-:W-:-:S02]  /*1d4cc0*/  LOP3.LUT R49, R49, 0xffff, RZ, 0xc0, !PT ;  /* 0x0000ffff31317812 */ /* 0x000fc400078ec0ff */
[----:B------:R-:W-:Y:S02]  /*1d4cd0*/  LOP3.LUT R44, R44, 0xffff, RZ, 0xc0, !PT ;  /* 0x0000ffff2c2c7812 */ /* 0x000fe400078ec0ff */
[----:B------:R-:W-:Y:S01]  /*1d4ce0*/  LOP3.LUT R48, R48, 0xffff, RZ, 0xc0, !PT ;  /* 0x0000ffff30307812 */ /* 0x000fe200078ec0ff */
[----:B------:R-:W-:Y:S01]  /*1d4cf0*/  IMAD.X R51, R37, 0x1, R21, P1 ;  /* 0x0000000125337824 */ /* 0x000fe200008e0615 */
[----:B------:R-:W-:Y:S01]  /*1d4d00*/  PRMT R49, R49, 0x3340, R0 ;  /* 0x0000334031317816 */ /* 0x000fe20000000000 */
[----:B------:R1:W-:Y:S01]  /*1d4d10*/  STL [R1+0x2e7c], R52 ;  /* 0x002e7c3401007387 */ /* 0x0003e20000100800 */
[----:B------:R-:W-:-:S03]  /*1d4d20*/  PRMT R48, R44, 0x3340, R48 ;  /* 0x000033402c307816 */ /* 0x000fc60000000030 */
[----:B-1----:R-:W2:Y:S04]  /*1d4d30*/  LDL.LU R52, [R1+0x118] ;  /* 0x0001180001347983 */ /* 0x002ea80000300800 */
[----:B------:R1:W-:Y:S04]  /*1d4d40*/  STL.64 [R1+0x15a0], R50 ;  /* 0x0015a03201007387 */ /* 0x0003e80000100a00 */
[----:B------:R-:W-:Y:S01]  /*1d4d50*/  STL [R1+0x1e0], R49 ;  /* 0x0001e03101007387 */ /* 0x000fe20000100800 */
[----:B------:R-:W-:-:S03]  /*1d4d60*/  LOP3.LUT R44, R58, 0xffff, RZ, 0xc0, !PT ;  /* 0x0000ffff3a2c7812 */ /* 0x000fc600078ec0ff */
[----:B------:R4:W-:Y:S01]  /*1d4d70*/  STL [R1+0x2c74], R48 ;  /* 0x002c743001007387 */ /* 0x0009e20000100800 */
[----:B-1----:R-:W-:Y:S02]  /*1d4d80*/  PRMT R50, R28, 0x3340, R0 ;  /* 0x000033401c327816 */ /* 0x002fe40000000000 */
[----:B----4-:R-:W-:-:S04]  /*1d4d90*/  LOP3.LUT R48, R59, 0xffff, RZ, 0xc0, !PT ;  /* 0x0000ffff3b307812 */ /* 0x010fc800078ec0ff */
[----:B------:R-:W-:-:S04]  /*1d4da0*/  PRMT R49, R44, 0x3340, R48 ;  /* 0x000033402c317816 */ /* 0x000fc80000000030 */
[----:B------:R-:W-:Y:S02]  /*1d4db0*/  PRMT R49, R49, 0x5410, R50 ;  /* 0x0000541031317816 */ /* 0x000fe40000000032 */
[----:B------:R-:W-:-:S03]  /*1d4dc0*/  IADD3 R50, P1, PT, R25, R24, RZ ;  /* 0x0000001819327210 */ /* 0x000fc60007f3e0ff */
[----:B------:R1:W-:Y:S02]  /*1d4dd0*/  STL [R1+0x2e78], R49 ;  /* 0x002e783101007387 */ /* 0x0003e40000100800 */
[----:B------:R-:W-:Y:S02]  /*1d4de0*/  IMAD.X R51, R37, 0x1, R23, P1 ;  /* 0x0000000125337824 */ /* 0x000fe400008e0617 */
[----:B------:R-:W3:Y:S04]  /*1d4df0*/  LDL.LU R58, [R1+0x1b0] ;  /* 0x0001b000013a7983 */ /* 0x000ee80000300800 */
[----:B------:R-:W4:Y:S01]  /*1d4e00*/  LDL.LU R59, [R1+0x180] ;  /* 0x00018000013b7983 */ /* 0x000f220000300800 */
[----:B-1----:R-:W-:-:S03]  /*1d4e10*/  SHF.R.U32.HI R49, RZ, 0x8, R7 ;  /* 0x00000008ff317819 */ /* 0x002fc60000011607 */
[----:B------:R1:W-:Y:S04]  /*1d4e20*/  STL.64 [R1+0x1598], R50 ;  /* 0x0015983201007387 */ /* 0x0003e80000100a00 */
[----:B------:R-:W4:Y:S01]  /*1d4e30*/  LDL.LU R7, [R1+0x1a8] ;  /* 0x0001a80001077983 */ /* 0x000f220000300800 */
[----:B------:R-:W-:Y:S02]  /*1d4e40*/  SHF.R.U32.HI R44, RZ, 0x8, R44 ;  /* 0x00000008ff2c7819 */ /* 0x000fe4000001162c */
[----:B------:R-:W-:Y:S02]  /*1d4e50*/  SHF.R.U32.HI R48, RZ, 0x8, R48 ;  /* 0x00000008ff307819 */ /* 0x000fe40000011630 */
[----:B------:R-:W-:Y:S02]  /*1d4e60*/  LOP3.LUT R44, R44, 0xffff, RZ, 0xc0, !PT ;  /* 0x0000ffff2c2c7812 */ /* 0x000fe400078ec0ff */
[----:B------:R-:W-:-:S02]  /*1d4e70*/  LOP3.LUT R48, R48, 0xffff, RZ, 0xc0, !PT ;  /* 0x0000ffff30307812 */ /* 0x000fc400078ec0ff */
[----:B------:R-:W-:Y:S02]  /*1d4e80*/  LOP3.LUT R49, R49, 0xffff, RZ, 0xc0, !PT ;  /* 0x0000ffff31317812 */ /* 0x000fe400078ec0ff */
[----:B------:R-:W-:Y:S02]  /*1d4e90*/  PRMT R44, R44, 0x3340, R48 ;  /* 0x000033402c2c7816 */ /* 0x000fe40000000030 */
[----:B------:R-:W-:Y:S02]  /*1d4ea0*/  IADD3 R48, P1, PT, R25, R16, RZ ;  /* 0x0000001019307210 */ /* 0x000fe40007f3e0ff */
[----:B-1----:R-:W-:Y:S02]  /*1d4eb0*/  PRMT R50, R49, 0x3340, R0 ;  /* 0x0000334031327816 */ /* 0x002fe40000000000 */
[----:B------:R-:W-:Y:S01]  /*1d4ec0*/  SHF.R.U32.HI R28, RZ, 0x8, R28 ;  /* 0x00000008ff1c7819 */ /* 0x000fe2000001161c */
[----:B------:R-:W-:Y:S02]  /*1d4ed0*/  IMAD.X R49, R37, 0x1, R15, P1 ;  /* 0x0000000125317824 */ /* 0x000fe400008e060f */
[----:B------:R-:W-:Y:S01]  /*1d4ee0*/  STL [R1+0x1d8], R50 ;  /* 0x0001d83201007387 */ /* 0x000fe20000100800 */
[----:B------:R-:W-:-:S03]  /*1d4ef0*/  LOP3.LUT R28, R28, 0xffff, RZ, 0xc0, !PT ;  /* 0x0000ffff1c1c7812 */ /* 0x000fc600078ec0ff */
[----:B------:R1:W-:Y:S04]  /*1d4f00*/  STL [R1+0x2c78], R44 ;  /* 0x002c782c01007387 */ /* 0x0003e80000100800 */
[----:B------:R0:W-:Y:S01]  /*1d4f10*/  STL.64 [R1+0x1590], R48 ;  /* 0x0015903001007387 */ /* 0x0001e20000100a00 */
[----:B-1----:R-:W-:Y:S02]  /*1d4f20*/  LOP3.LUT R44, R36, 0xffff, RZ, 0xc0, !PT ;  /* 0x0000ffff242c7812 */ /* 0x002fe400078ec0ff */
[----:B0-----:R-:W-:Y:S02]  /*1d4f30*/  PRMT R48, R28, 0x3340, R0 ;  /* 0x000033401c307816 */ /* 0x001fe40000000000 */
[----:B------:R-:W-:-:S03]  /*1d4f40*/  LOP3.LUT R36, R35, 0xffff, RZ, 0xc0, !PT ;  /* 0x0000ffff23247812 */ /* 0x000fc600078ec0ff */
[----:B------:R0:W-:Y:S04]  /*1d4f50*/  STL [R1+0x1dc], R48 ;  /* 0x0001dc3001007387 */ /* 0x0001e80000100800 */
[----:B------:R-:W4:Y:S04]  /*1d4f60*/  LDL.LU R35, [R1+0x8870] ;  /* 0x0088700001237983 */ /* 0x000f280000300800 */
[----:B------:R-:W4:Y:S04]  /*1d4f70*/  LDL.LU R51, [R1+0x178] ;  /* 0x0001780001337983 */ /* 0x000f280000300800 */
[----:B------:R-:W4:Y:S04]  /*1d4f80*/  LDL.LU R53, [R1+0x1bc] ;  /* 0x0001bc0001357983 */ /* 0x000f280000300800 */
[----:B------:R1:W-:Y:S01]  /*1d4f90*/  STL [R1+0x2ea0], R44 ;  /* 0x002ea02c01007387 */ /* 0x0003e20000100800 */
[----:B0-----:R-:W-:-:S02]  /*1d4fa0*/  PRMT R48, R44, 0x3340, R0 ;  /* 0x000033402c307816 */ /* 0x001fc40000000000 */
[----:B--2---:R-:W-:Y:S02]  /*1d4fb0*/  LOP3.LUT R28, R52, 0xffff, RZ, 0xc0, !PT ;  /* 0x0000ffff341c7812 */ /* 0x004fe400078ec0ff */
[----:B------:R-:W2:Y:S02]  /*1d4fc0*/  LDL.LU R52, [R1+0x19c] ;  /* 0x00019c0001347983 */ /* 0x000ea40000300800 */
[----:B-1----:R-:W-:Y:S02]  /*1d4fd0*/  PRMT R44, R28, 0x3340, R36 ;  /* 0x000033401c2c7816 */ /* 0x002fe40000000024 */
[----:B------:R-:W-:Y:S02]  /*1d4fe0*/  SHF.R.U32.HI R28, RZ, 0x8, R28 ;  /* 0x00000008ff1c7819 */ /* 0x000fe4000001161c */
[----:B------:R-:W-:Y:S02]  /*1d4ff0*/  PRMT R44, R44, 0x5410, R48 ;  /* 0x000054102c2c7816 */ /* 0x000fe40000000030 */
[----:B------:R-:W-:-:S02]  /*1d5000*/  SHF.R.U32.HI R36, RZ, 0x8, R36 ;  /* 0x00000008ff247819 */ /* 0x000fc40000011624 */
[----:B------:R-:W-:Y:S02]  /*1d5010*/  IADD3 R48, P1, PT, R25, R14, RZ ;  /* 0x0000000e19307210 */ /* 0x000fe40007f3e0ff */
[----:B------:R-:W-:Y:S02]  /*1d5020*/  LOP3.LUT R28, R28, 0xffff, RZ, 0xc0, !PT ;  /* 0x0000ffff1c1c7812 */ /* 0x000fe400078ec0ff */
[----:B------:R-:W-:Y:S01]  /*1d5030*/  LOP3.LUT R36, R36, 0xffff, RZ, 0xc0, !PT ;  /* 0x0000ffff24247812 */ /* 0x000fe200078ec0ff */
[----:B------:R-:W-:Y:S01]  /*1d5040*/  IMAD.X R49, R37, 0x1, R13, P1 ;  /* 0x0000000125317824 */ /* 0x000fe200008e060d */
[----:B------:R-:W-:Y:S02]  /*1d5050*/  STL [R1+0x2e74], R44 ;  /* 0x002e742c01007387 */ /* 0x000fe40000100800 */
[----:B------:R-:W-:Y:S02]  /*1d5060*/  PRMT R37, R28, 0x3340, R36 ;  /* 0x000033401c257816 */ /* 0x000fe40000000024 */
[----:B------:R0:W-:Y:S04]  /*1d5070*/  STL.64 [R1+0x1588], R48 ;  /* 0x0015883001007387 */ /* 0x0001e80000100a00 */
[----:B0-----:R-:W2:Y:S04]  /*1d5080*/  LDL.LU.64 R48, [R1+0x8868] ;  /* 0x0088680001307983 */ /* 0x001ea80000300a00 */
[----:B------:R0:W-:Y:S01]  /*1d5090*/  STL [R1+0x2d50], R37 ;  /* 0x002d502501007387 */ /* 0x0001e20000100800 */
[----:B---3--:R-:W-:-:S02]  /*1d50a0*/  LOP3.LUT R36, R58, 0xffff, RZ, 0xc0, !PT ;  /* 0x0000ffff3a247812 */ /* 0x008fc400078ec0ff */
[----:B----4-:R-:W-:-:S04]  /*1d50b0*/  LOP3.LUT R28, R59, 0xffff, RZ, 0xc0, !PT ;  /* 0x0000ffff3b1c7812 */ /* 0x010fc800078ec0ff */
[----:B------:R-:W-:Y:S02]  /*1d50c0*/  PRMT R44, R28, 0x3340, R0 ;  /* 0x000033401c2c7816 */ /* 0x000fe40000000000 */
[----:B------:R-:W-:-:S04]  /*1d50d0*/  LOP3.LUT R7, R7, 0xffff, RZ, 0xc0, !PT ;  /* 0x0000ffff07077812 */ /* 0x000fc800078ec0ff */
[----:B0-----:R-:W-:-:S04]  /*1d50e0*/  PRMT R37, R36, 0x3340, R7 ;  /* 0x0000334024257816 */ /* 0x001fc80000000007 */
[----:B------:R-:W-:-:S05]  /*1d50f0*/  PRMT R37, R37, 0x5410, R44 ;  /* 0x0000541025257816 */ /* 0x000fca000000002c */
[----:B------:R0:W-:Y:S02]  /*1d5100*/  STL [R1+0x2e70], R37 ;  /* 0x002e702501007387 */ /* 0x0001e40000100800 */
[----:B0-----:R-:W-:Y:S02]  /*1d5110*/  SHF.R.U32.HI R37, RZ, 0x8, R7 ;  /* 0x00000008ff257819 */ /* 0x001fe40000011607 */
[----:B------:R-:W3:Y:S04]  /*1d5120*/  LDL.LU R7, [R1+0x1b4] ;  /* 0x0001b40001077983 */ /* 0x000ee80000300800 */
[----:B------:R-:W4:Y:S04]  /*1d5130*/  LDL.LU R58, [R1+0x184] ;  /* 0x00018400013a7983 */ /* 0x000f280000300800 */
[----:B------:R-:W4:Y:S01]  /*1d5140*/  LDL.LU R59, [R1+0x1ac] ;  /* 0x0001ac00013b7983 */ /* 0x000f220000300800 */
[----:B------:R-:W-:-:S02]  /*1d5150*/  SHF.R.U32.HI R36, RZ, 0x8, R36 ;  /* 0x00000008ff247819 */ /* 0x000fc40000011624 */
[----:B------:R-:W-:Y:S02]  /*1d5160*/  SHF.R.U32.HI R28, RZ, 0x8, R28 ;  /* 0x00000008ff1c7819 */ /* 0x000fe4000001161c */
[----:B------:R-:W-:Y:S02]  /*1d5170*/  LOP3.LUT R36, R36, 0xffff, RZ, 0xc0, !PT ;  /* 0x0000ffff24247812 */ /* 0x000fe400078ec0ff */
[----:B------:R-:W-:Y:S02]  /*1d5180*/  LOP3.LUT R37, R37, 0xffff, RZ, 0xc0, !PT ;  /* 0x0000ffff25257812 */ /* 0x000fe400078ec0ff */
[----:B------:R-:W-:Y:S02]  /*1d5190*/  LOP3.LUT R28, R28, 0xffff, RZ, 0xc0, !PT ;  /* 0x0000ffff1c1c7812 */ /* 0x000fe400078ec0ff */
[----:B------:R-:W-:Y:S02]  /*1d51a0*/  PRMT R37, R36, 0x3340, R37 ;  /* 0x0000334024257816 */ /* 0x000fe40000000025 */
[----:B------:R-:W-:-:S03]  /*1d51b0*/  PRMT R28, R28, 0x3340, R0 ;  /* 0x000033401c1c7816 */ /* 0x000fc60000000000 */
[----:B------:R0:W-:Y:S01]  /*1d51c0*/  STL [R1+0x2c60], R37 ;  /* 0x002c602501007387 */ /* 0x0001e20000100800 */
[----:B------:R-:W-:-:S03]  /*1d51d0*/  LOP3.LUT R36, R51, 0xffff, RZ, 0xc0, !PT ;  /* 0x0000ffff33247812 */ /* 0x000fc600078ec0ff */
[----:B------:R1:W-:Y:S01]  /*1d51e0*/  STL [R1+0x1d0], R28 ;  /* 0x0001d01c01007387 */ /* 0x0003e20000100800 */
[----:B0-----:R-:W-:Y:S02]  /*1d51f0*/  LOP3.LUT R37, R53, 0xffff, RZ, 0xc0, !PT ;  /* 0x0000ffff35257812 */ /* 0x001fe400078ec0ff */
[----:B------:R-:W-:Y:S01]  /*1d5200*/  PRMT R44, R36, 0x3340, R0 ;  /* 0x00003340242c7816 */ /* 0x000fe20000000000 */
[----:B-1----:R-:W-:Y:S01]  /*1d5210*/  VIADD R28, R25, UR6 ;  /* 0x00000006191c7c36 */ /* 0x002fe20008000000 */
[----:B------:R-:W-:Y:S01]  /*1d5220*/  SHF.R.U32.HI R36, RZ, 0x8, R36 ;  /* 0x00000008ff247819 */ /* 0x000fe20000011624 */
[----:B------:R-:W0:Y:S03]  /*1d5230*/  LDCU UR6, c[0x0][0x3b8] ;  /* 0x00007700ff0677ac */ /* 0x000e260008000800 */
[----:B------:R-:W-:Y:S02]  /*1d5240*/  LOP3.LUT R36, R36, 0xffff, RZ, 0xc0, !PT ;  /* 0x0000ffff24247812 */ /* 0x000fe400078ec0ff */
[----:B--2---:R-:W-:-:S04]  /*1d5250*/  LOP3.LUT R51, R52, 0xffff, RZ, 0xc0, !PT ;  /* 0x0000ffff34337812 */ /* 0x004fc800078ec0ff */
[----:B------:R-:W-:-:S04]  /*1d5260*/  PRMT R25, R37, 0x3340, R51 ;  /* 0x0000334025197816 */ /* 0x000fc80000000033 */
[----:B------:R-:W-:Y:S02]  /*1d5270*/  PRMT R44, R25, 0x5410, R44 ;  /* 0x00005410192c7816 */ /* 0x000fe4000000002c */
[----:B------:R-:W2:Y:S01]  /*1d5280*/  LDL.LU R25, [R1+0x574] ;  /* 0x0005740001197983 */ /* 0x000ea20000300800 */
[----:B------:R-:W-:-:S03]  /*1d5290*/  IADD3 R52, P1, PT, R28, R20, RZ ;  /* 0x000000141c347210 */ /* 0x000fc60007f3e0ff */
[----:B------:R-:W2:Y:S04]  /*1d52a0*/  LDL.LU R50, [R1+0x1a4] ;  /* 0x0001a40001327983 */ /* 0x000ea80000300800 */
[----:B------:R1:W-:Y:S01]  /*1d52b0*/  STL [R1+0x2e6c], R44 ;  /* 0x002e6c2c01007387 */ /* 0x0003e20000100800 */
[----:B------:R-:W-:Y:S02]  /*1d52c0*/  SHF.R.U32.HI R37, RZ, 0x8, R37 ;  /* 0x00000008ff257819 */ /* 0x000fe40000011625 */
[----:B------:R-:W-:Y:S02]  /*1d52d0*/  SHF.R.U32.HI R51, RZ, 0x8, R51 ;  /* 0x00000008ff337819 */ /* 0x000fe40000011633 */
[----:B-1----:R-:W-:-:S05]  /*1d52e0*/  SHF.R.S32.HI R44, RZ, 0x1f, R28 ;  /* 0x0000001fff2c7819 */ /* 0x002fca000001141c */
[----:B------:R-:W-:Y:S01]  /*1d52f0*/  IMAD.X R53, R44, 0x1, R19, P1 ;  /* 0x000000012c357824 */ /* 0x000fe200008e0613 */
[----:B------:R-:W-:-:S04]  /*1d5300*/  LOP3.LUT R37, R37, 0xffff, RZ, 0xc0, !PT ;  /* 0x0000ffff25257812 */ /* 0x000fc800078ec0ff */
[----:B------:R1:W-:Y:S02]  /*1d5310*/  STL.64 [R1+0x1580], R52 ;  /* 0x0015803401007387 */ /* 0x0003e40000100a00 */
[----:B-1----:R-:W-:Y:S02]  /*1d5320*/  LOP3.LUT R52, R51, 0xffff, RZ, 0xc0, !PT ;  /* 0x0000ffff33347812 */ /* 0x002fe400078ec0ff */
[----:B------:R-:W2:Y:S02]  /*1d5330*/  LDL.LU R51, [R1+0x150] ;  /* 0x0001500001337983 */ /* 0x000ea40000300800 */
[----:B------:R-:W-:Y:S02]  /*1d5340*/  PRMT R52, R37, 0x3340, R52 ;  /* 0x0000334025347816 */ /* 0x000fe40000000034 */
[----:B------:R-:W-:Y:S01]  /*1d5350*/  PRMT R37, R36, 0x3340, R0 ;  /* 0x0000334024257816 */ /* 0x000fe20000000000 */
[----:B------:R-:W2:Y:S04]  /*1d5360*/  LDL.LU R53, [R1+0xe4] ;  /* 0x0000e40001357983 */ /* 0x000ea80000300800 */
[----:B------:R-:W-:Y:S04]  /*1d5370*/  STL [R1+0x2c50], R52 ;  /* 0x002c503401007387 */ /* 0x000fe80000100800 */
[----:B------:R1:W-:Y:S01]  /*1d5380*/  STL [R1+0x1c8], R37 ;  /* 0x0001c82501007387 */ /* 0x0003e20000100800 */
[----:B---3--:R-:W-:-:S02]  /*1d5390*/  LOP3.LUT R7, R7, 0xffff, RZ, 0xc0, !PT ;  /* 0x0000ffff07077812 */ /* 0x008fc400078ec0ff */
[----:B----4-:R-:W-:Y:S02]  /*1d53a0*/  LOP3.LUT R36, R58, 0xffff, RZ, 0xc0, !PT ;  /* 0x0000ffff3a247812 */ /* 0x010fe400078ec0ff */
[----:B-1----:R-:W-:Y:S02]  /*1d53b0*/  LOP3.LUT R37, R59, 0xffff, RZ, 0xc0, !PT ;  /* 0x0000ffff3b257812 */ /* 0x002fe400078ec0ff */
[----:B------:R-:W-:Y:S02]  /*1d53c0*/  PRMT R58, R36, 0x3340, R0 ;  /* 0x00003340243a7816 */ /* 0x000fe40000000000 */
[----:B------:R-:W-:-:S04]  /*1d53d0*/  PRMT R52, R7, 0x3340, R37 ;  /* 0x0000334007347816 */ /* 0x000fc80000000025 */
[----:B------:R-:W-:Y:S02]  /*1d53e0*/  PRMT R52, R52, 0x5410, R58 ;  /* 0x0000541034347816 */ /* 0x000fe4000000003a */
[----:B------:R-:W-:Y:S02]  /*1d53f0*/  IADD3 R58, P1, PT, R28, R10, RZ ;  /* 0x0000000a1c3a7210 */ /* 0x000fe40007f3e0ff */
[----:B------:R-:W-:Y:S02]  /*1d5400*/  SHF.R.U32.HI R7, RZ, 0x8, R7 ;  /* 0x00000008ff077819 */ /* 0x000fe40000011607 */
[----:B------:R-:W-:Y:S01]  /*1d5410*/  SHF.R.U32.HI R37, RZ, 0x8, R37 ;  /* 0x00000008ff257819 */ /* 0x000fe20000011625 */
[----:B------:R-:W-:Y:S01]  /*1d5420*/  IMAD.X R59, R44, 0x1, R9, P1 ;  /* 0x000000012c3b7824 */ /* 0x000fe200008e0609 */
[----:B------:R-:W-:Y:S01]  /*1d5430*/  LOP3.LUT R7, R7, 0xffff, RZ, 0xc0, !PT ;  /* 0x0000ffff07077812 */ /* 0x000fe200078ec0ff */
[----:B------:R-:W-:Y:S01]  /*1d5440*/  STL [R1+0x2e68], R52 ;  /* 0x002e683401007387 */ /* 0x000fe20000100800 */
[----:B------:R-:W-:-:S03]  /*1d5450*/  LOP3.LUT R37, R37, 0xffff, RZ, 0xc0, !PT ;  /* 0x0000ffff25257812 */ /* 0x000fc600078ec0ff */
[----:B------:R1:W-:Y:S01]  /*1d5460*/  STL.64 [R1+0x1578], R58 ;  /* 0x0015783a01007387 */ /* 0x0003e20000100a00 */
[----:B------:R-:W-:-:S03]  /*1d5470*/  PRMT R37, R7, 0x3340, R37 ;  /* 0x0000334007257816 */ /* 0x000fc60000000025 */
[----:B-1----:R-:W3:Y:S04]  /*1d5480*/  LDL.LU R58, [R1+0x8864] ;  /* 0x00886400013a7983 */ /* 0x002ee80000300800 */
[----:B------:R-:W4:Y:S04]  /*1d5490*/  LDL.LU R52, [R1+0x154] ;  /* 0x0001540001347983 */ /* 0x000f280000300800 */
[----:B------:R-:W3:Y:S04]  /*1d54a0*/  LDL.LU R59, [R1+0xe8] ;  /* 0x0000e800013b7983 */ /* 0x000ee80000300800 */
[----:B------:R-:W3:Y:S04]  /*1d54b0*/  LDL.LU R7, [R1+0x124] ;  /* 0x0001240001077983 */ /* 0x000ee80000300800 */
[----:B------:R1:W-:Y:S01]  /*1d54c0*/  STL [R1+0x2c44], R37 ;  /* 0x002c442501007387 */ /* 0x0003e20000100800 */
[----:B--2---:R-:W-:-:S02]  /*1d54d0*/  LOP3.LUT R25, R25, 0xffff, RZ, 0xc0, !PT ;  /* 0x0000ffff19197812 */ /* 0x004fc400078ec0ff */
[----:B-1----:R-:W-:Y:S02]  /*1d54e0*/  LOP3.LUT R37, R50, 0xffff, RZ, 0xc0, !PT ;  /* 0x0000ffff32257812 */ /* 0x002fe400078ec0ff */
[----:B------:R-:W-:Y:S02]  /*1d54f0*/  SHF.R.U32.HI R50, RZ, 0x8, R36 ;  /* 0x00000008ff327819 */ /* 0x000fe40000011624 */
[----:B------:R-:W-:Y:S02]  /*1d5500*/  SHF.R.U32.HI R36, RZ, 0x8, R25 ;  /* 0x00000008ff247819 */ /* 0x000fe40000011619 */
[----:B------:R-:W-:Y:S02]  /*1d5510*/  LOP3.LUT R50, R50, 0xffff, RZ, 0xc0, !PT ;  /* 0x0000ffff32327812 */ /* 0x000fe400078ec0ff */
[--C-:B------:R-:W-:Y:S02]  /*1d5520*/  PRMT R25, R25, 0x3340, R37.reuse ;  /* 0x0000334019197816 */ /* 0x100fe40000000025 */
[----:B------:R-:W-:-:S02]  /*1d5530*/  SHF.R.U32.HI R37, RZ, 0x8, R37 ;  /* 0x00000008ff257819 */ /* 0x000fc40000011625 */
[----:B------:R-:W-:Y:S02]  /*1d5540*/  PRMT R50, R50, 0x3340, R0 ;  /* 0x0000334032327816 */ /* 0x000fe40000000000 */
[----:B------:R-:W-:Y:S02]  /*1d5550*/  LOP3.LUT R36, R36, 0xffff, RZ, 0xc0, !PT ;  /* 0x0000ffff24247812 */ /* 0x000fe400078ec0ff */
[----:B------:R-:W-:Y:S01]  /*1d5560*/  LOP3.LUT R37, R37, 0xffff, RZ, 0xc0, !PT ;  /* 0x0000ffff25257812 */ /* 0x000fe200078ec0ff */
[----:B------:R1:W-:Y:S03]  /*1d5570*/  STL [R1+0x1bc], R50 ;  /* 0x0001bc3201007387 */ /* 0x0003e60000100800 */
[----:B-1----:R-:W-:Y:S02]  /*1d5580*/  PRMT R50, R36, 0x3340, R37 ;  /* 0x0000334024327816 */ /* 0x002fe40000000025 */
[----:B------:R-:W-:-:S03]  /*1d5590*/  LOP3.LUT R36, R49, 0xffff, RZ, 0xc0, !PT ;  /* 0x0000ffff31247812 */ /* 0x000fc600078ec0ff */
[----:B------:R1:W-:Y:S01]  /*1d55a0*/  STL [R1+0x2d34], R50 ;  /* 0x002d343201007387 */ /* 0x0003e20000100800 */
[----:B------:R-:W-:Y:S02]  /*1d55b0*/  LOP3.LUT R37, R51, 0xffff, RZ, 0xc0, !PT ;  /* 0x0000ffff33257812 */ /* 0x000fe400078ec0ff */
[----:B------:R-:W-:Y:S02]  /*1d55c0*/  LOP3.LUT R49, R53, 0xffff, RZ, 0xc0, !PT ;  /* 0x0000ffff35317812 */ /* 0x000fe400078ec0ff */
[----:B------:R-:W-:Y:S02]  /*1d55d0*/  PRMT R51, R36, 0x3340, R0 ;  /* 0x0000334024337816 */ /* 0x000fe40000000000 */
[----:B-1----:R-:W-:Y:S02]  /*1d55e0*/  PRMT R50, R37, 0x3340, R49 ;  /* 0x0000334025327816 */ /* 0x002fe40000000031 */
[----:B------:R-:W-:Y:S02]  /*1d55f0*/  SHF.R.U32.HI R37, RZ, 0x8, R37 ;  /* 0x00000008ff257819 */ /* 0x000fe40000011625 */
[----:B------:R-:W-:-:S02]  /*1d5600*/  SHF.R.U32.HI R49, RZ, 0x8, R49 ;  /* 0x00000008ff317819 */ /* 0x000fc40000011631 */
[----:B------:R-:W-:Y:S02]  /*1d5610*/  PRMT R53, R50, 0x5410, R51 ;  /* 0x0000541032357816 */ /* 0x000fe40000000033 */
[----:B------:R-:W-:Y:S02]  /*1d5620*/  SHF.R.U32.HI R36, RZ, 0x8, R36 ;  /* 0x00000008ff247819 */ /* 0x000fe40000011624 */
[----:B------:R-:W-:Y:S02]  /*1d5630*/  IADD3 R50, P1, PT, R28, R18, RZ ;  /* 0x000000121c327210 */ /* 0x000fe40007f3e0ff */
[----:B------:R-:W-:Y:S02]  /*1d5640*/  LOP3.LUT R37, R37, 0xffff, RZ, 0xc0, !PT ;  /* 0x0000ffff25257812 */ /* 0x000fe400078ec0ff */
[----:B------:R-:W-:Y:S02]  /*1d5650*/  LOP3.LUT R49, R49, 0xffff, RZ, 0xc0, !PT ;  /* 0x0000ffff31317812 */ /* 0x000fe400078ec0ff */
[----:B------:R-:W-:Y:S01]  /*1d5660*/  LOP3.LUT R36, R36, 0xffff, RZ, 0xc0, !PT ;  /* 0x0000ffff24247812 */ /* 0x000fe200078ec0ff */
[----:B------:R-:W-:Y:S01]  /*1d5670*/  IMAD.X R51, R44, 0x1, R17, P1 ;  /* 0x000000012c337824 */ /* 0x000fe200008e0611 */
[----:B------:R-:W-:-:S02]  /*1d5680*/  PRMT R37, R37, 0x3340, R49 ;  /* 0x0000334025257816 */ /* 0x000fc40000000031 */
[----:B------:R-:W-:Y:S01]  /*1d5690*/  PRMT R36, R36, 0x3340, R0 ;  /* 0x0000334024247816 */ /* 0x000fe20000000000 */
[----:B------:R1:W-:Y:S04]  /*1d56a0*/  STL [R1+0x2e60], R53 ;  /* 0x002e603501007387 */ /* 0x0003e80000100800 */
[----:B------:R3:W-:Y:S04]  /*1d56b0*/  STL.64 [R1+0x1570], R50 ;  /* 0x0015703201007387 */ /* 0x0007e80000100a00 */
[----:B------:R-:W-:Y:S04]  /*1d56c0*/  STL [R1+0x2c28], R37 ;  /* 0x002c282501007387 */ /* 0x000fe80000100800 */
[----:B------:R2:W-:Y:S01]  /*1d56d0*/  STL [R1+0x1b4], R36 ;  /* 0x0001b42401007387 */ /* 0x0005e20000100800 */
[----:B-1----:R-:W-:-:S02]  /*1d56e0*/  LOP3.LUT R53, R35, 0xffff, RZ, 0xc0, !PT ;  /* 0x0000ffff23357812 */ /* 0x002fc400078ec0ff */
[----:B----4-:R-:W-:Y:S02]  /*1d56f0*/  LOP3.LUT R49, R52, 0xffff, RZ, 0xc0, !PT ;  /* 0x0000ffff34317812 */ /* 0x010fe400078ec0ff */
[----:B------:R-:W4:Y:S01]  /*1d5700*/  LDL.LU R52, [R1+0x57c] ;  /* 0x00057c0001347983 */ /* 0x000f220000300800 */
[----:B---3--:R-:W-:-:S03]  /*1d5710*/  LOP3.LUT R50, R59, 0xffff, RZ, 0xc0, !PT ;  /* 0x0000ffff3b327812 */ /* 0x008fc600078ec0ff */
[----:B------:R-:W3:Y:S01]  /*1d5720*/  LDL.LU R59, [R1+0x188] ;  /* 0x00018800013b7983 */ /* 0x000ee20000300800 */
[----:B------:R-:W-:-:S03]  /*1d5730*/  LOP3.LUT R51, R7, 0xffff, RZ, 0xc0, !PT ;  /* 0x0000ffff07337812 */ /* 0x000fc600078ec0ff */
[----:B------:R-:W3:Y:S04]  /*1d5740*/  LDL.LU R7, [R1+0x510] ;  /* 0x0005100001077983 */ /* 0x000ee80000300800 */
[----:B------:R-:W3:Y:S01]  /*1d5750*/  LDL.LU R35, [R1+0x8860] ;  /* 0x0088600001237983 */ /* 0x000ee20000300800 */
[----:B------:R-:W-:Y:S02]  /*1d5760*/  LOP3.LUT R48, R48, 0xffff, RZ, 0xc0, !PT ;  /* 0x0000ffff30307812 */ /* 0x000fe400078ec0ff */
[----:B--2---:R-:W-:Y:S02]  /*1d5770*/  PRMT R36, R49, 0x3340, R50 ;  /* 0x0000334031247816 */ /* 0x004fe40000000032 */
[----:B------:R-:W-:Y:S02]  /*1d5780*/  PRMT R37, R48, 0x3340, R0 ;  /* 0x0000334030257816 */ /* 0x000fe40000000000 */
[----:B------:R-:W-:-:S02]  /*1d5790*/  LOP3.LUT R2, R2, 0xffff, RZ, 0xc0, !PT ;  /* 0x0000ffff02027812 */ /* 0x000fc400078ec0ff */
[----:B------:R-:W-:Y:S02]  /*1d57a0*/  PRMT R36, R36, 0x5410, R37 ;  /* 0x0000541024247816 */ /* 0x000fe40000000025 */
[----:B------:R-:W-:-:S03]  /*1d57b0*/  PRMT R37, R2, 0x3340, R0 ;  /* 0x0000334002257816 */ /* 0x000fc60000000000 */
[----:B------:R1:W-:Y:S01]  /*1d57c0*/  STL [R1+0x2e5c], R36 ;  /* 0x002e5c2401007387 */ /* 0x0003e20000100800 */
[----:B------:R-:W-:Y:S02]  /*1d57d0*/  SHF.R.U32.HI R49, RZ, 0x8, R49 ;  /* 0x00000008ff317819 */ /* 0x000fe40000011631 */
[----:B------:R-:W-:Y:S02]  /*1d57e0*/  SHF.R.U32.HI R50, RZ, 0x8, R50 ;  /* 0x00000008ff327819 */ /* 0x000fe40000011632 */
[----:B-1----:R-:W-:Y:S02]  /*1d57f0*/  PRMT R36, R51, 0x3340, R53 ;  /* 0x0000334033247816 */ /* 0x002fe40000000035 */
[----:B------:R-:W-:Y:S02]  /*1d5800*/  SHF.R.U32.HI R51, RZ, 0x8, R51 ;  /* 0x00000008ff337819 */ /* 0x000fe40000011633 */
[----:B------:R-:W-:Y:S02]  /*1d5810*/  PRMT R37, R36, 0x5410, R37 ;  /* 0x0000541024257816 */ /* 0x000fe40000000025 */
[----:B------:R-:W-:-:S02]  /*1d5820*/  IADD3 R36, P1, PT, R28, R12, RZ ;  /* 0x0000000c1c247210 */ /* 0x000fc40007f3e0ff */
[----:B------:R-:W-:Y:S02]  /*1d5830*/  SHF.R.U32.HI R53, RZ, 0x8, R53 ;  /* 0x00000008ff357819 */ /* 0x000fe40000011635 */
[----:B------:R-:W-:Y:S02]  /*1d5840*/  LOP3.LUT R49, R49, 0xffff, RZ, 0xc0, !PT ;  /* 0x0000ffff31317812 */ /* 0x000fe400078ec0ff */
[----:B------:R-:W-:Y:S01]  /*1d5850*/  LOP3.LUT R50, R50, 0xffff, RZ, 0xc0, !PT ;  /* 0x0000ffff32327812 */ /* 0x000fe200078ec0ff */
[----:B------:R1:W-:Y:S01]  /*1d5860*/  STL [R1+0x2e58], R37 ;  /* 0x002e582501007387 */ /* 0x0003e20000100800 */
[----:B------:R-:W-:Y:S02]  /*1d5870*/  LOP3.LUT R51, R51, 0xffff, RZ, 0xc0, !PT ;  /* 0x0000ffff33337812 */ /* 0x000fe400078ec0ff */
[----:B------:R-:W-:Y:S02]  /*1d5880*/  LOP3.LUT R53, R53, 0xffff, RZ, 0xc0, !PT ;  /* 0x0000ffff35357812 */ /* 0x000fe400078ec0ff */
[----:B------:R-:W-:Y:S01]  /*1d5890*/  PRMT R49, R49, 0x3340, R50 ;  /* 0x0000334031317816 */ /* 0x000fe20000000032 */
[----:B-1----:R-:W-:Y:S01]  /*1d58a0*/  IMAD.X R37, R44, 0x1, R11, P1 ;  /* 0x000000012c257824 */ /* 0x002fe200008e060b */
[----:B------:R-:W-:-:S02]  /*1d58b0*/  IADD3 R50, P1, PT, R28, R22, RZ ;  /* 0x000000161c327210 */ /* 0x000fc40007f3e0ff */
[----:B------:R-:W-:Y:S02]  /*1d58c0*/  PRMT R53, R51, 0x3340, R53 ;  /* 0x0000334033357816 */ /* 0x000fe40000000035 */
[----:B------:R-:W-:Y:S01]  /*1d58d0*/  SHF.R.U32.HI R48, RZ, 0x8, R48 ;  /* 0x00000008ff307819 */ /* 0x000fe20000011630 */
[----:B------:R-:W-:Y:S01]  /*1d58e0*/  IMAD.X R51, R44, 0x1, R21, P1 ;  /* 0x000000012c337824 */ /* 0x000fe200008e0615 */
[----:B------:R-:W-:Y:S01]  /*1d58f0*/  SHF.R.U32.HI R2, RZ, 0x8, R2 ;  /* 0x00000008ff027819 */ /* 0x000fe20000011602 */
[----:B------:R1:W-:Y:S01]  /*1d5900*/  STL.64 [R1+0x1568], R36 ;  /* 0x0015682401007387 */ /* 0x0003e20000100a00 */
[----:B------:R-:W-:Y:S02]  /*1d5910*/  LOP3.LUT R48, R48, 0xffff, RZ, 0xc0, !PT ;  /* 0x0000ffff30307812 */ /* 0x000fe400078ec0ff */
[----:B------:R-:W-:Y:S01]  /*1d5920*/  LOP3.LUT R2, R2, 0xffff, RZ, 0xc0, !PT ;  /* 0x0000ffff02027812 */ /* 0x000fe200078ec0ff */
[----:B-1----:R-:W2:Y:S04]  /*1d5930*/  LDL.LU.64 R36, [R1+0x8858] ;  /* 0x0088580001247983 */ /* 0x002ea80000300a00 */
[----:B------:R-:W-:Y:S04]  /*1d5940*/  STL [R1+0x2c1c], R53 ;  /* 0x002c1c3501007387 */ /* 0x000fe80000100800 */
[----:B------:R1:W-:Y:S04]  /*1d5950*/  STL [R1+0x2c14], R49 ;  /* 0x002c143101007387 */ /* 0x0003e80000100800 */
[----:B------:R0:W-:Y:S01]  /*1d5960*/  STL.64 [R1+0x1560], R50 ;  /* 0x0015603201007387 */ /* 0x0001e20000100a00 */
[----:B-1----:R-:W-:-:S02]  /*1d5970*/  PRMT R49, R2, 0x3340, R0 ;  /* 0x0000334002317816 */ /* 0x002fc40000000000 */
[----:B0-----:R-:W-:-:S05]  /*1d5980*/  PRMT R50, R48, 0x3340, R0 ;  /* 0x0000334030327816 */ /* 0x001fca0000000000 */
[----:B------:R-:W-:Y:S04]  /*1d5990*/  STL [R1+0x1b0], R50 ;  /* 0x0001b03201007387 */ /* 0x000fe80000100800 */
[----:B------:R0:W-:Y:S01]  /*1d59a0*/  STL [R1+0x1ac], R49 ;  /* 0x0001ac3101007387 */ /* 0x0001e20000100800 */
[----:B----4-:R-:W-:Y:S02]  /*1d59b0*/  LOP3.LUT R48, R52, 0xffff, RZ, 0xc0, !PT ;  /* 0x0000ffff34307812 */ /* 0x010fe400078ec0ff */
[----:B---3--:R-:W-:Y:S02]  /*1d59c0*/  LOP3.LUT R2, R59, 0xffff, RZ, 0xc0, !PT ;  /* 0x0000ffff3b027812 */ /* 0x008fe400078ec0ff */
[----:B0-----:R-:W-:Y:S02]  /*1d59d0*/  LOP3.LUT R49, R7, 0xffff, RZ, 0xc0, !PT ;  /* 0x0000ffff07317812 */ /* 0x001fe400078ec0ff */
[----:B------:R-:W-:Y:S01]  /*1d59e0*/  PRMT R51, R2, 0x3340, R0 ;  /* 0x0000334002337816 */ /* 0x000fe20000000000 */
[----:B------:R-:W3:Y:S01]  /*1d59f0*/  LDL.LU R7, [R1+0x580] ;  /* 0x0005800001077983 */ /* 0x000ee20000300800 */
[----:B------:R-:W-:-:S02]  /*1d5a00*/  PRMT R50, R48, 0x3340, R49 ;  /* 0x0000334030327816 */ /* 0x000fc40000000031 */
[----:B------:R-:W-:Y:S01]  /*1d5a10*/  SHF.R.U32.HI R48, RZ, 0x8, R48 ;  /* 0x00000008ff307819 */ /* 0x000fe20000011630 */
[----:B------:R-:W4:Y:S01]  /*1d5a20*/  LDL.LU R52, [R1+0x518] ;  /* 0x0005180001347983 */ /* 0x000f220000300800 */
[----:B------:R-:W-:Y:S02]  /*1d5a30*/  SHF.R.U32.HI R49, RZ, 0x8, R49 ;  /* 0x00000008ff317819 */ /* 0x000fe40000011631 */
[----:B------:R-:W-:Y:S02]  /*1d5a40*/  PRMT R53, R50, 0x5410, R51 ;  /* 0x0000541032357816 */ /* 0x000fe40000000033 */
[----:B------:R-:W-:Y:S02]  /*1d5a50*/  IADD3 R50, P1, PT, R28, R24, RZ ;  /* 0x000000181c327210 */ /* 0x000fe40007f3e0ff */
[----:B------:R-:W-:Y:S02]  /*1d5a60*/  SHF.R.U32.HI R2, RZ, 0x8, R2 ;  /* 0x00000008ff027819 */ /* 0x000fe40000011602 */
[----:B------:R-:W-:-:S02]  /*1d5a70*/  LOP3.LUT R48, R48, 0xffff, RZ, 0xc0, !PT ;  /* 0x0000ffff30307812 */ /* 0x000fc400078ec0ff */
[----:B------:R-:W-:Y:S01]  /*1d5a80*/  LOP3.LUT R49, R49, 0xffff, RZ, 0xc0, !PT ;  /* 0x0000ffff31317812 */ /* 0x000fe200078ec0ff */
[----:B------:R-:W-:Y:S01]  /*1d5a90*/  IMAD.X R51, R44, 0x1, R23, P1 ;  /* 0x000000012c337824 */ /* 0x000fe200008e0617 */
[----:B------:R-:W-:Y:S02]  /*1d5aa0*/  LOP3.LUT R2, R2, 0xffff, RZ, 0xc0, !PT ;  /* 0x0000ffff02027812 */ /* 0x000fe400078ec0ff */
[----:B------:R-:W-:Y:S01]  /*1d5ab0*/  PRMT R49, R48, 0x3340, R49 ;  /* 0x0000334030317816 */ /* 0x000fe20000000031 */
[----:B------:R-:W-:Y:S01]  /*1d5ac0*/  STL [R1+0x2e54], R53 ;  /* 0x002e543501007387 */ /* 0x000fe20000100800 */
[----:B------:R-:W-:Y:S02]  /*1d5ad0*/  PRMT R48, R2, 0x3340, R0 ;  /* 0x0000334002307816 */ /* 0x000fe40000000000 */
[----:B------:R-:W-:Y:S01]  /*1d5ae0*/  LOP3.LUT R2, R35, 0xffff, RZ, 0xc0, !PT ;  /* 0x0000ffff23027812 */ /* 0x000fe200078ec0ff */
[----:B------:R0:W-:Y:S04]  /*1d5af0*/  STL.64 [R1+0x1558], R50 ;  /* 0x0015583201007387 */ /* 0x0001e80000100a00 */
[----:B------:R1:W-:Y:S04]  /*1d5b00*/  STL [R1+0x2c00], R49 ;  /* 0x002c003101007387 */ /* 0x0003e80000100800 */
[----:B------:R-:W2:Y:S01]  /*1d5b10*/  LDL.LU R35, [R1+0x8854] ;  /* 0x0088540001237983 */ /* 0x000ea20000300800 */
[----:B------:R-:W-:-:S02]  /*1d5b20*/  LOP3.LUT R34, R34, 0xffff, RZ, 0xc0, !PT ;  /* 0x0000ffff22227812 */ /* 0x000fc400078ec0ff */
[----:B------:R-:W-:Y:S01]  /*1d5b30*/  LOP3.LUT R33, R33, 0xffff, RZ, 0xc0, !PT ;  /* 0x0000ffff21217812 */ /* 0x000fe200078ec0ff */
[----:B------:R1:W-:Y:S01]  /*1d5b40*/  STL [R1+0x1a8], R48 ;  /* 0x0001a83001007387 */ /* 0x0003e20000100800 */
[----:B0-----:R-:W-:-:S03]  /*1d5b50*/  PRMT R50, R34, 0x3340, R0 ;  /* 0x0000334022327816 */ /* 0x001fc60000000000 */
[----:B-1----:R-:W4:Y:S04]  /*1d5b60*/  LDL.LU R49, [R1+0x58c] ;  /* 0x00058c0001317983 */ /* 0x002f280000300800 */
[----:B------:R-:W4:Y:S01]  /*1d5b70*/  LDL.LU R59, [R1+0x17c] ;  /* 0x00017c00013b7983 */ /* 0x000f220000300800 */
[----:B------:R-:W-:-:S03]  /*1d5b80*/  PRMT R48, R2, 0x3340, R33 ;  /* 0x0000334002307816 */ /* 0x000fc60000000021 */
[----:B------:R0:W-:Y:S01]  /*1d5b90*/  STL [R1+0x8578], R34 ;  /* 0x0085782201007387 */ /* 0x0001e20000100800 */
[----:B------:R-:W-:Y:S02]  /*1d5ba0*/  SHF.R.U32.HI R2, RZ, 0x8, R2 ;  /* 0x00000008ff027819 */ /* 0x000fe40000011602 */
[----:B------:R-:W-:Y:S02]  /*1d5bb0*/  SHF.R.U32.HI R33, RZ, 0x8, R33 ;  /* 0x00000008ff217819 */ /* 0x000fe40000011621 */
[----:B------:R-:W-:Y:S02]  /*1d5bc0*/  LOP3.LUT R2, R2, 0xffff, RZ, 0xc0, !PT ;  /* 0x0000ffff02027812 */ /* 0x000fe400078ec0ff */
[----:B0-----:R-:W-:Y:S02]  /*1d5bd0*/  PRMT R34, R48, 0x5410, R50 ;  /* 0x0000541030227816 */ /* 0x001fe40000000032 */
[----:B------:R-:W-:Y:S02]  /*1d5be0*/  IADD3 R50, P1, PT, R28, R16, RZ ;  /* 0x000000101c327210 */ /* 0x000fe40007f3e0ff */
[----:B------:R-:W-:-:S03]  /*1d5bf0*/  LOP3.LUT R33, R33, 0xffff, RZ, 0xc0, !PT ;  /* 0x0000ffff21217812 */ /* 0x000fc600078ec0ff */
[----:B------:R-:W-:Y:S01]  /*1d5c00*/  IMAD.X R51, R44, 0x1, R15, P1 ;  /* 0x000000012c337824 */ /* 0x000fe200008e060f */
[----:B------:R-:W-:Y:S01]  /*1d5c10*/  PRMT R33, R2, 0x3340, R33 ;  /* 0x0000334002217816 */ /* 0x000fe20000000021 */
[----:B------:R-:W-:Y:S04]  /*1d5c20*/  STL [R1+0x2e50], R34 ;  /* 0x002e502201007387 */ /* 0x000fe80000100800 */
[----:B------:R0:W-:Y:S04]  /*1d5c30*/  STL.64 [R1+0x1548], R50 ;  /* 0x0015483201007387 */ /* 0x0001e80000100a00 */
[----:B0-----:R-:W4:Y:S04]  /*1d5c40*/  LDL.LU R50, [R1+0x8850] ;  /* 0x0088500001327983 */ /* 0x001f280000300800 */
[----:B------:R0:W-:Y:S01]  /*1d5c50*/  STL [R1+0x842c], R33 ;  /* 0x00842c2101007387 */ /* 0x0001e20000100800 */
[----:B--2---:R-:W-:-:S03]  /*1d5c60*/  LOP3.LUT R2, R35, 0xffff, RZ, 0xc0, !PT ;  /* 0x0000ffff23027812 */ /* 0x004fc600078ec0ff */
[----:B------:R-:W2:Y:S01]  /*1d5c70*/  LDL.LU R35, [R1+0x884c] ;  /* 0x00884c0001237983 */ /* 0x000ea20000300800 */
[----:B---3--:R-:W-:Y:S02]  /*1d5c80*/  LOP3.LUT R7, R7, 0xffff, RZ, 0xc0, !PT ;  /* 0x0000ffff07077812 */ /* 0x008fe400078ec0ff */
[----:B----4-:R-:W-:Y:S02]  /*1d5c90*/  LOP3.LUT R34, R52, 0xffff, RZ, 0xc0, !PT ;  /* 0x0000ffff34227812 */ /* 0x010fe400078ec0ff */
[----:B------:R-:W-:Y:S02]  /*1d5ca0*/  PRMT R48, R2, 0x3340, R0 ;  /* 0x0000334002307816 */ /* 0x000fe40000000000 */
[----:B0-----:R-:W-:-:S04]  /*1d5cb0*/  PRMT R33, R7, 0x3340, R34 ;  /* 0x0000334007217816 */ /* 0x001fc80000000022 */
[----:B------:R-:W-:Y:S02]  /*1d5cc0*/  PRMT R33, R33, 0x5410, R48 ;  /* 0x0000541021217816 */ /* 0x000fe40000000030 */
[----:B------:R-:W-:Y:S02]  /*1d5cd0*/  IADD3 R52, P1, PT, R28, R14, RZ ;  /* 0x0000000e1c347210 */ /* 0x000fe40007f3e0ff */
[----:B------:R-:W-:Y:S01]  /*1d5ce0*/  SHF.R.U32.HI R34, RZ, 0x8, R34 ;  /* 0x00000008ff227819 */ /* 0x000fe20000011622 */
[----:B------:R0:W-:Y:S02]  /*1d5cf0*/  STL [R1+0x2e4c], R33 ;  /* 0x002e4c2101007387 */ /* 0x0001e40000100800 */
[----:B------:R-:W-:Y:S01]  /*1d5d00*/  IMAD.X R53, R44, 0x1, R13, P1 ;  /* 0x000000012c357824 */ /* 0x000fe200008e060d */
[----:B------:R-:W-:Y:S02]  /*1d5d10*/  LOP3.LUT R34, R34, 0xffff, RZ, 0xc0, !PT ;  /* 0x0000ffff22227812 */ /* 0x000fe400078ec0ff */
[----:B0-----:R-:W-:-:S04]  /*1d5d20*/  SHF.R.U32.HI R33, RZ, 0x8, R7 ;  /* 0x00000008ff217819 */ /* 0x001fc80000011607 */
[----:B------:R-:W-:Y:S01]  /*1d5d30*/  LOP3.LUT R33, R33, 0xffff, RZ, 0xc0, !PT ;  /* 0x0000ffff21217812 */ /* 0x000fe200078ec0ff */
[----:B------:R0:W-:Y:S03]  /*1d5d40*/  STL.64 [R1+0x1550], R52 ;  /* 0x0015503401007387 */ /* 0x0001e60000100a00 */
[----:B------:R-:W-:Y:S01]  /*1d5d50*/  PRMT R44, R33, 0x3340, R34 ;  /* 0x00003340212c7816 */ /* 0x000fe20000000022 */
[----:B0-----:R-:W3:Y:S04]  /*1d5d60*/  LDL.LU R53, [R1+0x8848] ;  /* 0x0088480001357983 */ /* 0x001ee80000300800 */
[----:B------:R-:W4:Y:S04]  /*1d5d70*/  LDL.LU R51, [R1+0x168] ;  /* 0x0001680001337983 */ /* 0x000f280000300800 */
[----:B------:R-:W3:Y:S04]  /*1d5d80*/  LDL.LU R7, [R1+0xec] ;  /* 0x0000ec0001077983 */ /* 0x000ee80000300800 */
[----:B------:R-:W3:Y:S04]  /*1d5d90*/  LDL.LU R52, [R1+0x4d0] ;  /* 0x0004d00001347983 */ /* 0x000ee80000300800 */
[----:B------:R2:W-:Y:S01]  /*1d5da0*/  STL [R1+0x2bf4], R44 ;  /* 0x002bf42c01007387 */ /* 0x0005e20000100800 */
[----:B------:R-:W-:-:S02]  /*1d5db0*/  LOP3.LUT R34, R49, 0xffff, RZ, 0xc0, !PT ;  /* 0x0000ffff31227812 */ /* 0x000fc400078ec0ff */
[----:B------:R-:W-:-:S04]  /*1d5dc0*/  LOP3.LUT R33, R59, 0xffff, RZ, 0xc0, !PT ;  /* 0x0000ffff3b217812 */ /* 0x000fc800078ec0ff */
[----:B------:R-:W-:Y:S02]  /*1d5dd0*/  PRMT R49, R33, 0x3340, R0 ;  /* 0x0000334021317816 */ /* 0x000fe40000000000 */
[----:B--2---:R-:W-:Y:S02]  /*1d5de0*/  LOP3.LUT R44, R35, 0xffff, RZ, 0xc0, !PT ;  /* 0x0000ffff232c7812 */ /* 0x004fe400078ec0ff */
[----:B------:R-:W2:Y:S02]  /*1d5df0*/  LDL.LU R35, [R1+0x8844] ;  /* 0x0088440001237983 */ /* 0x000ea40000300800 */
[----:B------:R-:W-:-:S04]  /*1d5e00*/  PRMT R48, R34, 0x3340, R44 ;  /* 0x0000334022307816 */ /* 0x000fc8000000002c */
[----:B------:R-:W-:-:S05]  /*1d5e10*/  PRMT R48, R48, 0x5410, R49 ;  /* 0x0000541030307816 */ /* 0x000fca0000000031 */
[----:B------:R0:W-:Y:S04]  /*1d5e20*/  STL [R1+0x2e48], R48 ;  /* 0x002e483001007387 */ /* 0x0001e80000100800 */
[----:B------:R-:W2:Y:S01]  /*1d5e30*/  LDL.LU R59, [R1+0x12c] ;  /* 0x00012c00013b7983 */ /* 0x000ea20000300800 */
[----:B------:R-:W-:Y:S02]  /*1d5e40*/  SHF.R.U32.HI R34, RZ, 0x8, R34 ;  /* 0x00000008ff227819 */ /* 0x000fe40000011622 */
[----:B------:R-:W-:Y:S01]  /*1d5e50*/  SHF.R.U32.HI R44, RZ, 0x8, R44 ;  /* 0x00000008ff2c7819 */ /* 0x000fe2000001162c */
[----:B------:R-:W-:Y:S01]  /*1d5e60*/  VIADD R28, R28, UR6 ;  /* 0x000000061c1c7c36 */ /* 0x000fe20008000000 */
[----:B------:R-:W-:Y:S01]  /*1d5e70*/  LOP3.LUT R34, R34, 0xffff, RZ, 0xc0, !PT ;  /* 0x0000ffff22227812 */ /* 0x000fe200078ec0ff */
[----:B------:R-:W1:Y:S01]  /*1d5e80*/  LDCU UR6, c[0x0][0x3b8] ;  /* 0x00007700ff0677ac */ /* 0x000e620008000800 */
[----:B------:R-:W-:-:S02]  /*1d5e90*/  LOP3.LUT R44, R44, 0xffff, RZ, 0xc0, !PT ;  /* 0x0000ffff2c2c7812 */ /* 0x000fc400078ec0ff */
[----:B------:R-:W-:Y:S02]  /*1d5ea0*/  SHF.R.U32.HI R33, RZ, 0x8, R33 ;  /* 0x00000008ff217819 */ /* 0x000fe40000011621 */
[----:B------:R-:W-:Y:S02]  /*1d5eb0*/  SHF.R.U32.HI R2, RZ, 0x8, R2 ;  /* 0x00000008ff027819 */ /* 0x000fe40000011602 */
[----:B------:R-:W-:Y:S02]  /*1d5ec0*/  PRMT R34, R34, 0x3340, R44 ;  /* 0x0000334022227816 */ /* 0x000fe4000000002c */
[----:B------:R-:W-:Y:S02]  /*1d5ed0*/  LOP3.LUT R33, R33, 0xffff, RZ, 0xc0, !PT ;  /* 0x0000ffff21217812 */ /* 0x000fe400078ec0ff */
[----:B------:R-:W-:Y:S02]  /*1d5ee0*/  SHF.R.S32.HI R44, RZ, 0x1f, R28 ;  /* 0x0000001fff2c7819 */ /* 0x000fe4000001141c */
[----:B0-----:R-:W-:-:S02]  /*1d5ef0*/  IADD3 R48, P1, PT, R28, R20, RZ ;  /* 0x000000141c307210 */ /* 0x001fc40007f3e0ff */
[----:B------:R-:W-:Y:S01]  /*1d5f00*/  LOP3.LUT R2, R2, 0xffff, RZ, 0xc0, !PT ;  /* 0x0000ffff02027812 */ /* 0x000fe200078ec0ff */
[----:B------:R0:W-:Y:S01]  /*1d5f10*/  STL [R1+0x2bdc], R34 ;  /* 0x002bdc2201007387 */ /* 0x0001e20000100800 */
[----:B------:R-:W-:Y:S01]  /*1d5f20*/  PRMT R33, R33, 0x3340, R0 ;  /* 0x0000334021217816 */ /* 0x000fe20000000000 */
[----:B------:R-:W-:-:S04]  /*1d5f30*/  IMAD.X R49, R44, 0x1, R19, P1 ;  /* 0x000000012c317824 */ /* 0x000fc800008e0613 */
[----:B------:R1:W-:Y:S01]  /*1d5f40*/  STL [R1+0x1a4], R33 ;  /* 0x0001a42101007387 */ /* 0x0003e20000100800 */
[----:B0-----:R-:W-:-:S03]  /*1d5f50*/  PRMT R34, R2, 0x3340, R0 ;  /* 0x0000334002227816 */ /* 0x001fc60000000000 */
[----:B------:R-:W-:Y:S01]  /*1d5f60*/  STL.64 [R1+0x1540], R48 ;  /* 0x0015403001007387 */ /* 0x000fe20000100a00 */
[----:B----4-:R-:W-:-:S03]  /*1d5f70*/  LOP3.LUT R2, R51, 0xffff, RZ, 0xc0, !PT ;  /* 0x0000ffff33027812 */ /* 0x010fc600078ec0ff */
[----:B------:R3:W-:Y:S01]  /*1d5f80*/  STL [R1+0x19c], R34 ;  /* 0x00019c2201007387 */ /* 0x0007e20000100800 */
[----:B-1----:R-:W-:Y:S02]  /*1d5f90*/  LOP3.LUT R33, R50, 0xffff, RZ, 0xc0, !PT ;  /* 0x0000ffff32217812 */ /* 0x002fe400078ec0ff */
[----:B---3--:R-:W-:Y:S02]  /*1d5fa0*/  LOP3.LUT R34, R7, 0xffff, RZ, 0xc0, !PT ;  /* 0x0000ffff07227812 */ /* 0x008fe400078ec0ff */
[----:B------:R-:W-:Y:S02]  /*1d5fb0*/  PRMT R49, R33, 0x3340, R0 ;  /* 0x0000334021317816 */ /* 0x000fe40000000000 */
[----:B------:R-:W-:Y:S02]  /*1d5fc0*/  LOP3.LUT R48, R52, 0xffff, RZ, 0xc0, !PT ;  /* 0x0000ffff34307812 */ /* 0x000fe400078ec0ff */
[----:B--2---:R-:W-:Y:S02]  /*1d5fd0*/  LOP3.LUT R7, R35, 0xffff, RZ, 0xc0, !PT ;  /* 0x0000ffff23077812 */ /* 0x004fe400078ec0ff */
[----:B------:R-:W-:-:S04]  /*1d5fe0*/  PRMT R35, R2, 0x3340, R34 ;  /* 0x0000334002237816 */ /* 0x000fc80000000022 */
[----:B------:R-:W-:Y:S02]  /*1d5ff0*/  PRMT R49, R35, 0x5410, R49 ;  /* 0x0000541023317816 */ /* 0x000fe40000000031 */
[----:B------:R-:W-:Y:S02]  /*1d6000*/  SHF.R.U32.HI R35, RZ, 0x8, R7 ;  /* 0x00000008ff237819 */ /* 0x000fe40000011607 */
[--C-:B------:R-:W-:Y:S02]  /*1d6010*/  PRMT R7, R7, 0x3340, R48.reuse ;  /* 0x0000334007077816 */ /* 0x100fe40000000030 */
[----:B------:R-:W-:Y:S02]  /*1d6020*/  SHF.R.U32.HI R48, RZ, 0x8, R48 ;  /* 0x00000008ff307819 */ /* 0x000fe40000011630 */
[----:B------:R-:W-:Y:S02]  /*1d6030*/  LOP3.LUT R35, R35, 0xffff, RZ, 0xc0, !PT ;  /* 0x0000ffff23237812 */ /* 0x000fe400078ec0ff */
[----:B------:R-:W-:-:S02]  /*1d6040*/  LOP3.LUT R48, R48, 0xffff, RZ, 0xc0, !PT ;  /* 0x0000ffff30307812 */ /* 0x000fc400078ec0ff */
[----:B------:R-:W-:Y:S02]  /*1d6050*/  SHF.R.U32.HI R2, RZ, 0x8, R2 ;  /* 0x00000008ff027819 */ /* 0x000fe40000011602 */
[----:B------:R-:W-:Y:S02]  /*1d6060*/  SHF.R.U32.HI R34, RZ, 0x8, R34 ;  /* 0x00000008ff227819 */ /* 0x000fe40000011622 */
[----:B------:R-:W-:Y:S01]  /*1d6070*/  PRMT R35, R35, 0x3340, R48 ;  /* 0x0000334023237816 */ /* 0x000fe20000000030 */
[----:B------:R-:W-:Y:S01]  /*1d6080*/  STL [R1+0x2e40], R49 ;  /* 0x002e403101007387 */ /* 0x000fe20000100800 */
[----:B------:R-:W-:Y:S02]  /*1d6090*/  LOP3.LUT R2, R2, 0xffff, RZ, 0xc0, !PT ;  /* 0x0000ffff02027812 */ /* 0x000fe400078ec0ff */
[----:B------:R-:W-:Y:S01]  /*1d60a0*/  LOP3.LUT R34, R34, 0xffff, RZ, 0xc0, !PT ;  /* 0x0000ffff22227812 */ /* 0x000fe200078ec0ff */
[----:B------:R-:W2:Y:S04]  /*1d60b0*/  LDL.LU R50, [R1+0x16c] ;  /* 0x00016c0001327983 */ /* 0x000ea80000300800 */
[----:B------:R-:W3:Y:S04]  /*1d60c0*/  LDL.LU R51, [R1+0xf0] ;  /* 0x0000f00001337983 */ /* 0x000ee80000300800 */
[----:B------:R0:W-:Y:S02]  /*1d60d0*/  STL [R1+0x8430], R35 ;  /* 0x0084302301007387 */ /* 0x0001e40000100800 */
[----:B0-----:R-:W-:-:S02]  /*1d60e0*/  PRMT R35, R2, 0x3340, R34 ;  /* 0x0000334002237816 */ /* 0x001fc40000000022 */
[----:B------:R-:W-:Y:S02]  /*1d60f0*/  LOP3.LUT R34, R31, 0xffff, RZ, 0xc0, !PT ;  /* 0x0000ffff1f227812 */ /* 0x000fe400078ec0ff */
[----:B------:R-:W-:Y:S02]  /*1d6100*/  LOP3.LUT R2, R59, 0xffff, RZ, 0xc0, !PT ;  /* 0x0000ffff3b027812 */ /* 0x000fe400078ec0ff */
[----:B------:R-:W-:Y:S01]  /*1d6110*/  LOP3.LUT R31, R53, 0xffff, RZ, 0xc0, !PT ;  /* 0x0000ffff351f7812 */ /* 0x000fe200078ec0ff */
[----:B------:R0:W-:Y:S01]  /*1d6120*/  STL [R1+0x2bbc], R35 ;  /* 0x002bbc2301007387 */ /* 0x0001e20000100800 */
[----:B------:R-:W-:-:S03]  /*1d6130*/  PRMT R48, R34, 0x3340, R0 ;  /* 0x0000334022307816 */ /* 0x000fc60000000000 */
[----:B------:R-:W4:Y:S04]  /*1d6140*/  LDL.LU R52, [R1+0x59c] ;  /* 0x00059c0001347983 */ /* 0x000f280000300800 */
[----:B------:R-:W4:Y:S01]  /*1d6150*/  LDL.LU R59, [R1+0x48c] ;  /* 0x00048c00013b7983 */ /* 0x000f220000300800 */
[----:B0-----:R-:W-:-:S03]  /*1d6160*/  PRMT R35, R2, 0x3340, R31 ;  /* 0x0000334002237816 */ /* 0x001fc6000000001f */
[----:B------:R-:W4:Y:S01]  /*1d6170*/  LDL.LU R53, [R1+0x530] ;  /* 0x0005300001357983 */ /* 0x000f220000300800 */
[----:B------:R-:W-:Y:S02]  /*1d6180*/  PRMT R35, R35, 0x5410, R48 ;  /* 0x0000541023237816 */ /* 0x000fe40000000030 */
[----:B------:R-:W-:-:S05]  /*1d6190*/  IADD3 R48, P1, PT, R28, R10, RZ ;  /* 0x0000000a1c307210 */ /* 0x000fca0007f3e0ff */
[----:B------:R-:W-:Y:S01]  /*1d61a0*/  IMAD.X R49, R44, 0x1, R9, P1 ;  /* 0x000000012c317824 */ /* 0x000fe200008e0609 */
[----:B------:R-:W-:Y:S04]  /*1d61b0*/  STL [R1+0x2e3c], R35 ;  /* 0x002e3c2301007387 */ /* 0x000fe80000100800 */
[----:B------:R0:W-:Y:S04]  /*1d61c0*/  STL.64 [R1+0x1538], R48 ;  /* 0x0015383001007387 */ /* 0x0001e80000100a00 */
[----:B0-----:R-:W4:Y:S01]  /*1d61d0*/  LDL.LU R48, [R1+0x8840] ;  /* 0x0088400001307983 */ /* 0x001f220000300800 */
[----:B------:R-:W-:-:S02]  /*1d61e0*/  SHF.R.U32.HI R33, RZ, 0x8, R33 ;  /* 0x00000008ff217819 */ /* 0x000fc40000011621 */
[----:B------:R-:W-:Y:S02]  /*1d61f0*/  SHF.R.U32.HI R2, RZ, 0x8, R2 ;  /* 0x00000008ff027819 */ /* 0x000fe40000011602 */
[----:B------:R-:W-:Y:S02]  /*1d6200*/  SHF.R.U32.HI R31, RZ, 0x8, R31 ;  /* 0x00000008ff1f7819 */ /* 0x000fe4000001161f */
[----:B------:R-:W-:Y:S02]  /*1d6210*/  LOP3.LUT R33, R33, 0xffff, RZ, 0xc0, !PT ;  /* 0x0000ffff21217812 */ /* 0x000fe400078ec0ff */
[----:B------:R-:W-:Y:S02]  /*1d6220*/  LOP3.LUT R2, R2, 0xffff, RZ, 0xc0, !PT ;  /* 0x0000ffff02027812 */ /* 0x000fe400078ec0ff */
[----:B------:R-:W-:Y:S02]  /*1d6230*/  LOP3.LUT R31, R31, 0xffff, RZ, 0xc0, !PT ;  /* 0x0000ffff1f1f7812 */ /* 0x000fe400078ec0ff */
[----:B------:R-:W-:-:S02]  /*1d6240*/  PRMT R35, R33, 0x3340, R0 ;  /* 0x0000334021237816 */ /* 0x000fc40000000000 */
[----:B------:R-:W-:-:S03]  /*1d6250*/  PRMT R33, R2, 0x3340, R31 ;  /* 0x0000334002217816 */ /* 0x000fc6000000001f */
[----:B------:R-:W-:Y:S04]  /*1d6260*/  STL [R1+0x194], R35 ;  /* 0x0001942301007387 */ /* 0x000fe80000100800 */
[----:B------:R3:W-:Y:S01]  /*1d6270*/  STL [R1+0x2bd4], R33 ;  /* 0x002bd42101007387 */ /* 0x0007e20000100800 */
[----:B--2---:R-:W-:Y:S02]  /*1d6280*/  LOP3.LUT R31, R50, 0xffff, RZ, 0xc0, !PT ;  /* 0x0000ffff321f7812 */ /* 0x004fe400078ec0ff */
[----:B---3--:R-:W-:-:S04]  /*1d6290*/  LOP3.LUT R33, R51, 0xffff, RZ, 0xc0, !PT ;  /* 0x0000ffff33217812 */ /* 0x008fc800078ec0ff */
[----:B------:R-:W-:Y:S02]  /*1d62a0*/  PRMT R35, R31, 0x3340, R33 ;  /* 0x000033401f237816 */ /* 0x000fe40000000021 */
[----:B------:R-:W-:Y:S02]  /*1d62b0*/  SHF.R.U32.HI R31, RZ, 0x8, R31 ;  /* 0x00000008ff1f7819 */ /* 0x000fe4000001161f */
[----:B------:R-:W-:Y:S02]  /*1d62c0*/  SHF.R.U32.HI R33, RZ, 0x8, R33 ;  /* 0x00000008ff217819 */ /* 0x000fe40000011621 */
[----:B------:R-:W-:Y:S02]  /*1d62d0*/  LOP3.LUT R31, R31, 0xffff, RZ, 0xc0, !PT ;  /* 0x0000ffff1f1f7812 */ /* 0x000fe400078ec0ff */
[----:B------:R-:W-:-:S04]  /*1d62e0*/  LOP3.LUT R33, R33, 0xffff, RZ, 0xc0, !PT ;  /* 0x0000ffff21217812 */ /* 0x000fc800078ec0ff */
[----:B------:R-:W-:Y:S02]  /*1d62f0*/  PRMT R31, R31, 0x3340, R33 ;  /* 0x000033401f1f7816 */ /* 0x000fe40000000021 */
[----:B----4-:R-:W-:-:S04]  /*1d6300*/  LOP3.LUT R2, R48, 0xffff, RZ, 0xc0, !PT ;  /* 0x0000ffff30027812 */ /* 0x010fc800078ec0ff */
[----:B------:R-:W-:-:S04]  /*1d6310*/  PRMT R48, R2, 0x3340, R0 ;  /* 0x0000334002307816 */ /* 0x000fc80000000000 */
[----:B------:R-:W-:Y:S02]  /*1d6320*/  PRMT R35, R35, 0x5410, R48 ;  /* 0x0000541023237816 */ /* 0x000fe40000000030 */
[----:B------:R-:W-:Y:S02]  /*1d6330*/  IADD3 R48, P1, PT, R28, R18, RZ ;  /* 0x000000121c307210 */ /* 0x000fe40007f3e0ff */
[----:B------:R-:W-:-:S03]  /*1d6340*/  SHF.R.U32.HI R2, RZ, 0x8, R2 ;  /* 0x00000008ff027819 */ /* 0x000fc60000011602 */
[----:B------:R-:W-:Y:S01]  /*1d6350*/  IMAD.X R49, R44, 0x1, R17, P1 ;  /* 0x000000012c317824 */ /* 0x000fe200008e0611 */
[----:B------:R-:W-:Y:S01]  /*1d6360*/  LOP3.LUT R2, R2, 0xffff, RZ, 0xc0, !PT ;  /* 0x0000ffff02027812 */ /* 0x000fe200078ec0ff */
[----:B------:R-:W-:Y:S03]  /*1d6370*/  STL [R1+0x2e38], R35 ;  /* 0x002e382301007387 */ /* 0x000fe60000100800 */
[----:B------:R-:W-:Y:S01]  /*1d6380*/  PRMT R33, R2, 0x3340, R0 ;  /* 0x0000334002217816 */ /* 0x000fe20000000000 */
[----:B------:R0:W-:Y:S01]  /*1d6390*/  STL.64 [R1+0x1530], R48 ;  /* 0x0015303001007387 */ /* 0x0001e20000100a00 */
[----:B------:R-:W-:-:S03]  /*1d63a0*/  LOP3.LUT R2, R52, 0xffff, RZ, 0xc0, !PT ;  /* 0x0000ffff34027812 */ /* 0x000fc600078ec0ff */
[----:B0-----:R-:W2:Y:S04]  /*1d63b0*/  LDL.LU R48, [R1+0x134] ;  /* 0x0001340001307983 */ /* 0x001ea80000300800 */
[----:B------:R0:W-:Y:S04]  /*1d63c0*/  STL [R1+0x2b9c], R31 ;  /* 0x002b9c1f01007387 */ /* 0x0001e80000100800 */
[----:B------:R1:W-:Y:S01]  /*1d63d0*/  STL [R1+0x188], R33 ;  /* 0x0001882101007387 */ /* 0x0003e20000100800 */
[----:B0-----:R-:W-:Y:S02]  /*1d63e0*/  LOP3.LUT R31, R59, 0xffff, RZ, 0xc0, !PT ;  /* 0x0000ffff3b1f7812 */ /* 0x001fe400078ec0ff */
[----:B-1----:R-:W-:-:S02]  /*1d63f0*/  LOP3.LUT R33, R53, 0xffff, RZ, 0xc0, !PT ;  /* 0x0000ffff35217812 */ /* 0x002fc400078ec0ff */
[----:B------:R-:W-:Y:S02]  /*1d6400*/  PRMT R49, R31, 0x3340, R0 ;  /* 0x000033401f317816 */ /* 0x000fe40000000000 */
[----:B------:R-:W-:Y:S02]  /*1d6410*/  PRMT R35, R2, 0x3340, R33 ;  /* 0x0000334002237816 */ /* 0x000fe40000000021 */
[----:B------:R-:W-:Y:S02]  /*1d6420*/  IADD3 R50, P1, PT, R28, R12, RZ ;  /* 0x0000000c1c327210 */ /* 0x000fe40007f3e0ff */
[----:B------:R-:W-:-:S03]  /*1d6430*/  PRMT R35, R35, 0x5410, R49 ;  /* 0x0000541023237816 */ /* 0x000fc60000000031 */
[----:B------:R-:W-:Y:S02]  /*1d6440*/  IMAD.X R51, R44, 0x1, R11, P1 ;  /* 0x000000012c337824 */ /* 0x000fe400008e060b */
[----:B------:R-:W-:Y:S04]  /*1d6450*/  STL [R1+0x2e1c], R35 ;  /* 0x002e1c2301007387 */ /* 0x000fe80000100800 */
[----:B------:R-:W3:Y:S04]  /*1d6460*/  LDL.LU R49, [R1+0x5a0] ;  /* 0x0005a00001317983 */ /* 0x000ee80000300800 */
[----:B------:R-:W4:Y:S04]  /*1d6470*/  LDL.LU R59, [R1+0x490] ;  /* 0x00049000013b7983 */ /* 0x000f280000300800 */
[----:B------:R0:W-:Y:S04]  /*1d6480*/  STL.64 [R1+0x1528], R50 ;  /* 0x0015283201007387 */ /* 0x0001e80000100a00 */
[----:B------:R-:W3:Y:S04]  /*1d6490*/  LDL.LU R53, [R1+0x534] ;  /* 0x0005340001357983 */ /* 0x000ee80000300800 */
[----:B0-----:R-:W3:Y:S04]  /*1d64a0*/  LDL.LU R50, [R1+0x5ac] ;  /* 0x0005ac0001327983 */ /* 0x001ee80000300800 */
[----:B------:R-:W3:Y:S04]  /*1d64b0*/  LDL.LU R51, [R1+0x448] ;  /* 0x0004480001337983 */ /* 0x000ee80000300800 */
[----:B------:R-:W3:Y:S01]  /*1d64c0*/  LDL.LU R52, [R1+0x4dc] ;  /* 0x0004dc0001347983 */ /* 0x000ee20000300800 */
[----:B------:R-:W-:-:S02]  /*1d64d0*/  SHF.R.U32.HI R34, RZ, 0x8, R34 ;  /* 0x00000008ff227819 */ /* 0x000fc40000011622 */
[----:B------:R-:W-:Y:S02]  /*1d64e0*/  SHF.R.U32.HI R2, RZ, 0x8, R2 ;  /* 0x00000008ff027819 */ /* 0x000fe40000011602 */
[----:B------:R-:W-:Y:S02]  /*1d64f0*/  SHF.R.U32.HI R33, RZ, 0x8, R33 ;  /* 0x00000008ff217819 */ /* 0x000fe40000011621 */
[----:B------:R-:W-:Y:S02]  /*1d6500*/  LOP3.LUT R34, R34, 0xffff, RZ, 0xc0, !PT ;  /* 0x0000ffff22227812 */ /* 0x000fe400078ec0ff */
[----:B------:R-:W-:Y:S02]  /*1d6510*/  LOP3.LUT R2, R2, 0xffff, RZ, 0xc0, !PT ;  /* 0x0000ffff02027812 */ /* 0x000fe400078ec0ff */
[----:B------:R-:W-:Y:S02]  /*1d6520*/  LOP3.LUT R33, R33, 0xffff, RZ, 0xc0, !PT ;  /* 0x0000ffff21217812 */ /* 0x000fe400078ec0ff */
[----:B------:R-:W-:-:S02]  /*1d6530*/  PRMT R35, R34, 0x3340, R0 ;  /* 0x0000334022237816 */ /* 0x000fc40000000000 */
[----:B------:R-:W-:Y:S02]  /*1d6540*/  PRMT R34, R2, 0x3340, R33 ;  /* 0x0000334002227816 */ /* 0x000fe40000000021 */
[----:B------:R-:W-:Y:S01]  /*1d6550*/  LOP3.LUT R33, R3, 0xffff, RZ, 0xc0, !PT ;  /* 0x0000ffff03217812 */ /* 0x000fe200078ec0ff */
[----:B------:R-:W-:Y:S01]  /*1d6560*/  STL [R1+0x184], R35 ;  /* 0x0001842301007387 */ /* 0x000fe20000100800 */
[----:B------:R-:W-:-:S03]  /*1d6570*/  LOP3.LUT R3, R36, 0xffff, RZ, 0xc0, !PT ;  /* 0x0000ffff24037812 */ /* 0x000fc600078ec0ff */
[----:B------:R0:W-:Y:S04]  /*1d6580*/  STL [R1+0x2ba8], R34 ;  /* 0x002ba82201007387 */ /* 0x0001e80000100800 */
[----:B------:R1:W-:Y:S01]  /*1d6590*/  STL [R1+0x2e98], R33 ;  /* 0x002e982101007387 */ /* 0x0003e20000100800 */
[----:B------:R-:W-:Y:S02]  /*1d65a0*/  SHF.R.U32.HI R31, RZ, 0x8, R31 ;  /* 0x00000008ff1f7819 */ /* 0x000fe4000001161f */
[----:B0-----:R-:W-:Y:S02]  /*1d65b0*/  PRMT R34, R33, 0x3340, R0 ;  /* 0x0000334021227816 */ /* 0x001fe40000000000 */
[----:B------:R-:W-:-:S04]  /*1d65c0*/  LOP3.LUT R31, R31, 0xffff, RZ, 0xc0, !PT ;  /* 0x0000ffff1f1f7812 */ /* 0x000fc800078ec0ff */
[----:B------:R-:W-:Y:S02]  /*1d65d0*/  PRMT R31, R31, 0x3340, R0 ;  /* 0x000033401f1f7816 */ /* 0x000fe40000000000 */
[----:B--2---:R-:W-:-:S04]  /*1d65e0*/  LOP3.LUT R2, R48, 0xffff, RZ, 0xc0, !PT ;  /* 0x0000ffff30027812 */ /* 0x004fc800078ec0ff */
[--C-:B-1----:R-:W-:Y:S02]  /*1d65f0*/  PRMT R33, R2, 0x3340, R3.reuse ;  /* 0x0000334002217816 */ /* 0x102fe40000000003 */
[----:B------:R-:W-:Y:S02]  /*1d6600*/  SHF.R.U32.HI R2, RZ, 0x8, R2 ;  /* 0x00000008ff027819 */ /* 0x000fe40000011602 */
[----:B------:R-:W-:Y:S02]  /*1d6610*/  SHF.R.U32.HI R3, RZ, 0x8, R3 ;  /* 0x00000008ff037819 */ /* 0x000fe40000011603 */
[----:B------:R-:W-:Y:S02]  /*1d6620*/  PRMT R33, R33, 0x5410, R34 ;  /* 0x0000541021217816 */ /* 0x000fe40000000022 */
[----:B------:R-:W-:Y:S02]  /*1d6630*/  IADD3 R34, P1, PT, R28, R22, RZ ;  /* 0x000000161c227210 */ /* 0x000fe40007f3e0ff */
[----:B------:R-:W-:-:S02]  /*1d6640*/  LOP3.LUT R2, R2, 0xffff, RZ, 0xc0, !PT ;  /* 0x0000ffff02027812 */ /* 0x000fc400078ec0ff */
[----:B------:R-:W-:Y:S01]  /*1d6650*/  LOP3.LUT R3, R3, 0xffff, RZ, 0xc0, !PT ;  /* 0x0000ffff03037812 */ /* 0x000fe200078ec0ff */
[----:B------:R-:W-:-:S03]  /*1d6660*/  IMAD.X R35, R44, 0x1, R21, P1 ;  /* 0x000000012c237824 */ /* 0x000fc600008e0615 */
[----:B------:R-:W-:Y:S01]  /*1d6670*/  PRMT R36, R2, 0x3340, R3 ;  /* 0x0000334002247816 */ /* 0x000fe20000000003 */
[----:B------:R-:W-:Y:S04]  /*1d6680*/  STL [R1+0x2e18], R33 ;  /* 0x002e182101007387 */ /* 0x000fe80000100800 */
[----:B------:R-:W-:Y:S04]  /*1d6690*/  STL.64 [R1+0x1520], R34 ;  /* 0x0015202201007387 */ /* 0x000fe80000100a00 */
[----:B------:R-:W-:Y:S04]  /*1d66a0*/  STL [R1+0x8434], R36 ;  /* 0x0084342401007387 */ /* 0x000fe80000100800 */
[----:B------:R3:W-:Y:S01]  /*1d66b0*/  STL [R1+0x180], R31 ;  /* 0x0001801f01007387 */ /* 0x0007e20000100800 */
[----:B----4-:R-:W-:-:S03]  /*1d66c0*/  LOP3.LUT R2, R59, 0xffff, RZ, 0xc0, !PT ;  /* 0x0000ffff3b027812 */ /* 0x010fc600078ec0ff */
[----:B------:R-:W2:Y:S01]  /*1d66d0*/  LDL.LU R59, [R1+0x170] ;  /* 0x00017000013b7983 */ /* 0x000ea20000300800 */
[----:B---3--:R-:W-:Y:S02]  /*1d66e0*/  LOP3.LUT R31, R49, 0xffff, RZ, 0xc0, !PT ;  /* 0x0000ffff311f7812 */ /* 0x008fe400078ec0ff */
[----:B------:R-:W-:Y:S02]  /*1d66f0*/  LOP3.LUT R3, R53, 0xffff, RZ, 0xc0, !PT ;  /* 0x0000ffff35037812 */ /* 0x000fe400078ec0ff */
[----:B------:R-:W-:Y:S01]  /*1d6700*/  PRMT R48, R2, 0x3340, R0 ;  /* 0x0000334002307816 */ /* 0x000fe20000000000 */
[----:B------:R-:W3:Y:S01]  /*1d6710*/  LDL.LU R53, [R1+0x100] ;  /* 0x0001000001357983 */ /* 0x000ee20000300800 */
[----:B------:R-:W-:Y:S02]  /*1d6720*/  PRMT R36, R31, 0x3340, R3 ;  /* 0x000033401f247816 */ /* 0x000fe40000000003 */
[----:B------:R-:W-:Y:S02]  /*1d6730*/  LOP3.LUT R35, R50, 0xffff, RZ, 0xc0, !PT ;  /* 0x0000ffff32237812 */ /* 0x000fe400078ec0ff */
[----:B------:R-:W-:-:S02]  /*1d6740*/  LOP3.LUT R34, R51, 0xffff, RZ, 0xc0, !PT ;  /* 0x0000ffff33227812 */ /* 0x000fc400078ec0ff */
[----:B------:R-:W-:Y:S02]  /*1d6750*/  LOP3.LUT R33, R52, 0xffff, RZ, 0xc0, !PT ;  /* 0x0000ffff34217812 */ /* 0x000fe400078ec0ff */
[----:B------:R-:W-:Y:S02]  /*1d6760*/  PRMT R49, R36, 0x5410, R48 ;  /* 0x0000541024317816 */ /* 0x000fe40000000030 */
[----:B------:R-:W-:Y:S02]  /*1d6770*/  PRMT R48, R34, 0x3340, R0 ;  /* 0x0000334022307816 */ /* 0x000fe40000000000 */
[----:B------:R-:W-:-:S04]  /*1d6780*/  PRMT R36, R35, 0x3340, R33 ;  /* 0x0000334023247816 */ /* 0x000fc80000000021 */
[----:B------:R-:W-:Y:S02]  /*1d6790*/  PRMT R36, R36, 0x5410, R48 ;  /* 0x0000541024247816 */ /* 0x000fe40000000030 */
[----:B------:R-:W-:Y:S01]  /*1d67a0*/  IADD3 R48, P1, PT, R28, R24, RZ ;  /* 0x000000181c307210 */ /* 0x000fe20007f3e0ff */
[----:B------:R0:W-:Y:S01]  /*1d67b0*/  STL [R1+0x2e10], R49 ;  /* 0x002e103101007387 */ /* 0x0001e20000100800 */
[----:B------:R-:W-:Y:S02]  /*1d67c0*/  SHF.R.U32.HI R35, RZ, 0x8, R35 ;  /* 0x00000008ff237819 */ /* 0x000fe40000011623 */
[----:B------:R-:W-:Y:S02]  /*1d67d0*/  SHF.R.U32.HI R33, RZ, 0x8, R33 ;  /* 0x00000008ff217819 */ /* 0x000fe40000011621 */
[----:B------:R-:W-:Y:S02]  /*1d67e0*/  SHF.R.U32.HI R31, RZ, 0x8, R31 ;  /* 0x00000008ff1f7819 */ /* 0x000fe4000001161f */
[----:B------:R-:W-:Y:S01]  /*1d67f0*/  SHF.R.U32.HI R3, RZ, 0x8, R3 ;  /* 0x00000008ff037819 */ /* 0x000fe20000011603 */
[----:B0-----:R-:W-:Y:S01]  /*1d6800*/  IMAD.X R49, R44, 0x1, R23, P1 ;  /* 0x000000012c317824 */ /* 0x001fe200008e0617 */
[----:B------:R0:W-:Y:S01]  /*1d6810*/  STL [R1+0x2e0c], R36 ;  /* 0x002e0c2401007387 */ /* 0x0001e20000100800 */
[----:B------:R-:W-:-:S02]  /*1d6820*/  LOP3.LUT R35, R35, 0xffff, RZ, 0xc0, !PT ;  /* 0x0000ffff23237812 */ /* 0x000fc400078ec0ff */
[----:B------:R-:W-:Y:S01]  /*1d6830*/  LOP3.LUT R31, R31, 0xffff, RZ, 0xc0, !PT ;  /* 0x0000ffff1f1f7812 */ /* 0x000fe200078ec0ff */
[----:B------:R1:W-:Y:S01]  /*1d6840*/  STL.64 [R1+0x1510], R48 ;  /* 0x0015103001007387 */ /* 0x0003e20000100a00 */
[----:B0-----:R-:W-:Y:S02]  /*1d6850*/  LOP3.LUT R36, R33, 0xffff, RZ, 0xc0, !PT ;  /* 0x0000ffff21247812 */ /* 0x001fe400078ec0ff */
[----:B------:R-:W-:Y:S02]  /*1d6860*/  LOP3.LUT R33, R3, 0xffff, RZ, 0xc0, !PT ;  /* 0x0000ffff03217812 */ /* 0x000fe400078ec0ff */
[----:B-1----:R-:W-:Y:S01]  /*1d6870*/  IADD3 R48, P1, PT, R28, R16, RZ ;  /* 0x000000101c307210 */ /* 0x002fe20007f3e0ff */
[----:B------:R-:W4:Y:S01]  /*1d6880*/  LDL.LU R3, [R1+0x174] ;  /* 0x0001740001037983 */ /* 0x000f220000300800 */
[----:B------:R-:W-:Y:S02]  /*1d6890*/  PRMT R35, R35, 0x3340, R36 ;  /* 0x0000334023237816 */ /* 0x000fe40000000024 */
[----:B------:R-:W-:Y:S01]  /*1d68a0*/  PRMT R31, R31, 0x3340, R33 ;  /* 0x000033401f1f7816 */ /* 0x000fe20000000021 */
[----:B------:R-:W-:Y:S01]  /*1d68b0*/  IMAD.X R49, R44, 0x1, R15, P1 ;  /* 0x000000012c317824 */ /* 0x000fe200008e060f */
[----:B------:R-:W4:Y:S04]  /*1d68c0*/  LDL.LU R50, [R1+0x104] ;  /* 0x0001040001327983 */ /* 0x000f280000300800 */
[----:B------:R-:W-:Y:S04]  /*1d68d0*/  STL [R1+0x2b90], R35 ;  /* 0x002b902301007387 */ /* 0x000fe80000100800 */
[----:B------:R-:W-:Y:S04]  /*1d68e0*/  STL [R1+0x2b7c], R31 ;  /* 0x002b7c1f01007387 */ /* 0x000fe80000100800 */
[----:B------:R0:W-:Y:S04]  /*1d68f0*/  STL.64 [R1+0x1518], R48 ;  /* 0x0015183001007387 */ /* 0x0001e80000100a00 */
[----:B0-----:R-:W4:Y:S01]  /*1d6900*/  LDL.LU.64 R48, [R1+0x8838] ;  /* 0x0088380001307983 */ /* 0x001f220000300a00 */
[----:B------:R-:W-:-:S04]  /*1d6910*/  SHF.R.U32.HI R2, RZ, 0x8, R2 ;  /* 0x00000008ff027819 */ /* 0x000fc80000011602 */
[----:B------:R-:W-:-:S04]  /*1d6920*/  LOP3.LUT R2, R2, 0xffff, RZ, 0xc0, !PT ;  /* 0x0000ffff02027812 */ /* 0x000fc800078ec0ff */
[----:B------:R-:W-:-:S05]  /*1d6930*/  PRMT R33, R2, 0x3340, R0 ;  /* 0x0000334002217816 */ /* 0x000fca0000000000 */
[----:B------:R3:W-:Y:S01]  /*1d6940*/  STL [R1+0x17c], R33 ;  /* 0x00017c2101007387 */ /* 0x0007e20000100800 */
[----:B------:R-:W-:Y:S02]  /*1d6950*/  IADD3 R52, P1, PT, R28, R14, RZ ;  /* 0x0000000e1c347210 */ /* 0x000fe40007f3e0ff */
[----:B--2---:R-:W-:Y:S02]  /*1d6960*/  LOP3.LUT R2, R59, 0xffff, RZ, 0xc0, !PT ;  /* 0x0000ffff3b027812 */ /* 0x004fe400078ec0ff */
[----:B---3--:R-:W-:-:S04]  /*1d6970*/  LOP3.LUT R33, R53, 0xffff, RZ, 0xc0, !PT ;  /* 0x0000ffff35217812 */ /* 0x008fc800078ec0ff */
[----:B------:R-:W-:Y:S01]  /*1d6980*/  PRMT R35, R2, 0x3340, R33 ;  /* 0x0000334002237816 */ /* 0x000fe20000000021 */
[----:B------:R-:W-:Y:S01]  /*1d6990*/  IMAD.X R53, R44, 0x1, R13, P1 ;  /* 0x000000012c357824 */ /* 0x000fe200008e060d */
[----:B----4-:R-:W-:-:S04]  /*1d69a0*/  LOP3.LUT R31, R49, 0xffff, RZ, 0xc0, !PT ;  /* 0x0000ffff311f7812 */ /* 0x010fc800078ec0ff */
[----:B------:R-:W-:-:S04]  /*1d69b0*/  PRMT R36, R31, 0x3340, R0 ;  /* 0x000033401f247816 */ /* 0x000fc80000000000 */
[----:B------:R-:W-:-:S05]  /*1d69c0*/  PRMT R35, R35, 0x5410, R36 ;  /* 0x0000541023237816 */ /* 0x000fca0000000024 */
[----:B------:R-:W-:Y:S04]  /*1d69d0*/  STL [R1+0x2e08], R35 ;  /* 0x002e082301007387 */ /* 0x000fe80000100800 */
[----:B------:R0:W-:Y:S04]  /*1d69e0*/  STL.64 [R1+0x1508], R52 ;  /* 0x0015083401007387 */ /* 0x0001e80000100a00 */
[----:B------:R-:W2:Y:S04]  /*1d69f0*/  LDL.LU R51, [R1+0x13c] ;  /* 0x00013c0001337983 */ /* 0x000ea80000300800 */
[----:B0-----:R-:W3:Y:S04]  /*1d6a00*/  LDL.LU R52, [R1+0xbc] ;  /* 0x0000bc0001347983 */ /* 0x001ee80000300800 */
[----:B------:R-:W4:Y:S04]  /*1d6a10*/  LDL.LU R59, [R1+0x5b4] ;  /* 0x0005b400013b7983 */ /* 0x000f280000300800 */
[----:B------:R-:W4:Y:S04]  /*1d6a20*/  LDL.LU R49, [R1+0x49c] ;  /* 0x00049c0001317983 */ /* 0x000f280000300800 */
[----:B------:R-:W4:Y:S01]  /*1d6a30*/  LDL.LU R53, [R1+0x548] ;  /* 0x0005480001357983 */ /* 0x000f220000300800 */
        /* <DEDUP_REMOVED lines=9> */
[----:B------:R0:W-:Y:S01]  /*1d6ad0*/  STL [R1+0x178], R34 ;  /* 0x0001782201007387 */ /* 0x0001e20000100800 */
[----:B------:R-:W-:-:S03]  /*1d6ae0*/  LOP3.LUT R3, R50, 0xffff, RZ, 0xc0, !PT ;  /* 0x0000ffff32037812 */ /* 0x000fc600078ec0ff */
[----:B------:R1:W-:Y:S01]  /*1d6af0*/  STL [R1+0x2b78], R33 ;  /* 0x002b782101007387 */ /* 0x0003e20000100800 */
[--C-:B0-----:R-:W-:Y:S02]  /*1d6b00*/  PRMT R34, R2, 0x3340, R3.reuse ;  /* 0x0000334002227816 */ /* 0x101fe40000000003 */
[----:B-1----:R-:W-:Y:S02]  /*1d6b10*/  LOP3.LUT R33, R48, 0xffff, RZ, 0xc0, !PT ;  /* 0x0000ffff30217812 */ /* 0x002fe400078ec0ff */
[----:B------:R-:W-:Y:S01]  /*1d6b20*/  SHF.R.U32.HI R2, RZ, 0x8, R2 ;  /* 0x00000008ff027819 */ /* 0x000fe20000011602 */
[----:B------:R-:W-:Y:S01]  /*1d6b30*/  VIADD R28, R28, UR6 ;  /* 0x000000061c1c7c36 */ /* 0x000fe20008000000 */
[----:B------:R-:W-:Y:S01]  /*1d6b40*/  PRMT R35, R33, 0x3340, R0 ;  /* 0x0000334021237816 */ /* 0x000fe20000000000 */
[----:B------:R-:W4:Y:S01]  /*1d6b50*/  LDL.LU R48, [R1+0x8830] ;  /* 0x0088300001307983 */ /* 0x000f220000300800 */
[----:B------:R-:W-:Y:S01]  /*1d6b60*/  SHF.R.U32.HI R3, RZ, 0x8, R3 ;  /* 0x00000008ff037819 */ /* 0x000fe20000011603 */
[----:B------:R-:W0:Y:S01]  /*1d6b70*/  LDCU UR6, c[0x0][0x3b8] ;  /* 0x00007700ff0677ac */ /* 0x000e220008000800 */
[----:B------:R-:W-:-:S02]  /*1d6b80*/  PRMT R34, R34, 0x5410, R35 ;  /* 0x0000541022227816 */ /* 0x000fc40000000023 */
[----:B------:R-:W-:Y:S02]  /*1d6b90*/  LOP3.LUT R2, R2, 0xffff, RZ, 0xc0, !PT ;  /* 0x0000ffff02027812 */ /* 0x000fe400078ec0ff */
[----:B------:R-:W-:Y:S01]  /*1d6ba0*/  LOP3.LUT R3, R3, 0xffff, RZ, 0xc0, !PT ;  /* 0x0000ffff03037812 */ /* 0x000fe200078ec0ff */
[----:B------:R1:W-:Y:S01]  /*1d6bb0*/  STL [R1+0x2e00], R34 ;  /* 0x002e002201007387 */ /* 0x0003e20000100800 */
[----:B------:R-:W-:Y:S02]  /*1d6bc0*/  SHF.R.U32.HI R33, RZ, 0x8, R33 ;  /* 0x00000008ff217819 */ /* 0x000fe40000011621 */
[----:B------:R-:W-:Y:S02]  /*1d6bd0*/  SHF.R.S32.HI R35, RZ, 0x1f, R28 ;  /* 0x0000001fff237819 */ /* 0x000fe4000001141c */
[----:B------:R-:W-:Y:S02]  /*1d6be0*/  SHF.R.U32.HI R31, RZ, 0x8, R31 ;  /* 0x00000008ff1f7819 */ /* 0x000fe4000001161f */
[----:B-1----:R-:W-:-:S02]  /*1d6bf0*/  PRMT R34, R2, 0x3340, R3 ;  /* 0x0000334002227816 */ /* 0x002fc40000000003 */
[----:B------:R-:W-:Y:S02]  /*1d6c00*/  IADD3 R2, P1, PT, R28, R20, RZ ;  /* 0x000000141c027210 */ /* 0x000fe40007f3e0ff */
[----:B------:R-:W-:Y:S02]  /*1d6c10*/  LOP3.LUT R33, R33, 0xffff, RZ, 0xc0, !PT ;  /* 0x0000ffff21217812 */ /* 0x000fe400078ec0ff */
[----:B------:R-:W-:Y:S01]  /*1d6c20*/  LOP3.LUT R31, R31, 0xffff, RZ, 0xc0, !PT ;  /* 0x0000ffff1f1f7812 */ /* 0x000fe200078ec0ff */
[----:B------:R-:W-:Y:S01]  /*1d6c30*/  IMAD.X R3, R35, 0x1, R19, P1 ;  /* 0x0000000123037824 */ /* 0x000fe200008e0613 */
[--C-:B------:R-:W-:Y:S01]  /*1d6c40*/  PRMT R33, R33, 0x3340, R0.reuse ;  /* 0x0000334021217816 */ /* 0x100fe20000000000 */
[----:B------:R1:W-:Y:S01]  /*1d6c50*/  STL [R1+0x2b60], R34 ;  /* 0x002b602201007387 */ /* 0x0003e20000100800 */
[----:B------:R-:W-:-:S03]  /*1d6c60*/  PRMT R31, R31, 0x3340, R0 ;  /* 0x000033401f1f7816 */ /* 0x000fc60000000000 */
[----:B------:R0:W-:Y:S01]  /*1d6c70*/  STL.64 [R1+0x1500], R2 ;  /* 0x0015000201007387 */ /* 0x0001e20000100a00 */
[----:B-1----:R-:W-:-:S03]  /*1d6c80*/  LOP3.LUT R34, R30, 0xffff, RZ, 0xc0, !PT ;  /* 0x0000ffff1e227812 */ /* 0x002fc600078ec0ff */
[----:B0-----:R-:W4:Y:S04]  /*1d6c90*/  LDL.LU.64 R2, [R1+0x8828] ;  /* 0x0088280001027983 */ /* 0x001f280000300a00 */
[----:B------:R-:W-:Y:S04]  /*1d6ca0*/  STL [R1+0x174], R33 ;  /* 0x0001742101007387 */ /* 0x000fe80000100800 */
[----:B------:R0:W-:Y:S02]  /*1d6cb0*/  STL [R1+0x170], R31 ;  /* 0x0001701f01007387 */ /* 0x0001e40000100800 */
[----:B0-----:R-:W-:-:S02]  /*1d6cc0*/  PRMT R31, R34, 0x3340, R0 ;  /* 0x00003340221f7816 */ /* 0x001fc40000000000 */
[----:B------:R-:W-:-:S04]  /*1d6cd0*/  SHF.R.U32.HI R34, RZ, 0x8, R34 ;  /* 0x00000008ff227819 */ /* 0x000fc80000011622 */
[----:B------:R-:W-:-:S04]  /*1d6ce0*/  LOP3.LUT R34, R34, 0xffff, RZ, 0xc0, !PT ;  /* 0x0000ffff22227812 */ /* 0x000fc800078ec0ff */
[----:B------:R-:W-:Y:S02]  /*1d6cf0*/  PRMT R34, R34, 0x3340, R0 ;  /* 0x0000334022227816 */ /* 0x000fe40000000000 */
[----:B--2---:R-:W-:Y:S02]  /*1d6d00*/  LOP3.LUT R36, R51, 0xffff, RZ, 0xc0, !PT ;  /* 0x0000ffff33247812 */ /* 0x004fe400078ec0ff */
[----:B---3--:R-:W-:-:S04]  /*1d6d10*/  LOP3.LUT R44, R52, 0xffff, RZ, 0xc0, !PT ;  /* 0x0000ffff342c7812 */ /* 0x008fc800078ec0ff */
[----:B------:R-:W-:Y:S02]  /*1d6d20*/  PRMT R30, R36, 0x3340, R44 ;  /* 0x00003340241e7816 */ /* 0x000fe4000000002c */
[----:B----4-:R-:W-:Y:S02]  /*1d6d30*/  LOP3.LUT R33, R49, 0xffff, RZ, 0xc0, !PT ;  /* 0x0000ffff31217812 */ /* 0x010fe400078ec0ff */
[----:B------:R-:W-:Y:S01]  /*1d6d40*/  PRMT R30, R30, 0x5410, R31 ;  /* 0x000054101e1e7816 */ /* 0x000fe2000000001f */
[----:B------:R-:W2:Y:S01]  /*1d6d50*/  LDL.LU R49, [R1+0x140] ;  /* 0x0001400001317983 */ /* 0x000ea20000300800 */
[----:B------:R-:W-:-:S03]  /*1d6d60*/  LOP3.LUT R51, R53, 0xffff, RZ, 0xc0, !PT ;  /* 0x0000ffff35337812 */ /* 0x000fc600078ec0ff */
[----:B------:R-:W3:Y:S01]  /*1d6d70*/  LDL.LU R52, [R1+0x5b8] ;  /* 0x0005b80001347983 */ /* 0x000ee20000300800 */
[----:B------:R-:W-:-:S03]  /*1d6d80*/  LOP3.LUT R50, R59, 0xffff, RZ, 0xc0, !PT ;  /* 0x0000ffff3b327812 */ /* 0x000fc600078ec0ff */
[----:B------:R-:W4:Y:S04]  /*1d6d90*/  LDL.LU R53, [R1+0x4a0] ;  /* 0x0004a00001357983 */ /* 0x000f280000300800 */
[----:B------:R0:W-:Y:S04]  /*1d6da0*/  STL [R1+0x2dfc], R30 ;  /* 0x002dfc1e01007387 */ /* 0x0001e80000100800 */
[----:B------:R-:W4:Y:S01]  /*1d6db0*/  LDL.LU R59, [R1+0x54c] ;  /* 0x00054c00013b7983 */ /* 0x000f220000300800 */
[----:B------:R-:W-:Y:S02]  /*1d6dc0*/  PRMT R31, R33, 0x3340, R0 ;  /* 0x00003340211f7816 */ /* 0x000fe40000000000 */
[----:B0-----:R-:W-:-:S02]  /*1d6dd0*/  PRMT R30, R50, 0x3340, R51 ;  /* 0x00003340321e7816 */ /* 0x001fc40000000033 */
[----:B------:R-:W-:Y:S02]  /*1d6de0*/  SHF.R.U32.HI R50, RZ, 0x8, R50 ;  /* 0x00000008ff327819 */ /* 0x000fe40000011632 */
[----:B------:R-:W-:Y:S02]  /*1d6df0*/  PRMT R31, R30, 0x5410, R31 ;  /* 0x000054101e1f7816 */ /* 0x000fe4000000001f */
[----:B------:R-:W-:Y:S02]  /*1d6e00*/  SHF.R.U32.HI R51, RZ, 0x8, R51 ;  /* 0x00000008ff337819 */ /* 0x000fe40000011633 */
[----:B------:R-:W-:Y:S01]  /*1d6e10*/  IADD3 R30, P1, PT, R28, R10, RZ ;  /* 0x0000000a1c1e7210 */ /* 0x000fe20007f3e0ff */
[----:B------:R0:W-:Y:S01]  /*1d6e20*/  STL [R1+0x2df8], R31 ;  /* 0x002df81f01007387 */ /* 0x0001e20000100800 */
[----:B------:R-:W-:Y:S02]  /*1d6e30*/  LOP3.LUT R50, R50, 0xffff, RZ, 0xc0, !PT ;  /* 0x0000ffff32327812 */ /* 0x000fe400078ec0ff */
[----:B------:R-:W-:-:S02]  /*1d6e40*/  LOP3.LUT R51, R51, 0xffff, RZ, 0xc0, !PT ;  /* 0x0000ffff33337812 */ /* 0x000fc400078ec0ff */
[----:B------:R-:W-:Y:S02]  /*1d6e50*/  SHF.R.U32.HI R36, RZ, 0x8, R36 ;  /* 0x00000008ff247819 */ /* 0x000fe40000011624 */
[----:B------:R-:W-:Y:S01]  /*1d6e60*/  SHF.R.U32.HI R44, RZ, 0x8, R44 ;  /* 0x00000008ff2c7819 */ /* 0x000fe2000001162c */
[----:B0-----:R-:W-:Y:S01]  /*1d6e70*/  IMAD.X R31, R35, 0x1, R9, P1 ;  /* 0x00000001231f7824 */ /* 0x001fe200008e0609 */
[----:B------:R-:W-:Y:S02]  /*1d6e80*/  PRMT R51, R50, 0x3340, R51 ;  /* 0x0000334032337816 */ /* 0x000fe40000000033 */
[----:B------:R-:W-:Y:S02]  /*1d6e90*/  LOP3.LUT R36, R36, 0xffff, RZ, 0xc0, !PT ;  /* 0x0000ffff24247812 */ /* 0x000fe400078ec0ff */
[----:B------:R-:W-:Y:S02]  /*1d6ea0*/  LOP3.LUT R44, R44, 0xffff, RZ, 0xc0, !PT ;  /* 0x0000ffff2c2c7812 */ /* 0x000fe400078ec0ff */
[----:B------:R-:W-:Y:S01]  /*1d6eb0*/  IADD3 R50, P1, PT, R28, R18, RZ ;  /* 0x000000121c327210 */ /* 0x000fe20007f3e0ff */
[----:B------:R0:W-:Y:S01]  /*1d6ec0*/  STL.64 [R1+0x14f0], R30 ;  /* 0x0014f01e01007387 */ /* 0x0001e20000100a00 */
[----:B------:R-:W-:-:S02]  /*1d6ed0*/  SHF.R.U32.HI R33, RZ, 0x8, R33 ;  /* 0x00000008ff217819 */ /* 0x000fc40000011621 */
[----:B------:R-:W-:Y:S02]  /*1d6ee0*/  PRMT R36, R36, 0x3340, R44 ;  /* 0x0000334024247816 */ /* 0x000fe4000000002c */
[----:B------:R-:W-:Y:S01]  /*1d6ef0*/  LOP3.LUT R33, R33, 0xffff, RZ, 0xc0, !PT ;  /* 0x0000ffff21217812 */ /* 0x000fe200078ec0ff */
[----:B0-----:R-:W4:Y:S04]  /*1d6f00*/  LDL.LU.64 R30, [R1+0x8820] ;  /* 0x00882000011e7983 */ /* 0x001f280000300a00 */
[----:B------:R0:W-:Y:S01]  /*1d6f10*/  STL [R1+0x2b5c], R51 ;  /* 0x002b5c3301007387 */ /* 0x0001e20000100800 */
[----:B------:R-:W-:-:S03]  /*1d6f20*/  PRMT R33, R33, 0x3340, R0 ;  /* 0x0000334021217816 */ /* 0x000fc60000000000 */
[----:B------:R-:W-:Y:S01]  /*1d6f30*/  STL [R1+0x2b54], R36 ;  /* 0x002b542401007387 */ /* 0x000fe20000100800 */
[----:B0-----:R-:W-:-:S05]  /*1d6f40*/  IMAD.X R51, R35, 0x1, R17, P1 ;  /* 0x0000000123337824 */ /* 0x001fca00008e0611 */
[----:B------:R0:W-:Y:S04]  /*1d6f50*/  STL.64 [R1+0x14f8], R50 ;  /* 0x0014f83201007387 */ /* 0x0001e80000100a00 */
[----:B------:R-:W4:Y:S04]  /*1d6f60*/  LDL.LU R44, [R1+0x5c4] ;  /* 0x0005c400012c7983 */ /* 0x000f280000300800 */
[----:B------:R-:W-:Y:S04]  /*1d6f70*/  STL [R1+0x16c], R34 ;  /* 0x00016c2201007387 */ /* 0x000fe80000100800 */
[----:B0-----:R-:W4:Y:S04]  /*1d6f80*/  LDL.LU R50, [R1+0x45c] ;  /* 0x00045c0001327983 */ /* 0x001f280000300800 */
[----:B------:R3:W-:Y:S04]  /*1d6f90*/  STL [R1+0x168], R33 ;  /* 0x0001682101007387 */ /* 0x0007e80000100800 */
[----:B------:R-:W4:Y:S01]  /*1d6fa0*/  LDL.LU R51, [R1+0x4ec] ;  /* 0x0004ec0001337983 */ /* 0x000f220000300800 */
[----:B------:R-:W-:-:S02]  /*1d6fb0*/  LOP3.LUT R38, R38, 0xffff, RZ, 0xc0, !PT ;  /* 0x0000ffff26267812 */ /* 0x000fc400078ec0ff */
[----:B------:R-:W-:-:S03]  /*1d6fc0*/  LOP3.LUT R48, R48, 0xffff, RZ, 0xc0, !PT ;  /* 0x0000ffff30307812 */ /* 0x000fc600078ec0ff */
[----:B------:R0:W-:Y:S01]  /*1d6fd0*/  STL [R1+0x857c], R38 ;  /* 0x00857c2601007387 */ /* 0x0001e20000100800 */
[----:B--2---:R-:W-:Y:S02]  /*1d6fe0*/  LOP3.LUT R49, R49, 0xffff, RZ, 0xc0, !PT ;  /* 0x0000ffff31317812 */ /* 0x004fe400078ec0ff */
[----:B---3--:R-:W-:Y:S02]  /*1d6ff0*/  LOP3.LUT R33, R52, 0xffff, RZ, 0xc0, !PT ;  /* 0x0000ffff34217812 */ /* 0x008fe400078ec0ff */
[----:B------:R-:W-:Y:S02]  /*1d7000*/  PRMT R52, R49, 0x3340, R48 ;  /* 0x0000334031347816 */ /* 0x000fe40000000030 */
[----:B----4-:R-:W-:Y:S02]  /*1d7010*/  LOP3.LUT R36, R53, 0xffff, RZ, 0xc0, !PT ;  /* 0x0000ffff35247812 */ /* 0x010fe400078ec0ff */
[----:B------:R-:W-:Y:S02]  /*1d7020*/  PRMT R53, R38, 0x3340, R0 ;  /* 0x0000334026357816 */ /* 0x000fe40000000000 */
[----:B------:R-:W-:-:S02]  /*1d7030*/  LOP3.LUT R34, R59, 0xffff, RZ, 0xc0, !PT ;  /* 0x0000ffff3b227812 */ /* 0x000fc400078ec0ff */
[----:B------:R-:W-:Y:S02]  /*1d7040*/  PRMT R53, R52, 0x5410, R53 ;  /* 0x0000541034357816 */ /* 0x000fe40000000035 */
[----:B------:R-:W-:Y:S02]  /*1d7050*/  PRMT R52, R36, 0x3340, R0 ;  /* 0x0000334024347816 */ /* 0x000fe40000000000 */
[----:B0-----:R-:W-:-:S04]  /*1d7060*/  PRMT R38, R33, 0x3340, R34 ;  /* 0x0000334021267816 */ /* 0x001fc80000000022 */
[----:B------:R-:W-:Y:S02]  /*1d7070*/  PRMT R38, R38, 0x5410, R52 ;  /* 0x0000541026267816 */ /* 0x000fe40000000034 */
[----:B------:R-:W-:Y:S01]  /*1d7080*/  IADD3 R52, P1, PT, R28, R12, RZ ;  /* 0x0000000c1c347210 */ /* 0x000fe20007f3e0ff */
[----:B------:R0:W-:Y:S01]  /*1d7090*/  STL [R1+0x2df4], R53 ;  /* 0x002df43501007387 */ /* 0x0001e20000100800 */
[----:B------:R-:W-:-:S03]  /*1d70a0*/  SHF.R.U32.HI R48, RZ, 0x8, R48 ;  /* 0x00000008ff307819 */ /* 0x000fc60000011630 */
[----:B------:R-:W2:Y:S01]  /*1d70b0*/  LDL.LU R59, [R1+0x2e8] ;  /* 0x0002e800013b7983 */ /* 0x000ea20000300800 */
[----:B0-----:R-:W-:-:S03]  /*1d70c0*/  IMAD.X R53, R35, 0x1, R11, P1 ;  /* 0x0000000123357824 */ /* 0x001fc600008e060b */
[----:B------:R0:W-:Y:S01]  /*1d70d0*/  STL [R1+0x2df0], R38 ;  /* 0x002df02601007387 */ /* 0x0001e20000100800 */
[----:B------:R-:W-:-:S03]  /*1d70e0*/  SHF.R.U32.HI R33, RZ, 0x8, R33 ;  /* 0x00000008ff217819 */ /* 0x000fc60000011621 */
[----:B------:R1:W-:Y:S01]  /*1d70f0*/  STL.64 [R1+0x14e0], R52 ;  /* 0x0014e03401007387 */ /* 0x0003e20000100a00 */
[----:B------:R-:W-:Y:S02]  /*1d7100*/  SHF.R.U32.HI R34, RZ, 0x8, R34 ;  /* 0x00000008ff227819 */ /* 0x000fe40000011622 */
[----:B0-----:R-:W-:Y:S02]  /*1d7110*/  SHF.R.U32.HI R38, RZ, 0x8, R49 ;  /* 0x00000008ff267819 */ /* 0x001fe40000011631 */
[----:B------:R-:W-:Y:S01]  /*1d7120*/  LOP3.LUT R48, R48, 0xffff, RZ, 0xc0, !PT ;  /* 0x0000ffff30307812 */ /* 0x000fe200078ec0ff */
[----:B-1----:R-:W3:Y:S01]  /*1d7130*/  LDL.LU R52, [R1+0x8818] ;  /* 0x0088180001347983 */ /* 0x002ee20000300800 */
[----:B------:R-:W-:-:S03]  /*1d7140*/  LOP3.LUT R38, R38, 0xffff, RZ, 0xc0, !PT ;  /* 0x0000ffff26267812 */ /* 0x000fc600078ec0ff */
[----:B------:R-:W4:Y:S01]  /*1d7150*/  LDL.LU R53, [R1+0x10c] ;  /* 0x00010c0001357983 */ /* 0x000f220000300800 */
[----:B------:R-:W-:Y:S02]  /*1d7160*/  LOP3.LUT R33, R33, 0xffff, RZ, 0xc0, !PT ;  /* 0x0000ffff21217812 */ /* 0x000fe400078ec0ff */
[----:B------:R-:W-:Y:S01]  /*1d7170*/  LOP3.LUT R34, R34, 0xffff, RZ, 0xc0, !PT ;  /* 0x0000ffff22227812 */ /* 0x000fe200078ec0ff */
[----:B------:R-:W4:Y:S01]  /*1d7180*/  LDL.LU R49, [R1+0x8814] ;  /* 0x0088140001317983 */ /* 0x000f220000300800 */
[----:B------:R-:W-:Y:S02]  /*1d7190*/  PRMT R48, R38, 0x3340, R48 ;  /* 0x0000334026307816 */ /* 0x000fe40000000030 */
[----:B------:R-:W-:-:S03]  /*1d71a0*/  PRMT R34, R33, 0x3340, R34 ;  /* 0x0000334021227816 */ /* 0x000fc60000000022 */
[----:B------:R0:W-:Y:S04]  /*1d71b0*/  STL [R1+0x8438], R48 ;  /* 0x0084383001007387 */ /* 0x0001e80000100800 */
[----:B------:R1:W-:Y:S01]  /*1d71c0*/  STL [R1+0x2b34], R34 ;  /* 0x002b342201007387 */ /* 0x0003e20000100800 */
[----:B------:R-:W-:Y:S02]  /*1d71d0*/  LOP3.LUT R33, R44, 0xffff, RZ, 0xc0, !PT ;  /* 0x0000ffff2c217812 */ /* 0x000fe400078ec0ff */
[----:B------:R-:W-:Y:S02]  /*1d71e0*/  LOP3.LUT R38, R50, 0xffff, RZ, 0xc0, !PT ;  /* 0x0000ffff32267812 */ /* 0x000fe400078ec0ff */
[----:B------:R-:W-:Y:S02]  /*1d71f0*/  IADD3 R50, P1, PT, R28, R22, RZ ;  /* 0x000000161c327210 */ /* 0x000fe40007f3e0ff */
[----:B0-----:R-:W-:-:S02]  /*1d7200*/  PRMT R48, R38, 0x3340, R0 ;  /* 0x0000334026307816 */ /* 0x001fc40000000000 */
[----:B-1----:R-:W-:-:S04]  /*1d7210*/  LOP3.LUT R34, R51, 0xffff, RZ, 0xc0, !PT ;  /* 0x0000ffff33227812 */ /* 0x002fc800078ec0ff */
[----:B------:R-:W-:Y:S01]  /*1d7220*/  PRMT R44, R33, 0x3340, R34 ;  /* 0x00003340212c7816 */ /* 0x000fe20000000022 */
[----:B------:R-:W-:-:S03]  /*1d7230*/  IMAD.X R51, R35, 0x1, R21, P1 ;  /* 0x0000000123337824 */ /* 0x000fc600008e0615 */
[----:B------:R-:W-:-:S05]  /*1d7240*/  PRMT R44, R44, 0x5410, R48 ;  /* 0x000054102c2c7816 */ /* 0x000fca0000000030 */
[----:B------:R-:W-:Y:S04]  /*1d7250*/  STL [R1+0x2de8], R44 ;  /* 0x002de82c01007387 */ /* 0x000fe80000100800 */
[----:B------:R0:W-:Y:S04]  /*1d7260*/  STL.64 [R1+0x14e8], R50 ;  /* 0x0014e83201007387 */ /* 0x0001e80000100a00 */
[----:B0-----:R-:W4:Y:S01]  /*1d7270*/  LDL.LU R51, [R1+0x144] ;  /* 0x0001440001337983 */ /* 0x001f220000300800 */
[----:B------:R-:W-:Y:S02]  /*1d7280*/  SHF.R.U32.HI R36, RZ, 0x8, R36 ;  /* 0x00000008ff247819 */ /* 0x000fe40000011624 */
[----:B------:R-:W-:-:S02]  /*1d7290*/  SHF.R.U32.HI R33, RZ, 0x8, R33 ;  /* 0x00000008ff217819 */ /* 0x000fc40000011621 */
[----:B------:R-:W-:Y:S02]  /*1d72a0*/  SHF.R.U32.HI R34, RZ, 0x8, R34 ;  /* 0x00000008ff227819 */ /* 0x000fe40000011622 */
[----:B------:R-:W-:Y:S02]  /*1d72b0*/  LOP3.LUT R36, R36, 0xffff, RZ, 0xc0, !PT ;  /* 0x0000ffff24247812 */ /* 0x000fe400078ec0ff */
[----:B------:R-:W-:Y:S02]  /*1d72c0*/  LOP3.LUT R33, R33, 0xffff, RZ, 0xc0, !PT ;  /* 0x0000ffff21217812 */ /* 0x000fe400078ec0ff */
[----:B------:R-:W-:Y:S02]  /*1d72d0*/  LOP3.LUT R34, R34, 0xffff, RZ, 0xc0, !PT ;  /* 0x0000ffff22227812 */ /* 0x000fe400078ec0ff */
[----:B------:R-:W-:Y:S02]  /*1d72e0*/  PRMT R44, R36, 0x3340, R0 ;  /* 0x00003340242c7816 */ /* 0x000fe40000000000 */
[----:B------:R-:W-:-:S03]  /*1d72f0*/  PRMT R36, R33, 0x3340, R34 ;  /* 0x0000334021247816 */ /* 0x000fc60000000022 */
[----:B------:R-:W-:Y:S04]  /*1d7300*/  STL [R1+0x154], R44 ;  /* 0x0001542c01007387 */ /* 0x000fe80000100800 */
[----:B------:R4:W-:Y:S01]  /*1d7310*/  STL [R1+0x2b30], R36 ;  /* 0x002b302401007387 */ /* 0x0009e20000100800 */
[----:B------:R-:W-:-:S04]  /*1d7320*/  SHF.R.U32.HI R38, RZ, 0x8, R38 ;  /* 0x00000008ff267819 */ /* 0x000fc80000011626 */
[----:B------:R-:W-:-:S04]  /*1d7330*/  LOP3.LUT R38, R38, 0xffff, RZ, 0xc0, !PT ;  /* 0x0000ffff26267812 */ /* 0x000fc800078ec0ff */
[--C-:B------:R-:W-:Y:S02]  /*1d7340*/  PRMT R38, R38, 0x3340, R0.reuse ;  /* 0x0000334026267816 */ /* 0x100fe40000000000 */
[----:B------:R-:W-:Y:S02]  /*1d7350*/  LOP3.LUT R27, R27, 0xffff, RZ, 0xc0, !PT ;  /* 0x0000ffff1b1b7812 */ /* 0x000fe400078ec0ff */
[----:B--2---:R-:W-:Y:S02]  /*1d7360*/  LOP3.LUT R34, R59, 0xffff, RZ, 0xc0, !PT ;  /* 0x0000ffff3b227812 */ /* 0x004fe400078ec0ff */
[----:B---3--:R-:W-:Y:S02]  /*1d7370*/  LOP3.LUT R33, R52, 0xffff, RZ, 0xc0, !PT ;  /* 0x0000ffff34217812 */ /* 0x008fe400078ec0ff */
[----:B----4-:R-:W-:Y:S02]  /*1d7380*/  LOP3.LUT R36, R53, 0xffff, RZ, 0xc0, !PT ;  /* 0x0000ffff35247812 */ /* 0x010fe400078ec0ff */
[----:B------:R-:W-:-:S02]  /*1d7390*/  PRMT R48, R33, 0x3340, R0 ;  /* 0x0000334021307816 */ /* 0x000fc40000000000 */
[----:B------:R-:W-:Y:S02]  /*1d73a0*/  PRMT R44, R34, 0x3340, R36 ;  /* 0x00003340222c7816 */ /* 0x000fe40000000024 */
[----:B------:R-:W-:Y:S02]  /*1d73b0*/  IADD3 R52, P1, PT, R28, R24, RZ ;  /* 0x000000181c347210 */ /* 0x000fe40007f3e0ff */
[----:B------:R-:W-:Y:S02]  /*1d73c0*/  PRMT R48, R44, 0x5410, R48 ;  /* 0x000054102c307816 */ /* 0x000fe40000000030 */
[----:B------:R-:W-:Y:S01]  /*1d73d0*/  SHF.R.U32.HI R34, RZ, 0x8, R34 ;  /* 0x00000008ff227819 */ /* 0x000fe20000011622 */
[----:B------:R-:W-:Y:S01]  /*1d73e0*/  IMAD.X R53, R35, 0x1, R23, P1 ;  /* 0x0000000123357824 */ /* 0x000fe200008e0617 */
[----:B------:R-:W-:Y:S01]  /*1d73f0*/  SHF.R.U32.HI R36, RZ, 0x8, R36 ;  /* 0x00000008ff247819 */ /* 0x000fe20000011624 */
[----:B------:R-:W2:Y:S01]  /*1d7400*/  LDL.LU R44, [R1+0x2fc] ;  /* 0x0002fc00012c7983 */ /* 0x000ea20000300800 */
[----:B------:R-:W-:-:S03]  /*1d7410*/  LOP3.LUT R34, R34, 0xffff, RZ, 0xc0, !PT ;  /* 0x0000ffff22227812 */ /* 0x000fc600078ec0ff */
[----:B------:R-:W-:Y:S01]  /*1d7420*/  STL [R1+0x2de4], R48 ;  /* 0x002de43001007387 */ /* 0x000fe20000100800 */
[----:B------:R-:W-:Y:S02]  /*1d7430*/  LOP3.LUT R36, R36, 0xffff, RZ, 0xc0, !PT ;  /* 0x0000ffff24247812 */ /* 0x000fe400078ec0ff */
[----:B------:R-:W-:Y:S01]  /*1d7440*/  SHF.R.U32.HI R33, RZ, 0x8, R33 ;  /* 0x00000008ff217819 */ /* 0x000fe20000011621 */
[----:B------:R0:W-:Y:S01]  /*1d7450*/  STL.64 [R1+0x14d0], R52 ;  /* 0x0014d03401007387 */ /* 0x0001e20000100a00 */
[----:B------:R-:W-:Y:S02]  /*1d7460*/  PRMT R34, R34, 0x3340, R36 ;  /* 0x0000334022227816 */ /* 0x000fe40000000024 */
[----:B------:R-:W-:Y:S01]  /*1d7470*/  LOP3.LUT R33, R33, 0xffff, RZ, 0xc0, !PT ;  /* 0x0000ffff21217812 */ /* 0x000fe200078ec0ff */
[----:B------:R-:W-:Y:S01]  /*1d7480*/  STL [R1+0x150], R38 ;  /* 0x0001502601007387 */ /* 0x000fe20000100800 */
[----:B0-----:R-:W-:-:S03]  /*1d7490*/  IADD3 R52, P1, PT, R28, R16, RZ ;  /* 0x000000101c347210 */ /* 0x001fc60007f3e0ff */
[----:B------:R0:W-:Y:S01]  /*1d74a0*/  STL [R1+0x2b20], R34 ;  /* 0x002b202201007387 */ /* 0x0001e20000100800 */
[----:B------:R-:W-:Y:S01]  /*1d74b0*/  PRMT R33, R33, 0x3340, R0 ;  /* 0x0000334021217816 */ /* 0x000fe20000000000 */
[----:B------:R-:W-:-:S05]  /*1d74c0*/  IMAD.X R53, R35, 0x1, R15, P1 ;  /* 0x0000000123357824 */ /* 0x000fca00008e060f */
[----:B------:R1:W-:Y:S01]  /*1d74d0*/  STL.64 [R1+0x14d8], R52 ;  /* 0x0014d83401007387 */ /* 0x0003e20000100a00 */
[----:B0-----:R-:W-:-:S03]  /*1d74e0*/  LOP3.LUT R34, R49, 0xffff, RZ, 0xc0, !PT ;  /* 0x0000ffff31227812 */ /* 0x001fc600078ec0ff */
[----:B------:R-:W3:Y:S01]  /*1d74f0*/  LDL.LU R59, [R1+0x4ac] ;  /* 0x0004ac00013b7983 */ /* 0x000ee20000300800 */
[----:B------:R-:W-:-:S03]  /*1d7500*/  PRMT R38, R27, 0x3340, R0 ;  /* 0x000033401b267816 */ /* 0x000fc60000000000 */
[----:B-1----:R-:W4:Y:S04]  /*1d7510*/  LDL.LU R52, [R1+0x5c8] ;  /* 0x0005c80001347983 */ /* 0x002f280000300800 */
[----:B------:R0:W-:Y:S01]  /*1d7520*/  STL [R1+0x14c], R33 ;  /* 0x00014c2101007387 */ /* 0x0001e20000100800 */
[----:B------:R-:W-:-:S03]  /*1d7530*/  IADD3 R50, P1, PT, R28, R14, RZ ;  /* 0x0000000e1c327210 */ /* 0x000fc60007f3e0ff */
[----:B------:R-:W3:Y:S04]  /*1d7540*/  LDL.LU R53, [R1+0x564] ;  /* 0x0005640001357983 */ /* 0x000ee80000300800 */
[----:B------:R-:W3:Y:S01]  /*1d7550*/  LDL.LU R49, [R1+0x8810] ;  /* 0x0088100001317983 */ /* 0x000ee20000300800 */
[----:B0-----:R-:W-:-:S04]  /*1d7560*/  LOP3.LUT R33, R51, 0xffff, RZ, 0xc0, !PT ;  /* 0x0000ffff33217812 */ /* 0x001fc800078ec0ff */
[----:B------:R-:W-:Y:S01]  /*1d7570*/  PRMT R36, R33, 0x3340, R34 ;  /* 0x0000334021247816 */ /* 0x000fe20000000022 */
[----:B------:R-:W-:-:S03]  /*1d7580*/  IMAD.X R51, R35, 0x1, R13, P1 ;  /* 0x0000000123337824 */ /* 0x000fc600008e060d */
[----:B------:R-:W-:-:S05]  /*1d7590*/  PRMT R36, R36, 0x5410, R38 ;  /* 0x0000541024247816 */ /* 0x000fca0000000026 */
[----:B------:R-:W-:Y:S04]  /*1d75a0*/  STL [R1+0x2de0], R36 ;  /* 0x002de02401007387 */ /* 0x000fe80000100800 */
[----:B------:R0:W-:Y:S04]  /*1d75b0*/  STL.64 [R1+0x14c8], R50 ;  /* 0x0014c83201007387 */ /* 0x0001e80000100a00 */
[----:B0-----:R-:W4:Y:S01]  /*1d75c0*/  LDL.LU.64 R50, [R1+0x8808] ;  /* 0x0088080001327983 */ /* 0x001f220000300a00 */
[----:B------:R-:W-:Y:S02]  /*1d75d0*/  SHF.R.U32.HI R33, RZ, 0x8, R33 ;  /* 0x00000008ff217819 */ /* 0x000fe40000011621 */
[----:B------:R-:W-:-:S02]  /*1d75e0*/  SHF.R.U32.HI R34, RZ, 0x8, R34 ;  /* 0x00000008ff227819 */ /* 0x000fc40000011622 */
[----:B------:R-:W-:Y:S02]  /*1d75f0*/  LOP3.LUT R33, R33, 0xffff, RZ, 0xc0, !PT ;  /* 0x0000ffff21217812 */ /* 0x000fe400078ec0ff */
[----:B------:R-:W-:-:S04]  /*1d7600*/  LOP3.LUT R34, R34, 0xffff, RZ, 0xc0, !PT ;  /* 0x0000ffff22227812 */ /* 0x000fc800078ec0ff */
[----:B------:R-:W-:-:S05]  /*1d7610*/  PRMT R35, R33, 0x3340, R34 ;  /* 0x0000334021237816 */ /* 0x000fca0000000022 */
[----:B------:R3:W-:Y:S01]  /*1d7620*/  STL [R1+0x2b08], R35 ;  /* 0x002b082301007387 */ /* 0x0007e20000100800 */
[----:B------:R-:W-:Y:S01]  /*1d7630*/  VIADD R28, R28, UR6 ;  /* 0x000000061c1c7c36 */ /* 0x000fe20008000000 */
[----:B------:R-:W-:Y:S01]  /*1d7640*/  SHF.R.U32.HI R48, RZ, 0x8, R27 ;  /* 0x00000008ff307819 */ /* 0x000fe2000001161b */
[----:B------:R-:W0:Y:S01]  /*1d7650*/  LDCU UR6, c[0x0][0x3b8] ;  /* 0x00007700ff0677ac */ /* 0x000e220008000800 */
[----:B--2---:R-:W-:Y:S02]  /*1d7660*/  LOP3.LUT R34, R44, 0xffff, RZ, 0xc0, !PT ;  /* 0x0000ffff2c227812 */ /* 0x004fe400078ec0ff */
[----:B---3--:R-:W-:-:S04]  /*1d7670*/  LOP3.LUT R35, R49, 0xffff, RZ, 0xc0, !PT ;  /* 0x0000ffff31237812 */ /* 0x008fc800078ec0ff */
[--C-:B------:R-:W-:Y:S02]  /*1d7680*/  PRMT R36, R34, 0x3340, R35.reuse ;  /* 0x0000334022247816 */ /* 0x100fe40000000023 */
[----:B------:R-:W-:Y:S02]  /*1d7690*/  SHF.R.U32.HI R34, RZ, 0x8, R34 ;  /* 0x00000008ff227819 */ /* 0x000fe40000011622 */
[----:B------:R-:W-:Y:S02]  /*1d76a0*/  SHF.R.U32.HI R35, RZ, 0x8, R35 ;  /* 0x00000008ff237819 */ /* 0x000fe40000011623 */
[----:B------:R-:W-:Y:S02]  /*1d76b0*/  LOP3.LUT R34, R34, 0xffff, RZ, 0xc0, !PT ;  /* 0x0000ffff22227812 */ /* 0x000fe400078ec0ff */
[----:B------:R-:W-:-:S04]  /*1d76c0*/  LOP3.LUT R35, R35, 0xffff, RZ, 0xc0, !PT ;  /* 0x0000ffff23237812 */ /* 0x000fc800078ec0ff */
[----:B------:R-:W-:Y:S02]  /*1d76d0*/  PRMT R34, R34, 0x3340, R35 ;  /* 0x0000334022227816 */ /* 0x000fe40000000023 */
[----:B----4-:R-:W-:Y:S02]  /*1d76e0*/  LOP3.LUT R33, R51, 0xffff, RZ, 0xc0, !PT ;  /* 0x0000ffff33217812 */ /* 0x010fe400078ec0ff */
[----:B------:R-:W2:Y:S02]  /*1d76f0*/  LDL.LU R51, [R1+0x8800] ;  /* 0x0088000001337983 */ /* 0x000ea40000300800 */
[----:B------:R-:W-:Y:S02]  /*1d7700*/  PRMT R38, R33, 0x3340, R0 ;  /* 0x0000334021267816 */ /* 0x000fe40000000000 */
[----:B------:R-:W-:Y:S01]  /*1d7710*/  SHF.R.U32.HI R33, RZ, 0x8, R33 ;  /* 0x00000008ff217819 */ /* 0x000fe20000011621 */
[----:B------:R-:W3:Y:S01]  /*1d7720*/  LDL.LU R49, [R1+0x87fc] ;  /* 0x0087fc0001317983 */ /* 0x000ee20000300800 */
[----:B------:R-:W-:-:S02]  /*1d7730*/  PRMT R36, R36, 0x5410, R38 ;  /* 0x0000541024247816 */ /* 0x000fc40000000026 */
[----:B------:R-:W-:Y:S02]  /*1d7740*/  LOP3.LUT R33, R33, 0xffff, RZ, 0xc0, !PT ;  /* 0x0000ffff21217812 */ /* 0x000fe400078ec0ff */
[----:B------:R-:W-:Y:S01]  /*1d7750*/  LOP3.LUT R38, R59, 0xffff, RZ, 0xc0, !PT ;  /* 0x0000ffff3b267812 */ /* 0x000fe200078ec0ff */
[----:B------:R1:W-:Y:S01]  /*1d7760*/  STL [R1+0x2ddc], R36 ;  /* 0x002ddc2401007387 */ /* 0x0003e20000100800 */
[----:B------:R-:W-:Y:S02]  /*1d7770*/  PRMT R33, R33, 0x3340, R0 ;  /* 0x0000334021217816 */ /* 0x000fe40000000000 */
[----:B------:R-:W-:Y:S01]  /*1d7780*/  LOP3.LUT R35, R52, 0xffff, RZ, 0xc0, !PT ;  /* 0x0000ffff34237812 */ /* 0x000fe200078ec0ff */
[----:B------:R4:W-:Y:S01]  /*1d7790*/  STL [R1+0x2b00], R34 ;  /* 0x002b002201007387 */ /* 0x0009e20000100800 */
[----:B-1----:R-:W-:-:S03]  /*1d77a0*/  LOP3.LUT R36, R53, 0xffff, RZ, 0xc0, !PT ;  /* 0x0000ffff35247812 */ /* 0x002fc600078ec0ff */
[----:B------:R1:W-:Y:S01]  /*1d77b0*/  STL [R1+0x148], R33 ;  /* 0x0001482101007387 */ /* 0x0003e20000100800 */
[----:B----4-:R-:W-:Y:S02]  /*1d77c0*/  PRMT R34, R38, 0x3340, R0 ;  /* 0x0000334026227816 */ /* 0x010fe40000000000 */
[----:B------:R-:W-:Y:S02]  /*1d77d0*/  IADD3 R52, P1, PT, R28, R20, RZ ;  /* 0x000000141c347210 */ /* 0x000fe40007f3e0ff */
[----:B-1----:R-:W-:-:S04]  /*1d77e0*/  PRMT R33, R35, 0x3340, R36 ;  /* 0x0000334023217816 */ /* 0x002fc80000000024 */
[----:B------:R-:W-:Y:S02]  /*1d77f0*/  PRMT R34, R33, 0x5410, R34 ;  /* 0x0000541021227816 */ /* 0x000fe40000000022 */
[----:B------:R-:W-:-:S03]  /*1d7800*/  SHF.R.S32.HI R33, RZ, 0x1f, R28 ;  /* 0x0000001fff217819 */ /* 0x000fc6000001141c */
[----:B------:R1:W-:Y:S02]  /*1d7810*/  STL [R1+0x2dd8], R34 ;  /* 0x002dd82201007387 */ /* 0x0003e40000100800 */
[----:B------:R-:W-:Y:S02]  /*1d7820*/  IMAD.X R53, R33, 0x1, R19, P1 ;  /* 0x0000000121357824 */ /* 0x000fe400008e0613 */
[----:B------:R-:W4:Y:S04]  /*1d7830*/  LDL.LU R44, [R1+0x5cc] ;  /* 0x0005cc00012c7983 */ /* 0x000f280000300800 */
[----:B-1----:R-:W3:Y:S04]  /*1d7840*/  LDL.LU R34, [R1+0x4b0] ;  /* 0x0004b00001227983 */ /* 0x002ee80000300800 */
[----:B------:R1:W-:Y:S04]  /*1d7850*/  STL.64 [R1+0x14c0], R52 ;  /* 0x0014c03401007387 */ /* 0x0003e80000100a00 */
[----:B------:R-:W3:Y:S04]  /*1d7860*/  LDL.LU R27, [R1+0x568] ;  /* 0x00056800011b7983 */ /* 0x000ee80000300800 */
[----:B------:R-:W3:Y:S04]  /*1d7870*/  LDL.LU R59, [R1+0x5d0] ;  /* 0x0005d000013b7983 */ /* 0x000ee80000300800 */
[----:B-1----:R-:W3:Y:S04]  /*1d7880*/  LDL.LU R52, [R1+0x46c] ;  /* 0x00046c0001347983 */ /* 0x002ee80000300800 */
[----:B------:R-:W3:Y:S01]  /*1d7890*/  LDL.LU R53, [R1+0x4f4] ;  /* 0x0004f40001357983 */ /* 0x000ee20000300800 */
[----:B------:R-:W-:-:S02]  /*1d78a0*/  SHF.R.U32.HI R35, RZ, 0x8, R35 ;  /* 0x00000008ff237819 */ /* 0x000fc40000011623 */
[----:B------:R-:W-:Y:S02]  /*1d78b0*/  SHF.R.U32.HI R36, RZ, 0x8, R36 ;  /* 0x00000008ff247819 */ /* 0x000fe40000011624 */
[----:B------:R-:W-:Y:S02]  /*1d78c0*/  LOP3.LUT R48, R48, 0xffff, RZ, 0xc0, !PT ;  /* 0x0000ffff30307812 */ /* 0x000fe400078ec0ff */
[----:B------:R-:W-:Y:S02]  /*1d78d0*/  LOP3.LUT R35, R35, 0xffff, RZ, 0xc0, !PT ;  /* 0x0000ffff23237812 */ /* 0x000fe400078ec0ff */
[----:B------:R-:W-:Y:S02]  /*1d78e0*/  LOP3.LUT R36, R36, 0xffff, RZ, 0xc0, !PT ;  /* 0x0000ffff24247812 */ /* 0x000fe400078ec0ff */
[----:B------:R-:W-:Y:S02]  /*1d78f0*/  PRMT R48, R48, 0x3340, R0 ;  /* 0x0000334030307816 */ /* 0x000fe40000000000 */
[----:B------:R-:W-:-:S03]  /*1d7900*/  PRMT R36, R35, 0x3340, R36 ;  /* 0x0000334023247816 */ /* 0x000fc60000000024 */
[----:B------:R-:W-:Y:S01]  /*1d7910*/  STL [R1+0x144], R48 ;  /* 0x0001443001007387 */ /* 0x000fe20000100800 */
[----:B------:R-:W-:-:S03]  /*1d7920*/  LOP3.LUT R47, R47, 0xffff, RZ, 0xc0, !PT ;  /* 0x0000ffff2f2f7812 */ /* 0x000fc600078ec0ff */
[----:B------:R1:W-:Y:S02]  /*1d7930*/  STL [R1+0x2b04], R36 ;  /* 0x002b042401007387 */ /* 0x0003e40000100800 */
[----:B-1----:R-:W-:Y:S02]  /*1d7940*/  LOP3.LUT R36, R50, 0xffff, RZ, 0xc0, !PT ;  /* 0x0000ffff32247812 */ /* 0x002fe400078ec0ff */
[----:B------:R-:W-:Y:S01]  /*1d7950*/  PRMT R50, R47, 0x3340, R0 ;  /* 0x000033402f327816 */ /* 0x000fe20000000000 */
[----:B------:R1:W-:Y:S01]  /*1d7960*/  STL [R1+0x8580], R47 ;  /* 0x0085802f01007387 */ /* 0x0003e20000100800 */
[----:B------:R-:W-:-:S04]  /*1d7970*/  SHF.R.U32.HI R38, RZ, 0x8, R38 ;  /* 0x00000008ff267819 */ /* 0x000fc80000011626 */
[----:B------:R-:W-:-:S04]  /*1d7980*/  LOP3.LUT R38, R38, 0xffff, RZ, 0xc0, !PT ;  /* 0x0000ffff26267812 */ /* 0x000fc800078ec0ff */
[----:B------:R-:W-:Y:S02]  /*1d7990*/  PRMT R38, R38, 0x3340, R0 ;  /* 0x0000334026267816 */ /* 0x000fe40000000000 */
[----:B--2---:R-:W-:-:S04]  /*1d79a0*/  LOP3.LUT R35, R51, 0xffff, RZ, 0xc0, !PT ;  /* 0x0000ffff33237812 */ /* 0x004fc800078ec0ff */
[----:B------:R-:W-:-:S04]  /*1d79b0*/  PRMT R48, R35, 0x3340, R36 ;  /* 0x0000334023307816 */ /* 0x000fc80000000024 */
[----:B-1----:R-:W-:Y:S02]  /*1d79c0*/  PRMT R47, R48, 0x5410, R50 ;  /* 0x00005410302f7816 */ /* 0x002fe40000000032 */
[----:B------:R-:W-:Y:S02]  /*1d79d0*/  IADD3 R50, P1, PT, R28, R10, RZ ;  /* 0x0000000a1c327210 */ /* 0x000fe40007f3e0ff */
[----:B------:R-:W-:Y:S02]  /*1d79e0*/  SHF.R.U32.HI R35, RZ, 0x8, R35 ;  /* 0x00000008ff237819 */ /* 0x000fe40000011623 */
[----:B------:R-:W-:Y:S01]  /*1d79f0*/  SHF.R.U32.HI R36, RZ, 0x8, R36 ;  /* 0x00000008ff247819 */ /* 0x000fe20000011624 */
[----:B------:R-:W-:Y:S01]  /*1d7a00*/  IMAD.X R51, R33, 0x1, R9, P1 ;  /* 0x0000000121337824 */ /* 0x000fe200008e0609 */
[----:B------:R-:W-:Y:S02]  /*1d7a10*/  LOP3.LUT R35, R35, 0xffff, RZ, 0xc0, !PT ;  /* 0x0000ffff23237812 */ /* 0x000fe400078ec0ff */
[----:B------:R-:W-:Y:S01]  /*1d7a20*/  LOP3.LUT R36, R36, 0xffff, RZ, 0xc0, !PT ;  /* 0x0000ffff24247812 */ /* 0x000fe200078ec0ff */
[----:B------:R-:W-:Y:S04]  /*1d7a30*/  STL [R1+0x2dd4], R47 ;  /* 0x002dd42f01007387 */ /* 0x000fe80000100800 */
[----:B------:R1:W-:Y:S02]  /*1d7a40*/  STL.64 [R1+0x14b8], R50 ;  /* 0x0014b83201007387 */ /* 0x0003e40000100a00 */
[----:B-1----:R-:W-:-:S02]  /*1d7a50*/  PRMT R51, R35, 0x3340, R36 ;  /* 0x0000334023337816 */ /* 0x002fc40000000024 */
[----:B------:R-:W2:Y:S04]  /*1d7a60*/  LDL.LU R50, [R1+0x87f8] ;  /* 0x0087f80001327983 */ /* 0x000ea80000300800 */
[----:B------:R1:W-:Y:S01]  /*1d7a70*/  STL [R1+0x843c], R51 ;  /* 0x00843c3301007387 */ /* 0x0003e20000100800 */
[----:B----4-:R-:W-:Y:S02]  /*1d7a80*/  LOP3.LUT R44, R44, 0xffff, RZ, 0xc0, !PT ;  /* 0x0000ffff2c2c7812 */ /* 0x010fe400078ec0ff */
[----:B---3--:R-:W-:Y:S01]  /*1d7a90*/  LOP3.LUT R34, R34, 0xffff, RZ, 0xc0, !PT ;  /* 0x0000ffff22227812 */ /* 0x008fe200078ec0ff */
[----:B------:R3:W-:Y:S03]  /*1d7aa0*/  STL [R1+0x140], R38 ;  /* 0x0001402601007387 */ /* 0x0007e60000100800 */
[----:B-1----:R-:W-:-:S02]  /*1d7ab0*/  PRMT R51, R34, 0x3340, R0 ;  /* 0x0000334022337816 */ /* 0x002fc40000000000 */
[----:B------:R-:W-:Y:S02]  /*1d7ac0*/  LOP3.LUT R47, R27, 0xffff, RZ, 0xc0, !PT ;  /* 0x0000ffff1b2f7812 */ /* 0x000fe400078ec0ff */
[----:B------:R-:W4:Y:S02]  /*1d7ad0*/  LDL.LU R27, [R1+0x30c] ;  /* 0x00030c00011b7983 */ /* 0x000f240000300800 */
[----:B------:R-:W-:Y:S02]  /*1d7ae0*/  PRMT R48, R44, 0x3340, R47 ;  /* 0x000033402c307816 */ /* 0x000fe4000000002f */
[----:B------:R-:W-:Y:S02]  /*1d7af0*/  LOP3.LUT R35, R52, 0xffff, RZ, 0xc0, !PT ;  /* 0x0000ffff34237812 */ /* 0x000fe400078ec0ff */
[----:B------:R-:W-:Y:S02]  /*1d7b00*/  PRMT R52, R48, 0x5410, R51 ;  /* 0x0000541030347816 */ /* 0x000fe40000000033 */
[----:B------:R-:W-:-:S02]  /*1d7b10*/  LOP3.LUT R36, R59, 0xffff, RZ, 0xc0, !PT ;  /* 0x0000ffff3b247812 */ /* 0x000fc400078ec0ff */
[----:B---3--:R-:W-:Y:S01]  /*1d7b20*/  LOP3.LUT R38, R53, 0xffff, RZ, 0xc0, !PT ;  /* 0x0000ffff35267812 */ /* 0x008fe200078ec0ff */
[----:B------:R-:W3:Y:S01]  /*1d7b30*/  LDL.LU R59, [R1+0x5d4] ;  /* 0x0005d400013b7983 */ /* 0x000ee20000300800 */
[----:B------:R-:W-:Y:S02]  /*1d7b40*/  PRMT R51, R35, 0x3340, R0 ;  /* 0x0000334023337816 */ /* 0x000fe40000000000 */
[----:B------:R-:W-:Y:S01]  /*1d7b50*/  PRMT R48, R36, 0x3340, R38 ;  /* 0x0000334024307816 */ /* 0x000fe20000000026 */
[----:B------:R1:W-:Y:S01]  /*1d7b60*/  STL [R1+0x2dd0], R52 ;  /* 0x002dd03401007387 */ /* 0x0003e20000100800 */
[----:B------:R-:W-:Y:S02]  /*1d7b70*/  SHF.R.U32.HI R44, RZ, 0x8, R44 ;  /* 0x00000008ff2c7819 */ /* 0x000fe4000001162c */
[----:B------:R-:W-:Y:S02]  /*1d7b80*/  PRMT R48, R48, 0x5410, R51 ;  /* 0x0000541030307816 */ /* 0x000fe40000000033 */
[----:B-1----:R-:W-:-:S02]  /*1d7b90*/  IADD3 R52, P1, PT, R28, R18, RZ ;  /* 0x000000121c347210 */ /* 0x002fc40007f3e0ff */
[----:B------:R-:W-:-:S03]  /*1d7ba0*/  SHF.R.U32.HI R47, RZ, 0x8, R47 ;  /* 0x00000008ff2f7819 */ /* 0x000fc6000001162f */
[----:B------:R-:W-:Y:S01]  /*1d7bb0*/  IMAD.X R53, R33, 0x1, R17, P1 ;  /* 0x0000000121357824 */ /* 0x000fe200008e0611 */
[----:B------:R-:W-:Y:S02]  /*1d7bc0*/  SHF.R.U32.HI R36, RZ, 0x8, R36 ;  /* 0x00000008ff247819 */ /* 0x000fe40000011624 */
[----:B------:R-:W-:Y:S01]  /*1d7bd0*/  SHF.R.U32.HI R38, RZ, 0x8, R38 ;  /* 0x00000008ff267819 */ /* 0x000fe20000011626 */
[----:B------:R-:W-:Y:S01]  /*1d7be0*/  STL [R1+0x2dcc], R48 ;  /* 0x002dcc3001007387 */ /* 0x000fe20000100800 */
[----:B------:R-:W-:Y:S02]  /*1d7bf0*/  LOP3.LUT R44, R44, 0xffff, RZ, 0xc0, !PT ;  /* 0x0000ffff2c2c7812 */ /* 0x000fe400078ec0ff */
[----:B------:R-:W-:Y:S01]  /*1d7c00*/  LOP3.LUT R47, R47, 0xffff, RZ, 0xc0, !PT ;  /* 0x0000ffff2f2f7812 */ /* 0x000fe200078ec0ff */
[----:B------:R1:W-:Y:S01]  /*1d7c10*/  STL.64 [R1+0x14b0], R52 ;  /* 0x0014b03401007387 */ /* 0x0003e20000100a00 */
[----:B------:R-:W-:Y:S02]  /*1d7c20*/  LOP3.LUT R36, R36, 0xffff, RZ, 0xc0, !PT ;  /* 0x0000ffff24247812 */ /* 0x000fe400078ec0ff */
[----:B------:R-:W-:-:S02]  /*1d7c30*/  LOP3.LUT R38, R38, 0xffff, RZ, 0xc0, !PT ;  /* 0x0000ffff26267812 */ /* 0x000fc400078ec0ff */
[----:B------:R-:W-:Y:S02]  /*1d7c40*/  PRMT R44, R44, 0x3340, R47 ;  /* 0x000033402c2c7816 */ /* 0x000fe4000000002f */
[----:B------:R-:W-:Y:S02]  /*1d7c50*/  PRMT R36, R36, 0x3340, R38 ;  /* 0x0000334024247816 */ /* 0x000fe40000000026 */
[----:B-1----:R-:W-:Y:S01]  /*1d7c60*/  IADD3 R52, P1, PT, R28, R12, RZ ;  /* 0x0000000c1c347210 */ /* 0x002fe20007f3e0ff */
[----:B------:R-:W-:Y:S04]  /*1d7c70*/  STL [R1+0x2ae4], R44 ;  /* 0x002ae42c01007387 */ /* 0x000fe80000100800 */
[----:B------:R-:W-:Y:S01]  /*1d7c80*/  IMAD.X R53, R33, 0x1, R11, P1 ;  /* 0x0000000121357824 */ /* 0x000fe200008e060b */
[----:B------:R-:W-:Y:S04]  /*1d7c90*/  STL [R1+0x2ad8], R36 ;  /* 0x002ad82401007387 */ /* 0x000fe80000100800 */
[----:B------:R1:W-:Y:S04]  /*1d7ca0*/  STL.64 [R1+0x14a8], R52 ;  /* 0x0014a83401007387 */ /* 0x0003e80000100a00 */
[----:B-1----:R-:W3:Y:S01]  /*1d7cb0*/  LDL.LU.64 R52, [R1+0x87f0] ;  /* 0x0087f00001347983 */ /* 0x002ee20000300a00 */
[----:B------:R-:W-:-:S02]  /*1d7cc0*/  SHF.R.U32.HI R35, RZ, 0x8, R35 ;  /* 0x00000008ff237819 */ /* 0x000fc40000011623 */
[----:B------:R-:W-:Y:S01]  /*1d7cd0*/  SHF.R.U32.HI R34, RZ, 0x8, R34 ;  /* 0x00000008ff227819 */ /* 0x000fe20000011622 */
[----:B------:R-:W3:Y:S01]  /*1d7ce0*/  LDL.LU R44, [R1+0x314] ;  /* 0x00031400012c7983 */ /* 0x000ee20000300800 */
[----:B------:R-:W-:Y:S02]  /*1d7cf0*/  LOP3.LUT R35, R35, 0xffff, RZ, 0xc0, !PT ;  /* 0x0000ffff23237812 */ /* 0x000fe400078ec0ff */
[----:B------:R-:W-:Y:S02]  /*1d7d00*/  LOP3.LUT R34, R34, 0xffff, RZ, 0xc0, !PT ;  /* 0x0000ffff22227812 */ /* 0x000fe400078ec0ff */
[--C-:B------:R-:W-:Y:S02]  /*1d7d10*/  PRMT R36, R35, 0x3340, R0.reuse ;  /* 0x0000334023247816 */ /* 0x100fe40000000000 */
[----:B------:R-:W-:-:S03]  /*1d7d20*/  PRMT R35, R34, 0x3340, R0 ;  /* 0x0000334022237816 */ /* 0x000fc60000000000 */
[----:B------:R-:W-:Y:S04]  /*1d7d30*/  STL [R1+0x134], R36 ;  /* 0x0001342401007387 */ /* 0x000fe80000100800 */
[----:B------:R2:W-:Y:S01]  /*1d7d40*/  STL [R1+0x13c], R35 ;  /* 0x00013c2301007387 */ /* 0x0005e20000100800 */
[----:B------:R-:W-:Y:S02]  /*1d7d50*/  LOP3.LUT R49, R49, 0xffff, RZ, 0xc0, !PT ;  /* 0x0000ffff31317812 */ /* 0x000fe400078ec0ff */
[----:B--2---:R-:W-:Y:S02]  /*1d7d60*/  LOP3.LUT R35, R50, 0xffff, RZ, 0xc0, !PT ;  /* 0x0000ffff32237812 */ /* 0x004fe400078ec0ff */
[----:B----4-:R-:W-:Y:S02]  /*1d7d70*/  LOP3.LUT R34, R27, 0xffff, RZ, 0xc0, !PT ;  /* 0x0000ffff1b227812 */ /* 0x010fe400078ec0ff */
[----:B------:R-:W-:-:S02]  /*1d7d80*/  LOP3.LUT R27, R54, 0xffff, RZ, 0xc0, !PT ;  /* 0x0000ffff361b7812 */ /* 0x000fc400078ec0ff */
[----:B------:R-:W2:Y:S04]  /*1d7d90*/  LDL.LU R54, [R1+0x87e8] ;  /* 0x0087e80001367983 */ /* 0x000ea80000300800 */
[----:B------:R-:W4:Y:S01]  /*1d7da0*/  LDL.LU R50, [R1+0x87e4] ;  /* 0x0087e40001327983 */ /* 0x000f220000300800 */
[----:B------:R-:W-:Y:S02]  /*1d7db0*/  PRMT R48, R27, 0x3340, R0 ;  /* 0x000033401b307816 */ /* 0x000fe40000000000 */
[----:B------:R-:W-:Y:S02]  /*1d7dc0*/  PRMT R47, R34, 0x3340, R35 ;  /* 0x00003340222f7816 */ /* 0x000fe40000000023 */
[----:B---3--:R-:W-:Y:S02]  /*1d7dd0*/  LOP3.LUT R36, R59, 0xffff, RZ, 0xc0, !PT ;  /* 0x0000ffff3b247812 */ /* 0x008fe400078ec0ff */
[----:B------:R-:W-:Y:S01]  /*1d7de0*/  PRMT R47, R47, 0x5410, R48 ;  /* 0x000054102f2f7816 */ /* 0x000fe20000000030 */
[----:B------:R-:W-:Y:S01]  /*1d7df0*/  STL [R1+0x8584], R49 ;  /* 0x0085843101007387 */ /* 0x000fe20000100800 */
[----:B------:R-:W-:-:S03]  /*1d7e00*/  PRMT R48, R49, 0x3340, R0 ;  /* 0x0000334031307816 */ /* 0x000fc60000000000 */
[----:B------:R1:W-:Y:S01]  /*1d7e10*/  STL [R1+0x2dc0], R47 ;  /* 0x002dc02f01007387 */ /* 0x0003e20000100800 */
[----:B------:R-:W-:-:S04]  /*1d7e20*/  LOP3.LUT R38, R52, 0xffff, RZ, 0xc0, !PT ;  /* 0x0000ffff34267812 */ /* 0x000fc800078ec0ff */
[----:B-1----:R-:W-:-:S04]  /*1d7e30*/  PRMT R47, R36, 0x3340, R38 ;  /* 0x00003340242f7816 */ /* 0x002fc80000000026 */
[----:B------:R-:W-:-:S05]  /*1d7e40*/  PRMT R47, R47, 0x5410, R48 ;  /* 0x000054102f2f7816 */ /* 0x000fca0000000030 */
[----:B------:R-:W-:Y:S04]  /*1d7e50*/  STL [R1+0x2dc4], R47 ;  /* 0x002dc42f01007387 */ /* 0x000fe80000100800 */
[----:B------:R-:W3:Y:S01]  /*1d7e60*/  LDL.LU R59, [R1+0x288] ;  /* 0x00028800013b7983 */ /* 0x000ee20000300800 */
[----:B------:R-:W-:Y:S02]  /*1d7e70*/  SHF.R.U32.HI R36, RZ, 0x8, R36 ;  /* 0x00000008ff247819 */ /* 0x000fe40000011624 */
[----:B------:R-:W-:Y:S02]  /*1d7e80*/  SHF.R.U32.HI R38, RZ, 0x8, R38 ;  /* 0x00000008ff267819 */ /* 0x000fe40000011626 */
[----:B------:R-:W-:Y:S02]  /*1d7e90*/  SHF.R.U32.HI R34, RZ, 0x8, R34 ;  /* 0x00000008ff227819 */ /* 0x000fe40000011622 */
[----:B------:R-:W-:-:S02]  /*1d7ea0*/  SHF.R.U32.HI R35, RZ, 0x8, R35 ;  /* 0x00000008ff237819 */ /* 0x000fc40000011623 */
[----:B------:R-:W-:Y:S02]  /*1d7eb0*/  IADD3 R48, P1, PT, R28, R22, RZ ;  /* 0x000000161c307210 */ /* 0x000fe40007f3e0ff */
[----:B------:R-:W-:Y:S02]  /*1d7ec0*/  LOP3.LUT R36, R36, 0xffff, RZ, 0xc0, !PT ;  /* 0x0000ffff24247812 */ /* 0x000fe400078ec0ff */
[----:B------:R-:W-:Y:S02]  /*1d7ed0*/  LOP3.LUT R38, R38, 0xffff, RZ, 0xc0, !PT ;  /* 0x0000ffff26267812 */ /* 0x000fe400078ec0ff */
[----:B------:R-:W-:Y:S02]  /*1d7ee0*/  LOP3.LUT R34, R34, 0xffff, RZ, 0xc0, !PT ;  /* 0x0000ffff22227812 */ /* 0x000fe400078ec0ff */
[----:B------:R-:W-:Y:S01]  /*1d7ef0*/  LOP3.LUT R35, R35, 0xffff, RZ, 0xc0, !PT ;  /* 0x0000ffff23237812 */ /* 0x000fe200078ec0ff */
[----:B------:R-:W-:Y:S01]  /*1d7f00*/  IMAD.X R49, R33, 0x1, R21, P1 ;  /* 0x0000000121317824 */ /* 0x000fe200008e0615 */
[----:B------:R-:W-:-:S02]  /*1d7f10*/  PRMT R52, R36, 0x3340, R38 ;  /* 0x0000334024347816 */ /* 0x000fc40000000026 */
[----:B------:R-:W-:Y:S02]  /*1d7f20*/  PRMT R36, R34, 0x3340, R35 ;  /* 0x0000334022247816 */ /* 0x000fe40000000023 */
[----:B------:R1:W-:Y:S04]  /*1d7f30*/  STL.64 [R1+0x1490], R48 ;  /* 0x0014903001007387 */ /* 0x0003e80000100a00 */
[----:B------:R-:W-:Y:S04]  /*1d7f40*/  STL [R1+0x8440], R52 ;  /* 0x0084403401007387 */ /* 0x000fe80000100800 */
[----:B------:R4:W-:Y:S01]  /*1d7f50*/  STL [R1+0x2abc], R36 ;  /* 0x002abc2401007387 */ /* 0x0009e20000100800 */
[----:B------:R-:W-:-:S02]  /*1d7f60*/  LOP3.LUT R35, R44, 0xffff, RZ, 0xc0, !PT ;  /* 0x0000ffff2c237812 */ /* 0x000fc400078ec0ff */
[----:B------:R-:W-:-:S04]  /*1d7f70*/  LOP3.LUT R34, R58, 0xffff, RZ, 0xc0, !PT ;  /* 0x0000ffff3a227812 */ /* 0x000fc800078ec0ff */
[----:B------:R-:W-:Y:S02]  /*1d7f80*/  PRMT R44, R34, 0x3340, R0 ;  /* 0x00003340222c7816 */ /* 0x000fe40000000000 */
[----:B------:R-:W-:Y:S02]  /*1d7f90*/  SHF.R.U32.HI R34, RZ, 0x8, R34 ;  /* 0x00000008ff227819 */ /* 0x000fe40000011622 */
[----:B-1----:R-:W-:Y:S02]  /*1d7fa0*/  IADD3 R48, P1, PT, R28, R24, RZ ;  /* 0x000000181c307210 */ /* 0x002fe40007f3e0ff */
[----:B------:R-:W-:-:S03]  /*1d7fb0*/  LOP3.LUT R34, R34, 0xffff, RZ, 0xc0, !PT ;  /* 0x0000ffff22227812 */ /* 0x000fc600078ec0ff */
[----:B------:R-:W-:Y:S01]  /*1d7fc0*/  IMAD.X R49, R33, 0x1, R23, P1 ;  /* 0x0000000121317824 */ /* 0x000fe200008e0617 */
[----:B------:R-:W-:-:S04]  /*1d7fd0*/  SHF.R.U32.HI R27, RZ, 0x8, R27 ;  /* 0x00000008ff1b7819 */ /* 0x000fc8000001161b */
[----:B------:R-:W-:Y:S02]  /*1d7fe0*/  LOP3.LUT R27, R27, 0xffff, RZ, 0xc0, !PT ;  /* 0x0000ffff1b1b7812 */ /* 0x000fe400078ec0ff */
[----:B----4-:R-:W-:Y:S02]  /*1d7ff0*/  LOP3.LUT R36, R50, 0xffff, RZ, 0xc0, !PT ;  /* 0x0000ffff32247812 */ /* 0x010fe400078ec0ff */
[----:B------:R-:W4:Y:S02]  /*1d8000*/  LDL.LU R50, [R1+0x87e0] ;  /* 0x0087e00001327983 */ /* 0x000f240000300800 */
[--C-:B------:R-:W-:Y:S02]  /*1d8010*/  PRMT R38, R35, 0x3340, R36.reuse ;  /* 0x0000334023267816 */ /* 0x100fe40000000024 */
[----:B------:R-:W-:Y:S02]  /*1d8020*/  SHF.R.U32.HI R35, RZ, 0x8, R35 ;  /* 0x00000008ff237819 */ /* 0x000fe40000011623 */
[----:B------:R-:W-:-:S02]  /*1d8030*/  SHF.R.U32.HI R36, RZ, 0x8, R36 ;  /* 0x00000008ff247819 */ /* 0x000fc40000011624 */
[----:B------:R-:W-:Y:S02]  /*1d8040*/  PRMT R38, R38, 0x5410, R44 ;  /* 0x0000541026267816 */ /* 0x000fe4000000002c */
[----:B------:R-:W-:Y:S02]  /*1d8050*/  LOP3.LUT R35, R35, 0xffff, RZ, 0xc0, !PT ;  /* 0x0000ffff23237812 */ /* 0x000fe400078ec0ff */
[----:B------:R-:W-:Y:S01]  /*1d8060*/  LOP3.LUT R36, R36, 0xffff, RZ, 0xc0, !PT ;  /* 0x0000ffff24247812 */ /* 0x000fe200078ec0ff */
[----:B------:R1:W-:Y:S03]  /*1d8070*/  STL [R1+0x2dbc], R38 ;  /* 0x002dbc2601007387 */ /* 0x0003e60000100800 */
[----:B-1----:R-:W-:Y:S02]  /*1d8080*/  PRMT R38, R35, 0x3340, R36 ;  /* 0x0000334023267816 */ /* 0x002fe40000000024 */
[----:B------:R-:W-:-:S02]  /*1d8090*/  PRMT R36, R34, 0x3340, R0 ;  /* 0x0000334022247816 */ /* 0x000fc40000000000 */
[----:B------:R-:W-:Y:S01]  /*1d80a0*/  IADD3 R34, P1, PT, R28, R16, RZ ;  /* 0x000000101c227210 */ /* 0x000fe20007f3e0ff */
[----:B------:R-:W-:Y:S04]  /*1d80b0*/  STL.64 [R1+0x14a0], R48 ;  /* 0x0014a03001007387 */ /* 0x000fe80000100a00 */
[----:B------:R-:W-:Y:S01]  /*1d80c0*/  IMAD.X R35, R33, 0x1, R15, P1 ;  /* 0x0000000121237824 */ /* 0x000fe200008e060f */
[----:B------:R-:W-:Y:S04]  /*1d80d0*/  STL [R1+0x2aa8], R38 ;  /* 0x002aa82601007387 */ /* 0x000fe80000100800 */
[----:B------:R-:W-:Y:S04]  /*1d80e0*/  STL [R1+0x12c], R36 ;  /* 0x00012c2401007387 */ /* 0x000fe80000100800 */
[----:B------:R1:W-:Y:S02]  /*1d80f0*/  STL.64 [R1+0x1488], R34 ;  /* 0x0014882201007387 */ /* 0x0003e40000100a00 */
[----:B-1----:R-:W-:-:S05]  /*1d8100*/  PRMT R34, R27, 0x3340, R0 ;  /* 0x000033401b227816 */ /* 0x002fca0000000000 */
[----:B------:R1:W-:Y:S04]  /*1d8110*/  STL [R1+0x128], R34 ;  /* 0x0001282201007387 */ /* 0x0003e80000100800 */
[----:B------:R-:W4:Y:S01]  /*1d8120*/  LDL.LU R58, [R1+0x4bc] ;  /* 0x0004bc00013a7983 */ /* 0x000f220000300800 */
[----:B---3--:R-:W-:-:S03]  /*1d8130*/  LOP3.LUT R27, R59, 0xffff, RZ, 0xc0, !PT ;  /* 0x0000ffff3b1b7812 */ /* 0x008fc600078ec0ff */
[----:B------:R-:W3:Y:S01]  /*1d8140*/  LDL.LU R59, [R1+0x5d8] ;  /* 0x0005d800013b7983 */ /* 0x000ee20000300800 */
[----:B------:R-:W-:Y:S02]  /*1d8150*/  LOP3.LUT R36, R29, 0xffff, RZ, 0xc0, !PT ;  /* 0x0000ffff1d247812 */ /* 0x000fe400078ec0ff */
[----:B--2---:R-:W-:Y:S02]  /*1d8160*/  LOP3.LUT R29, R54, 0xffff, RZ, 0xc0, !PT ;  /* 0x0000ffff361d7812 */ /* 0x004fe400078ec0ff */
[----:B------:R-:W-:Y:S01]  /*1d8170*/  PRMT R35, R36, 0x3340, R0 ;  /* 0x0000334024237816 */ /* 0x000fe20000000000 */
[----:B------:R-:W2:Y:S01]  /*1d8180*/  LDL.LU R54, [R1+0x584] ;  /* 0x0005840001367983 */ /* 0x000ea20000300800 */
[----:B-1----:R-:W-:Y:S02]  /*1d8190*/  PRMT R34, R27, 0x3340, R29 ;  /* 0x000033401b227816 */ /* 0x002fe4000000001d */
[----:B------:R-:W-:Y:S02]  /*1d81a0*/  SHF.R.U32.HI R27, RZ, 0x8, R27 ;  /* 0x00000008ff1b7819 */ /* 0x000fe4000001161b */
[----:B------:R-:W-:-:S02]  /*1d81b0*/  PRMT R38, R34, 0x5410, R35 ;  /* 0x0000541022267816 */ /* 0x000fc40000000023 */
[----:B------:R-:W-:Y:S02]  /*1d81c0*/  IADD3 R34, P1, PT, R28, R14, RZ ;  /* 0x0000000e1c227210 */ /* 0x000fe40007f3e0ff */
[----:B------:R-:W-:Y:S02]  /*1d81d0*/  SHF.R.U32.HI R29, RZ, 0x8, R29 ;  /* 0x00000008ff1d7819 */ /* 0x000fe4000001161d */
[----:B------:R-:W-:Y:S01]  /*1d81e0*/  LOP3.LUT R27, R27, 0xffff, RZ, 0xc0, !PT ;  /* 0x0000ffff1b1b7812 */ /* 0x000fe200078ec0ff */
[----:B------:R-:W-:Y:S01]  /*1d81f0*/  IMAD.X R35, R33, 0x1, R13, P1 ;  /* 0x0000000121237824 */ /* 0x000fe200008e060d */
[----:B------:R-:W-:Y:S01]  /*1d8200*/  LOP3.LUT R29, R29, 0xffff, RZ, 0xc0, !PT ;  /* 0x0000ffff1d1d7812 */ /* 0x000fe200078ec0ff */
[----:B------:R-:W-:Y:S03]  /*1d8210*/  STL [R1+0x2db8], R38 ;  /* 0x002db82601007387 */ /* 0x000fe60000100800 */
[----:B------:R-:W-:Y:S01]  /*1d8220*/  PRMT R27, R27, 0x3340, R29 ;  /* 0x000033401b1b7816 */ /* 0x000fe2000000001d */
[----:B------:R1:W-:Y:S01]  /*1d8230*/  STL.64 [R1+0x1498], R34 ;  /* 0x0014982201007387 */ /* 0x0003e20000100a00 */
[----:B------:R-:W-:-:S02]  /*1d8240*/  LOP3.LUT R29, R26, 0xffff, RZ, 0xc0, !PT ;  /* 0x0000ffff1a1d7812 */ /* 0x000fc400078ec0ff */
[----:B-1----:R-:W-:Y:S02]  /*1d8250*/  LOP3.LUT R34, R53, 0xffff, RZ, 0xc0, !PT ;  /* 0x0000ffff35227812 */ /* 0x002fe400078ec0ff */
[----:B----4-:R-:W-:Y:S02]  /*1d8260*/  LOP3.LUT R33, R50, 0xffff, RZ, 0xc0, !PT ;  /* 0x0000ffff32217812 */ /* 0x010fe400078ec0ff */
[----:B------:R-:W4:Y:S02]  /*1d8270*/  LDL.LU R50, [R1+0x87dc] ;  /* 0x0087dc0001327983 */ /* 0x000f240000300800 */
[----:B------:R-:W-:Y:S02]  /*1d8280*/  PRMT R26, R33, 0x3340, R34 ;  /* 0x00003340211a7816 */ /* 0x000fe40000000022 */
[----:B------:R1:W-:Y:S04]  /*1d8290*/  STL [R1+0x2aa4], R27 ;  /* 0x002aa41b01007387 */ /* 0x0003e80000100800 */
[----:B------:R-:W4:Y:S04]  /*1d82a0*/  LDL.LU R53, [R1+0x87d8] ;  /* 0x0087d80001357983 */ /* 0x000f280000300800 */
[----:B------:R-:W4:Y:S01]  /*1d82b0*/  LDL.LU R44, [R1+0x5e4] ;  /* 0x0005e400012c7983 */ /* 0x000f220000300800 */
[----:B-1----:R-:W-:-:S04]  /*1d82c0*/  PRMT R27, R29, 0x3340, R0 ;  /* 0x000033401d1b7816 */ /* 0x002fc80000000000 */
[----:B------:R-:W-:Y:S02]  /*1d82d0*/  PRMT R27, R26, 0x5410, R27 ;  /* 0x000054101a1b7816 */ /* 0x000fe4000000001b */
[----:B------:R-:W4:Y:S04]  /*1d82e0*/  LDL.LU R26, [R1+0x4c0] ;  /* 0x0004c000011a7983 */ /* 0x000f280000300800 */
[----:B------:R1:W-:Y:S04]  /*1d82f0*/  STL [R1+0x2db4], R27 ;  /* 0x002db41b01007387 */ /* 0x0003e80000100800 */
[----:B-1----:R-:W4:Y:S01]  /*1d8300*/  LDL.LU R27, [R1+0x588] ;  /* 0x00058800011b7983 */ /* 0x002f220000300800 */
        /* <DEDUP_REMOVED lines=8> */
[----:B------:R3:W-:Y:S04]  /*1d8390*/  STL [R1+0x2a90], R33 ;  /* 0x002a902101007387 */ /* 0x0007e80000100800 */
[----:B------:R1:W-:Y:S01]  /*1d83a0*/  STL [R1+0x124], R29 ;  /* 0x0001241d01007387 */ /* 0x0003e20000100800 */
[----:B------:R-:W-:-:S03]  /*1d83b0*/  LOP3.LUT R49, R58, 0xffff, RZ, 0xc0, !PT ;  /* 0x0000ffff3a317812 */ /* 0x000fc600078ec0ff */
[----:B------:R-:W4:Y:S01]  /*1d83c0*/  LDL.LU R58, [R1+0x5e8] ;  /* 0x0005e800013a7983 */ /* 0x000f220000300800 */
[----:B---3--:R-:W-:-:S03]  /*1d83d0*/  LOP3.LUT R33, R59, 0xffff, RZ, 0xc0, !PT ;  /* 0x0000ffff3b217812 */ /* 0x008fc600078ec0ff */
[----:B------:R-:W3:Y:S01]  /*1d83e0*/  LDL.LU R59, [R1+0x520] ;  /* 0x00052000013b7983 */ /* 0x000ee20000300800 */
[----:B0-----:R-:W-:Y:S01]  /*1d83f0*/  VIADD R35, R28, UR6 ;  /* 0x000000061c237c36 */ /* 0x001fe20008000000 */
[----:B--2---:R-:W-:Y:S01]  /*1d8400*/  LOP3.LUT R34, R54, 0xffff, RZ, 0xc0, !PT ;  /* 0x0000ffff36227812 */ /* 0x004fe200078ec0ff */
[----:B------:R-:W0:Y:S01]  /*1d8410*/  LDCU UR6, c[0x0][0x3b8] ;  /* 0x00007700ff0677ac */ /* 0x000e220008000800 */
[----:B-1----:R-:W-:Y:S02]  /*1d8420*/  PRMT R29, R49, 0x3340, R0 ;  /* 0x00003340311d7816 */ /* 0x002fe40000000000 */
[----:B------:R-:W-:-:S04]  /*1d8430*/  PRMT R28, R33, 0x3340, R34 ;  /* 0x00003340211c7816 */ /* 0x000fc80000000022 */
[----:B------:R-:W-:Y:S02]  /*1d8440*/  PRMT R28, R28, 0x5410, R29 ;  /* 0x000054101c1c7816 */ /* 0x000fe4000000001d */
[----:B------:R-:W-:Y:S02]  /*1d8450*/  SHF.R.U32.HI R36, RZ, 0x8, R36 ;  /* 0x00000008ff247819 */ /* 0x000fe40000011624 */
[----:B------:R-:W-:Y:S01]  /*1d8460*/  SHF.R.S32.HI R54, RZ, 0x1f, R35 ;  /* 0x0000001fff367819 */ /* 0x000fe20000011423 */
[----:B------:R1:W-:Y:S01]  /*1d8470*/  STL [R1+0x2db0], R28 ;  /* 0x002db01c01007387 */ /* 0x0003e20000100800 */
[----:B------:R-:W-:Y:S02]  /*1d8480*/  LOP3.LUT R36, R36, 0xffff, RZ, 0xc0, !PT ;  /* 0x0000ffff24247812 */ /* 0x000fe400078ec0ff */
[----:B------:R-:W-:Y:S02]  /*1d8490*/  SHF.R.U32.HI R33, RZ, 0x8, R33 ;  /* 0x00000008ff217819 */ /* 0x000fe40000011621 */
[----:B------:R-:W-:-:S02]  /*1d84a0*/  SHF.R.U32.HI R34, RZ, 0x8, R34 ;  /* 0x00000008ff227819 */ /* 0x000fc40000011622 */
[----:B-1----:R-:W-:Y:S02]  /*1d84b0*/  IADD3 R28, P1, PT, R35, R20, RZ ;  /* 0x00000014231c7210 */ /* 0x002fe40007f3e0ff */
[----:B------:R-:W-:-:S03]  /*1d84c0*/  PRMT R38, R36, 0x3340, R0 ;  /* 0x0000334024267816 */ /* 0x000fc60000000000 */
[----:B------:R-:W-:Y:S01]  /*1d84d0*/  IMAD.X R29, R54, 0x1, R19, P1 ;  /* 0x00000001361d7824 */ /* 0x000fe200008e0613 */
[----:B------:R-:W-:Y:S02]  /*1d84e0*/  LOP3.LUT R33, R33, 0xffff, RZ, 0xc0, !PT ;  /* 0x0000ffff21217812 */ /* 0x000fe400078ec0ff */
[----:B------:R-:W-:Y:S02]  /*1d84f0*/  LOP3.LUT R34, R34, 0xffff, RZ, 0xc0, !PT ;  /* 0x0000ffff22227812 */ /* 0x000fe400078ec0ff */
[----:B------:R1:W-:Y:S02]  /*1d8500*/  STL.64 [R1+0x1478], R28 ;  /* 0x0014781c01007387 */ /* 0x0003e40000100a00 */
[----:B------:R-:W-:Y:S02]  /*1d8510*/  PRMT R36, R33, 0x3340, R34 ;  /* 0x0000334021247816 */ /* 0x000fe40000000022 */
[----:B-1----:R-:W2:Y:S04]  /*1d8520*/  LDL.LU.64 R28, [R1+0x87d0] ;  /* 0x0087d000011c7983 */ /* 0x002ea80000300a00 */
[----:B------:R-:W-:Y:S04]  /*1d8530*/  STL [R1+0x120], R38 ;  /* 0x0001202601007387 */ /* 0x000fe80000100800 */
[----:B------:R1:W-:Y:S04]  /*1d8540*/  STL [R1+0x2a68], R36 ;  /* 0x002a682401007387 */ /* 0x0003e80000100800 */
[----:B-1----:R-:W2:Y:S01]  /*1d8550*/  LDL.LU R36, [R1+0x5ec] ;  /* 0x0005ec0001247983 */ /* 0x002ea20000300800 */
[----:B----4-:R-:W-:-:S02]  /*1d8560*/  LOP3.LUT R34, R44, 0xffff, RZ, 0xc0, !PT ;  /* 0x0000ffff2c227812 */ /* 0x010fc400078ec0ff */
[----:B------:R-:W-:Y:S02]  /*1d8570*/  LOP3.LUT R33, R26, 0xffff, RZ, 0xc0, !PT ;  /* 0x0000ffff1a217812 */ /* 0x000fe400078ec0ff */
[----:B------:R-:W-:Y:S02]  /*1d8580*/  LOP3.LUT R38, R27, 0xffff, RZ, 0xc0, !PT ;  /* 0x0000ffff1b267812 */ /* 0x000fe400078ec0ff */
[----:B------:R-:W-:Y:S02]  /*1d8590*/  PRMT R27, R33, 0x3340, R0 ;  /* 0x00003340211b7816 */ /* 0x000fe40000000000 */
[----:B------:R-:W-:Y:S02]  /*1d85a0*/  PRMT R26, R34, 0x3340, R38 ;  /* 0x00003340221a7816 */ /* 0x000fe40000000026 */
[----:B------:R-:W-:Y:S02]  /*1d85b0*/  SHF.R.U32.HI R34, RZ, 0x8, R34 ;  /* 0x00000008ff227819 */ /* 0x000fe40000011622 */
[----:B------:R-:W-:-:S02]  /*1d85c0*/  PRMT R44, R26, 0x5410, R27 ;  /* 0x000054101a2c7816 */ /* 0x000fc4000000001b */
[----:B------:R-:W-:Y:S02]  /*1d85d0*/  SHF.R.U32.HI R38, RZ, 0x8, R38 ;  /* 0x00000008ff267819 */ /* 0x000fe40000011626 */
[----:B------:R-:W-:Y:S02]  /*1d85e0*/  IADD3 R26, P1, PT, R35, R10, RZ ;  /* 0x0000000a231a7210 */ /* 0x000fe40007f3e0ff */
[----:B------:R-:W-:Y:S02]  /*1d85f0*/  SHF.R.U32.HI R33, RZ, 0x8, R33 ;  /* 0x00000008ff217819 */ /* 0x000fe40000011621 */
[----:B------:R-:W-:Y:S02]  /*1d8600*/  LOP3.LUT R34, R34, 0xffff, RZ, 0xc0, !PT ;  /* 0x0000ffff22227812 */ /* 0x000fe400078ec0ff */
[----:B------:R-:W-:Y:S01]  /*1d8610*/  LOP3.LUT R38, R38, 0xffff, RZ, 0xc0, !PT ;  /* 0x0000ffff26267812 */ /* 0x000fe200078ec0ff */
[----:B------:R-:W-:Y:S01]  /*1d8620*/  IMAD.X R27, R54, 0x1, R9, P1 ;  /* 0x00000001361b7824 */ /* 0x000fe200008e0609 */
[----:B------:R-:W-:-:S02]  /*1d8630*/  LOP3.LUT R33, R33, 0xffff, RZ, 0xc0, !PT ;  /* 0x0000ffff21217812 */ /* 0x000fc400078ec0ff */
[----:B------:R-:W-:Y:S01]  /*1d8640*/  PRMT R34, R34, 0x3340, R38 ;  /* 0x0000334022227816 */ /* 0x000fe20000000026 */
[----:B------:R-:W-:Y:S01]  /*1d8650*/  STL [R1+0x2dac], R44 ;  /* 0x002dac2c01007387 */ /* 0x000fe20000100800 */
[----:B------:R-:W-:-:S03]  /*1d8660*/  PRMT R33, R33, 0x3340, R0 ;  /* 0x0000334021217816 */ /* 0x000fc60000000000 */
[----:B------:R1:W-:Y:S01]  /*1d8670*/  STL.64 [R1+0x1470], R26 ;  /* 0x0014701a01007387 */ /* 0x0003e20000100a00 */
[----:B------:R-:W-:Y:S02]  /*1d8680*/  LOP3.LUT R47, R53, 0xffff, RZ, 0xc0, !PT ;  /* 0x0000ffff352f7812 */ /* 0x000fe400078ec0ff */
[----:B------:R-:W-:Y:S01]  /*1d8690*/  LOP3.LUT R38, R58, 0xffff, RZ, 0xc0, !PT ;  /* 0x0000ffff3a267812 */ /* 0x000fe200078ec0ff */
[----:B-1----:R-:W4:Y:S04]  /*1d86a0*/  LDL.LU.64 R26, [R1+0x87c8] ;  /* 0x0087c800011a7983 */ /* 0x002f280000300a00 */
[----:B------:R1:W-:Y:S04]  /*1d86b0*/  STL [R1+0x2a3c], R34 ;  /* 0x002a3c2201007387 */ /* 0x0003e80000100800 */
[----:B------:R0:W-:Y:S04]  /*1d86c0*/  STL [R1+0x11c], R33 ;  /* 0x00011c2101007387 */ /* 0x0001e80000100800 */
[----:B------:R-:W4:Y:S01]  /*1d86d0*/  LDL.LU R53, [R1+0x87c0] ;  /* 0x0087c00001357983 */ /* 0x000f220000300800 */
[----:B---3--:R-:W-:-:S02]  /*1d86e0*/  LOP3.LUT R48, R59, 0xffff, RZ, 0xc0, !PT ;  /* 0x0000ffff3b307812 */ /* 0x008fc400078ec0ff */
[----:B-1----:R-:W-:Y:S02]  /*1d86f0*/  PRMT R34, R47, 0x3340, R0 ;  /* 0x000033402f227816 */ /* 0x002fe40000000000 */
[----:B------:R-:W-:Y:S02]  /*1d8700*/  IADD3 R58, P1, PT, R35, R18, RZ ;  /* 0x00000012233a7210 */ /* 0x000fe40007f3e0ff */
[----:B0-----:R-:W-:-:S03]  /*1d8710*/  PRMT R33, R38, 0x3340, R48 ;  /* 0x0000334026217816 */ /* 0x001fc60000000030 */
[----:B------:R-:W-:Y:S01]  /*1d8720*/  IMAD.X R59, R54, 0x1, R17, P1 ;  /* 0x00000001363b7824 */ /* 0x000fe200008e0611 */
[----:B------:R-:W-:Y:S02]  /*1d8730*/  PRMT R34, R33, 0x5410, R34 ;  /* 0x0000541021227816 */ /* 0x000fe40000000022 */
[----:B------:R-:W3:Y:S04]  /*1d8740*/  LDL.LU R33, [R1+0x334] ;  /* 0x0003340001217983 */ /* 0x000ee80000300800 */
[----:B------:R-:W-:Y:S04]  /*1d8750*/  STL [R1+0x2da4], R34 ;  /* 0x002da42201007387 */ /* 0x000fe80000100800 */
[----:B------:R0:W-:Y:S04]  /*1d8760*/  STL.64 [R1+0x1450], R58 ;  /* 0x0014503a01007387 */ /* 0x0001e80000100a00 */
[----:B0-----:R-:W3:Y:S04]  /*1d8770*/  LDL.LU.64 R58, [R1+0x87b8] ;  /* 0x0087b800013a7983 */ /* 0x001ee80000300a00 */
[----:B------:R-:W3:Y:S04]  /*1d8780*/  LDL.LU R34, [R1+0x21c] ;  /* 0x00021c0001227983 */ /* 0x000ee80000300800 */
[----:B------:R-:W3:Y:S01]  /*1d8790*/  LDL.LU R44, [R1+0x32c] ;  /* 0x00032c00012c7983 */ /* 0x000ee20000300800 */
[----:B------:R-:W-:-:S04]  /*1d87a0*/  SHF.R.U32.HI R49, RZ, 0x8, R49 ;  /* 0x00000008ff317819 */ /* 0x000fc80000011631 */
[----:B------:R-:W-:Y:S02]  /*1d87b0*/  LOP3.LUT R51, R49, 0xffff, RZ, 0xc0, !PT ;  /* 0x0000ffff31337812 */ /* 0x000fe400078ec0ff */
[----:B------:R-:W3:Y:S01]  /*1d87c0*/  LDL.LU R49, [R1+0x214] ;  /* 0x0002140001317983 */ /* 0x000ee20000300800 */
[----:B------:R-:W-:Y:S02]  /*1d87d0*/  SHF.R.U32.HI R38, RZ, 0x8, R38 ;  /* 0x00000008ff267819 */ /* 0x000fe40000011626 */
[----:B------:R-:W-:Y:S02]  /*1d87e0*/  SHF.R.U32.HI R48, RZ, 0x8, R48 ;  /* 0x00000008ff307819 */ /* 0x000fe40000011630 */
[----:B------:R-:W-:Y:S02]  /*1d87f0*/  LOP3.LUT R38, R38, 0xffff, RZ, 0xc0, !PT ;  /* 0x0000ffff26267812 */ /* 0x000fe400078ec0ff */
[----:B------:R-:W-:Y:S02]  /*1d8800*/  LOP3.LUT R48, R48, 0xffff, RZ, 0xc0, !PT ;  /* 0x0000ffff30307812 */ /* 0x000fe400078ec0ff */
[----:B------:R-:W-:-:S02]  /*1d8810*/  PRMT R51, R51, 0x3340, R0 ;  /* 0x0000334033337816 */ /* 0x000fc40000000000 */
[----:B------:R-:W-:-:S03]  /*1d8820*/  PRMT R38, R38, 0x3340, R48 ;  /* 0x0000334026267816 */ /* 0x000fc60000000030 */
[----:B------:R0:W-:Y:S01]  /*1d8830*/  STL [R1+0x118], R51 ;  /* 0x0001183301007387 */ /* 0x0001e20000100800 */
[----:B------:R-:W-:Y:S02]  /*1d8840*/  LOP3.LUT R50, R50, 0xffff, RZ, 0xc0, !PT ;  /* 0x0000ffff32327812 */ /* 0x000fe400078ec0ff */
[----:B--2---:R-:W-:Y:S01]  /*1d8850*/  LOP3.LUT R36, R36, 0xffff, RZ, 0xc0, !PT ;  /* 0x0000ffff24247812 */ /* 0x004fe200078ec0ff */
[----:B------:R-:W-:Y:S01]  /*1d8860*/  STL [R1+0x2a48], R38 ;  /* 0x002a482601007387 */ /* 0x000fe20000100800 */
[----:B------:R-:W-:-:S03]  /*1d8870*/  SHF.R.U32.HI R47, RZ, 0x8, R47 ;  /* 0x00000008ff2f7819 */ /* 0x000fc6000001162f */
[----:B------:R1:W-:Y:S01]  /*1d8880*/  STL [R1+0x8588], R50 ;  /* 0x0085883201007387 */ /* 0x0003e20000100800 */
[--C-:B0-----:R-:W-:Y:S02]  /*1d8890*/  PRMT R51, R50, 0x3340, R0.reuse ;  /* 0x0000334032337816 */ /* 0x101fe40000000000 */
[----:B------:R-:W-:Y:S02]  /*1d88a0*/  LOP3.LUT R47, R47, 0xffff, RZ, 0xc0, !PT ;  /* 0x0000ffff2f2f7812 */ /* 0x000fe400078ec0ff */
[----:B-1----:R-:W-:Y:S02]  /*1d88b0*/  IADD3 R50, P1, PT, R35, R12, RZ ;  /* 0x0000000c23327210 */ /* 0x002fe40007f3e0ff */
[----:B------:R-:W-:Y:S02]  /*1d88c0*/  PRMT R47, R47, 0x3340, R0 ;  /* 0x000033402f2f7816 */ /* 0x000fe40000000000 */
[----:B----4-:R-:W-:-:S04]  /*1d88d0*/  LOP3.LUT R38, R53, 0xffff, RZ, 0xc0, !PT ;  /* 0x0000ffff35267812 */ /* 0x010fc800078ec0ff */
[----:B------:R-:W-:Y:S02]  /*1d88e0*/  PRMT R48, R36, 0x3340, R38 ;  /* 0x0000334024307816 */ /* 0x000fe40000000026 */
[----:B------:R-:W-:Y:S02]  /*1d88f0*/  SHF.R.U32.HI R36, RZ, 0x8, R36 ;  /* 0x00000008ff247819 */ /* 0x000fe40000011624 */
[----:B------:R-:W-:Y:S02]  /*1d8900*/  SHF.R.U32.HI R38, RZ, 0x8, R38 ;  /* 0x00000008ff267819 */ /* 0x000fe40000011626 */
[----:B------:R-:W-:Y:S02]  /*1d8910*/  LOP3.LUT R36, R36, 0xffff, RZ, 0xc0, !PT ;  /* 0x0000ffff24247812 */ /* 0x000fe400078ec0ff */
[----:B------:R-:W-:Y:S02]  /*1d8920*/  LOP3.LUT R38, R38, 0xffff, RZ, 0xc0, !PT ;  /* 0x0000ffff26267812 */ /* 0x000fe400078ec0ff */
[----:B------:R-:W-:Y:S01]  /*1d8930*/  PRMT R48, R48, 0x5410, R51 ;  /* 0x0000541030307816 */ /* 0x000fe20000000033 */
[----:B------:R-:W-:Y:S01]  /*1d8940*/  IMAD.X R51, R54, 0x1, R11, P1 ;  /* 0x0000000136337824 */ /* 0x000fe200008e060b */
[----:B------:R-:W-:-:S03]  /*1d8950*/  PRMT R53, R36, 0x3340, R38 ;  /* 0x0000334024357816 */ /* 0x000fc60000000026 */
[----:B------:R-:W-:Y:S01]  /*1d8960*/  STL [R1+0x2da0], R48 ;  /* 0x002da03001007387 */ /* 0x000fe20000100800 */
[----:B------:R-:W-:-:S03]  /*1d8970*/  LOP3.LUT R36, R60, 0xffff, RZ, 0xc0, !PT ;  /* 0x0000ffff3c247812 */ /* 0x000fc600078ec0ff */
[----:B------:R-:W-:Y:S01]  /*1d8980*/  STL.64 [R1+0x1480], R50 ;  /* 0x0014803201007387 */ /* 0x000fe20000100a00 */
[----:B---3--:R-:W-:-:S03]  /*1d8990*/  LOP3.LUT R38, R33, 0xffff, RZ, 0xc0, !PT ;  /* 0x0000ffff21267812 */ /* 0x008fc600078ec0ff */
[----:B------:R-:W-:Y:S01]  /*1d89a0*/  STL [R1+0x8444], R53 ;  /* 0x0084443501007387 */ /* 0x000fe20000100800 */
[----:B------:R-:W-:-:S03]  /*1d89b0*/  LOP3.LUT R33, R2, 0xffff, RZ, 0xc0, !PT ;  /* 0x0000ffff02217812 */ /* 0x000fc600078ec0ff */
[----:B------:R0:W-:Y:S04]  /*1d89c0*/  STL [R1+0x114], R47 ;  /* 0x0001142f01007387 */ /* 0x0001e80000100800 */
[----:B------:R-:W2:Y:S01]  /*1d89d0*/  LDL.LU R60, [R1+0x87b0] ;  /* 0x0087b000013c7983 */ /* 0x000ea20000300800 */
[----:B0-----:R-:W-:-:S03]  /*1d89e0*/  LOP3.LUT R47, R34, 0xffff, RZ, 0xc0, !PT ;  /* 0x0000ffff222f7812 */ /* 0x001fc600078ec0ff */
[----:B------:R-:W3:Y:S01]  /*1d89f0*/  LDL.LU R34, [R1+0x2bc] ;  /* 0x0002bc0001227983 */ /* 0x000ee20000300800 */
[----:B------:R-:W-:-:S03]  /*1d8a00*/  LOP3.LUT R48, R44, 0xffff, RZ, 0xc0, !PT ;  /* 0x0000ffff2c307812 */ /* 0x000fc600078ec0ff */
[----:B------:R-:W4:Y:S04]  /*1d8a10*/  LDL.LU R2, [R1+0x87ac] ;  /* 0x0087ac0001027983 */ /* 0x000f280000300800 */
[----:B------:R-:W2:Y:S01]  /*1d8a20*/  LDL.LU R44, [R1+0xf4] ;  /* 0x0000f400012c7983 */ /* 0x000ea20000300800 */
[----:B------:R-:W-:Y:S02]  /*1d8a30*/  PRMT R51, R36, 0x3340, R0 ;  /* 0x0000334024337816 */ /* 0x000fe40000000000 */
[----:B------:R-:W-:Y:S02]  /*1d8a40*/  PRMT R50, R38, 0x3340, R47 ;  /* 0x0000334026327816 */ /* 0x000fe4000000002f */
[----:B------:R-:W-:Y:S02]  /*1d8a50*/  LOP3.LUT R49, R49, 0xffff, RZ, 0xc0, !PT ;  /* 0x0000ffff31317812 */ /* 0x000fe400078ec0ff */
[----:B------:R-:W-:-:S02]  /*1d8a60*/  PRMT R52, R50, 0x5410, R51 ;  /* 0x0000541032347816 */ /* 0x000fc40000000033 */
[----:B------:R-:W-:Y:S02]  /*1d8a70*/  PRMT R51, R33, 0x3340, R0 ;  /* 0x0000334021337816 */ /* 0x000fe40000000000 */
[--C-:B------:R-:W-:Y:S01]  /*1d8a80*/  PRMT R50, R48, 0x3340, R49.reuse ;  /* 0x0000334030327816 */ /* 0x100fe20000000031 */
[----:B------:R0:W-:Y:S01]  /*1d8a90*/  STL [R1+0x2d9c], R52 ;  /* 0x002d9c3401007387 */ /* 0x0001e20000100800 */
[----:B------:R-:W-:Y:S02]  /*1d8aa0*/  SHF.R.U32.HI R48, RZ, 0x8, R48 ;  /* 0x00000008ff307819 */ /* 0x000fe40000011630 */
[----:B------:R-:W-:Y:S02]  /*1d8ab0*/  SHF.R.U32.HI R49, RZ, 0x8, R49 ;  /* 0x00000008ff317819 */ /* 0x000fe40000011631 */
[----:B0-----:R-:W-:Y:S02]  /*1d8ac0*/  PRMT R52, R50, 0x5410, R51 ;  /* 0x0000541032347816 */ /* 0x001fe40000000033 */
[----:B------:R-:W-:-:S02]  /*1d8ad0*/  IADD3 R50, P1, PT, R35, R22, RZ ;  /* 0x0000001623327210 */ /* 0x000fc40007f3e0ff */
[----:B------:R-:W-:-:S03]  /*1d8ae0*/  LOP3.LUT R48, R48, 0xffff, RZ, 0xc0, !PT ;  /* 0x0000ffff30307812 */ /* 0x000fc600078ec0ff */
[----:B------:R-:W-:Y:S01]  /*1d8af0*/  IMAD.X R51, R54, 0x1, R21, P1 ;  /* 0x0000000136337824 */ /* 0x000fe200008e0615 */
[----:B------:R-:W-:Y:S01]  /*1d8b00*/  LOP3.LUT R49, R49, 0xffff, RZ, 0xc0, !PT ;  /* 0x0000ffff31317812 */ /* 0x000fe200078ec0ff */
[----:B------:R-:W-:Y:S01]  /*1d8b10*/  STL [R1+0x2d98], R52 ;  /* 0x002d983401007387 */ /* 0x000fe20000100800 */
[----:B------:R-:W-:Y:S02]  /*1d8b20*/  SHF.R.U32.HI R38, RZ, 0x8, R38 ;  /* 0x00000008ff267819 */ /* 0x000fe40000011626 */
[----:B------:R-:W-:Y:S01]  /*1d8b30*/  SHF.R.U32.HI R47, RZ, 0x8, R47 ;  /* 0x00000008ff2f7819 */ /* 0x000fe2000001162f */
[----:B------:R0:W-:Y:S01]  /*1d8b40*/  STL.64 [R1+0x1468], R50 ;  /* 0x0014683201007387 */ /* 0x0001e20000100a00 */
[----:B------:R-:W-:Y:S02]  /*1d8b50*/  SHF.R.U32.HI R36, RZ, 0x8, R36 ;  /* 0x00000008ff247819 */ /* 0x000fe40000011624 */
[----:B------:R-:W-:Y:S02]  /*1d8b60*/  SHF.R.U32.HI R33, RZ, 0x8, R33 ;  /* 0x00000008ff217819 */ /* 0x000fe40000011621 */
[----:B------:R-:W-:-:S02]  /*1d8b70*/  LOP3.LUT R38, R38, 0xffff, RZ, 0xc0, !PT ;  /* 0x0000ffff26267812 */ /* 0x000fc400078ec0ff */
[----:B------:R-:W-:Y:S02]  /*1d8b80*/  LOP3.LUT R47, R47, 0xffff, RZ, 0xc0, !PT ;  /* 0x0000ffff2f2f7812 */ /* 0x000fe400078ec0ff */
[----:B------:R-:W-:Y:S02]  /*1d8b90*/  LOP3.LUT R36, R36, 0xffff, RZ, 0xc0, !PT ;  /* 0x0000ffff24247812 */ /* 0x000fe400078ec0ff */
[----:B0-----:R-:W-:Y:S01]  /*1d8ba0*/  PRMT R50, R48, 0x3340, R49 ;  /* 0x0000334030327816 */ /* 0x001fe20000000031 */
[----:B------:R-:W4:Y:S01]  /*1d8bb0*/  LDL.LU R51, [R1+0x2c0] ;  /* 0x0002c00001337983 */ /* 0x000f220000300800 */
[----:B------:R-:W-:Y:S02]  /*1d8bc0*/  IADD3 R48, P1, PT, R35, R24, RZ ;  /* 0x0000001823307210 */ /* 0x000fe40007f3e0ff */
[----:B------:R-:W-:Y:S02]  /*1d8bd0*/  LOP3.LUT R33, R33, 0xffff, RZ, 0xc0, !PT ;  /* 0x0000ffff21217812 */ /* 0x000fe400078ec0ff */
[----:B------:R-:W-:Y:S01]  /*1d8be0*/  PRMT R38, R38, 0x3340, R47 ;  /* 0x0000334026267816 */ /* 0x000fe2000000002f */
[----:B------:R-:W-:Y:S01]  /*1d8bf0*/  IMAD.X R49, R54, 0x1, R23, P1 ;  /* 0x0000000136317824 */ /* 0x000fe200008e0617 */
[--C-:B------:R-:W-:Y:S01]  /*1d8c00*/  PRMT R36, R36, 0x3340, R0.reuse ;  /* 0x0000334024247816 */ /* 0x100fe20000000000 */
[----:B------:R-:W-:Y:S01]  /*1d8c10*/  STL [R1+0x275c], R50 ;  /* 0x00275c3201007387 */ /* 0x000fe20000100800 */
[----:B------:R-:W-:-:S03]  /*1d8c20*/  PRMT R33, R33, 0x3340, R0 ;  /* 0x0000334021217816 */ /* 0x000fc60000000000 */
[----:B------:R0:W-:Y:S01]  /*1d8c30*/  STL [R1+0x274c], R38 ;  /* 0x00274c2601007387 */ /* 0x0001e20000100800 */
[----:B------:R-:W-:-:S03]  /*1d8c40*/  LOP3.LUT R47, R55, 0xffff, RZ, 0xc0, !PT ;  /* 0x0000ffff372f7812 */ /* 0x000fc600078ec0ff */
[----:B------:R1:W-:Y:S04]  /*1d8c50*/  STL.64 [R1+0x1460], R48 ;  /* 0x0014603001007387 */ /* 0x0003e80000100a00 */
[----:B------:R2:W-:Y:S04]  /*1d8c60*/  STL [R1+0x110], R36 ;  /* 0x0001102401007387 */ /* 0x0005e80000100800 */
[----:B------:R2:W-:Y:S04]  /*1d8c70*/  STL [R1+0x10c], R33 ;  /* 0x00010c2101007387 */ /* 0x0005e80000100800 */
[----:B------:R-:W4:Y:S01]  /*1d8c80*/  LDL.LU R55, [R1+0x87a8] ;  /* 0x0087a80001377983 */ /* 0x000f220000300800 */
[----:B0-----:R-:W-:-:S02]  /*1d8c90*/  PRMT R38, R47, 0x3340, R0 ;  /* 0x000033402f267816 */ /* 0x001fc40000000000 */
[----:B-1----:R-:W-:-:S05]  /*1d8ca0*/  IADD3 R48, P1, PT, R35, R16, RZ ;  /* 0x0000001023307210 */ /* 0x002fca0007f3e0ff */
[----:B------:R-:W-:Y:S01]  /*1d8cb0*/  IMAD.X R49, R54, 0x1, R15, P1 ;  /* 0x0000000136317824 */ /* 0x000fe200008e060f */
[----:B---3--:R-:W-:Y:S02]  /*1d8cc0*/  LOP3.LUT R34, R34, 0xffff, RZ, 0xc0, !PT ;  /* 0x0000ffff22227812 */ /* 0x008fe400078ec0ff */
[----:B--2---:R-:W-:-:S04]  /*1d8cd0*/  LOP3.LUT R36, R44, 0xffff, RZ, 0xc0, !PT ;  /* 0x0000ffff2c247812 */ /* 0x004fc800078ec0ff */
[----:B------:R-:W-:-:S04]  /*1d8ce0*/  PRMT R33, R34, 0x3340, R36 ;  /* 0x0000334022217816 */ /* 0x000fc80000000024 */
[----:B------:R-:W-:-:S05]  /*1d8cf0*/  PRMT R33, R33, 0x5410, R38 ;  /* 0x0000541021217816 */ /* 0x000fca0000000026 */
[----:B------:R-:W-:Y:S04]  /*1d8d00*/  STL [R1+0x2d90], R33 ;  /* 0x002d902101007387 */ /* 0x000fe80000100800 */
[----:B------:R0:W-:Y:S01]  /*1d8d10*/  STL.64 [R1+0x1458], R48 ;  /* 0x0014583001007387 */ /* 0x0001e20000100a00 */
[----:B------:R-:W-:-:S03]  /*1d8d20*/  SHF.R.U32.HI R34, RZ, 0x8, R34 ;  /* 0x00000008ff227819 */ /* 0x000fc60000011622 */
[----:B0-----:R-:W2:Y:S04]  /*1d8d30*/  LDL.LU R48, [R1+0x5f4] ;  /* 0x0005f40001307983 */ /* 0x001ea80000300800 */
[----:B------:R-:W3:Y:S04]  /*1d8d40*/  LDL.LU R38, [R1+0x4d8] ;  /* 0x0004d80001267983 */ /* 0x000ee80000300800 */
[----:B------:R-:W3:Y:S01]  /*1d8d50*/  LDL.LU R33, [R1+0x5a8] ;  /* 0x0005a80001217983 */ /* 0x000ee20000300800 */
[----:B------:R-:W-:-:S03]  /*1d8d60*/  LOP3.LUT R49, R34, 0xffff, RZ, 0xc0, !PT ;  /* 0x0000ffff22317812 */ /* 0x000fc600078ec0ff */
[----:B------:R-:W3:Y:S04]  /*1d8d70*/  LDL.LU R34, [R1+0x4d4] ;  /* 0x0004d40001227983 */ /* 0x000ee80000300800 */
[----:B------:R-:W3:Y:S01]  /*1d8d80*/  LDL.LU R44, [R1+0x5f0] ;  /* 0x0005f000012c7983 */ /* 0x000ee20000300800 */
[----:B------:R-:W-:-:S04]  /*1d8d90*/  SHF.R.U32.HI R36, RZ, 0x8, R36 ;  /* 0x00000008ff247819 */ /* 0x000fc80000011624 */
[----:B------:R-:W-:Y:S02]  /*1d8da0*/  LOP3.LUT R50, R36, 0xffff, RZ, 0xc0, !PT ;  /* 0x0000ffff24327812 */ /* 0x000fe400078ec0ff */
[----:B------:R-:W3:Y:S02]  /*1d8db0*/  LDL.LU R36, [R1+0x5a4] ;  /* 0x0005a40001247983 */ /* 0x000ee40000300800 */
[----:B------:R-:W-:Y:S02]  /*1d8dc0*/  PRMT R52, R49, 0x3340, R50 ;  /* 0x0000334031347816 */ /* 0x000fe40000000032 */
[----:B----4-:R-:W-:Y:S02]  /*1d8dd0*/  LOP3.LUT R50, R51, 0xffff, RZ, 0xc0, !PT ;  /* 0x0000ffff33327812 */ /* 0x010fe400078ec0ff */
[----:B------:R-:W-:Y:S01]  /*1d8de0*/  LOP3.LUT R49, R40, 0xffff, RZ, 0xc0, !PT ;  /* 0x0000ffff28317812 */ /* 0x000fe200078ec0ff */
[----:B------:R0:W-:Y:S03]  /*1d8df0*/  STL [R1+0x272c], R52 ;  /* 0x00272c3401007387 */ /* 0x0001e60000100800 */
[----:B------:R-:W-:Y:S01]  /*1d8e00*/  PRMT R53, R49, 0x3340, R0 ;  /* 0x0000334031357816 */ /* 0x000fe20000000000 */
[----:B------:R-:W4:Y:S01]  /*1d8e10*/  LDL.LU R40, [R1+0x87a4] ;  /* 0x0087a40001287983 */ /* 0x000f220000300800 */
[----:B------:R-:W-:-:S02]  /*1d8e20*/  SHF.R.U32.HI R49, RZ, 0x8, R49 ;  /* 0x00000008ff317819 */ /* 0x000fc40000011631 */
[----:B------:R-:W-:Y:S02]  /*1d8e30*/  SHF.R.U32.HI R47, RZ, 0x8, R47 ;  /* 0x00000008ff2f7819 */ /* 0x000fe4000001162f */
[----:B------:R-:W-:Y:S02]  /*1d8e40*/  LOP3.LUT R51, R55, 0xffff, RZ, 0xc0, !PT ;  /* 0x0000ffff37337812 */ /* 0x000fe400078ec0ff */
[----:B------:R-:W4:Y:S02]  /*1d8e50*/  LDL.LU R55, [R1+0x87a0] ;  /* 0x0087a00001377983 */ /* 0x000f240000300800 */
[--C-:B0-----:R-:W-:Y:S02]  /*1d8e60*/  PRMT R52, R50, 0x3340, R51.reuse ;  /* 0x0000334032347816 */ /* 0x101fe40000000033 */
[----:B------:R-:W-:Y:S02]  /*1d8e70*/  SHF.R.U32.HI R50, RZ, 0x8, R50 ;  /* 0x00000008ff327819 */ /* 0x000fe40000011632 */
[----:B------:R-:W-:-:S02]  /*1d8e80*/  SHF.R.U32.HI R51, RZ, 0x8, R51 ;  /* 0x00000008ff337819 */ /* 0x000fc40000011633 */
[----:B------:R-:W-:Y:S02]  /*1d8e90*/  PRMT R53, R52, 0x5410, R53 ;  /* 0x0000541034357816 */ /* 0x000fe40000000035 */
[----:B------:R-:W-:Y:S02]  /*1d8ea0*/  IADD3 R52, P1, PT, R35, R14, RZ ;  /* 0x0000000e23347210 */ /* 0x000fe40007f3e0ff */
[----:B------:R-:W-:Y:S02]  /*1d8eb0*/  LOP3.LUT R50, R50, 0xffff, RZ, 0xc0, !PT ;  /* 0x0000ffff32327812 */ /* 0x000fe400078ec0ff */
[----:B------:R-:W-:Y:S01]  /*1d8ec0*/  LOP3.LUT R51, R51, 0xffff, RZ, 0xc0, !PT ;  /* 0x0000ffff33337812 */ /* 0x000fe200078ec0ff */
[----:B------:R0:W-:Y:S01]  /*1d8ed0*/  STL [R1+0x2d8c], R53 ;  /* 0x002d8c3501007387 */ /* 0x0001e20000100800 */
[----:B------:R-:W-:Y:S02]  /*1d8ee0*/  LOP3.LUT R49, R49, 0xffff, RZ, 0xc0, !PT ;  /* 0x0000ffff31317812 */ /* 0x000fe400078ec0ff */
[----:B------:R-:W-:-:S02]  /*1d8ef0*/  LOP3.LUT R47, R47, 0xffff, RZ, 0xc0, !PT ;  /* 0x0000ffff2f2f7812 */ /* 0x000fc400078ec0ff */
[----:B------:R-:W-:Y:S02]  /*1d8f00*/  PRMT R50, R50, 0x3340, R51 ;  /* 0x0000334032327816 */ /* 0x000fe40000000033 */
[--C-:B------:R-:W-:Y:S01]  /*1d8f10*/  PRMT R49, R49, 0x3340, R0.reuse ;  /* 0x0000334031317816 */ /* 0x100fe20000000000 */
[----:B0-----:R-:W-:Y:S01]  /*1d8f20*/  IMAD.X R53, R54, 0x1, R13, P1 ;  /* 0x0000000136357824 */ /* 0x001fe200008e060d */
[----:B------:R-:W-:Y:S01]  /*1d8f30*/  PRMT R47, R47, 0x3340, R0 ;  /* 0x000033402f2f7816 */ /* 0x000fe20000000000 */
[----:B------:R-:W4:Y:S04]  /*1d8f40*/  LDL.LU R54, [R1+0x879c] ;  /* 0x00879c0001367983 */ /* 0x000f280000300800 */
[----:B------:R-:W-:Y:S04]  /*1d8f50*/  STL.64 [R1+0x1448], R52 ;  /* 0x0014483401007387 */ /* 0x000fe80000100a00 */
[----:B------:R2:W-:Y:S04]  /*1d8f60*/  STL [R1+0x26f8], R50 ;  /* 0x0026f83201007387 */ /* 0x0005e80000100800 */
[----:B------:R-:W-:Y:S04]  /*1d8f70*/  STL [R1+0x104], R49 ;  /* 0x0001043101007387 */ /* 0x000fe80000100800 */
[----:B------:R3:W-:Y:S01]  /*1d8f80*/  STL [R1+0x100], R47 ;  /* 0x0001002f01007387 */ /* 0x0007e20000100800 */
[----:B--2---:R-:W-:-:S02]  /*1d8f90*/  LOP3.LUT R50, R48, 0xffff, RZ, 0xc0, !PT ;  /* 0x0000ffff30327812 */ /* 0x004fc400078ec0ff */
[----:B---3--:R-:W-:Y:S02]  /*1d8fa0*/  LOP3.LUT R47, R38, 0xffff, RZ, 0xc0, !PT ;  /* 0x0000ffff262f7812 */ /* 0x008fe400078ec0ff */
[----:B------:R-:W-:Y:S02]  /*1d8fb0*/  LOP3.LUT R38, R33, 0xffff, RZ, 0xc0, !PT ;  /* 0x0000ffff21267812 */ /* 0x000fe400078ec0ff */
[----:B------:R-:W-:Y:S02]  /*1d8fc0*/  PRMT R48, R47, 0x3340, R0 ;  /* 0x000033402f307816 */ /* 0x000fe40000000000 */
[----:B------:R-:W-:-:S04]  /*1d8fd0*/  PRMT R33, R50, 0x3340, R38 ;  /* 0x0000334032217816 */ /* 0x000fc80000000026 */
[----:B------:R-:W-:Y:S02]  /*1d8fe0*/  PRMT R48, R33, 0x5410, R48 ;  /* 0x0000541021307816 */ /* 0x000fe40000000030 */
[----:B------:R-:W-:Y:S02]  /*1d8ff0*/  LOP3.LUT R33, R34, 0xffff, RZ, 0xc0, !PT ;  /* 0x0000ffff22217812 */ /* 0x000fe400078ec0ff */
[----:B------:R-:W-:Y:S01]  /*1d9000*/  LOP3.LUT R34, R44, 0xffff, RZ, 0xc0, !PT ;  /* 0x0000ffff2c227812 */ /* 0x000fe200078ec0ff */
[----:B------:R0:W-:Y:S04]  /*1d9010*/  STL [R1+0x2d88], R48 ;  /* 0x002d883001007387 */ /* 0x0001e80000100800 */
[----:B------:R-:W2:Y:S04]  /*1d9020*/  LDL.LU R44, [R1+0x600] ;  /* 0x00060000012c7983 */ /* 0x000ea80000300800 */
[----:B0-----:R-:W3:Y:S01]  /*1d9030*/  LDL.LU R48, [R1+0x540] ;  /* 0x0005400001307983 */ /* 0x001ee20000300800 */
[----:B------:R-:W-:Y:S01]  /*1d9040*/  LOP3.LUT R36, R36, 0xffff, RZ, 0xc0, !PT ;  /* 0x0000ffff24247812 */ /* 0x000fe200078ec0ff */
[----:B------:R-:W-:Y:S01]  /*1d9050*/  VIADD R35, R35, UR6 ;  /* 0x0000000623237c36 */ /* 0x000fe20008000000 */
[----:B------:R-:W-:Y:S01]  /*1d9060*/  PRMT R51, R33, 0x3340, R0 ;  /* 0x0000334021337816 */ /* 0x000fe20000000000 */
[----:B------:R-:W0:Y:S01]  /*1d9070*/  LDCU UR6, c[0x0][0x3b8] ;  /* 0x00007700ff0677ac */ /* 0x000e220008000800 */
[----:B------:R-:W-:-:S02]  /*1d9080*/  PRMT R49, R34, 0x3340, R36 ;  /* 0x0000334022317816 */ /* 0x000fc40000000024 */
[----:B------:R-:W-:Y:S02]  /*1d9090*/  IADD3 R52, P1, PT, R35, R20, RZ ;  /* 0x0000001423347210 */ /* 0x000fe40007f3e0ff */
[----:B------:R-:W-:Y:S02]  /*1d90a0*/  PRMT R51, R49, 0x5410, R51 ;  /* 0x0000541031337816 */ /* 0x000fe40000000033 */
[----:B------:R-:W-:Y:S02]  /*1d90b0*/  SHF.R.S32.HI R49, RZ, 0x1f, R35 ;  /* 0x0000001fff317819 */ /* 0x000fe40000011423 */
[----:B------:R-:W-:Y:S02]  /*1d90c0*/  SHF.R.U32.HI R34, RZ, 0x8, R34 ;  /* 0x00000008ff227819 */ /* 0x000fe40000011622 */
[----:B------:R-:W-:Y:S01]  /*1d90d0*/  SHF.R.U32.HI R36, RZ, 0x8, R36 ;  /* 0x00000008ff247819 */ /* 0x000fe20000011624 */
[----:B------:R-:W-:Y:S01]  /*1d90e0*/  IMAD.X R53, R49, 0x1, R19, P1 ;  /* 0x0000000131357824 */ /* 0x000fe200008e0613 */
[----:B------:R-:W-:-:S02]  /*1d90f0*/  SHF.R.U32.HI R38, RZ, 0x8, R38 ;  /* 0x00000008ff267819 */ /* 0x000fc40000011626 */
[----:B------:R-:W-:Y:S02]  /*1d9100*/  LOP3.LUT R34, R34, 0xffff, RZ, 0xc0, !PT ;  /* 0x0000ffff22227812 */ /* 0x000fe400078ec0ff */
[----:B------:R-:W-:Y:S01]  /*1d9110*/  LOP3.LUT R36, R36, 0xffff, RZ, 0xc0, !PT ;  /* 0x0000ffff24247812 */ /* 0x000fe200078ec0ff */
[----:B------:R1:W-:Y:S01]  /*1d9120*/  STL [R1+0x2d84], R51 ;  /* 0x002d843301007387 */ /* 0x0003e20000100800 */
[----:B------:R-:W-:-:S03]  /*1d9130*/  SHF.R.U32.HI R50, RZ, 0x8, R50 ;  /* 0x00000008ff327819 */ /* 0x000fc60000011632 */
[----:B------:R0:W-:Y:S01]  /*1d9140*/  STL.64 [R1+0x1440], R52 ;  /* 0x0014403401007387 */ /* 0x0001e20000100a00 */
[----:B------:R-:W-:Y:S02]  /*1d9150*/  LOP3.LUT R50, R50, 0xffff, RZ, 0xc0, !PT ;  /* 0x0000ffff32327812 */ /* 0x000fe400078ec0ff */
[----:B-1----:R-:W-:Y:S02]  /*1d9160*/  LOP3.LUT R51, R38, 0xffff, RZ, 0xc0, !PT ;  /* 0x0000ffff26337812 */ /* 0x002fe400078ec0ff */
[----:B------:R-:W3:Y:S01]  /*1d9170*/  LDL.LU R38, [R1+0x348] ;  /* 0x0003480001267983 */ /* 0x000ee20000300800 */
[----:B0-----:R-:W-:-:S03]  /*1d9180*/  PRMT R52, R34, 0x3340, R36 ;  /* 0x0000334022347816 */ /* 0x001fc60000000024 */
[----:B------:R-:W3:Y:S04]  /*1d9190*/  LDL.LU R36, [R1+0x238] ;  /* 0x0002380001247983 */ /* 0x000ee80000300800 */
[----:B------:R-:W3:Y:S04]  /*1d91a0*/  LDL.LU R34, [R1+0x604] ;  /* 0x0006040001227983 */ /* 0x000ee80000300800 */
[----:B------:R0:W-:Y:S01]  /*1d91b0*/  STL [R1+0x79c], R52 ;  /* 0x00079c3401007387 */ /* 0x0001e20000100800 */
[----:B------:R-:W-:Y:S02]  /*1d91c0*/  SHF.R.U32.HI R47, RZ, 0x8, R47 ;  /* 0x00000008ff2f7819 */ /* 0x000fe4000001162f */
[----:B------:R-:W-:-:S02]  /*1d91d0*/  SHF.R.U32.HI R33, RZ, 0x8, R33 ;  /* 0x00000008ff217819 */ /* 0x000fc40000011621 */
[----:B0-----:R-:W-:Y:S02]  /*1d91e0*/  PRMT R52, R50, 0x3340, R51 ;  /* 0x0000334032347816 */ /* 0x001fe40000000033 */
[----:B------:R-:W-:Y:S02]  /*1d91f0*/  IADD3 R50, P1, PT, R35, R10, RZ ;  /* 0x0000000a23327210 */ /* 0x000fe40007f3e0ff */
[----:B------:R-:W-:-:S03]  /*1d9200*/  LOP3.LUT R47, R47, 0xffff, RZ, 0xc0, !PT ;  /* 0x0000ffff2f2f7812 */ /* 0x000fc600078ec0ff */
[----:B------:R-:W-:Y:S01]  /*1d9210*/  IMAD.X R51, R49, 0x1, R9, P1 ;  /* 0x0000000131337824 */ /* 0x000fe200008e0609 */
[----:B------:R-:W-:Y:S01]  /*1d9220*/  LOP3.LUT R33, R33, 0xffff, RZ, 0xc0, !PT ;  /* 0x0000ffff21217812 */ /* 0x000fe200078ec0ff */
[----:B------:R-:W-:Y:S04]  /*1d9230*/  STL [R1+0x534], R52 ;  /* 0x0005343401007387 */ /* 0x000fe80000100800 */
[----:B------:R0:W-:Y:S02]  /*1d9240*/  STL.64 [R1+0x1438], R50 ;  /* 0x0014383201007387 */ /* 0x0001e40000100a00 */
[--C-:B0-----:R-:W-:Y:S02]  /*1d9250*/  PRMT R50, R47, 0x3340, R0.reuse ;  /* 0x000033402f327816 */ /* 0x101fe40000000000 */
[----:B------:R-:W-:-:S03]  /*1d9260*/  PRMT R47, R33, 0x3340, R0 ;  /* 0x00003340212f7816 */ /* 0x000fc60000000000 */
[----:B------:R-:W-:Y:S04]  /*1d9270*/  STL [R1+0xf4], R50 ;  /* 0x0000f43201007387 */ /* 0x000fe80000100800 */
[----:B------:R3:W-:Y:S01]  /*1d9280*/  STL [R1+0xf8], R47 ;  /* 0x0000f82f01007387 */ /* 0x0007e20000100800 */
[----:B--2---:R-:W-:Y:S02]  /*1d9290*/  LOP3.LUT R33, R44, 0xffff, RZ, 0xc0, !PT ;  /* 0x0000ffff2c217812 */ /* 0x004fe400078ec0ff */
[----:B----4-:R-:W-:Y:S02]  /*1d92a0*/  LOP3.LUT R44, R54, 0xffff, RZ, 0xc0, !PT ;  /* 0x0000ffff362c7812 */ /* 0x010fe400078ec0ff */
[----:B------:R-:W2:Y:S01]  /*1d92b0*/  LDL.LU R54, [R1+0x8798] ;  /* 0x0087980001367983 */ /* 0x000ea20000300800 */
[----:B---3--:R-:W-:-:S02]  /*1d92c0*/  LOP3.LUT R47, R48, 0xffff, RZ, 0xc0, !PT ;  /* 0x0000ffff302f7812 */ /* 0x008fc400078ec0ff */
[----:B------:R-:W-:Y:S02]  /*1d92d0*/  PRMT R50, R44, 0x3340, R0 ;  /* 0x000033402c327816 */ /* 0x000fe40000000000 */
[----:B------:R-:W-:Y:S02]  /*1d92e0*/  PRMT R48, R33, 0x3340, R47 ;  /* 0x0000334021307816 */ /* 0x000fe4000000002f */
[----:B------:R-:W-:Y:S02]  /*1d92f0*/  SHF.R.U32.HI R33, RZ, 0x8, R33 ;  /* 0x00000008ff217819 */ /* 0x000fe40000011621 */
[----:B------:R-:W-:Y:S02]  /*1d9300*/  PRMT R48, R48, 0x5410, R50 ;  /* 0x0000541030307816 */ /* 0x000fe40000000032 */
[----:B------:R-:W-:Y:S02]  /*1d9310*/  SHF.R.U32.HI R47, RZ, 0x8, R47 ;  /* 0x00000008ff2f7819 */ /* 0x000fe4000001162f */
[----:B------:R-:W-:-:S02]  /*1d9320*/  IADD3 R50, P1, PT, R35, R18, RZ ;  /* 0x0000001223327210 */ /* 0x000fc40007f3e0ff */
[----:B------:R-:W-:Y:S02]  /*1d9330*/  SHF.R.U32.HI R44, RZ, 0x8, R44 ;  /* 0x00000008ff2c7819 */ /* 0x000fe4000001162c */
[----:B------:R-:W-:Y:S02]  /*1d9340*/  LOP3.LUT R33, R33, 0xffff, RZ, 0xc0, !PT ;  /* 0x0000ffff21217812 */ /* 0x000fe400078ec0ff */
[----:B------:R-:W-:Y:S01]  /*1d9350*/  LOP3.LUT R47, R47, 0xffff, RZ, 0xc0, !PT ;  /* 0x0000ffff2f2f7812 */ /* 0x000fe200078ec0ff */
[----:B------:R-:W-:Y:S01]  /*1d9360*/  IMAD.X R51, R49, 0x1, R17, P1 ;  /* 0x0000000131337824 */ /* 0x000fe200008e0611 */
[----:B------:R0:W-:Y:S01]  /*1d9370*/  STL [R1+0x2d7c], R48 ;  /* 0x002d7c3001007387 */ /* 0x0001e20000100800 */
[----:B------:R-:W-:-:S03]  /*1d9380*/  LOP3.LUT R44, R44, 0xffff, RZ, 0xc0, !PT ;  /* 0x0000ffff2c2c7812 */ /* 0x000fc600078ec0ff */
[----:B------:R-:W-:Y:S01]  /*1d9390*/  STL.64 [R1+0x1430], R50 ;  /* 0x0014303201007387 */ /* 0x000fe20000100a00 */
[----:B0-----:R-:W-:-:S03]  /*1d93a0*/  PRMT R48, R33, 0x3340, R47 ;  /* 0x0000334021307816 */ /* 0x001fc6000000002f */
[----:B------:R-:W3:Y:S01]  /*1d93b0*/  LDL.LU R33, [R1+0x350] ;  /* 0x0003500001217983 */ /* 0x000ee20000300800 */
[----:B------:R-:W-:-:S03]  /*1d93c0*/  PRMT R47, R44, 0x3340, R0 ;  /* 0x000033402c2f7816 */ /* 0x000fc60000000000 */
[----:B------:R0:W-:Y:S04]  /*1d93d0*/  STL [R1+0x798], R48 ;  /* 0x0007983001007387 */ /* 0x0001e80000100800 */
[----:B------:R-:W4:Y:S01]  /*1d93e0*/  LDL.LU R44, [R1+0x240] ;  /* 0x00024000012c7983 */ /* 0x000f220000300800 */
[----:B------:R-:W-:-:S03]  /*1d93f0*/  LOP3.LUT R38, R38, 0xffff, RZ, 0xc0, !PT ;  /* 0x0000ffff26267812 */ /* 0x000fc600078ec0ff */
[----:B------:R1:W-:Y:S01]  /*1d9400*/  STL [R1+0xf0], R47 ;  /* 0x0000f02f01007387 */ /* 0x0003e20000100800 */
[----:B0-----:R-:W-:Y:S02]  /*1d9410*/  LOP3.LUT R48, R42, 0xffff, RZ, 0xc0, !PT ;  /* 0x0000ffff2a307812 */ /* 0x001fe400078ec0ff */
[----:B------:R-:W-:Y:S01]  /*1d9420*/  LOP3.LUT R50, R34, 0xffff, RZ, 0xc0, !PT ;  /* 0x0000ffff22327812 */ /* 0x000fe200078ec0ff */
[----:B------:R-:W4:Y:S01]  /*1d9430*/  LDL.LU R42, [R1+0x8794] ;  /* 0x00879400012a7983 */ /* 0x000f220000300800 */
[----:B-1----:R-:W-:Y:S02]  /*1d9440*/  LOP3.LUT R47, R36, 0xffff, RZ, 0xc0, !PT ;  /* 0x0000ffff242f7812 */ /* 0x002fe400078ec0ff */
[----:B------:R-:W-:Y:S02]  /*1d9450*/  PRMT R36, R48, 0x3340, R0 ;  /* 0x0000334030247816 */ /* 0x000fe40000000000 */
[----:B------:R-:W-:Y:S02]  /*1d9460*/  PRMT R34, R38, 0x3340, R47 ;  /* 0x0000334026227816 */ /* 0x000fe4000000002f */
[----:B------:R-:W-:-:S02]  /*1d9470*/  LOP3.LUT R55, R55, 0xffff, RZ, 0xc0, !PT ;  /* 0x0000ffff37377812 */ /* 0x000fc400078ec0ff */
[----:B------:R-:W-:-:S03]  /*1d9480*/  PRMT R34, R34, 0x5410, R36 ;  /* 0x0000541022227816 */ /* 0x000fc60000000024 */
[----:B------:R-:W-:Y:S01]  /*1d9490*/  STL [R1+0x858c], R55 ;  /* 0x00858c3701007387 */ /* 0x000fe20000100800 */
[----:B------:R-:W-:-:S03]  /*1d94a0*/  PRMT R36, R55, 0x3340, R0 ;  /* 0x0000334037247816 */ /* 0x000fc60000000000 */
[----:B------:R0:W-:Y:S01]  /*1d94b0*/  STL [R1+0x2d74], R34 ;  /* 0x002d742201007387 */ /* 0x0001e20000100800 */
[----:B------:R-:W-:Y:S02]  /*1d94c0*/  SHF.R.U32.HI R38, RZ, 0x8, R38 ;  /* 0x00000008ff267819 */ /* 0x000fe40000011626 */
[----:B------:R-:W-:Y:S02]  /*1d94d0*/  SHF.R.U32.HI R47, RZ, 0x8, R47 ;  /* 0x00000008ff2f7819 */ /* 0x000fe4000001162f */
[----:B------:R-:W-:Y:S02]  /*1d94e0*/  IADD3 R52, P1, PT, R35, R12, RZ ;  /* 0x0000000c23347210 */ /* 0x000fe40007f3e0ff */
[----:B------:R-:W-:Y:S02]  /*1d94f0*/  LOP3.LUT R38, R38, 0xffff, RZ, 0xc0, !PT ;  /* 0x0000ffff26267812 */ /* 0x000fe400078ec0ff */
[----:B------:R-:W-:Y:S01]  /*1d9500*/  LOP3.LUT R47, R47, 0xffff, RZ, 0xc0, !PT ;  /* 0x0000ffff2f2f7812 */ /* 0x000fe200078ec0ff */
[----:B------:R-:W-:-:S03]  /*1d9510*/  IMAD.X R53, R49, 0x1, R11, P1 ;  /* 0x0000000131357824 */ /* 0x000fc600008e060b */
[----:B------:R-:W-:Y:S02]  /*1d9520*/  PRMT R47, R38, 0x3340, R47 ;  /* 0x00003340262f7816 */ /* 0x000fe4000000002f */
[----:B------:R-:W-:-:S04]  /*1d9530*/  SHF.R.U32.HI R48, RZ, 0x8, R48 ;  /* 0x00000008ff307819 */ /* 0x000fc80000011630 */
[----:B------:R-:W-:-:S04]  /*1d9540*/  LOP3.LUT R48, R48, 0xffff, RZ, 0xc0, !PT ;  /* 0x0000ffff30307812 */ /* 0x000fc800078ec0ff */
[----:B------:R-:W-:Y:S02]  /*1d9550*/  PRMT R48, R48, 0x3340, R0 ;  /* 0x0000334030307816 */ /* 0x000fe40000000000 */
[----:B--2---:R-:W-:-:S04]  /*1d9560*/  LOP3.LUT R51, R54, 0xffff, RZ, 0xc0, !PT ;  /* 0x0000ffff36337812 */ /* 0x004fc800078ec0ff */
[----:B0-----:R-:W-:-:S04]  /*1d9570*/  PRMT R34, R50, 0x3340, R51 ;  /* 0x0000334032227816 */ /* 0x001fc80000000033 */
[----:B------:R-:W-:Y:S02]  /*1d9580*/  PRMT R34, R34, 0x5410, R36 ;  /* 0x0000541022227816 */ /* 0x000fe40000000024 */
[----:B------:R-:W2:Y:S01]  /*1d9590*/  LDL.LU R36, [R1+0x2d8] ;  /* 0x0002d80001247983 */ /* 0x000ea20000300800 */
[----:B------:R-:W-:Y:S02]  /*1d95a0*/  SHF.R.U32.HI R50, RZ, 0x8, R50 ;  /* 0x00000008ff327819 */ /* 0x000fe40000011632 */
[----:B------:R-:W-:Y:S01]  /*1d95b0*/  SHF.R.U32.HI R51, RZ, 0x8, R51 ;  /* 0x00000008ff337819 */ /* 0x000fe20000011633 */
[----:B------:R0:W-:Y:S01]  /*1d95c0*/  STL [R1+0x2d78], R34 ;  /* 0x002d782201007387 */ /* 0x0001e20000100800 */
[----:B------:R-:W-:Y:S02]  /*1d95d0*/  LOP3.LUT R50, R50, 0xffff, RZ, 0xc0, !PT ;  /* 0x0000ffff32327812 */ /* 0x000fe400078ec0ff */
[----:B------:R-:W-:Y:S01]  /*1d95e0*/  LOP3.LUT R51, R51, 0xffff, RZ, 0xc0, !PT ;  /* 0x0000ffff33337812 */ /* 0x000fe200078ec0ff */
[----:B0-----:R-:W2:Y:S03]  /*1d95f0*/  LDL.LU R34, [R1+0x1c4] ;  /* 0x0001c40001227983 */ /* 0x001ea60000300800 */
[----:B------:R-:W-:Y:S01]  /*1d9600*/  PRMT R54, R50, 0x3340, R51 ;  /* 0x0000334032367816 */ /* 0x000fe20000000033 */
[----:B------:R-:W-:Y:S04]  /*1d9610*/  STL.64 [R1+0x1418], R52 ;  /* 0x0014183401007387 */ /* 0x000fe80000100a00 */
[----:B------:R-:W-:Y:S01]  /*1d9620*/  STL [R1+0x8448], R54 ;  /* 0x0084483601007387 */ /* 0x000fe20000100800 */
[----:B---3--:R-:W-:-:S03]  /*1d9630*/  LOP3.LUT R38, R33, 0xffff, RZ, 0xc0, !PT ;  /* 0x0000ffff21267812 */ /* 0x008fc600078ec0ff */
[----:B------:R4:W-:Y:S01]  /*1d9640*/  STL [R1+0x520], R47 ;  /* 0x0005202f01007387 */ /* 0x0009e20000100800 */
[----:B------:R-:W-:-:S03]  /*1d9650*/  LOP3.LUT R33, R45, 0xffff, RZ, 0xc0, !PT ;  /* 0x0000ffff2d217812 */ /* 0x000fc600078ec0ff */
[----:B------:R-:W3:Y:S01]  /*1d9660*/  LDL.LU R45, [R1+0x8790] ;  /* 0x00879000012d7983 */ /* 0x000ee20000300800 */
[----:B------:R-:W-:Y:S02]  /*1d9670*/  PRMT R51, R33, 0x3340, R0 ;  /* 0x0000334021337816 */ /* 0x000fe40000000000 */
[----:B----4-:R-:W-:Y:S02]  /*1d9680*/  LOP3.LUT R47, R44, 0xffff, RZ, 0xc0, !PT ;  /* 0x0000ffff2c2f7812 */ /* 0x010fe400078ec0ff */
[----:B------:R-:W4:Y:S02]  /*1d9690*/  LDL.LU R44, [R1+0x2dc] ;  /* 0x0002dc00012c7983 */ /* 0x000f240000300800 */
[----:B------:R-:W-:Y:S02]  /*1d96a0*/  PRMT R50, R38, 0x3340, R47 ;  /* 0x0000334026327816 */ /* 0x000fe4000000002f */
[----:B------:R-:W-:Y:S02]  /*1d96b0*/  SHF.R.U32.HI R38, RZ, 0x8, R38 ;  /* 0x00000008ff267819 */ /* 0x000fe40000011626 */
[----:B------:R-:W-:-:S02]  /*1d96c0*/  PRMT R52, R50, 0x5410, R51 ;  /* 0x0000541032347816 */ /* 0x000fc40000000033 */
[----:B------:R-:W-:Y:S02]  /*1d96d0*/  SHF.R.U32.HI R47, RZ, 0x8, R47 ;  /* 0x00000008ff2f7819 */ /* 0x000fe4000001162f */
[----:B------:R-:W-:Y:S02]  /*1d96e0*/  IADD3 R50, P1, PT, R35, R22, RZ ;  /* 0x0000001623327210 */ /* 0x000fe40007f3e0ff */
[----:B------:R-:W-:Y:S02]  /*1d96f0*/  LOP3.LUT R38, R38, 0xffff, RZ, 0xc0, !PT ;  /* 0x0000ffff26267812 */ /* 0x000fe400078ec0ff */
[----:B------:R-:W-:Y:S01]  /*1d9700*/  LOP3.LUT R47, R47, 0xffff, RZ, 0xc0, !PT ;  /* 0x0000ffff2f2f7812 */ /* 0x000fe200078ec0ff */
[----:B------:R-:W-:Y:S01]  /*1d9710*/  IMAD.X R51, R49, 0x1, R21, P1 ;  /* 0x0000000131337824 */ /* 0x000fe200008e0615 */
[----:B------:R-:W-:Y:S02]  /*1d9720*/  STL [R1+0x2d70], R52 ;  /* 0x002d703401007387 */ /* 0x000fe40000100800 */
[----:B------:R-:W-:-:S02]  /*1d9730*/  PRMT R38, R38, 0x3340, R47 ;  /* 0x0000334026267816 */ /* 0x000fc4000000002f */
[----:B------:R0:W-:Y:S04]  /*1d9740*/  STL.64 [R1+0x1428], R50 ;  /* 0x0014283201007387 */ /* 0x0001e80000100a00 */
[----:B------:R-:W-:Y:S04]  /*1d9750*/  STL [R1+0xec], R48 ;  /* 0x0000ec3001007387 */ /* 0x000fe80000100800 */
[----:B------:R1:W-:Y:S01]  /*1d9760*/  STL [R1+0x794], R38 ;  /* 0x0007942601007387 */ /* 0x0003e20000100800 */
[----:B0-----:R-:W-:-:S03]  /*1d9770*/  LOP3.LUT R50, R56, 0xffff, RZ, 0xc0, !PT ;  /* 0x0000ffff38327812 */ /* 0x001fc600078ec0ff */
[----:B------:R-:W3:Y:S01]  /*1d9780*/  LDL.LU R56, [R1+0x878c] ;  /* 0x00878c0001387983 */ /* 0x000ee20000300800 */
[----:B------:R-:W-:Y:S02]  /*1d9790*/  PRMT R47, R50, 0x3340, R0 ;  /* 0x00003340322f7816 */ /* 0x000fe40000000000 */
[----:B------:R-:W-:-:S05]  /*1d97a0*/  IADD3 R52, P1, PT, R35, R24, RZ ;  /* 0x0000001823347210 */ /* 0x000fca0007f3e0ff */
[----:B------:R-:W-:Y:S01]  /*1d97b0*/  IMAD.X R53, R49, 0x1, R23, P1 ;  /* 0x0000000131357824 */ /* 0x000fe200008e0617 */
[----:B--2---:R-:W-:Y:S02]  /*1d97c0*/  LOP3.LUT R36, R36, 0xffff, RZ, 0xc0, !PT ;  /* 0x0000ffff24247812 */ /* 0x004fe400078ec0ff */
[----:B-1----:R-:W-:-:S04]  /*1d97d0*/  LOP3.LUT R38, R34, 0xffff, RZ, 0xc0, !PT ;  /* 0x0000ffff22267812 */ /* 0x002fc800078ec0ff */
[----:B------:R-:W-:-:S04]  /*1d97e0*/  PRMT R34, R36, 0x3340, R38 ;  /* 0x0000334024227816 */ /* 0x000fc80000000026 */
[----:B------:R-:W-:Y:S02]  /*1d97f0*/  PRMT R34, R34, 0x5410, R47 ;  /* 0x0000541022227816 */ /* 0x000fe4000000002f */
[----:B------:R-:W-:-:S03]  /*1d9800*/  SHF.R.U32.HI R47, RZ, 0x8, R33 ;  /* 0x00000008ff2f7819 */ /* 0x000fc60000011621 */
[----:B------:R0:W-:Y:S04]  /*1d9810*/  STL [R1+0x2d58], R34 ;  /* 0x002d582201007387 */ /* 0x0001e80000100800 */
[----:B------:R-:W2:Y:S04]  /*1d9820*/  LDL.LU R48, [R1+0x608] ;  /* 0x0006080001307983 */ /* 0x000ea80000300800 */
[----:B------:R-:W2:Y:S04]  /*1d9830*/  LDL.LU R33, [R1+0x4e8] ;  /* 0x0004e80001217983 */ /* 0x000ea80000300800 */
[----:B------:R-:W-:Y:S04]  /*1d9840*/  STL.64 [R1+0x1408], R52 ;  /* 0x0014083401007387 */ /* 0x000fe80000100a00 */
[----:B0-----:R-:W2:Y:S01]  /*1d9850*/  LDL.LU R34, [R1+0x5c0] ;  /* 0x0005c00001227983 */ /* 0x001ea20000300800 */
[----:B------:R-:W-:-:S02]  /*1d9860*/  SHF.R.U32.HI R36, RZ, 0x8, R36 ;  /* 0x00000008ff247819 */ /* 0x000fc40000011624 */
[----:B------:R-:W-:Y:S02]  /*1d9870*/  SHF.R.U32.HI R38, RZ, 0x8, R38 ;  /* 0x00000008ff267819 */ /* 0x000fe40000011626 */
[----:B------:R-:W-:Y:S02]  /*1d9880*/  LOP3.LUT R47, R47, 0xffff, RZ, 0xc0, !PT ;  /* 0x0000ffff2f2f7812 */ /* 0x000fe400078ec0ff */
[----:B------:R-:W-:Y:S02]  /*1d9890*/  LOP3.LUT R36, R36, 0xffff, RZ, 0xc0, !PT ;  /* 0x0000ffff24247812 */ /* 0x000fe400078ec0ff */
[----:B------:R-:W-:Y:S02]  /*1d98a0*/  LOP3.LUT R38, R38, 0xffff, RZ, 0xc0, !PT ;  /* 0x0000ffff26267812 */ /* 0x000fe400078ec0ff */
[----:B------:R-:W-:Y:S02]  /*1d98b0*/  PRMT R47, R47, 0x3340, R0 ;  /* 0x000033402f2f7816 */ /* 0x000fe40000000000 */
[----:B------:R-:W-:-:S02]  /*1d98c0*/  PRMT R36, R36, 0x3340, R38 ;  /* 0x0000334024247816 */ /* 0x000fc40000000026 */
[----:B----4-:R-:W-:Y:S01]  /*1d98d0*/  LOP3.LUT R51, R44, 0xffff, RZ, 0xc0, !PT ;  /* 0x0000ffff2c337812 */ /* 0x010fe200078ec0ff */
[----:B------:R0:W-:Y:S04]  /*1d98e0*/  STL [R1+0xe8], R47 ;  /* 0x0000e82f01007387 */ /* 0x0001e80000100800 */
[----:B------:R1:W-:Y:S01]  /*1d98f0*/  STL [R1+0x2678], R36 ;  /* 0x0026782401007387 */ /* 0x0003e20000100800 */
[----:B0-----:R-:W-:-:S03]  /*1d9900*/  LOP3.LUT R47, R57, 0xffff, RZ, 0xc0, !PT ;  /* 0x0000ffff392f7812 */ /* 0x001fc600078ec0ff */
[----:B------:R-:W4:Y:S01]  /*1d9910*/  LDL.LU R57, [R1+0x8788] ;  /* 0x0087880001397983 */ /* 0x000f220000300800 */
[----:B---3--:R-:W-:Y:S02]  /*1d9920*/  LOP3.LUT R52, R56, 0xffff, RZ, 0xc0, !PT ;  /* 0x0000ffff38347812 */ /* 0x008fe400078ec0ff */
[----:B------:R-:W-:Y:S01]  /*1d9930*/  PRMT R38, R47, 0x3340, R0 ;  /* 0x000033402f267816 */ /* 0x000fe20000000000 */
[----:B------:R-:W3:Y:S01]  /*1d9940*/  LDL.LU R56, [R1+0x8784] ;  /* 0x0087840001387983 */ /* 0x000ee20000300800 */
[----:B-1----:R-:W-:-:S04]  /*1d9950*/  PRMT R36, R51, 0x3340, R52 ;  /* 0x0000334033247816 */ /* 0x002fc80000000034 */
[----:B------:R-:W-:Y:S02]  /*1d9960*/  PRMT R44, R36, 0x5410, R38 ;  /* 0x00005410242c7816 */ /* 0x000fe40000000026 */
[----:B------:R-:W3:Y:S04]  /*1d9970*/  LDL.LU R36, [R1+0x4e4] ;  /* 0x0004e40001247983 */ /* 0x000ee80000300800 */
[----:B------:R-:W4:Y:S04]  /*1d9980*/  LDL.LU R38, [R1+0x60c] ;  /* 0x00060c0001267983 */ /* 0x000f280000300800 */
[----:B------:R0:W-:Y:S04]  /*1d9990*/  STL [R1+0x2d54], R44 ;  /* 0x002d542c01007387 */ /* 0x0001e80000100800 */
[----:B0-----:R-:W4:Y:S01]  /*1d99a0*/  LDL.LU R44, [R1+0x5bc] ;  /* 0x0005bc00012c7983 */ /* 0x001f220000300800 */
[----:B------:R-:W-:-:S02]  /*1d99b0*/  SHF.R.U32.HI R51, RZ, 0x8, R51 ;  /* 0x00000008ff337819 */ /* 0x000fc40000011633 */
[----:B------:R-:W-:Y:S02]  /*1d99c0*/  SHF.R.U32.HI R52, RZ, 0x8, R52 ;  /* 0x00000008ff347819 */ /* 0x000fe40000011634 */
[----:B------:R-:W-:Y:S02]  /*1d99d0*/  IADD3 R54, P1, PT, R35, R16, RZ ;  /* 0x0000001023367210 */ /* 0x000fe40007f3e0ff */
[----:B------:R-:W-:Y:S02]  /*1d99e0*/  LOP3.LUT R51, R51, 0xffff, RZ, 0xc0, !PT ;  /* 0x0000ffff33337812 */ /* 0x000fe400078ec0ff */
[----:B------:R-:W-:Y:S01]  /*1d99f0*/  LOP3.LUT R52, R52, 0xffff, RZ, 0xc0, !PT ;  /* 0x0000ffff34347812 */ /* 0x000fe200078ec0ff */
[----:B------:R-:W-:Y:S01]  /*1d9a00*/  IMAD.X R55, R49, 0x1, R15, P1 ;  /* 0x0000000131377824 */ /* 0x000fe200008e060f */
[----:B------:R-:W-:Y:S02]  /*1d9a10*/  SHF.R.U32.HI R47, RZ, 0x8, R47 ;  /* 0x00000008ff2f7819 */ /* 0x000fe4000001162f */
[----:B------:R-:W-:-:S02]  /*1d9a20*/  PRMT R51, R51, 0x3340, R52 ;  /* 0x0000334033337816 */ /* 0x000fc40000000034 */
[----:B------:R-:W-:Y:S02]  /*1d9a30*/  IADD3 R52, P1, PT, R35, R14, RZ ;  /* 0x0000000e23347210 */ /* 0x000fe40007f3e0ff */
[----:B------:R-:W-:-:S03]  /*1d9a40*/  LOP3.LUT R47, R47, 0xffff, RZ, 0xc0, !PT ;  /* 0x0000ffff2f2f7812 */ /* 0x000fc600078ec0ff */
[----:B------:R-:W-:Y:S01]  /*1d9a50*/  IMAD.X R53, R49, 0x1, R13, P1 ;  /* 0x0000000131357824 */ /* 0x000fe200008e060d */
[----:B------:R-:W-:Y:S01]  /*1d9a60*/  PRMT R49, R47, 0x3340, R0 ;  /* 0x000033402f317816 */ /* 0x000fe20000000000 */
[----:B------:R-:W-:Y:S04]  /*1d9a70*/  STL.64 [R1+0x1410], R54 ;  /* 0x0014103601007387 */ /* 0x000fe80000100a00 */
[----:B------:R-:W-:Y:S04]  /*1d9a80*/  STL [R1+0x790], R51 ;  /* 0x0007903301007387 */ /* 0x000fe80000100800 */
[----:B------:R0:W-:Y:S04]  /*1d9a90*/  STL.64 [R1+0x1420], R52 ;  /* 0x0014203401007387 */ /* 0x0001e80000100a00 */
[----:B------:R1:W-:Y:S01]  /*1d9aa0*/  STL [R1+0xe4], R49 ;  /* 0x0000e43101007387 */ /* 0x0003e20000100800 */
[----:B------:R-:W-:-:S04]  /*1d9ab0*/  SHF.R.U32.HI R50, RZ, 0x8, R50 ;  /* 0x00000008ff327819 */ /* 0x000fc80000011632 */
[----:B------:R-:W-:-:S04]  /*1d9ac0*/  LOP3.LUT R50, R50, 0xffff, RZ, 0xc0, !PT ;  /* 0x0000ffff32327812 */ /* 0x000fc800078ec0ff */
[----:B------:R-:W-:Y:S01]  /*1d9ad0*/  PRMT R50, R50, 0x3340, R0 ;  /* 0x0000334032327816 */ /* 0x000fe20000000000 */
[----:B------:R-:W-:Y:S01]  /*1d9ae0*/  VIADD R35, R35, UR6 ;  /* 0x0000000623237c36 */ /* 0x000fe20008000000 */
[----:B------:R-:W1:Y:S04]  /*1d9af0*/  LDCU UR6, c[0x0][0x3b8] ;  /* 0x00007700ff0677ac */ /* 0x000e680008000800 */
[----:B0-----:R-:W-:Y:S02]  /*1d9b00*/  IADD3 R52, P1, PT, R35, R20, RZ ;  /* 0x0000001423347210 */ /* 0x001fe40007f3e0ff */
[----:B--2---:R-:W-:Y:S02]  /*1d9b10*/  LOP3.LUT R48, R48, 0xffff, RZ, 0xc0, !PT ;  /* 0x0000ffff30307812 */ /* 0x004fe400078ec0ff */
[----:B------:R-:W-:-:S02]  /*1d9b20*/  LOP3.LUT R47, R33, 0xffff, RZ, 0xc0, !PT ;  /* 0x0000ffff212f7812 */ /* 0x000fc400078ec0ff */
[----:B------:R-:W2:Y:S01]  /*1d9b30*/  LDL.LU R33, [R1+0x610] ;  /* 0x0006100001217983 */ /* 0x000ea20000300800 */
[----:B-1----:R-:W-:Y:S02]  /*1d9b40*/  LOP3.LUT R49, R34, 0xffff, RZ, 0xc0, !PT ;  /* 0x0000ffff22317812 */ /* 0x002fe400078ec0ff */
[----:B------:R-:W-:Y:S02]  /*1d9b50*/  PRMT R51, R47, 0x3340, R0 ;  /* 0x000033402f337816 */ /* 0x000fe40000000000 */
[----:B------:R-:W-:-:S04]  /*1d9b60*/  PRMT R34, R48, 0x3340, R49 ;  /* 0x0000334030227816 */ /* 0x000fc80000000031 */
[----:B------:R-:W-:Y:S02]  /*1d9b70*/  PRMT R51, R34, 0x5410, R51 ;  /* 0x0000541022337816 */ /* 0x000fe40000000033 */
[----:B------:R-:W2:Y:S01]  /*1d9b80*/  LDL.LU R34, [R1+0x558] ;  /* 0x0005580001227983 */ /* 0x000ea20000300800 */
[----:B------:R-:W-:Y:S02]  /*1d9b90*/  SHF.R.U32.HI R48, RZ, 0x8, R48 ;  /* 0x00000008ff307819 */ /* 0x000fe40000011630 */
[----:B------:R-:W-:Y:S02]  /*1d9ba0*/  SHF.R.U32.HI R49, RZ, 0x8, R49 ;  /* 0x00000008ff317819 */ /* 0x000fe40000011631 */
[----:B------:R-:W-:Y:S02]  /*1d9bb0*/  LOP3.LUT R48, R48, 0xffff, RZ, 0xc0, !PT ;  /* 0x0000ffff30307812 */ /* 0x000fe400078ec0ff */
[----:B------:R-:W-:Y:S01]  /*1d9bc0*/  LOP3.LUT R49, R49, 0xffff, RZ, 0xc0, !PT ;  /* 0x0000ffff31317812 */ /* 0x000fe200078ec0ff */
[----:B------:R-:W-:Y:S03]  /*1d9bd0*/  STL [R1+0x2d4c], R51 ;  /* 0x002d4c3301007387 */ /* 0x000fe60000100800 */
[----:B------:R-:W-:Y:S01]  /*1d9be0*/  PRMT R48, R48, 0x3340, R49 ;  /* 0x0000334030307816 */ /* 0x000fe20000000031 */
[----:B------:R0:W-:Y:S04]  /*1d9bf0*/  STL [R1+0xe0], R50 ;  /* 0x0000e03201007387 */ /* 0x0001e80000100800 */
[----:B------:R1:W-:Y:S01]  /*1d9c00*/  STL [R1+0x2658], R48 ;  /* 0x0026583001007387 */ /* 0x0003e20000100800 */
[----:B---3--:R-:W-:-:S02]  /*1d9c10*/  LOP3.LUT R36, R36, 0xffff, RZ, 0xc0, !PT ;  /* 0x0000ffff24247812 */ /* 0x008fc400078ec0ff */
[----:B----4-:R-:W-:Y:S02]  /*1d9c20*/  LOP3.LUT R38, R38, 0xffff, RZ, 0xc0, !PT ;  /* 0x0000ffff26267812 */ /* 0x010fe400078ec0ff */
[----:B0-----:R-:W-:Y:S02]  /*1d9c30*/  PRMT R50, R36, 0x3340, R0 ;  /* 0x0000334024327816 */ /* 0x001fe40000000000 */
[----:B------:R-:W-:Y:S02]  /*1d9c40*/  SHF.R.U32.HI R36, RZ, 0x8, R36 ;  /* 0x00000008ff247819 */ /* 0x000fe40000011624 */
[----:B-1----:R-:W-:Y:S02]  /*1d9c50*/  LOP3.LUT R48, R44, 0xffff, RZ, 0xc0, !PT ;  /* 0x0000ffff2c307812 */ /* 0x002fe400078ec0ff */
[----:B------:R-:W-:Y:S01]  /*1d9c60*/  LOP3.LUT R36, R36, 0xffff, RZ, 0xc0, !PT ;  /* 0x0000ffff24247812 */ /* 0x000fe200078ec0ff */
[----:B------:R-:W3:Y:S01]  /*1d9c70*/  LDL.LU R44, [R1+0x614] ;  /* 0x00061400012c7983 */ /* 0x000ee20000300800 */
[----:B------:R-:W-:-:S02]  /*1d9c80*/  PRMT R49, R38, 0x3340, R48 ;  /* 0x0000334026317816 */ /* 0x000fc40000000030 */
[----:B------:R-:W-:Y:S02]  /*1d9c90*/  SHF.R.U32.HI R38, RZ, 0x8, R38 ;  /* 0x00000008ff267819 */ /* 0x000fe40000011626 */
[----:B------:R-:W-:Y:S02]  /*1d9ca0*/  SHF.R.U32.HI R48, RZ, 0x8, R48 ;  /* 0x00000008ff307819 */ /* 0x000fe40000011630 */
[----:B------:R-:W-:Y:S02]  /*1d9cb0*/  PRMT R49, R49, 0x5410, R50 ;  /* 0x0000541031317816 */ /* 0x000fe40000000032 */
[----:B------:R-:W-:Y:S02]  /*1d9cc0*/  SHF.R.S32.HI R50, RZ, 0x1f, R35 ;  /* 0x0000001fff327819 */ /* 0x000fe40000011423 */
[----:B------:R-:W-:Y:S02]  /*1d9cd0*/  LOP3.LUT R38, R38, 0xffff, RZ, 0xc0, !PT ;  /* 0x0000ffff26267812 */ /* 0x000fe400078ec0ff */
[----:B------:R-:W-:Y:S01]  /*1d9ce0*/  LOP3.LUT R48, R48, 0xffff, RZ, 0xc0, !PT ;  /* 0x0000ffff30307812 */ /* 0x000fe200078ec0ff */
[----:B------:R-:W-:Y:S01]  /*1d9cf0*/  IMAD.X R53, R50, 0x1, R19, P1 ;  /* 0x0000000132357824 */ /* 0x000fe200008e0613 */
[----:B------:R-:W-:-:S02]  /*1d9d00*/  PRMT R36, R36, 0x3340, R0 ;  /* 0x0000334024247816 */ /* 0x000fc40000000000 */
[----:B------:R-:W-:Y:S01]  /*1d9d10*/  PRMT R38, R38, 0x3340, R48 ;  /* 0x0000334026267816 */ /* 0x000fe20000000030 */
[----:B------:R-:W-:Y:S01]  /*1d9d20*/  STL [R1+0x2d48], R49 ;  /* 0x002d483101007387 */ /* 0x000fe20000100800 */
[----:B------:R-:W-:-:S03]  /*1d9d30*/  LOP3.LUT R48, R56, 0xffff, RZ, 0xc0, !PT ;  /* 0x0000ffff38307812 */ /* 0x000fc600078ec0ff */
[----:B------:R-:W-:Y:S04]  /*1d9d40*/  STL.64 [R1+0x13f8], R52 ;  /* 0x0013f83401007387 */ /* 0x000fe80000100a00 */
[----:B------:R-:W-:Y:S04]  /*1d9d50*/  STL [R1+0x518], R38 ;  /* 0x0005182601007387 */ /* 0x000fe80000100800 */
[----:B------:R0:W-:Y:S04]  /*1d9d60*/  STL [R1+0xdc], R36 ;  /* 0x0000dc2401007387 */ /* 0x0001e80000100800 */
[----:B------:R-:W4:Y:S01]  /*1d9d70*/  LDL.LU R56, [R1+0x8780] ;  /* 0x0087800001387983 */ /* 0x000f220000300800 */
[----:B0-----:R-:W-:-:S02]  /*1d9d80*/  PRMT R36, R48, 0x3340, R0 ;  /* 0x0000334030247816 */ /* 0x001fc40000000000 */
[----:B------:R-:W-:Y:S02]  /*1d9d90*/  SHF.R.U32.HI R47, RZ, 0x8, R47 ;  /* 0x00000008ff2f7819 */ /* 0x000fe4000001162f */
[----:B------:R-:W-:Y:S02]  /*1d9da0*/  IADD3 R52, P1, PT, R35, R10, RZ ;  /* 0x0000000a23347210 */ /* 0x000fe40007f3e0ff */
[----:B------:R-:W-:-:S03]  /*1d9db0*/  LOP3.LUT R47, R47, 0xffff, RZ, 0xc0, !PT ;  /* 0x0000ffff2f2f7812 */ /* 0x000fc600078ec0ff */
[----:B------:R-:W-:Y:S01]  /*1d9dc0*/  IMAD.X R53, R50, 0x1, R9, P1 ;  /* 0x0000000132357824 */ /* 0x000fe200008e0609 */
[----:B------:R-:W-:Y:S02]  /*1d9dd0*/  PRMT R47, R47, 0x3340, R0 ;  /* 0x000033402f2f7816 */ /* 0x000fe40000000000 */
[----:B------:R-:W-:-:S04]  /*1d9de0*/  LOP3.LUT R57, R57, 0xffff, RZ, 0xc0, !PT ;  /* 0x0000ffff39397812 */ /* 0x000fc800078ec0ff */
[----:B------:R-:W-:Y:S02]  /*1d9df0*/  PRMT R49, R57, 0x3340, R0 ;  /* 0x0000334039317816 */ /* 0x000fe40000000000 */
[----:B--2---:R-:W-:Y:S02]  /*1d9e00*/  LOP3.LUT R33, R33, 0xffff, RZ, 0xc0, !PT ;  /* 0x0000ffff21217812 */ /* 0x004fe400078ec0ff */
[----:B------:R-:W-:-:S04]  /*1d9e10*/  LOP3.LUT R38, R34, 0xffff, RZ, 0xc0, !PT ;  /* 0x0000ffff22267812 */ /* 0x000fc800078ec0ff */
[----:B------:R-:W-:-:S04]  /*1d9e20*/  PRMT R34, R33, 0x3340, R38 ;  /* 0x0000334021227816 */ /* 0x000fc80000000026 */
[----:B------:R-:W-:Y:S02]  /*1d9e30*/  PRMT R34, R34, 0x5410, R36 ;  /* 0x0000541022227816 */ /* 0x000fe40000000024 */
[----:B------:R-:W2:Y:S04]  /*1d9e40*/  LDL.LU R36, [R1+0x364] ;  /* 0x0003640001247983 */ /* 0x000ea80000300800 */
[----:B------:R0:W-:Y:S01]  /*1d9e50*/  STL [R1+0x2d44], R34 ;  /* 0x002d442201007387 */ /* 0x0001e20000100800 */
[----:B------:R-:W-:Y:S02]  /*1d9e60*/  SHF.R.U32.HI R33, RZ, 0x8, R33 ;  /* 0x00000008ff217819 */ /* 0x000fe40000011621 */
[----:B------:R-:W-:Y:S01]  /*1d9e70*/  SHF.R.U32.HI R38, RZ, 0x8, R38 ;  /* 0x00000008ff267819 */ /* 0x000fe20000011626 */
[----:B0-----:R-:W2:Y:S01]  /*1d9e80*/  LDL.LU R34, [R1+0x260] ;  /* 0x0002600001227983 */ /* 0x001ea20000300800 */
[----:B------:R-:W-:-:S02]  /*1d9e90*/  LOP3.LUT R33, R33, 0xffff, RZ, 0xc0, !PT ;  /* 0x0000ffff21217812 */ /* 0x000fc400078ec0ff */
[----:B------:R-:W-:Y:S01]  /*1d9ea0*/  LOP3.LUT R38, R38, 0xffff, RZ, 0xc0, !PT ;  /* 0x0000ffff26267812 */ /* 0x000fe200078ec0ff */
[----:B------:R-:W-:Y:S03]  /*1d9eb0*/  STL.64 [R1+0x1400], R52 ;  /* 0x0014003401007387 */ /* 0x000fe60000100a00 */
[----:B------:R-:W-:Y:S01]  /*1d9ec0*/  PRMT R33, R33, 0x3340, R38 ;  /* 0x0000334021217816 */ /* 0x000fe20000000026 */
[----:B------:R-:W-:Y:S04]  /*1d9ed0*/  STL [R1+0xd8], R47 ;  /* 0x0000d82f01007387 */ /* 0x000fe80000100800 */
[----:B------:R0:W-:Y:S04]  /*1d9ee0*/  STL [R1+0x2598], R33 ;  /* 0x0025982101007387 */ /* 0x0001e80000100800 */
[----:B0-----:R-:W2:Y:S01]  /*1d9ef0*/  LDL.LU R33, [R1+0x368] ;  /* 0x0003680001217983 */ /* 0x001ea20000300800 */
[----:B---3--:R-:W-:-:S03]  /*1d9f00*/  LOP3.LUT R38, R44, 0xffff, RZ, 0xc0, !PT ;  /* 0x0000ffff2c267812 */ /* 0x008fc600078ec0ff */
[----:B------:R-:W-:Y:S01]  /*1d9f10*/  STL [R1+0x8590], R57 ;  /* 0x0085903901007387 */ /* 0x000fe20000100800 */
[----:B----4-:R-:W-:-:S04]  /*1d9f20*/  LOP3.LUT R47, R56, 0xffff, RZ, 0xc0, !PT ;  /* 0x0000ffff382f7812 */ /* 0x010fc800078ec0ff */
[----:B------:R-:W-:-:S04]  /*1d9f30*/  PRMT R44, R38, 0x3340, R47 ;  /* 0x00003340262c7816 */ /* 0x000fc8000000002f */
[----:B------:R-:W-:Y:S02]  /*1d9f40*/  PRMT R49, R44, 0x5410, R49 ;  /* 0x000054102c317816 */ /* 0x000fe40000000031 */
[----:B------:R-:W3:Y:S01]  /*1d9f50*/  LDL.LU R44, [R1+0x264] ;  /* 0x00026400012c7983 */ /* 0x000ee20000300800 */
[----:B------:R-:W-:Y:S02]  /*1d9f60*/  SHF.R.U32.HI R38, RZ, 0x8, R38 ;  /* 0x00000008ff267819 */ /* 0x000fe40000011626 */
[----:B------:R-:W-:Y:S02]  /*1d9f70*/  SHF.R.U32.HI R47, RZ, 0x8, R47 ;  /* 0x00000008ff2f7819 */ /* 0x000fe4000001162f */
[----:B------:R-:W-:Y:S02]  /*1d9f80*/  SHF.R.U32.HI R48, RZ, 0x8, R48 ;  /* 0x00000008ff307819 */ /* 0x000fe40000011630 */
[----:B------:R-:W-:Y:S02]  /*1d9f90*/  IADD3 R52, P1, PT, R35, R18, RZ ;  /* 0x0000001223347210 */ /* 0x000fe40007f3e0ff */
[----:B------:R-:W-:-:S02]  /*1d9fa0*/  LOP3.LUT R38, R38, 0xffff, RZ, 0xc0, !PT ;  /* 0x0000ffff26267812 */ /* 0x000fc400078ec0ff */
[----:B------:R-:W-:Y:S02]  /*1d9fb0*/  LOP3.LUT R47, R47, 0xffff, RZ, 0xc0, !PT ;  /* 0x0000ffff2f2f7812 */ /* 0x000fe400078ec0ff */
[----:B------:R-:W-:Y:S01]  /*1d9fc0*/  LOP3.LUT R48, R48, 0xffff, RZ, 0xc0, !PT ;  /* 0x0000ffff30307812 */ /* 0x000fe200078ec0ff */
[----:B------:R-:W-:Y:S01]  /*1d9fd0*/  IMAD.X R53, R50, 0x1, R17, P1 ;  /* 0x0000000132357824 */ /* 0x000fe200008e0611 */
[----:B------:R-:W-:Y:S02]  /*1d9fe0*/  PRMT R56, R38, 0x3340, R47 ;  /* 0x0000334026387816 */ /* 0x000fe4000000002f */
[----:B------:R-:W-:Y:S01]  /*1d9ff0*/  PRMT R48, R48, 0x3340, R0 ;  /* 0x0000334030307816 */ /* 0x000fe20000000000 */
[----:B------:R0:W-:Y:S04]  /*1da000*/  STL [R1+0x2d38], R49 ;  /* 0x002d383101007387 */ /* 0x0001e80000100800 */
[----:B------:R-:W-:Y:S04]  /*1da010*/  STL.64 [R1+0x13f0], R52 ;  /* 0x0013f03401007387 */ /* 0x000fe80000100a00 */
[----:B------:R-:W-:Y:S04]  /*1da020*/  STL [R1+0x844c], R56 ;  /* 0x00844c3801007387 */ /* 0x000fe80000100800 */
[----:B------:R1:W-:Y:S01]  /*1da030*/  STL [R1+0xd4], R48 ;  /* 0x0000d43001007387 */ /* 0x0003e20000100800 */
[----:B--2---:R-:W-:-:S02]  /*1da040*/  LOP3.LUT R38, R36, 0xffff, RZ, 0xc0, !PT ;  /* 0x0000ffff24267812 */ /* 0x004fc400078ec0ff */
[----:B------:R-:W-:Y:S02]  /*1da050*/  LOP3.LUT R36, R59, 0xffff, RZ, 0xc0, !PT ;  /* 0x0000ffff3b247812 */ /* 0x000fe400078ec0ff */
[----:B------:R-:W2:Y:S02]  /*1da060*/  LDL.LU R59, [R1+0x877c] ;  /* 0x00877c00013b7983 */ /* 0x000ea40000300800 */
[----:B0-----:R-:W-:Y:S02]  /*1da070*/  PRMT R49, R36, 0x3340, R0 ;  /* 0x0000334024317816 */ /* 0x001fe40000000000 */
[----:B------:R-:W-:Y:S02]  /*1da080*/  LOP3.LUT R47, R34, 0xffff, RZ, 0xc0, !PT ;  /* 0x0000ffff222f7812 */ /* 0x000fe400078ec0ff */
[----:B------:R-:W-:Y:S01]  /*1da090*/  SHF.R.U32.HI R36, RZ, 0x8, R36 ;  /* 0x00000008ff247819 */ /* 0x000fe20000011624 */
[----:B------:R-:W4:Y:S01]  /*1da0a0*/  LDL.LU R34, [R1+0x304] ;  /* 0x0003040001227983 */ /* 0x000f220000300800 */
[----:B-1----:R-:W-:-:S02]  /*1da0b0*/  PRMT R48, R38, 0x3340, R47 ;  /* 0x0000334026307816 */ /* 0x002fc4000000002f */
[----:B------:R-:W-:Y:S02]  /*1da0c0*/  SHF.R.U32.HI R38, RZ, 0x8, R38 ;  /* 0x00000008ff267819 */ /* 0x000fe40000011626 */
[----:B------:R-:W-:Y:S02]  /*1da0d0*/  SHF.R.U32.HI R47, RZ, 0x8, R47 ;  /* 0x00000008ff2f7819 */ /* 0x000fe4000001162f */
[----:B------:R-:W-:Y:S02]  /*1da0e0*/  PRMT R51, R48, 0x5410, R49 ;  /* 0x0000541030337816 */ /* 0x000fe40000000031 */
[----:B------:R-:W-:Y:S02]  /*1da0f0*/  IADD3 R48, P1, PT, R35, R12, RZ ;  /* 0x0000000c23307210 */ /* 0x000fe40007f3e0ff */
[----:B------:R-:W-:Y:S02]  /*1da100*/  LOP3.LUT R38, R38, 0xffff, RZ, 0xc0, !PT ;  /* 0x0000ffff26267812 */ /* 0x000fe400078ec0ff */
[----:B------:R-:W-:-:S02]  /*1da110*/  LOP3.LUT R47, R47, 0xffff, RZ, 0xc0, !PT ;  /* 0x0000ffff2f2f7812 */ /* 0x000fc400078ec0ff */
[----:B------:R-:W-:Y:S01]  /*1da120*/  LOP3.LUT R36, R36, 0xffff, RZ, 0xc0, !PT ;  /* 0x0000ffff24247812 */ /* 0x000fe200078ec0ff */
[----:B------:R-:W-:Y:S01]  /*1da130*/  IMAD.X R49, R50, 0x1, R11, P1 ;  /* 0x0000000132317824 */ /* 0x000fe200008e060b */
[----:B------:R-:W-:Y:S02]  /*1da140*/  PRMT R47, R38, 0x3340, R47 ;  /* 0x00003340262f7816 */ /* 0x000fe4000000002f */
[----:B------:R-:W-:Y:S01]  /*1da150*/  PRMT R38, R36, 0x3340, R0 ;  /* 0x0000334024267816 */ /* 0x000fe20000000000 */
[----:B------:R-:W-:Y:S01]  /*1da160*/  STL [R1+0x2acc], R51 ;  /* 0x002acc3301007387 */ /* 0x000fe20000100800 */
[----:B------:R-:W-:-:S03]  /*1da170*/  LOP3.LUT R36, R33, 0xffff, RZ, 0xc0, !PT ;  /* 0x0000ffff21247812 */ /* 0x000fc600078ec0ff */
[----:B------:R-:W-:Y:S01]  /*1da180*/  STL.64 [R1+0x13e0], R48 ;  /* 0x0013e03001007387 */ /* 0x000fe20000100a00 */
[----:B------:R-:W-:-:S03]  /*1da190*/  LOP3.LUT R33, R58, 0xffff, RZ, 0xc0, !PT ;  /* 0x0000ffff3a217812 */ /* 0x000fc600078ec0ff */
[----:B------:R-:W-:Y:S04]  /*1da1a0*/  STL [R1+0x2578], R47 ;  /* 0x0025782f01007387 */ /* 0x000fe80000100800 */
[----:B------:R3:W-:Y:S04]  /*1da1b0*/  STL [R1+0xd0], R38 ;  /* 0x0000d02601007387 */ /* 0x0007e80000100800 */
[----:B------:R-:W2:Y:S01]  /*1da1c0*/  LDL.LU R58, [R1+0x8778] ;  /* 0x00877800013a7983 */ /* 0x000ea20000300800 */
[----:B---3--:R-:W-:-:S03]  /*1da1d0*/  LOP3.LUT R38, R44, 0xffff, RZ, 0xc0, !PT ;  /* 0x0000ffff2c267812 */ /* 0x008fc600078ec0ff */
[----:B------:R-:W3:Y:S01]  /*1da1e0*/  LDL.LU R44, [R1+0x308] ;  /* 0x00030800012c7983 */ /* 0x000ee20000300800 */
[----:B------:R-:W-:Y:S02]  /*1da1f0*/  PRMT R48, R33, 0x3340, R0 ;  /* 0x0000334021307816 */ /* 0x000fe40000000000 */
[----:B------:R-:W-:Y:S02]  /*1da200*/  PRMT R47, R36, 0x3340, R38 ;  /* 0x00003340242f7816 */ /* 0x000fe40000000026 */
[----:B------:R-:W-:Y:S02]  /*1da210*/  SHF.R.U32.HI R36, RZ, 0x8, R36 ;  /* 0x00000008ff247819 */ /* 0x000fe40000011624 */
[----:B------:R-:W-:Y:S02]  /*1da220*/  SHF.R.U32.HI R38, RZ, 0x8, R38 ;  /* 0x00000008ff267819 */ /* 0x000fe40000011626 */
[----:B------:R-:W-:Y:S02]  /*1da230*/  PRMT R47, R47, 0x5410, R48 ;  /* 0x000054102f2f7816 */ /* 0x000fe40000000030 */
[----:B------:R-:W-:-:S02]  /*1da240*/  SHF.R.U32.HI R33, RZ, 0x8, R33 ;  /* 0x00000008ff217819 */ /* 0x000fc40000011621 */
[----:B------:R-:W-:Y:S02]  /*1da250*/  IADD3 R48, P1, PT, R35, R22, RZ ;  /* 0x0000001623307210 */ /* 0x000fe40007f3e0ff */
[----:B------:R-:W-:Y:S02]  /*1da260*/  LOP3.LUT R36, R36, 0xffff, RZ, 0xc0, !PT ;  /* 0x0000ffff24247812 */ /* 0x000fe400078ec0ff */
[----:B------:R-:W-:Y:S02]  /*1da270*/  LOP3.LUT R38, R38, 0xffff, RZ, 0xc0, !PT ;  /* 0x0000ffff26267812 */ /* 0x000fe400078ec0ff */
[----:B------:R-:W-:Y:S01]  /*1da280*/  LOP3.LUT R33, R33, 0xffff, RZ, 0xc0, !PT ;  /* 0x0000ffff21217812 */ /* 0x000fe200078ec0ff */
[----:B------:R-:W-:Y:S01]  /*1da290*/  IMAD.X R49, R50, 0x1, R21, P1 ;  /* 0x0000000132317824 */ /* 0x000fe200008e0615 */
[----:B------:R-:W-:Y:S02]  /*1da2a0*/  PRMT R38, R36, 0x3340, R38 ;  /* 0x0000334024267816 */ /* 0x000fe40000000026 */
[----:B------:R-:W-:Y:S01]  /*1da2b0*/  PRMT R36, R33, 0x3340, R0 ;  /* 0x0000334021247816 */ /* 0x000fe20000000000 */
[----:B------:R0:W-:Y:S01]  /*1da2c0*/  STL [R1+0x2ab0], R47 ;  /* 0x002ab02f01007387 */ /* 0x0001e20000100800 */
[----:B------:R-:W-:-:S03]  /*1da2d0*/  LOP3.LUT R33, R5, 0xffff, RZ, 0xc0, !PT ;  /* 0x0000ffff05217812 */ /* 0x000fc600078ec0ff */
[----:B------:R1:W-:Y:S04]  /*1da2e0*/  STL.64 [R1+0x13e8], R48 ;  /* 0x0013e83001007387 */ /* 0x0003e80000100a00 */
[----:B------:R-:W-:Y:S04]  /*1da2f0*/  STL [R1+0x253c], R38 ;  /* 0x00253c2601007387 */ /* 0x000fe80000100800 */
[----:B------:R2:W-:Y:S01]  /*1da300*/  STL [R1+0xcc], R36 ;  /* 0x0000cc2401007387 */ /* 0x0005e20000100800 */
[----:B0-----:R-:W-:Y:S02]  /*1da310*/  PRMT R47, R33, 0x3340, R0 ;  /* 0x00003340212f7816 */ /* 0x001fe40000000000 */
[----:B-1----:R-:W-:Y:S01]  /*1da320*/  IADD3 R48, P1, PT, R35, R24, RZ ;  /* 0x0000001823307210 */ /* 0x002fe20007f3e0ff */
[----:B------:R-:W3:Y:S01]  /*1da330*/  LDL.LU R5, [R1+0x8774] ;  /* 0x0087740001057983 */ /* 0x000ee20000300800 */
[----:B------:R-:W-:-:S03]  /*1da340*/  SHF.R.U32.HI R33, RZ, 0x8, R33 ;  /* 0x00000008ff217819 */ /* 0x000fc60000011621 */
[----:B------:R-:W-:Y:S01]  /*1da350*/  IMAD.X R49, R50, 0x1, R23, P1 ;  /* 0x0000000132317824 */ /* 0x000fe200008e0617 */
[----:B------:R-:W-:-:S04]  /*1da360*/  LOP3.LUT R33, R33, 0xffff, RZ, 0xc0, !PT ;  /* 0x0000ffff21217812 */ /* 0x000fc800078ec0ff */
[----:B------:R-:W-:Y:S02]  /*1da370*/  PRMT R33, R33, 0x3340, R0 ;  /* 0x0000334021217816 */ /* 0x000fe40000000000 */
[----:B------:R-:W-:-:S05]  /*1da380*/  IADD3 R52, P1, PT, R35, R16, RZ ;  /* 0x0000001023347210 */ /* 0x000fca0007f3e0ff */
[----:B------:R-:W-:Y:S01]  /*1da390*/  IMAD.X R53, R50, 0x1, R15, P1 ;  /* 0x0000000132357824 */ /* 0x000fe200008e060f */
[----:B----4-:R-:W-:Y:S02]  /*1da3a0*/  LOP3.LUT R34, R34, 0xffff, RZ, 0xc0, !PT ;  /* 0x0000ffff22227812 */ /* 0x010fe400078ec0ff */
[----:B--2---:R-:W-:Y:S02]  /*1da3b0*/  LOP3.LUT R36, R58, 0xffff, RZ, 0xc0, !PT ;  /* 0x0000ffff3a247812 */ /* 0x004fe400078ec0ff */
[----:B------:R-:W2:Y:S02]  /*1da3c0*/  LDL.LU R58, [R1+0x8770] ;  /* 0x00877000013a7983 */ /* 0x000ea40000300800 */
[----:B------:R-:W-:Y:S02]  /*1da3d0*/  PRMT R38, R34, 0x3340, R36 ;  /* 0x0000334022267816 */ /* 0x000fe40000000024 */
[----:B------:R-:W-:Y:S02]  /*1da3e0*/  SHF.R.U32.HI R34, RZ, 0x8, R34 ;  /* 0x00000008ff227819 */ /* 0x000fe40000011622 */
[----:B------:R-:W-:-:S02]  /*1da3f0*/  PRMT R38, R38, 0x5410, R47 ;  /* 0x0000541026267816 */ /* 0x000fc4000000002f */
[----:B------:R-:W-:Y:S02]  /*1da400*/  SHF.R.U32.HI R36, RZ, 0x8, R36 ;  /* 0x00000008ff247819 */ /* 0x000fe40000011624 */
[----:B------:R-:W-:Y:S01]  /*1da410*/  LOP3.LUT R34, R34, 0xffff, RZ, 0xc0, !PT ;  /* 0x0000ffff22227812 */ /* 0x000fe200078ec0ff */
[----:B------:R-:W-:Y:S01]  /*1da420*/  STL [R1+0x2aac], R38 ;  /* 0x002aac2601007387 */ /* 0x000fe20000100800 */
[----:B------:R-:W-:-:S03]  /*1da430*/  LOP3.LUT R36, R36, 0xffff, RZ, 0xc0, !PT ;  /* 0x0000ffff24247812 */ /* 0x000fc600078ec0ff */
[----:B------:R0:W-:Y:S01]  /*1da440*/  STL.64 [R1+0x13d8], R48 ;  /* 0x0013d83001007387 */ /* 0x0001e20000100a00 */
[----:B------:R-:W-:-:S03]  /*1da450*/  PRMT R34, R34, 0x3340, R36 ;  /* 0x0000334022227816 */ /* 0x000fc60000000024 */
[----:B0-----:R-:W4:Y:S04]  /*1da460*/  LDL.LU R48, [R1+0x618] ;  /* 0x0006180001307983 */ /* 0x001f280000300800 */
[----:B------:R-:W2:Y:S01]  /*1da470*/  LDL.LU R38, [R1+0x500] ;  /* 0x0005000001267983 */ /* 0x000ea20000300800 */
[----:B------:R-:W-:-:S03]  /*1da480*/  LOP3.LUT R49, R43, 0xffff, RZ, 0xc0, !PT ;  /* 0x0000ffff2b317812 */ /* 0x000fc600078ec0ff */
[----:B------:R-:W2:Y:S01]  /*1da490*/  LDL.LU R51, [R1+0x5dc] ;  /* 0x0005dc0001337983 */ /* 0x000ea20000300800 */
[----:B---3--:R-:W-:Y:S02]  /*1da4a0*/  LOP3.LUT R44, R44, 0xffff, RZ, 0xc0, !PT ;  /* 0x0000ffff2c2c7812 */ /* 0x008fe400078ec0ff */
[----:B------:R-:W-:Y:S01]  /*1da4b0*/  LOP3.LUT R43, R59, 0xffff, RZ, 0xc0, !PT ;  /* 0x0000ffff3b2b7812 */ /* 0x000fe200078ec0ff */
[----:B------:R0:W-:Y:S04]  /*1da4c0*/  STL [R1+0x504], R34 ;  /* 0x0005042201007387 */ /* 0x0001e80000100800 */
[----:B------:R1:W-:Y:S04]  /*1da4d0*/  STL [R1+0xc8], R33 ;  /* 0x0000c82101007387 */ /* 0x0003e80000100800 */
[----:B------:R-:W3:Y:S01]  /*1da4e0*/  LDL.LU R59, [R1+0x876c] ;  /* 0x00876c00013b7983 */ /* 0x000ee20000300800 */
[----:B0-----:R-:W-:-:S02]  /*1da4f0*/  PRMT R34, R49, 0x3340, R0 ;  /* 0x0000334031227816 */ /* 0x001fc40000000000 */
[----:B-1----:R-:W-:-:S04]  /*1da500*/  PRMT R33, R44, 0x3340, R43 ;  /* 0x000033402c217816 */ /* 0x002fc8000000002b */
[----:B------:R-:W-:Y:S02]  /*1da510*/  PRMT R33, R33, 0x5410, R34 ;  /* 0x0000541021217816 */ /* 0x000fe40000000022 */
[----:B------:R-:W-:-:S03]  /*1da520*/  SHF.R.U32.HI R44, RZ, 0x8, R44 ;  /* 0x00000008ff2c7819 */ /* 0x000fc6000001162c */
[----:B------:R0:W-:Y:S01]  /*1da530*/  STL [R1+0x2d2c], R33 ;  /* 0x002d2c2101007387 */ /* 0x0001e20000100800 */
[----:B------:R-:W-:-:S03]  /*1da540*/  SHF.R.U32.HI R43, RZ, 0x8, R43 ;  /* 0x00000008ff2b7819 */ /* 0x000fc6000001162b */
[----:B------:R-:W3:Y:S01]  /*1da550*/  LDL.LU R36, [R1+0x620] ;  /* 0x0006200001247983 */ /* 0x000ee20000300800 */
[----:B------:R-:W-:-:S03]  /*1da560*/  LOP3.LUT R47, R44, 0xffff, RZ, 0xc0, !PT ;  /* 0x0000ffff2c2f7812 */ /* 0x000fc600078ec0ff */
[----:B0-----:R-:W3:Y:S04]  /*1da570*/  LDL.LU R33, [R1+0x4fc] ;  /* 0x0004fc0001217983 */ /* 0x001ee80000300800 */
[----:B------:R-:W3:Y:S04]  /*1da580*/  LDL.LU R34, [R1+0x5e0] ;  /* 0x0005e00001227983 */ /* 0x000ee80000300800 */
[----:B------:R0:W-:Y:S04]  /*1da590*/  STL.64 [R1+0x13d0], R52 ;  /* 0x0013d03401007387 */ /* 0x0001e80000100a00 */
[----:B------:R-:W3:Y:S01]  /*1da5a0*/  LDL.LU R44, [R1+0x4b4] ;  /* 0x0004b400012c7983 */ /* 0x000ee20000300800 */
[----:B0-----:R-:W-:-:S03]  /*1da5b0*/  LOP3.LUT R52, R43, 0xffff, RZ, 0xc0, !PT ;  /* 0x0000ffff2b347812 */ /* 0x001fc600078ec0ff */
[----:B------:R-:W3:Y:S01]  /*1da5c0*/  LDL.LU R43, [R1+0x630] ;  /* 0x00063000012b7983 */ /* 0x000ee20000300800 */
[----:B------:R-:W-:-:S03]  /*1da5d0*/  PRMT R54, R47, 0x3340, R52 ;  /* 0x000033402f367816 */ /* 0x000fc60000000034 */
[----:B------:R-:W3:Y:S01]  /*1da5e0*/  LDL.LU R47, [R1+0x570] ;  /* 0x00057000012f7983 */ /* 0x000ee20000300800 */
[----:B------:R-:W-:Y:S02]  /*1da5f0*/  SHF.R.U32.HI R49, RZ, 0x8, R49 ;  /* 0x00000008ff317819 */ /* 0x000fe40000011631 */
[----:B------:R-:W-:Y:S02]  /*1da600*/  IADD3 R52, P1, PT, R35, R14, RZ ;  /* 0x0000000e23347210 */ /* 0x000fe40007f3e0ff */
[----:B------:R-:W-:-:S03]  /*1da610*/  LOP3.LUT R49, R49, 0xffff, RZ, 0xc0, !PT ;  /* 0x0000ffff31317812 */ /* 0x000fc600078ec0ff */
[----:B------:R-:W-:Y:S01]  /*1da620*/  IMAD.X R53, R50, 0x1, R13, P1 ;  /* 0x0000000132357824 */ /* 0x000fe200008e060d */
[----:B------:R-:W-:Y:S01]  /*1da630*/  PRMT R49, R49, 0x3340, R0 ;  /* 0x0000334031317816 */ /* 0x000fe20000000000 */
[----:B------:R-:W-:Y:S04]  /*1da640*/  STL [R1+0x2518], R54 ;  /* 0x0025183601007387 */ /* 0x000fe80000100800 */
[----:B------:R0:W-:Y:S04]  /*1da650*/  STL.64 [R1+0x13c8], R52 ;  /* 0x0013c83401007387 */ /* 0x0001e80000100a00 */
[----:B------:R1:W-:Y:S01]  /*1da660*/  STL [R1+0xc4], R49 ;  /* 0x0000c43101007387 */ /* 0x0003e20000100800 */
[----:B------:R-:W-:Y:S01]  /*1da670*/  VIADD R35, R35, UR6 ;  /* 0x0000000623237c36 */ /* 0x000fe20008000000 */
[----:B------:R-:W-:Y:S01]  /*1da680*/  LOP3.LUT R61, R61, 0xffff, RZ, 0xc0, !PT ;  /* 0x0000ffff3d3d7812 */ /* 0x000fe200078ec0ff */
[----:B------:R-:W1:Y:S03]  /*1da690*/  LDCU UR6, c[0x0][0x3b8] ;  /* 0x00007700ff0677ac */ /* 0x000e660008000800 */
[----:B0-----:R-:W-:-:S02]  /*1da6a0*/  IADD3 R52, P1, PT, R35, R20, RZ ;  /* 0x0000001423347210 */ /* 0x001fc40007f3e0ff */
[----:B----4-:R-:W-:Y:S02]  /*1da6b0*/  LOP3.LUT R48, R48, 0xffff, RZ, 0xc0, !PT ;  /* 0x0000ffff30307812 */ /* 0x010fe400078ec0ff */
[----:B--2---:R-:W-:Y:S02]  /*1da6c0*/  LOP3.LUT R38, R38, 0xffff, RZ, 0xc0, !PT ;  /* 0x0000ffff26267812 */ /* 0x004fe400078ec0ff */
[----:B-1----:R-:W-:-:S04]  /*1da6d0*/  LOP3.LUT R49, R51, 0xffff, RZ, 0xc0, !PT ;  /* 0x0000ffff33317812 */ /* 0x002fc800078ec0ff */
[--C-:B------:R-:W-:Y:S02]  /*1da6e0*/  PRMT R50, R48, 0x3340, R49.reuse ;  /* 0x0000334030327816 */ /* 0x100fe40000000031 */
[----:B------:R-:W-:Y:S02]  /*1da6f0*/  SHF.R.U32.HI R48, RZ, 0x8, R48 ;  /* 0x00000008ff307819 */ /* 0x000fe40000011630 */
[----:B------:R-:W-:Y:S02]  /*1da700*/  SHF.R.U32.HI R49, RZ, 0x8, R49 ;  /* 0x00000008ff317819 */ /* 0x000fe40000011631 */
[----:B------:R-:W-:Y:S02]  /*1da710*/  PRMT R51, R38, 0x3340, R0 ;  /* 0x0000334026337816 */ /* 0x000fe40000000000 */
[----:B------:R-:W-:Y:S02]  /*1da720*/  LOP3.LUT R48, R48, 0xffff, RZ, 0xc0, !PT ;  /* 0x0000ffff30307812 */ /* 0x000fe400078ec0ff */
[----:B------:R-:W-:-:S02]  /*1da730*/  LOP3.LUT R49, R49, 0xffff, RZ, 0xc0, !PT ;  /* 0x0000ffff31317812 */ /* 0x000fc400078ec0ff */
[----:B------:R-:W-:Y:S02]  /*1da740*/  PRMT R50, R50, 0x5410, R51 ;  /* 0x0000541032327816 */ /* 0x000fe40000000033 */
[----:B------:R-:W-:Y:S02]  /*1da750*/  PRMT R48, R48, 0x3340, R49 ;  /* 0x0000334030307816 */ /* 0x000fe40000000031 */
[----:B------:R-:W-:Y:S01]  /*1da760*/  SHF.R.U32.HI R38, RZ, 0x8, R38 ;  /* 0x00000008ff267819 */ /* 0x000fe20000011626 */
[----:B------:R-:W-:Y:S03]  /*1da770*/  STL [R1+0x2a8c], R50 ;  /* 0x002a8c3201007387 */ /* 0x000fe60000100800 */
[----:B------:R-:W-:Y:S01]  /*1da780*/  LOP3.LUT R38, R38, 0xffff, RZ, 0xc0, !PT ;  /* 0x0000ffff26267812 */ /* 0x000fe200078ec0ff */
[----:B------:R3:W-:Y:S03]  /*1da790*/  STL [R1+0x24c8], R48 ;  /* 0x0024c83001007387 */ /* 0x0007e60000100800 */
[----:B------:R-:W-:-:S02]  /*1da7a0*/  PRMT R38, R38, 0x3340, R0 ;  /* 0x0000334026267816 */ /* 0x000fc40000000000 */
[----:B---3--:R-:W-:Y:S02]  /*1da7b0*/  LOP3.LUT R48, R36, 0xffff, RZ, 0xc0, !PT ;  /* 0x0000ffff24307812 */ /* 0x008fe400078ec0ff */
[----:B------:R-:W-:Y:S02]  /*1da7c0*/  LOP3.LUT R36, R33, 0xffff, RZ, 0xc0, !PT ;  /* 0x0000ffff21247812 */ /* 0x000fe400078ec0ff */
[----:B------:R-:W-:Y:S02]  /*1da7d0*/  LOP3.LUT R49, R34, 0xffff, RZ, 0xc0, !PT ;  /* 0x0000ffff22317812 */ /* 0x000fe400078ec0ff */
[----:B------:R-:W-:Y:S02]  /*1da7e0*/  PRMT R34, R36, 0x3340, R0 ;  /* 0x0000334024227816 */ /* 0x000fe40000000000 */
[----:B------:R-:W-:Y:S01]  /*1da7f0*/  PRMT R33, R48, 0x3340, R49 ;  /* 0x0000334030217816 */ /* 0x000fe20000000031 */
[----:B------:R0:W-:Y:S03]  /*1da800*/  STL [R1+0xc0], R38 ;  /* 0x0000c02601007387 */ /* 0x0001e60000100800 */
[----:B------:R-:W-:-:S02]  /*1da810*/  PRMT R34, R33, 0x5410, R34 ;  /* 0x0000541021227816 */ /* 0x000fc40000000022 */
[----:B------:R-:W2:Y:S01]  /*1da820*/  LDL.LU R33, [R1+0x638] ;  /* 0x0006380001217983 */ /* 0x000ea20000300800 */
[----:B0-----:R-:W-:Y:S02]  /*1da830*/  LOP3.LUT R38, R44, 0xffff, RZ, 0xc0, !PT ;  /* 0x0000ffff2c267812 */ /* 0x001fe400078ec0ff */
[----:B------:R-:W-:Y:S02]  /*1da840*/  LOP3.LUT R44, R43, 0xffff, RZ, 0xc0, !PT ;  /* 0x0000ffff2b2c7812 */ /* 0x000fe400078ec0ff */
[----:B------:R-:W-:Y:S01]  /*1da850*/  LOP3.LUT R47, R47, 0xffff, RZ, 0xc0, !PT ;  /* 0x0000ffff2f2f7812 */ /* 0x000fe200078ec0ff */
[----:B------:R0:W-:Y:S01]  /*1da860*/  STL [R1+0x2a7c], R34 ;  /* 0x002a7c2201007387 */ /* 0x0001e20000100800 */
[----:B------:R-:W-:Y:S02]  /*1da870*/  PRMT R51, R38, 0x3340, R0 ;  /* 0x0000334026337816 */ /* 0x000fe40000000000 */
[----:B------:R-:W-:Y:S02]  /*1da880*/  PRMT R50, R44, 0x3340, R47 ;  /* 0x000033402c327816 */ /* 0x000fe4000000002f */
[----:B------:R-:W-:-:S02]  /*1da890*/  SHF.R.U32.HI R48, RZ, 0x8, R48 ;  /* 0x00000008ff307819 */ /* 0x000fc40000011630 */
[----:B------:R-:W-:Y:S01]  /*1da8a0*/  SHF.R.U32.HI R49, RZ, 0x8, R49 ;  /* 0x00000008ff317819 */ /* 0x000fe20000011631 */
[----:B0-----:R-:W3:Y:S01]  /*1da8b0*/  LDL.LU R34, [R1+0x578] ;  /* 0x0005780001227983 */ /* 0x001ee20000300800 */
[----:B------:R-:W-:Y:S02]  /*1da8c0*/  PRMT R51, R50, 0x5410, R51 ;  /* 0x0000541032337816 */ /* 0x000fe40000000033 */
[----:B------:R-:W-:Y:S01]  /*1da8d0*/  SHF.R.S32.HI R50, RZ, 0x1f, R35 ;  /* 0x0000001fff327819 */ /* 0x000fe20000011423 */
[----:B------:R-:W4:Y:S01]  /*1da8e0*/  LDL.LU R43, [R1+0x3c0] ;  /* 0x0003c000012b7983 */ /* 0x000f220000300800 */
[----:B------:R-:W-:Y:S02]  /*1da8f0*/  LOP3.LUT R48, R48, 0xffff, RZ, 0xc0, !PT ;  /* 0x0000ffff30307812 */ /* 0x000fe400078ec0ff */
[----:B------:R-:W-:Y:S02]  /*1da900*/  LOP3.LUT R49, R49, 0xffff, RZ, 0xc0, !PT ;  /* 0x0000ffff31317812 */ /* 0x000fe400078ec0ff */
[----:B------:R-:W-:-:S02]  /*1da910*/  SHF.R.U32.HI R44, RZ, 0x8, R44 ;  /* 0x00000008ff2c7819 */ /* 0x000fc4000001162c */
[----:B------:R-:W-:Y:S01]  /*1da920*/  SHF.R.U32.HI R47, RZ, 0x8, R47 ;  /* 0x00000008ff2f7819 */ /* 0x000fe2000001162f */
[----:B------:R0:W-:Y:S01]  /*1da930*/  STL [R1+0x2a88], R51 ;  /* 0x002a883301007387 */ /* 0x0001e20000100800 */
[----:B------:R-:W-:Y:S01]  /*1da940*/  IMAD.X R53, R50, 0x1, R19, P1 ;  /* 0x0000000132357824 */ /* 0x000fe200008e0613 */
[----:B------:R-:W-:Y:S02]  /*1da950*/  SHF.R.U32.HI R38, RZ, 0x8, R38 ;  /* 0x00000008ff267819 */ /* 0x000fe40000011626 */
[----:B------:R-:W-:Y:S02]  /*1da960*/  LOP3.LUT R44, R44, 0xffff, RZ, 0xc0, !PT ;  /* 0x0000ffff2c2c7812 */ /* 0x000fe400078ec0ff */
[----:B------:R-:W-:Y:S02]  /*1da970*/  LOP3.LUT R47, R47, 0xffff, RZ, 0xc0, !PT ;  /* 0x0000ffff2f2f7812 */ /* 0x000fe400078ec0ff */
[----:B------:R-:W-:Y:S02]  /*1da980*/  SHF.R.U32.HI R36, RZ, 0x8, R36 ;  /* 0x00000008ff247819 */ /* 0x000fe40000011624 */
[----:B0-----:R-:W-:-:S02]  /*1da990*/  PRMT R51, R48, 0x3340, R49 ;  /* 0x0000334030337816 */ /* 0x001fc40000000031 */
[----:B------:R-:W-:Y:S02]  /*1da9a0*/  IADD3 R48, P1, PT, R35, R10, RZ ;  /* 0x0000000a23307210 */ /* 0x000fe40007f3e0ff */
[----:B------:R-:W-:Y:S02]  /*1da9b0*/  LOP3.LUT R38, R38, 0xffff, RZ, 0xc0, !PT ;  /* 0x0000ffff26267812 */ /* 0x000fe400078ec0ff */
[----:B------:R-:W-:Y:S01]  /*1da9c0*/  PRMT R44, R44, 0x3340, R47 ;  /* 0x000033402c2c7816 */ /* 0x000fe2000000002f */
[----:B------:R-:W-:Y:S01]  /*1da9d0*/  IMAD.X R49, R50, 0x1, R9, P1 ;  /* 0x0000000132317824 */ /* 0x000fe200008e0609 */
[----:B------:R-:W-:Y:S01]  /*1da9e0*/  LOP3.LUT R36, R36, 0xffff, RZ, 0xc0, !PT ;  /* 0x0000ffff24247812 */ /* 0x000fe200078ec0ff */
[----:B------:R-:W-:Y:S01]  /*1da9f0*/  STL.64 [R1+0x13c0], R52 ;  /* 0x0013c03401007387 */ /* 0x000fe20000100a00 */
[--C-:B------:R-:W-:Y:S02]  /*1daa00*/  PRMT R47, R38, 0x3340, R0.reuse ;  /* 0x00003340262f7816 */ /* 0x100fe40000000000 */
[----:B------:R-:W-:Y:S01]  /*1daa10*/  PRMT R38, R36, 0x3340, R0 ;  /* 0x0000334024267816 */ /* 0x000fe20000000000 */
[----:B------:R-:W-:Y:S04]  /*1daa20*/  STL [R1+0x2498], R51 ;  /* 0x0024983301007387 */ /* 0x000fe80000100800 */
[----:B------:R0:W-:Y:S04]  /*1daa30*/  STL [R1+0x248c], R44 ;  /* 0x00248c2c01007387 */ /* 0x0001e80000100800 */
[----:B------:R1:W-:Y:S04]  /*1daa40*/  STL.64 [R1+0x13b8], R48 ;  /* 0x0013b83001007387 */ /* 0x0003e80000100a00 */
[----:B0-----:R-:W4:Y:S04]  /*1daa50*/  LDL.LU R44, [R1+0x320] ;  /* 0x00032000012c7983 */ /* 0x001f280000300800 */
[----:B------:R0:W-:Y:S01]  /*1daa60*/  STL [R1+0xbc], R47 ;  /* 0x0000bc2f01007387 */ /* 0x0001e20000100800 */
[----:B-1----:R-:W-:-:S03]  /*1daa70*/  LOP3.LUT R48, R2, 0xffff, RZ, 0xc0, !PT ;  /* 0x0000ffff02307812 */ /* 0x002fc600078ec0ff */
[----:B------:R3:W-:Y:S04]  /*1daa80*/  STL [R1+0xb8], R38 ;  /* 0x0000b82601007387 */ /* 0x0007e80000100800 */
[----:B------:R-:W4:Y:S01]  /*1daa90*/  LDL.LU R2, [R1+0x8768] ;  /* 0x0087680001027983 */ /* 0x000f220000300800 */
[----:B------:R-:W-:-:S04]  /*1daaa0*/  LOP3.LUT R59, R59, 0xffff, RZ, 0xc0, !PT ;  /* 0x0000ffff3b3b7812 */ /* 0x000fc800078ec0ff */
[----:B0-----:R-:W-:Y:S02]  /*1daab0*/  PRMT R47, R59, 0x3340, R0 ;  /* 0x000033403b2f7816 */ /* 0x001fe40000000000 */
[----:B------:R-:W-:Y:S01]  /*1daac0*/  IADD3 R52, P1, PT, R35, R18, RZ ;  /* 0x0000001223347210 */ /* 0x000fe20007f3e0ff */
[----:B------:R-:W-:Y:S04]  /*1daad0*/  STL [R1+0x8598], R59 ;  /* 0x0085983b01007387 */ /* 0x000fe80000100800 */
[----:B------:R-:W-:Y:S01]  /*1daae0*/  IMAD.X R53, R50, 0x1, R17, P1 ;  /* 0x0000000132357824 */ /* 0x000fe200008e0611 */
[----:B--2---:R-:W-:Y:S02]  /*1daaf0*/  LOP3.LUT R36, R33, 0xffff, RZ, 0xc0, !PT ;  /* 0x0000ffff21247812 */ /* 0x004fe400078ec0ff */
[----:B---3--:R-:W-:-:S02]  /*1dab00*/  LOP3.LUT R38, R34, 0xffff, RZ, 0xc0, !PT ;  /* 0x0000ffff22267812 */ /* 0x008fc400078ec0ff */
[----:B------:R-:W-:Y:S02]  /*1dab10*/  LOP3.LUT R34, R58, 0xffff, RZ, 0xc0, !PT ;  /* 0x0000ffff3a227812 */ /* 0x000fe400078ec0ff */
[----:B----4-:R-:W-:Y:S02]  /*1dab20*/  LOP3.LUT R33, R43, 0xffff, RZ, 0xc0, !PT ;  /* 0x0000ffff2b217812 */ /* 0x010fe400078ec0ff */
[----:B------:R-:W-:Y:S02]  /*1dab30*/  PRMT R43, R36, 0x3340, R38 ;  /* 0x00003340242b7816 */ /* 0x000fe40000000026 */
[----:B------:R-:W-:Y:S02]  /*1dab40*/  SHF.R.U32.HI R36, RZ, 0x8, R36 ;  /* 0x00000008ff247819 */ /* 0x000fe40000011624 */
[----:B------:R-:W-:Y:S02]  /*1dab50*/  PRMT R49, R43, 0x5410, R47 ;  /* 0x000054102b317816 */ /* 0x000fe4000000002f */
[----:B------:R-:W-:-:S02]  /*1dab60*/  PRMT R43, R33, 0x3340, R34 ;  /* 0x00003340212b7816 */ /* 0x000fc40000000022 */
[----:B------:R-:W-:Y:S02]  /*1dab70*/  SHF.R.U32.HI R38, RZ, 0x8, R38 ;  /* 0x00000008ff267819 */ /* 0x000fe40000011626 */
[----:B------:R-:W-:Y:S02]  /*1dab80*/  PRMT R47, R48, 0x3340, R0 ;  /* 0x00003340302f7816 */ /* 0x000fe40000000000 */
[----:B------:R-:W-:Y:S02]  /*1dab90*/  SHF.R.U32.HI R33, RZ, 0x8, R33 ;  /* 0x00000008ff217819 */ /* 0x000fe40000011621 */
[----:B------:R-:W-:Y:S02]  /*1daba0*/  SHF.R.U32.HI R34, RZ, 0x8, R34 ;  /* 0x00000008ff227819 */ /* 0x000fe40000011622 */
[----:B------:R-:W-:Y:S02]  /*1dabb0*/  LOP3.LUT R36, R36, 0xffff, RZ, 0xc0, !PT ;  /* 0x0000ffff24247812 */ /* 0x000fe400078ec0ff */
[----:B------:R-:W-:-:S02]  /*1dabc0*/  LOP3.LUT R38, R38, 0xffff, RZ, 0xc0, !PT ;  /* 0x0000ffff26267812 */ /* 0x000fc400078ec0ff */
[----:B------:R-:W-:Y:S02]  /*1dabd0*/  PRMT R43, R43, 0x5410, R47 ;  /* 0x000054102b2b7816 */ /* 0x000fe4000000002f */
[----:B------:R-:W-:Y:S02]  /*1dabe0*/  LOP3.LUT R33, R33, 0xffff, RZ, 0xc0, !PT ;  /* 0x0000ffff21217812 */ /* 0x000fe400078ec0ff */
[----:B------:R-:W-:Y:S01]  /*1dabf0*/  LOP3.LUT R34, R34, 0xffff, RZ, 0xc0, !PT ;  /* 0x0000ffff22227812 */ /* 0x000fe200078ec0ff */
[----:B------:R-:W-:Y:S01]  /*1dac00*/  STL [R1+0x2d20], R49 ;  /* 0x002d203101007387 */ /* 0x000fe20000100800 */
[----:B------:R-:W-:Y:S02]  /*1dac10*/  PRMT R58, R36, 0x3340, R38 ;  /* 0x00003340243a7816 */ /* 0x000fe40000000026 */
[----:B------:R-:W-:Y:S01]  /*1dac20*/  PRMT R33, R33, 0x3340, R34 ;  /* 0x0000334021217816 */ /* 0x000fe20000000022 */
[----:B------:R0:W-:Y:S01]  /*1dac30*/  STL [R1+0x299c], R43 ;  /* 0x00299c2b01007387 */ /* 0x0001e20000100800 */
[----:B------:R-:W-:-:S03]  /*1dac40*/  LOP3.LUT R38, R3, 0xffff, RZ, 0xc0, !PT ;  /* 0x0000ffff03267812 */ /* 0x000fc600078ec0ff */
[----:B0-----:R-:W2:Y:S04]  /*1dac50*/  LDL.LU R43, [R1+0x3d0] ;  /* 0x0003d000012b7983 */ /* 0x001ea80000300800 */
[----:B------:R-:W-:Y:S04]  /*1dac60*/  STL.64 [R1+0x13b0], R52 ;  /* 0x0013b03401007387 */ /* 0x000fe80000100a00 */
[----:B------:R-:W-:Y:S04]  /*1dac70*/  STL [R1+0x8450], R58 ;  /* 0x0084503a01007387 */ /* 0x000fe80000100800 */
[----:B------:R0:W-:Y:S04]  /*1dac80*/  STL [R1+0x247c], R33 ;  /* 0x00247c2101007387 */ /* 0x0001e80000100800 */
[----:B------:R-:W3:Y:S01]  /*1dac90*/  LDL.LU R3, [R1+0x8764] ;  /* 0x0087640001037983 */ /* 0x000ee20000300800 */
[----:B------:R-:W-:-:S03]  /*1daca0*/  LOP3.LUT R47, R2, 0xffff, RZ, 0xc0, !PT ;  /* 0x0000ffff022f7812 */ /* 0x000fc600078ec0ff */
[----:B------:R-:W4:Y:S01]  /*1dacb0*/  LDL.LU R2, [R1+0x8760] ;  /* 0x0087600001027983 */ /* 0x000f220000300800 */
[----:B------:R-:W-:-:S03]  /*1dacc0*/  LOP3.LUT R36, R44, 0xffff, RZ, 0xc0, !PT ;  /* 0x0000ffff2c247812 */ /* 0x000fc600078ec0ff */
[----:B------:R-:W3:Y:S04]  /*1dacd0*/  LDL.LU R34, [R1+0x640] ;  /* 0x0006400001227983 */ /* 0x000ee80000300800 */
[----:B0-----:R-:W3:Y:S04]  /*1dace0*/  LDL.LU R33, [R1+0x50c] ;  /* 0x00050c0001217983 */ /* 0x001ee80000300800 */
[----:B------:R-:W3:Y:S01]  /*1dacf0*/  LDL.LU R44, [R1+0x5f8] ;  /* 0x0005f800012c7983 */ /* 0x000ee20000300800 */
[----:B------:R-:W-:Y:S02]  /*1dad00*/  PRMT R49, R36, 0x3340, R47 ;  /* 0x0000334024317816 */ /* 0x000fe4000000002f */
[----:B------:R-:W-:-:S02]  /*1dad10*/  SHF.R.U32.HI R48, RZ, 0x8, R48 ;  /* 0x00000008ff307819 */ /* 0x000fc40000011630 */
        /* <DEDUP_REMOVED lines=9> */
[----:B------:R-:W-:Y:S02]  /*1dadb0*/  PRMT R48, R48, 0x3340, R0 ;  /* 0x0000334030307816 */ /* 0x000fe40000000000 */
[----:B------:R-:W-:Y:S01]  /*1dadc0*/  PRMT R47, R36, 0x3340, R47 ;  /* 0x00003340242f7816 */ /* 0x000fe2000000002f */
[----:B------:R0:W-:Y:S01]  /*1dadd0*/  STL [R1+0x29bc], R49 ;  /* 0x0029bc3101007387 */ /* 0x0001e20000100800 */
[----:B------:R-:W-:-:S03]  /*1dade0*/  LOP3.LUT R36, R60, 0xffff, RZ, 0xc0, !PT ;  /* 0x0000ffff3c247812 */ /* 0x000fc600078ec0ff */
[----:B------:R-:W-:Y:S04]  /*1dadf0*/  STL.64 [R1+0x13a8], R52 ;  /* 0x0013a83401007387 */ /* 0x000fe80000100a00 */
[----:B------:R-:W-:Y:S04]  /*1dae00*/  STL [R1+0xb4], R48 ;  /* 0x0000b43001007387 */ /* 0x000fe80000100800 */
[----:B------:R4:W-:Y:S04]  /*1dae10*/  STL [R1+0x4f4], R47 ;  /* 0x0004f42f01007387 */ /* 0x0009e80000100800 */
[----:B------:R-:W3:Y:S01]  /*1dae20*/  LDL.LU R60, [R1+0x875c] ;  /* 0x00875c00013c7983 */ /* 0x000ee20000300800 */
[----:B0-----:R-:W-:-:S02]  /*1dae30*/  PRMT R49, R36, 0x3340, R0 ;  /* 0x0000334024317816 */ /* 0x001fc40000000000 */
[----:B------:R-:W-:-:S04]  /*1dae40*/  SHF.R.U32.HI R36, RZ, 0x8, R36 ;  /* 0x00000008ff247819 */ /* 0x000fc80000011624 */
[----:B------:R-:W-:-:S04]  /*1dae50*/  LOP3.LUT R36, R36, 0xffff, RZ, 0xc0, !PT ;  /* 0x0000ffff24247812 */ /* 0x000fc800078ec0ff */
[----:B------:R-:W-:Y:S02]  /*1dae60*/  PRMT R36, R36, 0x3340, R0 ;  /* 0x0000334024247816 */ /* 0x000fe40000000000 */
[----:B----4-:R-:W-:Y:S02]  /*1dae70*/  LOP3.LUT R47, R2, 0xffff, RZ, 0xc0, !PT ;  /* 0x0000ffff022f7812 */ /* 0x010fe400078ec0ff */
[----:B------:R-:W4:Y:S01]  /*1dae80*/  LDL.LU R2, [R1+0x8758] ;  /* 0x0087580001027983 */ /* 0x000f220000300800 */
[----:B--2---:R-:W-:-:S04]  /*1dae90*/  LOP3.LUT R43, R43, 0xffff, RZ, 0xc0, !PT ;  /* 0x0000ffff2b2b7812 */ /* 0x004fc800078ec0ff */
[----:B------:R-:W-:-:S04]  /*1daea0*/  PRMT R48, R43, 0x3340, R47 ;  /* 0x000033402b307816 */ /* 0x000fc8000000002f */
[----:B------:R-:W-:Y:S02]  /*1daeb0*/  PRMT R51, R48, 0x5410, R49 ;  /* 0x0000541030337816 */ /* 0x000fe40000000031 */
[----:B------:R-:W-:-:S05]  /*1daec0*/  IADD3 R48, P1, PT, R35, R22, RZ ;  /* 0x0000001623307210 */ /* 0x000fca0007f3e0ff */
[----:B------:R-:W-:Y:S01]  /*1daed0*/  IMAD.X R49, R50, 0x1, R21, P1 ;  /* 0x0000000132317824 */ /* 0x000fe200008e0615 */
[----:B------:R-:W-:Y:S01]  /*1daee0*/  STL [R1+0x2718], R51 ;  /* 0x0027183301007387 */ /* 0x000fe20000100800 */
[----:B------:R-:W-:-:S03]  /*1daef0*/  SHF.R.U32.HI R43, RZ, 0x8, R43 ;  /* 0x00000008ff2b7819 */ /* 0x000fc6000001162b */
[----:B------:R0:W-:Y:S02]  /*1daf00*/  STL.64 [R1+0x13a0], R48 ;  /* 0x0013a03001007387 */ /* 0x0001e40000100a00 */
[----:B0-----:R-:W-:Y:S02]  /*1daf10*/  SHF.R.U32.HI R48, RZ, 0x8, R47 ;  /* 0x00000008ff307819 */ /* 0x001fe4000001162f */
[----:B------:R-:W-:Y:S02]  /*1daf20*/  LOP3.LUT R47, R43, 0xffff, RZ, 0xc0, !PT ;  /* 0x0000ffff2b2f7812 */ /* 0x000fe400078ec0ff */
[----:B------:R-:W-:Y:S01]  /*1daf30*/  LOP3.LUT R48, R48, 0xffff, RZ, 0xc0, !PT ;  /* 0x0000ffff30307812 */ /* 0x000fe200078ec0ff */
[----:B------:R-:W2:Y:S03]  /*1daf40*/  LDL.LU R43, [R1+0x644] ;  /* 0x00064400012b7983 */ /* 0x000ea60000300800 */
[----:B------:R-:W-:-:S02]  /*1daf50*/  PRMT R47, R47, 0x3340, R48 ;  /* 0x000033402f2f7816 */ /* 0x000fc40000000030 */
[----:B---3--:R-:W-:-:S03]  /*1daf60*/  LOP3.LUT R34, R34, 0xffff, RZ, 0xc0, !PT ;  /* 0x0000ffff22227812 */ /* 0x008fc600078ec0ff */
[----:B------:R0:W-:Y:S01]  /*1daf70*/  STL [R1+0x1cc], R47 ;  /* 0x0001cc2f01007387 */ /* 0x0001e20000100800 */
[----:B------:R-:W-:-:S03]  /*1daf80*/  LOP3.LUT R33, R33, 0xffff, RZ, 0xc0, !PT ;  /* 0x0000ffff21217812 */ /* 0x000fc600078ec0ff */
[----:B------:R1:W-:Y:S01]  /*1daf90*/  STL [R1+0xb0], R36 ;  /* 0x0000b02401007387 */ /* 0x0003e20000100800 */
[----:B------:R-:W-:Y:S02]  /*1dafa0*/  IADD3 R48, P1, PT, R35, R24, RZ ;  /* 0x0000001823307210 */ /* 0x000fe40007f3e0ff */
[----:B0-----:R-:W-:Y:S02]  /*1dafb0*/  PRMT R47, R33, 0x3340, R0 ;  /* 0x00003340212f7816 */ /* 0x001fe40000000000 */
[----:B-1----:R-:W-:-:S04]  /*1dafc0*/  LOP3.LUT R36, R44, 0xffff, RZ, 0xc0, !PT ;  /* 0x0000ffff2c247812 */ /* 0x002fc800078ec0ff */
[----:B------:R-:W-:Y:S01]  /*1dafd0*/  PRMT R44, R34, 0x3340, R36 ;  /* 0x00003340222c7816 */ /* 0x000fe20000000024 */
[----:B------:R-:W-:Y:S01]  /*1dafe0*/  IMAD.X R49, R50, 0x1, R23, P1 ;  /* 0x0000000132317824 */ /* 0x000fe200008e0617 */
[----:B------:R-:W-:Y:S02]  /*1daff0*/  SHF.R.U32.HI R38, RZ, 0x8, R38 ;  /* 0x00000008ff267819 */ /* 0x000fe40000011626 */
[----:B------:R-:W-:Y:S02]  /*1db000*/  PRMT R44, R44, 0x5410, R47 ;  /* 0x000054102c2c7816 */ /* 0x000fe4000000002f */
[----:B------:R-:W-:Y:S02]  /*1db010*/  SHF.R.U32.HI R34, RZ, 0x8, R34 ;  /* 0x00000008ff227819 */ /* 0x000fe40000011622 */
[----:B------:R-:W-:Y:S01]  /*1db020*/  SHF.R.U32.HI R36, RZ, 0x8, R36 ;  /* 0x00000008ff247819 */ /* 0x000fe20000011624 */
[----:B------:R-:W-:Y:S01]  /*1db030*/  STL [R1+0x2728], R44 ;  /* 0x0027282c01007387 */ /* 0x000fe20000100800 */
[----:B------:R-:W-:-:S02]  /*1db040*/  LOP3.LUT R38, R38, 0xffff, RZ, 0xc0, !PT ;  /* 0x0000ffff26267812 */ /* 0x000fc400078ec0ff */
[----:B------:R-:W-:Y:S01]  /*1db050*/  LOP3.LUT R34, R34, 0xffff, RZ, 0xc0, !PT ;  /* 0x0000ffff22227812 */ /* 0x000fe200078ec0ff */
[----:B------:R0:W-:Y:S01]  /*1db060*/  STL.64 [R1+0x1398], R48 ;  /* 0x0013983001007387 */ /* 0x0001e20000100a00 */
[----:B------:R-:W-:Y:S02]  /*1db070*/  LOP3.LUT R36, R36, 0xffff, RZ, 0xc0, !PT ;  /* 0x0000ffff24247812 */ /* 0x000fe400078ec0ff */
[----:B------:R-:W-:Y:S02]  /*1db080*/  PRMT R38, R38, 0x3340, R0 ;  /* 0x0000334026267816 */ /* 0x000fe40000000000 */
[----:B------:R-:W-:Y:S02]  /*1db090*/  PRMT R34, R34, 0x3340, R36 ;  /* 0x0000334022227816 */ /* 0x000fe40000000024 */
[----:B0-----:R-:W-:Y:S01]  /*1db0a0*/  IADD3 R48, P1, PT, R35, R16, RZ ;  /* 0x0000001023307210 */ /* 0x001fe20007f3e0ff */
[----:B------:R-:W-:Y:S04]  /*1db0b0*/  STL [R1+0x18], R38 ;  /* 0x0000182601007387 */ /* 0x000fe80000100800 */
[----:B------:R-:W-:Y:S01]  /*1db0c0*/  IMAD.X R49, R50, 0x1, R15, P1 ;  /* 0x0000000132317824 */ /* 0x000fe200008e060f */
[----:B------:R-:W-:Y:S01]  /*1db0d0*/  STL [R1+0x2448], R34 ;  /* 0x0024482201007387 */ /* 0x000fe20000100800 */
[----:B------:R-:W-:-:S03]  /*1db0e0*/  LOP3.LUT R47, R60, 0xffff, RZ, 0xc0, !PT ;  /* 0x0000ffff3c2f7812 */ /* 0x000fc600078ec0ff */
[----:B------:R-:W-:Y:S04]  /*1db0f0*/  STL.64 [R1+0x1390], R48 ;  /* 0x0013903001007387 */ /* 0x000fe80000100a00 */
[----:B------:R-:W3:Y:S01]  /*1db100*/  LDL.LU R60, [R1+0x8754] ;  /* 0x00875400013c7983 */ /* 0x000ee20000300800 */
[----:B------:R-:W-:-:S04]  /*1db110*/  SHF.R.U32.HI R33, RZ, 0x8, R33 ;  /* 0x00000008ff217819 */ /* 0x000fc80000011621 */
[----:B------:R-:W-:-:S04]  /*1db120*/  LOP3.LUT R33, R33, 0xffff, RZ, 0xc0, !PT ;  /* 0x0000ffff21217812 */ /* 0x000fc800078ec0ff */
[----:B------:R-:W-:Y:S02]  /*1db130*/  PRMT R33, R33, 0x3340, R0 ;  /* 0x0000334021217816 */ /* 0x000fe40000000000 */
[----:B------:R-:W-:-:S03]  /*1db140*/  LOP3.LUT R44, R5, 0xffff, RZ, 0xc0, !PT ;  /* 0x0000ffff052c7812 */ /* 0x000fc600078ec0ff */
[----:B------:R0:W-:Y:S04]  /*1db150*/  STL [R1+0xac], R33 ;  /* 0x0000ac2101007387 */ /* 0x0001e80000100800 */
[----:B0-----:R-:W3:Y:S04]  /*1db160*/  LDL.LU R33, [R1+0x648] ;  /* 0x0006480001217983 */ /* 0x001ee80000300800 */
[----:B------:R-:W3:Y:S04]  /*1db170*/  LDL.LU R38, [R1+0x4c8] ;  /* 0x0004c80001267983 */ /* 0x000ee80000300800 */
[----:B------:R-:W3:Y:S01]  /*1db180*/  LDL.LU R5, [R1+0x8750] ;  /* 0x0087500001057983 */ /* 0x000ee20000300800 */
[----:B----4-:R-:W-:-:S03]  /*1db190*/  LOP3.LUT R36, R2, 0xffff, RZ, 0xc0, !PT ;  /* 0x0000ffff02247812 */ /* 0x010fc600078ec0ff */
[----:B------:R-:W4:Y:S01]  /*1db1a0*/  LDL.LU R2, [R1+0x874c] ;  /* 0x00874c0001027983 */ /* 0x000f220000300800 */
[----:B------:R-:W-:Y:S02]  /*1db1b0*/  PRMT R49, R61, 0x3340, R0 ;  /* 0x000033403d317816 */ /* 0x000fe40000000000 */
[----:B------:R-:W-:-:S04]  /*1db1c0*/  PRMT R48, R47, 0x3340, R44 ;  /* 0x000033402f307816 */ /* 0x000fc8000000002c */
[----:B------:R-:W-:Y:S02]  /*1db1d0*/  PRMT R51, R48, 0x5410, R49 ;  /* 0x0000541030337816 */ /* 0x000fe40000000031 */
[----:B------:R-:W-:Y:S01]  /*1db1e0*/  PRMT R49, R36, 0x3340, R0 ;  /* 0x0000334024317816 */ /* 0x000fe20000000000 */
[----:B------:R-:W-:Y:S04]  /*1db1f0*/  STL [R1+0x859c], R61 ;  /* 0x00859c3d01007387 */ /* 0x000fe80000100800 */
[----:B------:R0:W-:Y:S01]  /*1db200*/  STL [R1+0x2d18], R51 ;  /* 0x002d183301007387 */ /* 0x0001e20000100800 */
[----:B------:R-:W-:Y:S02]  /*1db210*/  SHF.R.U32.HI R44, RZ, 0x8, R44 ;  /* 0x00000008ff2c7819 */ /* 0x000fe4000001162c */
[----:B--2---:R-:W-:-:S02]  /*1db220*/  LOP3.LUT R43, R43, 0xffff, RZ, 0xc0, !PT ;  /* 0x0000ffff2b2b7812 */ /* 0x004fc400078ec0ff */
[----:B------:R-:W-:Y:S02]  /*1db230*/  SHF.R.U32.HI R47, RZ, 0x8, R47 ;  /* 0x00000008ff2f7819 */ /* 0x000fe4000001162f */
[----:B---3--:R-:W-:-:S04]  /*1db240*/  LOP3.LUT R34, R60, 0xffff, RZ, 0xc0, !PT ;  /* 0x0000ffff3c227812 */ /* 0x008fc800078ec0ff */
[----:B------:R-:W-:-:S04]  /*1db250*/  PRMT R48, R43, 0x3340, R34 ;  /* 0x000033402b307816 */ /* 0x000fc80000000022 */
[----:B0-----:R-:W-:Y:S02]  /*1db260*/  PRMT R51, R48, 0x5410, R49 ;  /* 0x0000541030337816 */ /* 0x001fe40000000031 */
[----:B------:R-:W-:-:S05]  /*1db270*/  IADD3 R48, P1, PT, R35, R14, RZ ;  /* 0x0000000e23307210 */ /* 0x000fca0007f3e0ff */
[----:B------:R-:W-:Y:S01]  /*1db280*/  IMAD.X R49, R50, 0x1, R13, P1 ;  /* 0x0000000132317824 */ /* 0x000fe200008e060d */
[----:B------:R-:W-:Y:S04]  /*1db290*/  STL [R1+0x26ec], R51 ;  /* 0x0026ec3301007387 */ /* 0x000fe80000100800 */
[----:B------:R0:W-:Y:S01]  /*1db2a0*/  STL.64 [R1+0x1388], R48 ;  /* 0x0013883001007387 */ /* 0x0001e20000100a00 */
[----:B------:R-:W-:Y:S02]  /*1db2b0*/  SHF.R.U32.HI R34, RZ, 0x8, R34 ;  /* 0x00000008ff227819 */ /* 0x000fe40000011622 */
[----:B0-----:R-:W-:Y:S02]  /*1db2c0*/  LOP3.LUT R49, R44, 0xffff, RZ, 0xc0, !PT ;  /* 0x0000ffff2c317812 */ /* 0x001fe400078ec0ff */
[----:B------:R-:W2:Y:S01]  /*1db2d0*/  LDL.LU R44, [R1+0x3e4] ;  /* 0x0003e400012c7983 */ /* 0x000ea20000300800 */
[----:B------:R-:W-:-:S02]  /*1db2e0*/  SHF.R.U32.HI R43, RZ, 0x8, R43 ;  /* 0x00000008ff2b7819 */ /* 0x000fc4000001162b */
[----:B------:R-:W-:Y:S02]  /*1db2f0*/  LOP3.LUT R48, R47, 0xffff, RZ, 0xc0, !PT ;  /* 0x0000ffff2f307812 */ /* 0x000fe400078ec0ff */
[----:B------:R-:W-:Y:S02]  /*1db300*/  LOP3.LUT R43, R43, 0xffff, RZ, 0xc0, !PT ;  /* 0x0000ffff2b2b7812 */ /* 0x000fe400078ec0ff */
[----:B------:R-:W-:Y:S02]  /*1db310*/  LOP3.LUT R47, R34, 0xffff, RZ, 0xc0, !PT ;  /* 0x0000ffff222f7812 */ /* 0x000fe400078ec0ff */
[----:B------:R-:W3:Y:S01]  /*1db320*/  LDL.LU R34, [R1+0x2b0] ;  /* 0x0002b00001227983 */ /* 0x000ee20000300800 */
[----:B------:R-:W-:Y:S02]  /*1db330*/  PRMT R60, R48, 0x3340, R49 ;  /* 0x00003340303c7816 */ /* 0x000fe40000000031 */
[----:B------:R-:W-:-:S03]  /*1db340*/  PRMT R47, R43, 0x3340, R47 ;  /* 0x000033402b2f7816 */ /* 0x000fc6000000002f */
[----:B------:R-:W-:Y:S04]  /*1db350*/  STL [R1+0x8454], R60 ;  /* 0x0084543c01007387 */ /* 0x000fe80000100800 */
[----:B------:R-:W3:Y:S04]  /*1db360*/  LDL.LU R43, [R1+0x598] ;  /* 0x00059800012b7983 */ /* 0x000ee80000300800 */
[----:B------:R4:W-:Y:S02]  /*1db370*/  STL [R1+0x4ec], R47 ;  /* 0x0004ec2f01007387 */ /* 0x0009e40000100800 */
[----:B----4-:R-:W-:-:S02]  /*1db380*/  LOP3.LUT R47, R2, 0xffff, RZ, 0xc0, !PT ;  /* 0x0000ffff022f7812 */ /* 0x010fc400078ec0ff */
[----:B------:R-:W4:Y:S01]  /*1db390*/  LDL.LU R2, [R1+0x8748] ;  /* 0x0087480001027983 */ /* 0x000f220000300800 */
[----:B------:R-:W-:Y:S02]  /*1db3a0*/  LOP3.LUT R33, R33, 0xffff, RZ, 0xc0, !PT ;  /* 0x0000ffff21217812 */ /* 0x000fe400078ec0ff */
[----:B------:R-:W-:Y:S02]  /*1db3b0*/  LOP3.LUT R38, R38, 0xffff, RZ, 0xc0, !PT ;  /* 0x0000ffff26267812 */ /* 0x000fe400078ec0ff */
[----:B------:R-:W-:Y:S02]  /*1db3c0*/  PRMT R48, R33, 0x3340, R47 ;  /* 0x0000334021307816 */ /* 0x000fe4000000002f */
[----:B------:R-:W-:Y:S02]  /*1db3d0*/  PRMT R49, R38, 0x3340, R0 ;  /* 0x0000334026317816 */ /* 0x000fe40000000000 */
[----:B------:R-:W-:Y:S02]  /*1db3e0*/  SHF.R.U32.HI R33, RZ, 0x8, R33 ;  /* 0x00000008ff217819 */ /* 0x000fe40000011621 */
[----:B------:R-:W-:Y:S01]  /*1db3f0*/  SHF.R.U32.HI R47, RZ, 0x8, R47 ;  /* 0x00000008ff2f7819 */ /* 0x000fe2000001162f */
[----:B------:R-:W-:Y:S01]  /*1db400*/  VIADD R35, R35, UR6 ;  /* 0x0000000623237c36 */ /* 0x000fe20008000000 */
[----:B------:R-:W-:Y:S01]  /*1db410*/  PRMT R48, R48, 0x5410, R49 ;  /* 0x0000541030307816 */ /* 0x000fe20000000031 */
[----:B------:R-:W0:Y:S01]  /*1db420*/  LDCU UR6, c[0x0][0x3b8] ;  /* 0x00007700ff0677ac */ /* 0x000e220008000800 */
[----:B------:R-:W-:-:S02]  /*1db430*/  LOP3.LUT R33, R33, 0xffff, RZ, 0xc0, !PT ;  /* 0x0000ffff21217812 */ /* 0x000fc400078ec0ff */
[----:B------:R-:W-:Y:S01]  /*1db440*/  LOP3.LUT R47, R47, 0xffff, RZ, 0xc0, !PT ;  /* 0x0000ffff2f2f7812 */ /* 0x000fe200078ec0ff */
[----:B------:R1:W-:Y:S01]  /*1db450*/  STL [R1+0x26bc], R48 ;  /* 0x0026bc3001007387 */ /* 0x0003e20000100800 */
[----:B------:R-:W-:Y:S02]  /*1db460*/  SHF.R.U32.HI R38, RZ, 0x8, R38 ;  /* 0x00000008ff267819 */ /* 0x000fe40000011626 */
[----:B------:R-:W-:Y:S02]  /*1db470*/  PRMT R47, R33, 0x3340, R47 ;  /* 0x00003340212f7816 */ /* 0x000fe4000000002f */
[----:B------:R-:W-:Y:S02]  /*1db480*/  SHF.R.S32.HI R33, RZ, 0x1f, R35 ;  /* 0x0000001fff217819 */ /* 0x000fe40000011423 */
[----:B------:R-:W-:Y:S02]  /*1db490*/  SHF.R.U32.HI R36, RZ, 0x8, R36 ;  /* 0x00000008ff247819 */ /* 0x000fe40000011624 */
[----:B-1----:R-:W-:-:S02]  /*1db4a0*/  IADD3 R48, P1, PT, R35, R20, RZ ;  /* 0x0000001423307210 */ /* 0x002fc40007f3e0ff */
[----:B------:R-:W-:Y:S02]  /*1db4b0*/  LOP3.LUT R38, R38, 0xffff, RZ, 0xc0, !PT ;  /* 0x0000ffff26267812 */ /* 0x000fe400078ec0ff */
[----:B------:R-:W-:Y:S01]  /*1db4c0*/  LOP3.LUT R36, R36, 0xffff, RZ, 0xc0, !PT ;  /* 0x0000ffff24247812 */ /* 0x000fe200078ec0ff */
[----:B------:R-:W-:Y:S01]  /*1db4d0*/  IMAD.X R49, R33, 0x1, R19, P1 ;  /* 0x0000000121317824 */ /* 0x000fe200008e0613 */
[----:B------:R1:W-:Y:S04]  /*1db4e0*/  STL [R1+0x3c0], R47 ;  /* 0x0003c02f01007387 */ /* 0x0003e80000100800 */
[----:B------:R-:W-:Y:S01]  /*1db4f0*/  STL.64 [R1+0x1380], R48 ;  /* 0x0013803001007387 */ /* 0x000fe20000100a00 */
[--C-:B-1----:R-:W-:Y:S02]  /*1db500*/  PRMT R47, R38, 0x3340, R0.reuse ;  /* 0x00003340262f7816 */ /* 0x102fe40000000000 */
[----:B------:R-:W-:-:S02]  /*1db510*/  PRMT R38, R36, 0x3340, R0 ;  /* 0x0000334024267816 */ /* 0x000fc40000000000 */
[----:B------:R-:W4:Y:S04]  /*1db520*/  LDL.LU R36, [R1+0x3ec] ;  /* 0x0003ec0001247983 */ /* 0x000f280000300800 */
[----:B------:R1:W-:Y:S04]  /*1db530*/  STL [R1+0x20], R47 ;  /* 0x0000202f01007387 */ /* 0x0003e80000100800 */
[----:B------:R0:W-:Y:S01]  /*1db540*/  STL [R1+0x1c], R38 ;  /* 0x00001c2601007387 */ /* 0x0001e20000100800 */
[----:B-1----:R-:W-:-:S04]  /*1db550*/  LOP3.LUT R47, R42, 0xffff, RZ, 0xc0, !PT ;  /* 0x0000ffff2a2f7812 */ /* 0x002fc800078ec0ff */
[----:B0-----:R-:W-:Y:S02]  /*1db560*/  PRMT R38, R47, 0x3340, R0 ;  /* 0x000033402f267816 */ /* 0x001fe40000000000 */
[----:B------:R-:W-:Y:S02]  /*1db570*/  LOP3.LUT R5, R5, 0xffff, RZ, 0xc0, !PT ;  /* 0x0000ffff05057812 */ /* 0x000fe400078ec0ff */
[----:B--2---:R-:W-:Y:S02]  /*1db580*/  LOP3.LUT R50, R44, 0xffff, RZ, 0xc0, !PT ;  /* 0x0000ffff2c327812 */ /* 0x004fe400078ec0ff */
[----:B------:R-:W2:Y:S04]  /*1db590*/  LDL.LU R44, [R1+0x2b8] ;  /* 0x0002b800012c7983 */ /* 0x000ea80000300800 */
[----:B------:R-:W2:Y:S01]  /*1db5a0*/  LDL.LU R42, [R1+0x8744] ;  /* 0x00874400012a7983 */ /* 0x000ea20000300800 */
[----:B---3--:R-:W-:-:S04]  /*1db5b0*/  LOP3.LUT R48, R34, 0xffff, RZ, 0xc0, !PT ;  /* 0x0000ffff22307812 */ /* 0x008fc800078ec0ff */
[----:B------:R-:W-:-:S04]  /*1db5c0*/  PRMT R34, R50, 0x3340, R48 ;  /* 0x0000334032227816 */ /* 0x000fc80000000030 */
[----:B------:R-:W-:Y:S02]  /*1db5d0*/  PRMT R34, R34, 0x5410, R38 ;  /* 0x0000541022227816 */ /* 0x000fe40000000026 */
[----:B------:R-:W-:Y:S01]  /*1db5e0*/  LOP3.LUT R49, R43, 0xffff, RZ, 0xc0, !PT ;  /* 0x0000ffff2b317812 */ /* 0x000fe200078ec0ff */
[----:B------:R-:W-:Y:S01]  /*1db5f0*/  STL [R1+0x85a8], R5 ;  /* 0x0085a80501007387 */ /* 0x000fe20000100800 */
[----:B------:R-:W-:-:S03]  /*1db600*/  PRMT R38, R5, 0x3340, R0 ;  /* 0x0000334005267816 */ /* 0x000fc60000000000 */
[----:B------:R0:W-:Y:S01]  /*1db610*/  STL [R1+0x26b8], R34 ;  /* 0x0026b82201007387 */ /* 0x0001e20000100800 */
[----:B----4-:R-:W-:-:S04]  /*1db620*/  LOP3.LUT R2, R2, 0xffff, RZ, 0xc0, !PT ;  /* 0x0000ffff02027812 */ /* 0x010fc800078ec0ff */
[----:B0-----:R-:W-:-:S04]  /*1db630*/  PRMT R34, R2, 0x3340, R49 ;  /* 0x0000334002227816 */ /* 0x001fc80000000031 */
[----:B------:R-:W-:-:S05]  /*1db640*/  PRMT R5, R34, 0x5410, R38 ;  /* 0x0000541022057816 */ /* 0x000fca0000000026 */
[----:B------:R0:W-:Y:S04]  /*1db650*/  STL [R1+0x2d14], R5 ;  /* 0x002d140501007387 */ /* 0x0001e80000100800 */
[----:B------:R-:W3:Y:S04]  /*1db660*/  LDL.LU R38, [R1+0x670] ;  /* 0x0006700001267983 */ /* 0x000ee80000300800 */
[----:B------:R-:W4:Y:S04]  /*1db670*/  LDL.LU R34, [R1+0x52c] ;  /* 0x00052c0001227983 */ /* 0x000f280000300800 */
[----:B------:R-:W3:Y:S01]  /*1db680*/  LDL.LU R43, [R1+0x62c] ;  /* 0x00062c00012b7983 */ /* 0x000ee20000300800 */
[----:B------:R-:W-:-:S02]  /*1db690*/  SHF.R.U32.HI R2, RZ, 0x8, R2 ;  /* 0x00000008ff027819 */ /* 0x000fc40000011602 */
[----:B------:R-:W-:Y:S02]  /*1db6a0*/  SHF.R.U32.HI R49, RZ, 0x8, R49 ;  /* 0x00000008ff317819 */ /* 0x000fe40000011631 */
[----:B------:R-:W-:Y:S02]  /*1db6b0*/  IADD3 R52, P1, PT, R35, R10, RZ ;  /* 0x0000000a23347210 */ /* 0x000fe40007f3e0ff */
[----:B0-----:R-:W-:Y:S02]  /*1db6c0*/  SHF.R.U32.HI R5, RZ, 0x8, R50 ;  /* 0x00000008ff057819 */ /* 0x001fe40000011632 */
[----:B------:R-:W-:Y:S02]  /*1db6d0*/  SHF.R.U32.HI R48, RZ, 0x8, R48 ;  /* 0x00000008ff307819 */ /* 0x000fe40000011630 */
[----:B------:R-:W-:Y:S02]  /*1db6e0*/  LOP3.LUT R2, R2, 0xffff, RZ, 0xc0, !PT ;  /* 0x0000ffff02027812 */ /* 0x000fe400078ec0ff */
[----:B------:R-:W-:Y:S01]  /*1db6f0*/  LOP3.LUT R49, R49, 0xffff, RZ, 0xc0, !PT ;  /* 0x0000ffff31317812 */ /* 0x000fe200078ec0ff */
[----:B------:R-:W-:Y:S01]  /*1db700*/  IMAD.X R53, R33, 0x1, R9, P1 ;  /* 0x0000000121357824 */ /* 0x000fe200008e0609 */
[----:B------:R-:W-:-:S02]  /*1db710*/  LOP3.LUT R5, R5, 0xffff, RZ, 0xc0, !PT ;  /* 0x0000ffff05057812 */ /* 0x000fc400078ec0ff */
[----:B------:R-:W-:Y:S02]  /*1db720*/  LOP3.LUT R48, R48, 0xffff, RZ, 0xc0, !PT ;  /* 0x0000ffff30307812 */ /* 0x000fe400078ec0ff */
[----:B------:R-:W-:Y:S02]  /*1db730*/  PRMT R2, R2, 0x3340, R49 ;  /* 0x0000334002027816 */ /* 0x000fe40000000031 */
[----:B------:R-:W-:Y:S01]  /*1db740*/  PRMT R5, R5, 0x3340, R48 ;  /* 0x0000334005057816 */ /* 0x000fe20000000030 */
[----:B------:R-:W-:Y:S04]  /*1db750*/  STL.64 [R1+0x1378], R52 ;  /* 0x0013783401007387 */ /* 0x000fe80000100a00 */
[----:B------:R0:W-:Y:S04]  /*1db760*/  STL [R1+0x8458], R2 ;  /* 0x0084580201007387 */ /* 0x0001e80000100800 */
[----:B------:R2:W-:Y:S01]  /*1db770*/  STL [R1+0x2388], R5 ;  /* 0x0023880501007387 */ /* 0x0005e20000100800 */
[----:B0-----:R-:W-:-:S02]  /*1db780*/  LOP3.LUT R2, R36, 0xffff, RZ, 0xc0, !PT ;  /* 0x0000ffff24027812 */ /* 0x001fc400078ec0ff */
[----:B------:R-:W-:Y:S02]  /*1db790*/  LOP3.LUT R36, R40, 0xffff, RZ, 0xc0, !PT ;  /* 0x0000ffff28247812 */ /* 0x000fe400078ec0ff */
[----:B------:R-:W3:Y:S02]  /*1db7a0*/  LDL.LU R40, [R1+0x8740] ;  /* 0x0087400001287983 */ /* 0x000ee40000300800 */
[----:B------:R-:W-:Y:S02]  /*1db7b0*/  PRMT R49, R36, 0x3340, R0 ;  /* 0x0000334024317816 */ /* 0x000fe40000000000 */
[----:B------:R-:W-:-:S04]  /*1db7c0*/  SHF.R.U32.HI R47, RZ, 0x8, R47 ;  /* 0x00000008ff2f7819 */ /* 0x000fc8000001162f */
[----:B------:R-:W-:Y:S02]  /*1db7d0*/  LOP3.LUT R47, R47, 0xffff, RZ, 0xc0, !PT ;  /* 0x0000ffff2f2f7812 */ /* 0x000fe400078ec0ff */
[----:B--2---:R-:W-:Y:S02]  /*1db7e0*/  LOP3.LUT R5, R44, 0xffff, RZ, 0xc0, !PT ;  /* 0x0000ffff2c057812 */ /* 0x004fe400078ec0ff */
[----:B------:R-:W2:Y:S02]  /*1db7f0*/  LDL.LU R44, [R1+0x33c] ;  /* 0x00033c00012c7983 */ /* 0x000ea40000300800 */
        /* <DEDUP_REMOVED lines=9> */
[----:B------:R0:W-:Y:S02]  /*1db890*/  STL.64 [R1+0x1368], R48 ;  /* 0x0013683001007387 */ /* 0x0001e40000100a00 */
[----:B0-----:R-:W-:Y:S02]  /*1db8a0*/  PRMT R48, R47, 0x3340, R0 ;  /* 0x000033402f307816 */ /* 0x001fe40000000000 */
[----:B------:R-:W-:-:S03]  /*1db8b0*/  PRMT R47, R2, 0x3340, R5 ;  /* 0x00003340022f7816 */ /* 0x000fc60000000005 */
[----:B------:R-:W-:Y:S04]  /*1db8c0*/  STL [R1+0x24], R48 ;  /* 0x0000243001007387 */ /* 0x000fe80000100800 */
[----:B------:R0:W-:Y:S01]  /*1db8d0*/  STL [R1+0x654], R47 ;  /* 0x0006542f01007387 */ /* 0x0001e20000100800 */
[----:B----4-:R-:W-:Y:S02]  /*1db8e0*/  LOP3.LUT R5, R34, 0xffff, RZ, 0xc0, !PT ;  /* 0x0000ffff22057812 */ /* 0x010fe400078ec0ff */
[----:B---3--:R-:W-:Y:S02]  /*1db8f0*/  LOP3.LUT R34, R43, 0xffff, RZ, 0xc0, !PT ;  /* 0x0000ffff2b227812 */ /* 0x008fe400078ec0ff */
[----:B------:R-:W3:Y:S01]  /*1db900*/  LDL.LU R43, [R1+0x340] ;  /* 0x00034000012b7983 */ /* 0x000ee20000300800 */
[----:B------:R-:W-:-:S02]  /*1db910*/  LOP3.LUT R2, R38, 0xffff, RZ, 0xc0, !PT ;  /* 0x0000ffff26027812 */ /* 0x000fc400078ec0ff */
[----:B0-----:R-:W-:Y:S02]  /*1db920*/  PRMT R47, R5, 0x3340, R0 ;  /* 0x00003340052f7816 */ /* 0x001fe40000000000 */
[----:B------:R-:W-:Y:S02]  /*1db930*/  PRMT R38, R2, 0x3340, R34 ;  /* 0x0000334002267816 */ /* 0x000fe40000000022 */
[----:B------:R-:W-:Y:S02]  /*1db940*/  SHF.R.U32.HI R36, RZ, 0x8, R36 ;  /* 0x00000008ff247819 */ /* 0x000fe40000011624 */
[----:B------:R-:W-:Y:S02]  /*1db950*/  SHF.R.U32.HI R2, RZ, 0x8, R2 ;  /* 0x00000008ff027819 */ /* 0x000fe40000011602 */
[----:B------:R-:W-:Y:S02]  /*1db960*/  SHF.R.U32.HI R34, RZ, 0x8, R34 ;  /* 0x00000008ff227819 */ /* 0x000fe40000011622 */
[----:B------:R-:W-:-:S02]  /*1db970*/  PRMT R38, R38, 0x5410, R47 ;  /* 0x0000541026267816 */ /* 0x000fc4000000002f */
[----:B------:R-:W-:Y:S02]  /*1db980*/  IADD3 R48, P1, PT, R35, R12, RZ ;  /* 0x0000000c23307210 */ /* 0x000fe40007f3e0ff */
[----:B------:R-:W-:Y:S02]  /*1db990*/  LOP3.LUT R36, R36, 0xffff, RZ, 0xc0, !PT ;  /* 0x0000ffff24247812 */ /* 0x000fe400078ec0ff */
[----:B------:R-:W-:Y:S02]  /*1db9a0*/  LOP3.LUT R2, R2, 0xffff, RZ, 0xc0, !PT ;  /* 0x0000ffff02027812 */ /* 0x000fe400078ec0ff */
[----:B------:R-:W-:Y:S01]  /*1db9b0*/  LOP3.LUT R34, R34, 0xffff, RZ, 0xc0, !PT ;  /* 0x0000ffff22227812 */ /* 0x000fe200078ec0ff */
[----:B------:R-:W-:Y:S01]  /*1db9c0*/  IMAD.X R49, R33, 0x1, R11, P1 ;  /* 0x0000000121317824 */ /* 0x000fe200008e060b */
[----:B------:R0:W-:Y:S04]  /*1db9d0*/  STL [R1+0x268c], R38 ;  /* 0x00268c2601007387 */ /* 0x0001e80000100800 */
[----:B------:R1:W-:Y:S01]  /*1db9e0*/  STL.64 [R1+0x1370], R48 ;  /* 0x0013703001007387 */ /* 0x0003e20000100a00 */
[----:B0-----:R-:W-:-:S02]  /*1db9f0*/  PRMT R38, R36, 0x3340, R0 ;  /* 0x0000334024267816 */ /* 0x001fc40000000000 */
[----:B------:R-:W-:Y:S02]  /*1dba00*/  PRMT R36, R2, 0x3340, R34 ;  /* 0x0000334002247816 */ /* 0x000fe40000000022 */
[----:B------:R-:W-:Y:S01]  /*1dba10*/  LOP3.LUT R2, R41, 0xffff, RZ, 0xc0, !PT ;  /* 0x0000ffff29027812 */ /* 0x000fe200078ec0ff */
[----:B------:R0:W-:Y:S01]  /*1dba20*/  STL [R1+0x28], R38 ;  /* 0x0000282601007387 */ /* 0x0001e20000100800 */
[----:B-1----:R-:W-:-:S03]  /*1dba30*/  IADD3 R48, P1, PT, R35, R22, RZ ;  /* 0x0000001623307210 */ /* 0x002fc60007f3e0ff */
[----:B------:R1:W-:Y:S01]  /*1dba40*/  STL [R1+0x4b8], R36 ;  /* 0x0004b82401007387 */ /* 0x0003e20000100800 */
[----:B0-----:R-:W-:Y:S01]  /*1dba50*/  PRMT R38, R2, 0x3340, R0 ;  /* 0x0000334002267816 */ /* 0x001fe20000000000 */
[----:B------:R-:W-:Y:S02]  /*1dba60*/  IMAD.X R49, R33, 0x1, R21, P1 ;  /* 0x0000000121317824 */ /* 0x000fe400008e0615 */
[----:B------:R-:W4:Y:S01]  /*1dba70*/  LDL.LU R41, [R1+0x873c] ;  /* 0x00873c0001297983 */ /* 0x000f220000300800 */
[----:B------:R-:W-:-:S04]  /*1dba80*/  SHF.R.U32.HI R2, RZ, 0x8, R2 ;  /* 0x00000008ff027819 */ /* 0x000fc80000011602 */
[----:B------:R-:W-:Y:S02]  /*1dba90*/  LOP3.LUT R2, R2, 0xffff, RZ, 0xc0, !PT ;  /* 0x0000ffff02027812 */ /* 0x000fe400078ec0ff */
[----:B--2---:R-:W-:Y:S02]  /*1dbaa0*/  LOP3.LUT R34, R44, 0xffff, RZ, 0xc0, !PT ;  /* 0x0000ffff2c227812 */ /* 0x004fe400078ec0ff */
[----:B------:R-:W-:-:S04]  /*1dbab0*/  LOP3.LUT R44, R42, 0xffff, RZ, 0xc0, !PT ;  /* 0x0000ffff2a2c7812 */ /* 0x000fc800078ec0ff */
[----:B-1----:R-:W-:-:S04]  /*1dbac0*/  PRMT R36, R34, 0x3340, R44 ;  /* 0x0000334022247816 */ /* 0x002fc8000000002c */
[----:B------:R-:W-:-:S05]  /*1dbad0*/  PRMT R36, R36, 0x5410, R38 ;  /* 0x0000541024247816 */ /* 0x000fca0000000026 */
[----:B------:R0:W-:Y:S04]  /*1dbae0*/  STL [R1+0x267c], R36 ;  /* 0x00267c2401007387 */ /* 0x0001e80000100800 */
[----:B------:R-:W2:Y:S01]  /*1dbaf0*/  LDL.LU R38, [R1+0x690] ;  /* 0x0006900001267983 */ /* 0x000ea20000300800 */
[----:B0-----:R-:W-:-:S03]  /*1dbb00*/  SHF.R.U32.HI R36, RZ, 0x8, R34 ;  /* 0x00000008ff247819 */ /* 0x001fc60000011622 */
[----:B------:R-:W4:Y:S04]  /*1dbb10*/  LDL.LU R34, [R1+0x53c] ;  /* 0x00053c0001227983 */ /* 0x000f280000300800 */
[----:B------:R-:W-:Y:S04]  /*1dbb20*/  STL.64 [R1+0x1360], R48 ;  /* 0x0013603001007387 */ /* 0x000fe80000100a00 */
[----:B------:R-:W4:Y:S01]  /*1dbb30*/  LDL.LU R42, [R1+0x63c] ;  /* 0x00063c00012a7983 */ /* 0x000f220000300800 */
[----:B------:R-:W-:Y:S02]  /*1dbb40*/  SHF.R.U32.HI R44, RZ, 0x8, R44 ;  /* 0x00000008ff2c7819 */ /* 0x000fe4000001162c */
[----:B------:R-:W-:-:S02]  /*1dbb50*/  LOP3.LUT R36, R36, 0xffff, RZ, 0xc0, !PT ;  /* 0x0000ffff24247812 */ /* 0x000fc400078ec0ff */
[----:B------:R-:W-:-:S04]  /*1dbb60*/  LOP3.LUT R44, R44, 0xffff, RZ, 0xc0, !PT ;  /* 0x0000ffff2c2c7812 */ /* 0x000fc800078ec0ff */
[----:B------:R-:W-:Y:S02]  /*1dbb70*/  PRMT R44, R36, 0x3340, R44 ;  /* 0x00003340242c7816 */ /* 0x000fe4000000002c */
[----:B------:R-:W-:-:S03]  /*1dbb80*/  PRMT R36, R2, 0x3340, R0 ;  /* 0x0000334002247816 */ /* 0x000fc60000000000 */
[----:B------:R-:W-:Y:S04]  /*1dbb90*/  STL [R1+0x4b4], R44 ;  /* 0x0004b42c01007387 */ /* 0x000fe80000100800 */
[----:B------:R0:W-:Y:S04]  /*1dbba0*/  STL [R1+0x2c], R36 ;  /* 0x00002c2401007387 */ /* 0x0001e80000100800 */
[----:B0-----:R-:W4:Y:S04]  /*1dbbb0*/  LDL.LU R36, [R1+0x6a4] ;  /* 0x0006a40001247983 */ /* 0x001f280000300800 */
[----:B------:R-:W4:Y:S01]  /*1dbbc0*/  LDL.LU R44, [R1+0x4e0] ;  /* 0x0004e000012c7983 */ /* 0x000f220000300800 */
[----:B---3--:R-:W-:-:S03]  /*1dbbd0*/  LOP3.LUT R2, R43, 0xffff, RZ, 0xc0, !PT ;  /* 0x0000ffff2b027812 */ /* 0x008fc600078ec0ff */
[----:B------:R-:W3:Y:S01]  /*1dbbe0*/  LDL.LU R43, [R1+0x5b0] ;  /* 0x0005b000012b7983 */ /* 0x000ee20000300800 */
[----:B------:R-:W-:Y:S02]  /*1dbbf0*/  LOP3.LUT R6, R6, 0xffff, RZ, 0xc0, !PT ;  /* 0x0000ffff06067812 */ /* 0x000fe400078ec0ff */
[----:B------:R-:W-:Y:S02]  /*1dbc00*/  LOP3.LUT R3, R3, 0xffff, RZ, 0xc0, !PT ;  /* 0x0000ffff03037812 */ /* 0x000fe400078ec0ff */
[----:B------:R-:W-:Y:S02]  /*1dbc10*/  PRMT R48, R6, 0x3340, R0 ;  /* 0x0000334006307816 */ /* 0x000fe40000000000 */
[--C-:B------:R-:W-:Y:S01]  /*1dbc20*/  PRMT R47, R2, 0x3340, R3.reuse ;  /* 0x00003340022f7816 */ /* 0x100fe20000000003 */
[----:B------:R0:W-:Y:S01]  /*1dbc30*/  STL [R1+0x85ac], R6 ;  /* 0x0085ac0601007387 */ /* 0x0001e20000100800 */
[----:B------:R-:W-:Y:S02]  /*1dbc40*/  SHF.R.U32.HI R2, RZ, 0x8, R2 ;  /* 0x00000008ff027819 */ /* 0x000fe40000011602 */
[----:B------:R-:W-:-:S02]  /*1dbc50*/  SHF.R.U32.HI R3, RZ, 0x8, R3 ;  /* 0x00000008ff037819 */ /* 0x000fc40000011603 */
[----:B------:R-:W-:Y:S02]  /*1dbc60*/  SHF.R.U32.HI R5, RZ, 0x8, R5 ;  /* 0x00000008ff057819 */ /* 0x000fe40000011605 */
[----:B------:R-:W-:Y:S02]  /*1dbc70*/  LOP3.LUT R2, R2, 0xffff, RZ, 0xc0, !PT ;  /* 0x0000ffff02027812 */ /* 0x000fe400078ec0ff */
[----:B0-----:R-:W-:Y:S02]  /*1dbc80*/  PRMT R6, R47, 0x5410, R48 ;  /* 0x000054102f067816 */ /* 0x001fe40000000030 */
[----:B------:R-:W-:Y:S02]  /*1dbc90*/  IADD3 R48, P1, PT, R35, R24, RZ ;  /* 0x0000001823307210 */ /* 0x000fe40007f3e0ff */
[----:B------:R-:W-:Y:S02]  /*1dbca0*/  LOP3.LUT R3, R3, 0xffff, RZ, 0xc0, !PT ;  /* 0x0000ffff03037812 */ /* 0x000fe400078ec0ff */
[----:B------:R-:W-:Y:S01]  /*1dbcb0*/  LOP3.LUT R5, R5, 0xffff, RZ, 0xc0, !PT ;  /* 0x0000ffff05057812 */ /* 0x000fe200078ec0ff */
[----:B------:R-:W-:Y:S01]  /*1dbcc0*/  IMAD.X R49, R33, 0x1, R23, P1 ;  /* 0x0000000121317824 */ /* 0x000fe200008e0617 */
[----:B------:R-:W-:-:S02]  /*1dbcd0*/  PRMT R3, R2, 0x3340, R3 ;  /* 0x0000334002037816 */ /* 0x000fc40000000003 */
[----:B------:R-:W-:Y:S01]  /*1dbce0*/  PRMT R5, R5, 0x3340, R0 ;  /* 0x0000334005057816 */ /* 0x000fe20000000000 */
[----:B------:R-:W-:Y:S04]  /*1dbcf0*/  STL [R1+0x2d08], R6 ;  /* 0x002d080601007387 */ /* 0x000fe80000100800 */
[----:B------:R0:W-:Y:S04]  /*1dbd00*/  STL.64 [R1+0x1358], R48 ;  /* 0x0013583001007387 */ /* 0x0001e80000100a00 */
[----:B------:R-:W-:Y:S04]  /*1dbd10*/  STL [R1+0x845c], R3 ;  /* 0x00845c0301007387 */ /* 0x000fe80000100800 */
[----:B------:R1:W-:Y:S01]  /*1dbd20*/  STL [R1+0x34], R5 ;  /* 0x0000340501007387 */ /* 0x0003e20000100800 */
[----:B0-----:R-:W-:-:S05]  /*1dbd30*/  IADD3 R48, P1, PT, R35, R16, RZ ;  /* 0x0000001023307210 */ /* 0x001fca0007f3e0ff */
[----:B------:R-:W-:Y:S01]  /*1dbd40*/  IMAD.X R49, R33, 0x1, R15, P1 ;  /* 0x0000000121317824 */ /* 0x000fe200008e060f */
[----:B--2---:R-:W-:Y:S02]  /*1dbd50*/  LOP3.LUT R6, R38, 0xffff, RZ, 0xc0, !PT ;  /* 0x0000ffff26067812 */ /* 0x004fe400078ec0ff */
[----:B----4-:R-:W-:-:S04]  /*1dbd60*/  LOP3.LUT R2, R34, 0xffff, RZ, 0xc0, !PT ;  /* 0x0000ffff22027812 */ /* 0x010fc800078ec0ff */
[----:B------:R-:W-:Y:S02]  /*1dbd70*/  PRMT R34, R2, 0x3340, R0 ;  /* 0x0000334002227816 */ /* 0x000fe40000000000 */
[----:B-1----:R-:W-:-:S04]  /*1dbd80*/  LOP3.LUT R5, R42, 0xffff, RZ, 0xc0, !PT ;  /* 0x0000ffff2a057812 */ /* 0x002fc800078ec0ff */
[----:B------:R-:W-:-:S04]  /*1dbd90*/  PRMT R3, R6, 0x3340, R5 ;  /* 0x0000334006037816 */ /* 0x000fc80000000005 */
[----:B------:R-:W-:Y:S02]  /*1dbda0*/  PRMT R3, R3, 0x5410, R34 ;  /* 0x0000541003037816 */ /* 0x000fe40000000022 */
[----:B------:R-:W2:Y:S01]  /*1dbdb0*/  LDL.LU R34, [R1+0x3fc] ;  /* 0x0003fc0001227983 */ /* 0x000ea20000300800 */
[----:B------:R-:W-:-:S03]  /*1dbdc0*/  SHF.R.U32.HI R5, RZ, 0x8, R5 ;  /* 0x00000008ff057819 */ /* 0x000fc60000011605 */
[----:B------:R0:W-:Y:S01]  /*1dbdd0*/  STL [R1+0x25cc], R3 ;  /* 0x0025cc0301007387 */ /* 0x0001e20000100800 */
[----:B------:R-:W-:Y:S02]  /*1dbde0*/  LOP3.LUT R5, R5, 0xffff, RZ, 0xc0, !PT ;  /* 0x0000ffff05057812 */ /* 0x000fe400078ec0ff */
[----:B0-----:R-:W-:-:S04]  /*1dbdf0*/  SHF.R.U32.HI R3, RZ, 0x8, R6 ;  /* 0x00000008ff037819 */ /* 0x001fc80000011606 */
[----:B------:R-:W-:-:S04]  /*1dbe00*/  LOP3.LUT R3, R3, 0xffff, RZ, 0xc0, !PT ;  /* 0x0000ffff03037812 */ /* 0x000fc800078ec0ff */
[----:B------:R-:W-:Y:S02]  /*1dbe10*/  PRMT R42, R3, 0x3340, R5 ;  /* 0x00003340032a7816 */ /* 0x000fe40000000005 */
[----:B------:R-:W-:Y:S02]  /*1dbe20*/  LOP3.LUT R5, R36, 0xffff, RZ, 0xc0, !PT ;  /* 0x0000ffff24057812 */ /* 0x000fe400078ec0ff */
[----:B------:R-:W-:Y:S01]  /*1dbe30*/  LOP3.LUT R3, R44, 0xffff, RZ, 0xc0, !PT ;  /* 0x0000ffff2c037812 */ /* 0x000fe200078ec0ff */
[----:B------:R0:W-:Y:S03]  /*1dbe40*/  STL.64 [R1+0x1348], R48 ;  /* 0x0013483001007387 */ /* 0x0001e60000100a00 */
[----:B------:R-:W-:Y:S02]  /*1dbe50*/  PRMT R38, R3, 0x3340, R0 ;  /* 0x0000334003267816 */ /* 0x000fe40000000000 */
[----:B------:R-:W-:-:S02]  /*1dbe60*/  SHF.R.U32.HI R3, RZ, 0x8, R3 ;  /* 0x00000008ff037819 */ /* 0x000fc40000011603 */
[----:B0-----:R-:W-:Y:S02]  /*1dbe70*/  IADD3 R48, P1, PT, R35, R14, RZ ;  /* 0x0000000e23307210 */ /* 0x001fe40007f3e0ff */
[----:B------:R-:W-:-:S03]  /*1dbe80*/  SHF.R.U32.HI R2, RZ, 0x8, R2 ;  /* 0x00000008ff027819 */ /* 0x000fc60000011602 */
[----:B------:R-:W-:Y:S01]  /*1dbe90*/  IMAD.X R49, R33, 0x1, R13, P1 ;  /* 0x0000000121317824 */ /* 0x000fe200008e060d */
[----:B------:R-:W-:Y:S02]  /*1dbea0*/  LOP3.LUT R3, R3, 0xffff, RZ, 0xc0, !PT ;  /* 0x0000ffff03037812 */ /* 0x000fe400078ec0ff */
[----:B------:R-:W-:Y:S02]  /*1dbeb0*/  LOP3.LUT R2, R2, 0xffff, RZ, 0xc0, !PT ;  /* 0x0000ffff02027812 */ /* 0x000fe400078ec0ff */
[----:B------:R-:W-:Y:S02]  /*1dbec0*/  LOP3.LUT R33, R41, 0xffff, RZ, 0xc0, !PT ;  /* 0x0000ffff29217812 */ /* 0x000fe400078ec0ff */
[----:B---3--:R-:W-:-:S04]  /*1dbed0*/  LOP3.LUT R6, R43, 0xffff, RZ, 0xc0, !PT ;  /* 0x0000ffff2b067812 */ /* 0x008fc800078ec0ff */
[--C-:B------:R-:W-:Y:S02]  /*1dbee0*/  PRMT R36, R5, 0x3340, R6.reuse ;  /* 0x0000334005247816 */ /* 0x100fe40000000006 */
[----:B------:R-:W-:Y:S02]  /*1dbef0*/  SHF.R.U32.HI R5, RZ, 0x8, R5 ;  /* 0x00000008ff057819 */ /* 0x000fe40000011605 */
[----:B------:R-:W-:Y:S02]  /*1dbf00*/  SHF.R.U32.HI R6, RZ, 0x8, R6 ;  /* 0x00000008ff067819 */ /* 0x000fe40000011606 */
[----:B------:R-:W-:Y:S02]  /*1dbf10*/  PRMT R36, R36, 0x5410, R38 ;  /* 0x0000541024247816 */ /* 0x000fe40000000026 */
[----:B------:R-:W-:Y:S02]  /*1dbf20*/  LOP3.LUT R5, R5, 0xffff, RZ, 0xc0, !PT ;  /* 0x0000ffff05057812 */ /* 0x000fe400078ec0ff */
[----:B------:R-:W-:Y:S01]  /*1dbf30*/  LOP3.LUT R6, R6, 0xffff, RZ, 0xc0, !PT ;  /* 0x0000ffff06067812 */ /* 0x000fe200078ec0ff */
[----:B------:R-:W-:Y:S03]  /*1dbf40*/  STL [R1+0x25ac], R36 ;  /* 0x0025ac2401007387 */ /* 0x000fe60000100800 */
[----:B------:R-:W-:Y:S01]  /*1dbf50*/  PRMT R5, R5, 0x3340, R6 ;  /* 0x0000334005057816 */ /* 0x000fe20000000006 */
[----:B------:R-:W3:Y:S04]  /*1dbf60*/  LDL.LU R44, [R1+0x400] ;  /* 0x00040000012c7983 */ /* 0x000ee80000300800 */
[----:B------:R-:W4:Y:S04]  /*1dbf70*/  LDL.LU R43, [R1+0x1c0] ;  /* 0x0001c000012b7983 */ /* 0x000f280000300800 */
[----:B------:R-:W-:Y:S04]  /*1dbf80*/  STL.64 [R1+0x1350], R48 ;  /* 0x0013503001007387 */ /* 0x000fe80000100a00 */
[----:B------:R0:W-:Y:S02]  /*1dbf90*/  STL [R1+0x1c4], R5 ;  /* 0x0001c40501007387 */ /* 0x0001e40000100800 */
[----:B0-----:R-:W-:-:S02]  /*1dbfa0*/  PRMT R5, R3, 0x3340, R0 ;  /* 0x0000334003057816 */ /* 0x001fc40000000000 */
[----:B------:R-:W-:Y:S02]  /*1dbfb0*/  PRMT R3, R2, 0x3340, R0 ;  /* 0x0000334002037816 */ /* 0x000fe40000000000 */
[----:B------:R-:W-:Y:S01]  /*1dbfc0*/  LOP3.LUT R2, R45, 0xffff, RZ, 0xc0, !PT ;  /* 0x0000ffff2d027812 */ /* 0x000fe200078ec0ff */
[----:B------:R-:W-:Y:S04]  /*1dbfd0*/  STL [R1+0x38], R5 ;  /* 0x0000380501007387 */ /* 0x000fe80000100800 */
[----:B------:R-:W4:Y:S04]  /*1dbfe0*/  LDL.LU R45, [R1+0x8738] ;  /* 0x00873800012d7983 */ /* 0x000f280000300800 */
[----:B------:R2:W-:Y:S04]  /*1dbff0*/  STL [R1+0x30], R3 ;  /* 0x0000300301007387 */ /* 0x0005e80000100800 */
[----:B------:R-:W4:Y:S01]  /*1dc000*/  LDL.LU R41, [R1+0x8734] ;  /* 0x0087340001297983 */ /* 0x000f220000300800 */
[----:B------:R-:W-:Y:S01]  /*1dc010*/  VIADD R6, R35, UR6 ;  /* 0x0000000623067c36 */ /* 0x000fe20008000000 */
[----:B------:R-:W-:Y:S01]  /*1dc020*/  LOP3.LUT R38, R40, 0xffff, RZ, 0xc0, !PT ;  /* 0x0000ffff28267812 */ /* 0x000fe200078ec0ff */
[----:B------:R-:W0:Y:S01]  /*1dc030*/  LDCU UR6, c[0x0][0x3b8] ;  /* 0x00007700ff0677ac */ /* 0x000e220008000800 */
[----:B--2---:R-:W-:-:S02]  /*1dc040*/  LOP3.LUT R3, R34, 0xffff, RZ, 0xc0, !PT ;  /* 0x0000ffff22037812 */ /* 0x004fc400078ec0ff */
[----:B------:R-:W-:Y:S02]  /*1dc050*/  PRMT R34, R2, 0x3340, R0 ;  /* 0x0000334002227816 */ /* 0x000fe40000000000 */
[----:B------:R-:W-:Y:S02]  /*1dc060*/  PRMT R5, R3, 0x3340, R33 ;  /* 0x0000334003057816 */ /* 0x000fe40000000021 */
[----:B------:R-:W-:Y:S02]  /*1dc070*/  SHF.R.U32.HI R3, RZ, 0x8, R3 ;  /* 0x00000008ff037819 */ /* 0x000fe40000011603 */
[----:B------:R-:W-:Y:S02]  /*1dc080*/  SHF.R.U32.HI R33, RZ, 0x8, R33 ;  /* 0x00000008ff217819 */ /* 0x000fe40000011621 */
[----:B------:R-:W-:Y:S02]  /*1dc090*/  PRMT R36, R5, 0x5410, R34 ;  /* 0x0000541005247816 */ /* 0x000fe40000000022 */
[----:B------:R-:W-:-:S02]  /*1dc0a0*/  SHF.R.S32.HI R5, RZ, 0x1f, R6 ;  /* 0x0000001fff057819 */ /* 0x000fc40000011406 */
[----:B------:R-:W-:Y:S02]  /*1dc0b0*/  IADD3 R34, P1, PT, R6, R20, RZ ;  /* 0x0000001406227210 */ /* 0x000fe40007f3e0ff */
[----:B------:R-:W-:Y:S02]  /*1dc0c0*/  SHF.R.U32.HI R2, RZ, 0x8, R2 ;  /* 0x00000008ff027819 */ /* 0x000fe40000011602 */
[----:B------:R-:W-:Y:S02]  /*1dc0d0*/  LOP3.LUT R3, R3, 0xffff, RZ, 0xc0, !PT ;  /* 0x0000ffff03037812 */ /* 0x000fe400078ec0ff */
[----:B------:R-:W-:Y:S01]  /*1dc0e0*/  LOP3.LUT R33, R33, 0xffff, RZ, 0xc0, !PT ;  /* 0x0000ffff21217812 */ /* 0x000fe200078ec0ff */
[----:B------:R-:W-:Y:S01]  /*1dc0f0*/  IMAD.X R35, R5, 0x1, R19, P1 ;  /* 0x0000000105237824 */ /* 0x000fe200008e0613 */
[----:B------:R-:W-:Y:S02]  /*1dc100*/  LOP3.LUT R2, R2, 0xffff, RZ, 0xc0, !PT ;  /* 0x0000ffff02027812 */ /* 0x000fe400078ec0ff */
[----:B------:R-:W-:Y:S01]  /*1dc110*/  PRMT R3, R3, 0x3340, R33 ;  /* 0x0000334003037816 */ /* 0x000fe20000000021 */
[----:B------:R-:W-:Y:S01]  /*1dc120*/  STL [R1+0x25a8], R36 ;  /* 0x0025a82401007387 */ /* 0x000fe20000100800 */
[----:B------:R-:W-:-:S03]  /*1dc130*/  PRMT R2, R2, 0x3340, R0 ;  /* 0x0000334002027816 */ /* 0x000fc60000000000 */
[----:B------:R-:W-:Y:S04]  /*1dc140*/  STL.64 [R1+0x1340], R34 ;  /* 0x0013402201007387 */ /* 0x000fe80000100a00 */
[----:B------:R-:W-:Y:S04]  /*1dc150*/  STL [R1+0x63c], R3 ;  /* 0x00063c0301007387 */ /* 0x000fe80000100800 */
[----:B------:R1:W-:Y:S02]  /*1dc160*/  STL [R1+0x3c], R2 ;  /* 0x00003c0201007387 */ /* 0x0003e40000100800 */
[----:B-1----:R-:W-:-:S02]  /*1dc170*/  LOP3.LUT R2, R39, 0xffff, RZ, 0xc0, !PT ;  /* 0x0000ffff27027812 */ /* 0x002fc400078ec0ff */
[----:B---3--:R-:W-:Y:S02]  /*1dc180*/  LOP3.LUT R33, R44, 0xffff, RZ, 0xc0, !PT ;  /* 0x0000ffff2c217812 */ /* 0x008fe400078ec0ff */
[----:B----4-:R-:W-:-:S04]  /*1dc190*/  LOP3.LUT R3, R43, 0xffff, RZ, 0xc0, !PT ;  /* 0x0000ffff2b037812 */ /* 0x010fc800078ec0ff */
[----:B------:R-:W-:Y:S02]  /*1dc1a0*/  PRMT R39, R3, 0x3340, R0 ;  /* 0x0000334003277816 */ /* 0x000fe40000000000 */
[----:B------:R-:W-:-:S04]  /*1dc1b0*/  LOP3.LUT R35, R45, 0xffff, RZ, 0xc0, !PT ;  /* 0x0000ffff2d237812 */ /* 0x000fc800078ec0ff */
[----:B------:R-:W-:-:S04]  /*1dc1c0*/  PRMT R34, R33, 0x3340, R35 ;  /* 0x0000334021227816 */ /* 0x000fc80000000023 */
[----:B------:R-:W-:Y:S02]  /*1dc1d0*/  PRMT R39, R34, 0x5410, R39 ;  /* 0x0000541022277816 */ /* 0x000fe40000000027 */
[----:B------:R-:W2:Y:S01]  /*1dc1e0*/  LDL.LU R34, [R1+0x6c4] ;  /* 0x0006c40001227983 */ /* 0x000ea20000300800 */
[----:B------:R-:W-:-:S03]  /*1dc1f0*/  LOP3.LUT R36, R41, 0xffff, RZ, 0xc0, !PT ;  /* 0x0000ffff29247812 */ /* 0x000fc600078ec0ff */
[----:B------:R-:W3:Y:S04]  /*1dc200*/  LDL.LU R43, [R1+0x550] ;  /* 0x00055000012b7983 */ /* 0x000ee80000300800 */
[----:B------:R1:W-:Y:S01]  /*1dc210*/  STL [R1+0x2588], R39 ;  /* 0x0025882701007387 */ /* 0x0003e20000100800 */
[----:B------:R-:W-:Y:S02]  /*1dc220*/  PRMT R41, R2, 0x3340, R0 ;  /* 0x0000334002297816 */ /* 0x000fe40000000000 */
[----:B------:R-:W-:Y:S01]  /*1dc230*/  PRMT R40, R36, 0x3340, R38 ;  /* 0x0000334024287816 */ /* 0x000fe20000000026 */
[----:B-1----:R-:W4:Y:S03]  /*1dc240*/  LDL.LU R39, [R1+0x66c] ;  /* 0x00066c0001277983 */ /* 0x002f260000300800 */
[----:B------:R-:W-:-:S02]  /*1dc250*/  PRMT R44, R40, 0x5410, R41 ;  /* 0x00005410282c7816 */ /* 0x000fc40000000029 */
[----:B------:R-:W-:-:S05]  /*1dc260*/  IADD3 R40, P1, PT, R6, R10, RZ ;  /* 0x0000000a06287210 */ /* 0x000fca0007f3e0ff */
[----:B------:R-:W-:Y:S01]  /*1dc270*/  IMAD.X R41, R5, 0x1, R9, P1 ;  /* 0x0000000105297824 */ /* 0x000fe200008e0609 */
[----:B------:R-:W-:Y:S04]  /*1dc280*/  STL [R1+0x258c], R44 ;  /* 0x00258c2c01007387 */ /* 0x000fe80000100800 */
[----:B------:R1:W-:Y:S04]  /*1dc290*/  STL.64 [R1+0x1338], R40 ;  /* 0x0013382801007387 */ /* 0x0003e80000100a00 */
[----:B-1----:R-:W4:Y:S01]  /*1dc2a0*/  LDL.LU R40, [R1+0x358] ;  /* 0x0003580001287983 */ /* 0x002f220000300800 */
[----:B------:R-:W-:-:S02]  /*1dc2b0*/  SHF.R.U32.HI R36, RZ, 0x8, R36 ;  /* 0x00000008ff247819 */ /* 0x000fc40000011624 */
[----:B------:R-:W-:Y:S02]  /*1dc2c0*/  SHF.R.U32.HI R38, RZ, 0x8, R38 ;  /* 0x00000008ff267819 */ /* 0x000fe40000011626 */
[----:B------:R-:W-:Y:S02]  /*1dc2d0*/  SHF.R.U32.HI R33, RZ, 0x8, R33 ;  /* 0x00000008ff217819 */ /* 0x000fe40000011621 */
[----:B------:R-:W-:Y:S02]  /*1dc2e0*/  SHF.R.U32.HI R35, RZ, 0x8, R35 ;  /* 0x00000008ff237819 */ /* 0x000fe40000011623 */
[----:B------:R-:W-:Y:S02]  /*1dc2f0*/  LOP3.LUT R36, R36, 0xffff, RZ, 0xc0, !PT ;  /* 0x0000ffff24247812 */ /* 0x000fe400078ec0ff */
[----:B------:R-:W-:Y:S02]  /*1dc300*/  LOP3.LUT R38, R38, 0xffff, RZ, 0xc0, !PT ;  /* 0x0000ffff26267812 */ /* 0x000fe400078ec0ff */
[----:B------:R-:W-:-:S02]  /*1dc310*/  LOP3.LUT R33, R33, 0xffff, RZ, 0xc0, !PT ;  /* 0x0000ffff21217812 */ /* 0x000fc400078ec0ff */
[----:B------:R-:W-:Y:S02]  /*1dc320*/  LOP3.LUT R35, R35, 0xffff, RZ, 0xc0, !PT ;  /* 0x0000ffff23237812 */ /* 0x000fe400078ec0ff */
[----:B------:R-:W-:Y:S02]  /*1dc330*/  IADD3 R44, P1, PT, R6, R18, RZ ;  /* 0x00000012062c7210 */ /* 0x000fe40007f3e0ff */
[----:B------:R-:W-:Y:S02]  /*1dc340*/  PRMT R36, R36, 0x3340, R38 ;  /* 0x0000334024247816 */ /* 0x000fe40000000026 */
[----:B------:R-:W-:Y:S02]  /*1dc350*/  PRMT R33, R33, 0x3340, R35 ;  /* 0x0000334021217816 */ /* 0x000fe40000000023 */
[----:B------:R-:W-:Y:S01]  /*1dc360*/  SHF.R.U32.HI R3, RZ, 0x8, R3 ;  /* 0x00000008ff037819 */ /* 0x000fe20000011603 */
[----:B------:R-:W-:Y:S01]  /*1dc370*/  IMAD.X R45, R5, 0x1, R17, P1 ;  /* 0x00000001052d7824 */ /* 0x000fe200008e0611 */
[----:B------:R-:W-:Y:S01]  /*1dc380*/  SHF.R.U32.HI R2, RZ, 0x8, R2 ;  /* 0x00000008ff027819 */ /* 0x000fe20000011602 */
[----:B------:R1:W-:Y:S01]  /*1dc390*/  STL [R1+0x638], R36 ;  /* 0x0006382401007387 */ /* 0x0003e20000100800 */
[----:B------:R-:W-:-:S02]  /*1dc3a0*/  LOP3.LUT R3, R3, 0xffff, RZ, 0xc0, !PT ;  /* 0x0000ffff03037812 */ /* 0x000fc400078ec0ff */
[----:B------:R-:W-:Y:S01]  /*1dc3b0*/  LOP3.LUT R2, R2, 0xffff, RZ, 0xc0, !PT ;  /* 0x0000ffff02027812 */ /* 0x000fe200078ec0ff */
[----:B------:R0:W-:Y:S03]  /*1dc3c0*/  STL [R1+0x630], R33 ;  /* 0x0006302101007387 */ /* 0x0001e60000100800 */
[--C-:B------:R-:W-:Y:S02]  /*1dc3d0*/  PRMT R35, R2, 0x3340, R0.reuse ;  /* 0x0000334002237816 */ /* 0x100fe40000000000 */
[----:B-1----:R-:W-:Y:S01]  /*1dc3e0*/  PRMT R36, R3, 0x3340, R0 ;  /* 0x0000334003247816 */ /* 0x002fe20000000000 */
[----:B0-----:R-:W4:Y:S04]  /*1dc3f0*/  LDL.LU R33, [R1+0x250] ;  /* 0x0002500001217983 */ /* 0x001f280000300800 */
[----:B------:R0:W-:Y:S01]  /*1dc400*/  STL.64 [R1+0x1330], R44 ;  /* 0x0013302c01007387 */ /* 0x0001e20000100a00 */
[----:B------:R-:W-:-:S03]  /*1dc410*/  IADD3 R38, P1, PT, R6, R12, RZ ;  /* 0x0000000c06267210 */ /* 0x000fc60007f3e0ff */
[----:B0-----:R-:W4:Y:S04]  /*1dc420*/  LDL.LU R44, [R1+0x6d0] ;  /* 0x0006d000012c7983 */ /* 0x001f280000300800 */
[----:B------:R-:W4:Y:S04]  /*1dc430*/  LDL.LU R45, [R1+0x554] ;  /* 0x00055400012d7983 */ /* 0x000f280000300800 */
[----:B------:R-:W4:Y:S04]  /*1dc440*/  LDL.LU R41, [R1+0x67c] ;  /* 0x00067c0001297983 */ /* 0x000f280000300800 */
[----:B------:R0:W-:Y:S04]  /*1dc450*/  STL [R1+0x40], R36 ;  /* 0x0000402401007387 */ /* 0x0001e80000100800 */
[----:B------:R1:W-:Y:S01]  /*1dc460*/  STL [R1+0x44], R35 ;  /* 0x0000442301007387 */ /* 0x0003e20000100800 */
[----:B--2---:R-:W-:-:S02]  /*1dc470*/  LOP3.LUT R3, R34, 0xffff, RZ, 0xc0, !PT ;  /* 0x0000ffff22037812 */ /* 0x004fc400078ec0ff */
[----:B---3--:R-:W-:-:S04]  /*1dc480*/  LOP3.LUT R2, R43, 0xffff, RZ, 0xc0, !PT ;  /* 0x0000ffff2b027812 */ /* 0x008fc800078ec0ff */
[----:B0-----:R-:W-:Y:S02]  /*1dc490*/  PRMT R36, R2, 0x3340, R0 ;  /* 0x0000334002247816 */ /* 0x001fe40000000000 */
[----:B------:R-:W-:Y:S02]  /*1dc4a0*/  SHF.R.U32.HI R2, RZ, 0x8, R2 ;  /* 0x00000008ff027819 */ /* 0x000fe40000011602 */
[----:B----4-:R-:W-:-:S04]  /*1dc4b0*/  LOP3.LUT R34, R39, 0xffff, RZ, 0xc0, !PT ;  /* 0x0000ffff27227812 */ /* 0x010fc800078ec0ff */
[--C-:B-1----:R-:W-:Y:S02]  /*1dc4c0*/  PRMT R35, R3, 0x3340, R34.reuse ;  /* 0x0000334003237816 */ /* 0x102fe40000000022 */
[----:B------:R-:W-:Y:S02]  /*1dc4d0*/  SHF.R.U32.HI R3, RZ, 0x8, R3 ;  /* 0x00000008ff037819 */ /* 0x000fe40000011603 */
[----:B------:R-:W-:Y:S02]  /*1dc4e0*/  SHF.R.U32.HI R34, RZ, 0x8, R34 ;  /* 0x00000008ff227819 */ /* 0x000fe40000011622 */
[----:B------:R-:W-:Y:S02]  /*1dc4f0*/  LOP3.LUT R3, R3, 0xffff, RZ, 0xc0, !PT ;  /* 0x0000ffff03037812 */ /* 0x000fe400078ec0ff */
[----:B------:R-:W-:Y:S01]  /*1dc500*/  LOP3.LUT R34, R34, 0xffff, RZ, 0xc0, !PT ;  /* 0x0000ffff22227812 */ /* 0x000fe200078ec0ff */
[----:B------:R-:W-:Y:S01]  /*1dc510*/  IMAD.X R39, R5, 0x1, R11, P1 ;  /* 0x0000000105277824 */ /* 0x000fe200008e060b */
[----:B------:R-:W-:-:S02]  /*1dc520*/  PRMT R35, R35, 0x5410, R36 ;  /* 0x0000541023237816 */ /* 0x000fc40000000024 */
[----:B------:R-:W-:Y:S02]  /*1dc530*/  LOP3.LUT R2, R2, 0xffff, RZ, 0xc0, !PT ;  /* 0x0000ffff02027812 */ /* 0x000fe400078ec0ff */
[----:B------:R-:W-:Y:S01]  /*1dc540*/  PRMT R3, R3, 0x3340, R34 ;  /* 0x0000334003037816 */ /* 0x000fe20000000022 */
[----:B------:R-:W-:Y:S01]  /*1dc550*/  STL [R1+0x2558], R35 ;  /* 0x0025582301007387 */ /* 0x000fe20000100800 */
[----:B------:R-:W-:-:S03]  /*1dc560*/  PRMT R2, R2, 0x3340, R0 ;  /* 0x0000334002027816 */ /* 0x000fc60000000000 */
[----:B------:R0:W-:Y:S04]  /*1dc570*/  STL.64 [R1+0x1328], R38 ;  /* 0x0013282601007387 */ /* 0x0001e80000100a00 */
[----:B------:R1:W-:Y:S01]  /*1dc580*/  STL [R1+0x4ac], R3 ;  /* 0x0004ac0301007387 */ /* 0x0003e20000100800 */
[----:B------:R-:W-:-:S03]  /*1dc590*/  LOP3.LUT R34, R40, 0xffff, RZ, 0xc0, !PT ;  /* 0x0000ffff28227812 */ /* 0x000fc600078ec0ff */
[----:B------:R-:W2:Y:S04]  /*1dc5a0*/  LDL.LU R43, [R1+0x6f8] ;  /* 0x0006f800012b7983 */ /* 0x000ea80000300800 */
[----:B------:R3:W-:Y:S04]  /*1dc5b0*/  STL [R1+0x4c], R2 ;  /* 0x00004c0201007387 */ /* 0x0007e80000100800 */
[----:B0-----:R-:W4:Y:S04]  /*1dc5c0*/  LDL.LU R39, [R1+0x4f0] ;  /* 0x0004f00001277983 */ /* 0x001f280000300800 */
[----:B------:R-:W4:Y:S01]  /*1dc5d0*/  LDL.LU R40, [R1+0x624] ;  /* 0x0006240001287983 */ /* 0x000f220000300800 */
[----:B------:R-:W-:-:S04]  /*1dc5e0*/  LOP3.LUT R8, R8, 0xffff, RZ, 0xc0, !PT ;  /* 0x0000ffff08087812 */ /* 0x000fc800078ec0ff */
[----:B------:R-:W-:Y:S01]  /*1dc5f0*/  PRMT R38, R8, 0x3340, R0 ;  /* 0x0000334008267816 */ /* 0x000fe20000000000 */
[----:B------:R0:W-:Y:S01]  /*1dc600*/  STL [R1+0x85b0], R8 ;  /* 0x0085b00801007387 */ /* 0x0001e20000100800 */
[----:B------:R-:W-:-:S04]  /*1dc610*/  LOP3.LUT R33, R33, 0xffff, RZ, 0xc0, !PT ;  /* 0x0000ffff21217812 */ /* 0x000fc800078ec0ff */
[----:B------:R-:W-:-:S04]  /*1dc620*/  PRMT R36, R34, 0x3340, R33 ;  /* 0x0000334022247816 */ /* 0x000fc80000000021 */
[----:B------:R-:W-:Y:S02]  /*1dc630*/  PRMT R38, R36, 0x5410, R38 ;  /* 0x0000541024267816 */ /* 0x000fe40000000026 */
[----:B-1----:R-:W-:Y:S02]  /*1dc640*/  LOP3.LUT R3, R44, 0xffff, RZ, 0xc0, !PT ;  /* 0x0000ffff2c037812 */ /* 0x002fe400078ec0ff */
[----:B---3--:R-:W-:Y:S02]  /*1dc650*/  LOP3.LUT R2, R45, 0xffff, RZ, 0xc0, !PT ;  /* 0x0000ffff2d027812 */ /* 0x008fe400078ec0ff */
[----:B------:R-:W-:Y:S02]  /*1dc660*/  LOP3.LUT R35, R41, 0xffff, RZ, 0xc0, !PT ;  /* 0x0000ffff29237812 */ /* 0x000fe400078ec0ff */
[----:B------:R-:W-:Y:S02]  /*1dc670*/  PRMT R36, R2, 0x3340, R0 ;  /* 0x0000334002247816 */ /* 0x000fe40000000000 */
[----:B0-----:R-:W-:-:S02]  /*1dc680*/  PRMT R8, R3, 0x3340, R35 ;  /* 0x0000334003087816 */ /* 0x001fc40000000023 */
[----:B------:R-:W-:Y:S02]  /*1dc690*/  IADD3 R44, P1, PT, R6, R22, RZ ;  /* 0x00000016062c7210 */ /* 0x000fe40007f3e0ff */
[----:B------:R-:W-:Y:S01]  /*1dc6a0*/  PRMT R8, R8, 0x5410, R36 ;  /* 0x0000541008087816 */ /* 0x000fe20000000024 */
[----:B------:R-:W-:Y:S01]  /*1dc6b0*/  STL [R1+0x2cfc], R38 ;  /* 0x002cfc2601007387 */ /* 0x000fe20000100800 */
[----:B------:R-:W-:Y:S01]  /*1dc6c0*/  SHF.R.U32.HI R33, RZ, 0x8, R33 ;  /* 0x00000008ff217819 */ /* 0x000fe20000011621 */
[----:B------:R-:W-:Y:S01]  /*1dc6d0*/  IMAD.X R45, R5, 0x1, R21, P1 ;  /* 0x00000001052d7824 */ /* 0x000fe200008e0615 */
[----:B------:R-:W-:Y:S01]  /*1dc6e0*/  SHF.R.U32.HI R34, RZ, 0x8, R34 ;  /* 0x00000008ff227819 */ /* 0x000fe20000011622 */
[----:B------:R0:W-:Y:S01]  /*1dc6f0*/  STL [R1+0x2538], R8 ;  /* 0x0025380801007387 */ /* 0x0001e20000100800 */
[----:B------:R-:W-:Y:S02]  /*1dc700*/  SHF.R.U32.HI R3, RZ, 0x8, R3 ;  /* 0x00000008ff037819 */ /* 0x000fe40000011603 */
[----:B------:R-:W-:Y:S01]  /*1dc710*/  LOP3.LUT R36, R33, 0xffff, RZ, 0xc0, !PT ;  /* 0x0000ffff21247812 */ /* 0x000fe200078ec0ff */
[----:B------:R1:W-:Y:S01]  /*1dc720*/  STL.64 [R1+0x1320], R44 ;  /* 0x0013202c01007387 */ /* 0x0003e20000100a00 */
[----:B------:R-:W-:-:S03]  /*1dc730*/  LOP3.LUT R3, R3, 0xffff, RZ, 0xc0, !PT ;  /* 0x0000ffff03037812 */ /* 0x000fc600078ec0ff */
[----:B------:R-:W3:Y:S01]  /*1dc740*/  LDL.LU R33, [R1+0x414] ;  /* 0x0004140001217983 */ /* 0x000ee20000300800 */
[----:B0-----:R-:W-:Y:S02]  /*1dc750*/  SHF.R.U32.HI R8, RZ, 0x8, R35 ;  /* 0x00000008ff087819 */ /* 0x001fe40000011623 */
[----:B------:R-:W-:Y:S02]  /*1dc760*/  LOP3.LUT R35, R34, 0xffff, RZ, 0xc0, !PT ;  /* 0x0000ffff22237812 */ /* 0x000fe400078ec0ff */
[----:B------:R-:W-:Y:S01]  /*1dc770*/  LOP3.LUT R8, R8, 0xffff, RZ, 0xc0, !PT ;  /* 0x0000ffff08087812 */ /* 0x000fe200078ec0ff */
[----:B------:R-:W3:Y:S01]  /*1dc780*/  LDL.LU R34, [R1+0x1e8] ;  /* 0x0001e80001227983 */ /* 0x000ee20000300800 */
[----:B-1----:R-:W-:Y:S02]  /*1dc790*/  PRMT R45, R35, 0x3340, R36 ;  /* 0x00003340232d7816 */ /* 0x002fe40000000024 */
[----:B------:R-:W-:Y:S01]  /*1dc7a0*/  PRMT R41, R3, 0x3340, R8 ;  /* 0x0000334003297816 */ /* 0x000fe20000000008 */
[----:B------:R-:W3:Y:S01]  /*1dc7b0*/  LDL.LU R38, [R1+0x2f4] ;  /* 0x0002f40001267983 */ /* 0x000ee20000300800 */
[----:B------:R-:W-:-:S03]  /*1dc7c0*/  IADD3 R44, P1, PT, R6, R24, RZ ;  /* 0x00000018062c7210 */ /* 0x000fc60007f3e0ff */
[----:B------:R0:W-:Y:S02]  /*1dc7d0*/  STL [R1+0x8460], R45 ;  /* 0x0084602d01007387 */ /* 0x0001e40000100800 */
[----:B0-----:R-:W-:Y:S01]  /*1dc7e0*/  IMAD.X R45, R5, 0x1, R23, P1 ;  /* 0x00000001052d7824 */ /* 0x001fe200008e0617 */
[----:B--2---:R-:W-:Y:S02]  /*1dc7f0*/  LOP3.LUT R8, R43, 0xffff, RZ, 0xc0, !PT ;  /* 0x0000ffff2b087812 */ /* 0x004fe400078ec0ff */
[----:B----4-:R-:W-:Y:S02]  /*1dc800*/  LOP3.LUT R3, R39, 0xffff, RZ, 0xc0, !PT ;  /* 0x0000ffff27037812 */ /* 0x010fe400078ec0ff */
[----:B------:R-:W-:Y:S02]  /*1dc810*/  LOP3.LUT R35, R40, 0xffff, RZ, 0xc0, !PT ;  /* 0x0000ffff28237812 */ /* 0x000fe400078ec0ff */
[----:B------:R-:W-:Y:S02]  /*1dc820*/  PRMT R39, R3, 0x3340, R0 ;  /* 0x0000334003277816 */ /* 0x000fe40000000000 */
[----:B------:R-:W-:-:S04]  /*1dc830*/  PRMT R36, R8, 0x3340, R35 ;  /* 0x0000334008247816 */ /* 0x000fc80000000023 */
[----:B------:R-:W-:-:S05]  /*1dc840*/  PRMT R36, R36, 0x5410, R39 ;  /* 0x0000541024247816 */ /* 0x000fca0000000027 */
[----:B------:R0:W-:Y:S04]  /*1dc850*/  STL [R1+0x24fc], R36 ;  /* 0x0024fc2401007387 */ /* 0x0001e80000100800 */
[----:B0-----:R-:W2:Y:S04]  /*1dc860*/  LDL.LU R36, [R1+0x418] ;  /* 0x0004180001247983 */ /* 0x001ea80000300800 */
[----:B------:R0:W-:Y:S04]  /*1dc870*/  STL.64 [R1+0x1310], R44 ;  /* 0x0013102c01007387 */ /* 0x0001e80000100a00 */
[----:B0-----:R-:W4:Y:S04]  /*1dc880*/  LDL.LU R44, [R1+0x1ec] ;  /* 0x0001ec00012c7983 */ /* 0x001f280000300800 */
[----:B------:R-:W4:Y:S01]  /*1dc890*/  LDL.LU R43, [R1+0x2f8] ;  /* 0x0002f800012b7983 */ /* 0x000f220000300800 */
[----:B------:R-:W-:-:S02]  /*1dc8a0*/  SHF.R.U32.HI R3, RZ, 0x8, R3 ;  /* 0x00000008ff037819 */ /* 0x000fc40000011603 */
[----:B------:R-:W-:Y:S02]  /*1dc8b0*/  IADD3 R48, P1, PT, R6, R16, RZ ;  /* 0x0000001006307210 */ /* 0x000fe40007f3e0ff */
[----:B------:R-:W-:Y:S02]  /*1dc8c0*/  LOP3.LUT R3, R3, 0xffff, RZ, 0xc0, !PT ;  /* 0x0000ffff03037812 */ /* 0x000fe400078ec0ff */
[----:B------:R-:W-:Y:S02]  /*1dc8d0*/  SHF.R.U32.HI R2, RZ, 0x8, R2 ;  /* 0x00000008ff027819 */ /* 0x000fe40000011602 */
[----:B------:R-:W-:Y:S02]  /*1dc8e0*/  SHF.R.U32.HI R35, RZ, 0x8, R35 ;  /* 0x00000008ff237819 */ /* 0x000fe40000011623 */
[----:B------:R-:W-:Y:S02]  /*1dc8f0*/  SHF.R.U32.HI R8, RZ, 0x8, R8 ;  /* 0x00000008ff087819 */ /* 0x000fe40000011608 */
[----:B------:R-:W-:Y:S01]  /*1dc900*/  PRMT R3, R3, 0x3340, R0 ;  /* 0x0000334003037816 */ /* 0x000fe20000000000 */
[----:B------:R-:W-:Y:S01]  /*1dc910*/  IMAD.X R49, R5, 0x1, R15, P1 ;  /* 0x0000000105317824 */ /* 0x000fe200008e060f */
[----:B------:R-:W-:-:S02]  /*1dc920*/  LOP3.LUT R2, R2, 0xffff, RZ, 0xc0, !PT ;  /* 0x0000ffff02027812 */ /* 0x000fc400078ec0ff */
[----:B------:R-:W-:Y:S02]  /*1dc930*/  LOP3.LUT R35, R35, 0xffff, RZ, 0xc0, !PT ;  /* 0x0000ffff23237812 */ /* 0x000fe400078ec0ff */
[----:B------:R-:W-:Y:S01]  /*1dc940*/  LOP3.LUT R8, R8, 0xffff, RZ, 0xc0, !PT ;  /* 0x0000ffff08087812 */ /* 0x000fe200078ec0ff */
[----:B------:R0:W-:Y:S01]  /*1dc950*/  STL [R1+0x50], R3 ;  /* 0x0000500301007387 */ /* 0x0001e20000100800 */
[----:B------:R-:W-:Y:S02]  /*1dc960*/  PRMT R40, R2, 0x3340, R0 ;  /* 0x0000334002287816 */ /* 0x000fe40000000000 */
[----:B------:R-:W-:Y:S01]  /*1dc970*/  PRMT R39, R8, 0x3340, R35 ;  /* 0x0000334008277816 */ /* 0x000fe20000000023 */
[----:B------:R1:W-:Y:S01]  /*1dc980*/  STL.64 [R1+0x1318], R48 ;  /* 0x0013183001007387 */ /* 0x0003e20000100a00 */
[----:B---3--:R-:W-:-:S03]  /*1dc990*/  LOP3.LUT R2, R33, 0xffff, RZ, 0xc0, !PT ;  /* 0x0000ffff21027812 */ /* 0x008fc600078ec0ff */
[----:B------:R-:W3:Y:S01]  /*1dc9a0*/  LDL.LU R35, [R1+0x560] ;  /* 0x0005600001237983 */ /* 0x000ee20000300800 */
[----:B------:R-:W-:-:S03]  /*1dc9b0*/  LOP3.LUT R8, R34, 0xffff, RZ, 0xc0, !PT ;  /* 0x0000ffff22087812 */ /* 0x000fc600078ec0ff */
[----:B------:R-:W3:Y:S01]  /*1dc9c0*/  LDL.LU R33, [R1+0x708] ;  /* 0x0007080001217983 */ /* 0x000ee20000300800 */
[----:B0-----:R-:W-:-:S03]  /*1dc9d0*/  LOP3.LUT R3, R38, 0xffff, RZ, 0xc0, !PT ;  /* 0x0000ffff26037812 */ /* 0x001fc600078ec0ff */
[----:B------:R-:W3:Y:S01]  /*1dc9e0*/  LDL.LU R34, [R1+0x6ac] ;  /* 0x0006ac0001227983 */ /* 0x000ee20000300800 */
[--C-:B------:R-:W-:Y:S02]  /*1dc9f0*/  PRMT R38, R2, 0x3340, R3.reuse ;  /* 0x0000334002267816 */ /* 0x100fe40000000003 */
[----:B------:R-:W-:Y:S02]  /*1dca00*/  SHF.R.U32.HI R2, RZ, 0x8, R2 ;  /* 0x00000008ff027819 */ /* 0x000fe40000011602 */
[----:B------:R-:W-:Y:S02]  /*1dca10*/  SHF.R.U32.HI R3, RZ, 0x8, R3 ;  /* 0x00000008ff037819 */ /* 0x000fe40000011603 */
[----:B------:R-:W-:Y:S02]  /*1dca20*/  PRMT R45, R8, 0x3340, R0 ;  /* 0x00003340082d7816 */ /* 0x000fe40000000000 */
[----:B-1----:R-:W-:Y:S02]  /*1dca30*/  IADD3 R48, P1, PT, R6, R14, RZ ;  /* 0x0000000e06307210 */ /* 0x002fe40007f3e0ff */
[----:B------:R-:W-:-:S02]  /*1dca40*/  LOP3.LUT R2, R2, 0xffff, RZ, 0xc0, !PT ;  /* 0x0000ffff02027812 */ /* 0x000fc400078ec0ff */
[----:B------:R-:W-:Y:S01]  /*1dca50*/  LOP3.LUT R3, R3, 0xffff, RZ, 0xc0, !PT ;  /* 0x0000ffff03037812 */ /* 0x000fe200078ec0ff */
[----:B------:R-:W-:Y:S01]  /*1dca60*/  IMAD.X R49, R5, 0x1, R13, P1 ;  /* 0x0000000105317824 */ /* 0x000fe200008e060d */
[----:B------:R-:W-:Y:S02]  /*1dca70*/  PRMT R38, R38, 0x5410, R45 ;  /* 0x0000541026267816 */ /* 0x000fe4000000002d */
[----:B------:R-:W-:-:S03]  /*1dca80*/  PRMT R3, R2, 0x3340, R3 ;  /* 0x0000334002037816 */ /* 0x000fc60000000003 */
[----:B------:R-:W-:Y:S04]  /*1dca90*/  STL [R1+0x24cc], R38 ;  /* 0x0024cc2601007387 */ /* 0x000fe80000100800 */
[----:B------:R-:W-:Y:S04]  /*1dcaa0*/  STL.64 [R1+0x1308], R48 ;  /* 0x0013083001007387 */ /* 0x000fe80000100a00 */
[----:B------:R0:W-:Y:S01]  /*1dcab0*/  STL [R1+0x618], R3 ;  /* 0x0006180301007387 */ /* 0x0001e20000100800 */
[----:B--2---:R-:W-:Y:S02]  /*1dcac0*/  LOP3.LUT R2, R36, 0xffff, RZ, 0xc0, !PT ;  /* 0x0000ffff24027812 */ /* 0x004fe400078ec0ff */
[----:B----4-:R-:W-:-:S02]  /*1dcad0*/  LOP3.LUT R5, R44, 0xffff, RZ, 0xc0, !PT ;  /* 0x0000ffff2c057812 */ /* 0x010fc400078ec0ff */
[----:B------:R-:W2:Y:S01]  /*1dcae0*/  LDL.LU R44, [R1+0x36c] ;  /* 0x00036c00012c7983 */ /* 0x000ea20000300800 */
[----:B0-----:R-:W-:Y:S02]  /*1dcaf0*/  LOP3.LUT R3, R43, 0xffff, RZ, 0xc0, !PT ;  /* 0x0000ffff2b037812 */ /* 0x001fe400078ec0ff */
[----:B------:R-:W-:Y:S02]  /*1dcb00*/  PRMT R38, R5, 0x3340, R0 ;  /* 0x0000334005267816 */ /* 0x000fe40000000000 */
[----:B------:R-:W-:-:S04]  /*1dcb10*/  PRMT R36, R2, 0x3340, R3 ;  /* 0x0000334002247816 */ /* 0x000fc80000000003 */
[----:B------:R-:W-:-:S05]  /*1dcb20*/  PRMT R36, R36, 0x5410, R38 ;  /* 0x0000541024247816 */ /* 0x000fca0000000026 */
[----:B------:R-:W-:Y:S04]  /*1dcb30*/  STL [R1+0x24b8], R36 ;  /* 0x0024b82401007387 */ /* 0x000fe80000100800 */
[----:B------:R-:W4:Y:S01]  /*1dcb40*/  LDL.LU R43, [R1+0x270] ;  /* 0x00027000012b7983 */ /* 0x000f220000300800 */
[----:B------:R-:W-:Y:S02]  /*1dcb50*/  SHF.R.U32.HI R8, RZ, 0x8, R8 ;  /* 0x00000008ff087819 */ /* 0x000fe40000011608 */
[----:B------:R-:W-:Y:S02]  /*1dcb60*/  SHF.R.U32.HI R2, RZ, 0x8, R2 ;  /* 0x00000008ff027819 */ /* 0x000fe40000011602 */
[----:B------:R-:W-:Y:S02]  /*1dcb70*/  SHF.R.U32.HI R3, RZ, 0x8, R3 ;  /* 0x00000008ff037819 */ /* 0x000fe40000011603 */
[----:B------:R-:W-:-:S02]  /*1dcb80*/  LOP3.LUT R8, R8, 0xffff, RZ, 0xc0, !PT ;  /* 0x0000ffff08087812 */ /* 0x000fc400078ec0ff */
[----:B------:R-:W-:Y:S02]  /*1dcb90*/  LOP3.LUT R2, R2, 0xffff, RZ, 0xc0, !PT ;  /* 0x0000ffff02027812 */ /* 0x000fe400078ec0ff */
[----:B------:R-:W-:Y:S02]  /*1dcba0*/  LOP3.LUT R3, R3, 0xffff, RZ, 0xc0, !PT ;  /* 0x0000ffff03037812 */ /* 0x000fe400078ec0ff */
[----:B------:R-:W-:Y:S02]  /*1dcbb0*/  PRMT R8, R8, 0x3340, R0 ;  /* 0x0000334008087816 */ /* 0x000fe40000000000 */
[----:B------:R-:W-:-:S03]  /*1dcbc0*/  PRMT R3, R2, 0x3340, R3 ;  /* 0x0000334002037816 */ /* 0x000fc60000000003 */
[----:B------:R-:W-:Y:S01]  /*1dcbd0*/  STL [R1+0x54], R8 ;  /* 0x0000540801007387 */ /* 0x000fe20000100800 */
[----:B---3--:R-:W-:-:S03]  /*1dcbe0*/  LOP3.LUT R35, R35, 0xffff, RZ, 0xc0, !PT ;  /* 0x0000ffff23237812 */ /* 0x008fc600078ec0ff */
[----:B------:R0:W-:Y:S01]  /*1dcbf0*/  STL [R1+0x610], R3 ;  /* 0x0006100301007387 */ /* 0x0001e20000100800 */
[----:B------:R-:W-:Y:S02]  /*1dcc00*/  LOP3.LUT R2, R33, 0xffff, RZ, 0xc0, !PT ;  /* 0x0000ffff21027812 */ /* 0x000fe400078ec0ff */
[----:B0-----:R-:W-:Y:S01]  /*1dcc10*/  LOP3.LUT R3, R34, 0xffff, RZ, 0xc0, !PT ;  /* 0x0000ffff22037812 */ /* 0x001fe200078ec0ff */
[----:B------:R-:W-:Y:S01]  /*1dcc20*/  VIADD R34, R6, UR6 ;  /* 0x0000000606227c36 */ /* 0x000fe20008000000 */
[----:B------:R-:W-:Y:S01]  /*1dcc30*/  PRMT R8, R35, 0x3340, R0 ;  /* 0x0000334023087816 */ /* 0x000fe20000000000 */
[----:B------:R-:W0:Y:S01]  /*1dcc40*/  LDCU UR6, c[0x0][0x3b8] ;  /* 0x00007700ff0677ac */ /* 0x000e220008000800 */
[----:B------:R-:W-:Y:S02]  /*1dcc50*/  PRMT R6, R2, 0x3340, R3 ;  /* 0x0000334002067816 */ /* 0x000fe40000000003 */
[----:B------:R-:W-:Y:S02]  /*1dcc60*/  SHF.R.S32.HI R50, RZ, 0x1f, R34 ;  /* 0x0000001fff327819 */ /* 0x000fe40000011422 */
[----:B------:R-:W-:-:S02]  /*1dcc70*/  IADD3 R48, P1, PT, R34, R20, RZ ;  /* 0x0000001422307210 */ /* 0x000fc40007f3e0ff */
[----:B------:R-:W-:-:S03]  /*1dcc80*/  PRMT R6, R6, 0x5410, R8 ;  /* 0x0000541006067816 */ /* 0x000fc60000000008 */
[----:B------:R-:W-:Y:S01]  /*1dcc90*/  IMAD.X R49, R50, 0x1, R19, P1 ;  /* 0x0000000132317824 */ /* 0x000fe200008e0613 */
[----:B------:R-:W-:Y:S01]  /*1dcca0*/  SHF.R.U32.HI R5, RZ, 0x8, R5 ;  /* 0x00000008ff057819 */ /* 0x000fe20000011605 */
[----:B------:R1:W-:Y:S04]  /*1dccb0*/  STL [R1+0x85b4], R6 ;  /* 0x0085b40601007387 */ /* 0x0003e80000100800 */
[----:B------:R-:W3:Y:S01]  /*1dccc0*/  LDL.LU R33, [R1+0x370] ;  /* 0x0003700001217983 */ /* 0x000ee20000300800 */
[----:B------:R-:W-:-:S03]  /*1dccd0*/  LOP3.LUT R5, R5, 0xffff, RZ, 0xc0, !PT ;  /* 0x0000ffff05057812 */ /* 0x000fc600078ec0ff */
[----:B------:R-:W-:Y:S01]  /*1dcce0*/  STL.64 [R1+0x1300], R48 ;  /* 0x0013003001007387 */ /* 0x000fe20000100a00 */
[----:B------:R-:W-:-:S03]  /*1dccf0*/  SHF.R.U32.HI R2, RZ, 0x8, R2 ;  /* 0x00000008ff027819 */ /* 0x000fc60000011602 */
[----:B------:R-:W3:Y:S01]  /*1dcd00*/  LDL.LU R51, [R1+0x274] ;  /* 0x0002740001337983 */ /* 0x000ee20000300800 */
[----:B------:R-:W-:Y:S02]  /*1dcd10*/  SHF.R.U32.HI R3, RZ, 0x8, R3 ;  /* 0x00000008ff037819 */ /* 0x000fe40000011603 */
[----:B-1----:R-:W-:Y:S02]  /*1dcd20*/  PRMT R6, R5, 0x3340, R0 ;  /* 0x0000334005067816 */ /* 0x002fe40000000000 */
[----:B------:R-:W-:Y:S02]  /*1dcd30*/  LOP3.LUT R2, R2, 0xffff, RZ, 0xc0, !PT ;  /* 0x0000ffff02027812 */ /* 0x000fe400078ec0ff */
[----:B------:R-:W-:Y:S01]  /*1dcd40*/  LOP3.LUT R3, R3, 0xffff, RZ, 0xc0, !PT ;  /* 0x0000ffff03037812 */ /* 0x000fe200078ec0ff */
[----:B------:R4:W-:Y:S03]  /*1dcd50*/  STL [R1+0x58], R6 ;  /* 0x0000580601007387 */ /* 0x0009e60000100800 */
[----:B------:R-:W-:-:S02]  /*1dcd60*/  PRMT R5, R2, 0x3340, R3 ;  /* 0x0000334002057816 */ /* 0x000fc40000000003 */
[----:B------:R-:W-:Y:S02]  /*1dcd70*/  LOP3.LUT R2, R32, 0xffff, RZ, 0xc0, !PT ;  /* 0x0000ffff20027812 */ /* 0x000fe400078ec0ff */
[----:B------:R-:W3:Y:S02]  /*1dcd80*/  LDL.LU R32, [R1+0x8730] ;  /* 0x0087300001207983 */ /* 0x000ee40000300800 */
[----:B------:R-:W-:Y:S02]  /*1dcd90*/  PRMT R36, R2, 0x3340, R0 ;  /* 0x0000334002247816 */ /* 0x000fe40000000000 */
[----:B--2---:R-:W-:Y:S02]  /*1dcda0*/  LOP3.LUT R3, R44, 0xffff, RZ, 0xc0, !PT ;  /* 0x0000ffff2c037812 */ /* 0x004fe400078ec0ff */
[----:B------:R-:W-:-:S05]  /*1dcdb0*/  IADD3 R44, P1, PT, R34, R10, RZ ;  /* 0x0000000a222c7210 */ /* 0x000fca0007f3e0ff */
[----:B------:R-:W-:Y:S01]  /*1dcdc0*/  IMAD.X R45, R50, 0x1, R9, P1 ;  /* 0x00000001322d7824 */ /* 0x000fe200008e0609 */
[----:B----4-:R-:W-:-:S04]  /*1dcdd0*/  LOP3.LUT R6, R43, 0xffff, RZ, 0xc0, !PT ;  /* 0x0000ffff2b067812 */ /* 0x010fc800078ec0ff */
[----:B------:R-:W-:-:S04]  /*1dcde0*/  PRMT R8, R3, 0x3340, R6 ;  /* 0x0000334003087816 */ /* 0x000fc80000000006 */
[----:B------:R-:W-:-:S05]  /*1dcdf0*/  PRMT R8, R8, 0x5410, R36 ;  /* 0x0000541008087816 */ /* 0x000fca0000000024 */
[----:B------:R-:W-:Y:S04]  /*1dce00*/  STL [R1+0x2488], R8 ;  /* 0x0024880801007387 */ /* 0x000fe80000100800 */
[----:B------:R-:W2:Y:S04]  /*1dce10*/  LDL.LU R47, [R1+0x724] ;  /* 0x00072400012f7983 */ /* 0x000ea80000300800 */
[----:B------:R-:W4:Y:S04]  /*1dce20*/  LDL.LU R48, [R1+0x56c] ;  /* 0x00056c0001307983 */ /* 0x000f280000300800 */
[----:B------:R1:W-:Y:S04]  /*1dce30*/  STL.64 [R1+0x12f0], R44 ;  /* 0x0012f02c01007387 */ /* 0x0003e80000100a00 */
[----:B------:R-:W4:Y:S04]  /*1dce40*/  LDL.LU R43, [R1+0x6c8] ;  /* 0x0006c800012b7983 */ /* 0x000f280000300800 */
[----:B------:R-:W4:Y:S04]  /*1dce50*/  LDL.LU R38, [R1+0x734] ;  /* 0x0007340001267983 */ /* 0x000f280000300800 */
[----:B------:R-:W4:Y:S04]  /*1dce60*/  LDL.LU R36, [R1+0x4f8] ;  /* 0x0004f80001247983 */ /* 0x000f280000300800 */
        /* <DEDUP_REMOVED lines=8> */
[--C-:B------:R-:W-:Y:S02]  /*1dcef0*/  PRMT R3, R2, 0x3340, R0.reuse ;  /* 0x0000334002037816 */ /* 0x100fe40000000000 */
[----:B---3--:R-:W-:Y:S02]  /*1dcf00*/  LOP3.LUT R2, R33, 0xffff, RZ, 0xc0, !PT ;  /* 0x0000ffff21027812 */ /* 0x008fe400078ec0ff */
[----:B------:R-:W-:Y:S01]  /*1dcf10*/  LOP3.LUT R33, R46, 0xffff, RZ, 0xc0, !PT ;  /* 0x0000ffff2e217812 */ /* 0x000fe200078ec0ff */
[----:B------:R1:W-:Y:S03]  /*1dcf20*/  STL [R1+0x5c], R3 ;  /* 0x00005c0301007387 */ /* 0x0003e60000100800 */
[----:B------:R-:W-:Y:S01]  /*1dcf30*/  PRMT R45, R33, 0x3340, R0 ;  /* 0x00003340212d7816 */ /* 0x000fe20000000000 */
[----:B------:R-:W3:Y:S01]  /*1dcf40*/  LDL.LU R46, [R1+0x872c] ;  /* 0x00872c00012e7983 */ /* 0x000ee20000300800 */
[----:B-1----:R-:W-:-:S04]  /*1dcf50*/  LOP3.LUT R3, R51, 0xffff, RZ, 0xc0, !PT ;  /* 0x0000ffff33037812 */ /* 0x002fc800078ec0ff */
[----:B------:R-:W-:-:S04]  /*1dcf60*/  PRMT R6, R2, 0x3340, R3 ;  /* 0x0000334002067816 */ /* 0x000fc80000000003 */
[----:B------:R-:W-:Y:S01]  /*1dcf70*/  PRMT R6, R6, 0x5410, R45 ;  /* 0x0000541006067816 */ /* 0x000fe2000000002d */
[----:B------:R-:W-:Y:S01]  /*1dcf80*/  STL [R1+0x85b8], R33 ;  /* 0x0085b82101007387 */ /* 0x000fe20000100800 */
[----:B------:R-:W-:Y:S02]  /*1dcf90*/  SHF.R.U32.HI R2, RZ, 0x8, R2 ;  /* 0x00000008ff027819 */ /* 0x000fe40000011602 */
[----:B------:R-:W-:Y:S01]  /*1dcfa0*/  SHF.R.U32.HI R3, RZ, 0x8, R3 ;  /* 0x00000008ff037819 */ /* 0x000fe20000011603 */
[----:B------:R1:W-:Y:S01]  /*1dcfb0*/  STL [R1+0x2cf4], R6 ;  /* 0x002cf40601007387 */ /* 0x0003e20000100800 */
[----:B------:R-:W-:Y:S02]  /*1dcfc0*/  IADD3 R52, P1, PT, R34, R18, RZ ;  /* 0x0000001222347210 */ /* 0x000fe40007f3e0ff */
[----:B------:R-:W-:Y:S02]  /*1dcfd0*/  LOP3.LUT R2, R2, 0xffff, RZ, 0xc0, !PT ;  /* 0x0000ffff02027812 */ /* 0x000fe400078ec0ff */
[----:B------:R-:W-:-:S02]  /*1dcfe0*/  LOP3.LUT R3, R3, 0xffff, RZ, 0xc0, !PT ;  /* 0x0000ffff03037812 */ /* 0x000fc400078ec0ff */
[----:B-1----:R-:W-:Y:S01]  /*1dcff0*/  SHF.R.U32.HI R6, RZ, 0x8, R35 ;  /* 0x00000008ff067819 */ /* 0x002fe20000011623 */
[----:B------:R-:W-:-:S03]  /*1dd000*/  IMAD.X R53, R50, 0x1, R17, P1 ;  /* 0x0000000132357824 */ /* 0x000fc600008e0611 */
[----:B------:R-:W-:Y:S02]  /*1dd010*/  LOP3.LUT R6, R6, 0xffff, RZ, 0xc0, !PT ;  /* 0x0000ffff06067812 */ /* 0x000fe400078ec0ff */
[----:B------:R-:W-:Y:S02]  /*1dd020*/  PRMT R35, R2, 0x3340, R3 ;  /* 0x0000334002237816 */ /* 0x000fe40000000003 */
[----:B------:R-:W-:Y:S01]  /*1dd030*/  PRMT R6, R6, 0x3340, R0 ;  /* 0x0000334006067816 */ /* 0x000fe20000000000 */
[----:B------:R1:W-:Y:S04]  /*1dd040*/  STL.64 [R1+0x12f8], R52 ;  /* 0x0012f83401007387 */ /* 0x0003e80000100a00 */
[----:B------:R-:W-:Y:S04]  /*1dd050*/  STL [R1+0x8464], R35 ;  /* 0x0084642301007387 */ /* 0x000fe80000100800 */
[----:B------:R4:W-:Y:S04]  /*1dd060*/  STL [R1+0x7c], R6 ;  /* 0x00007c0601007387 */ /* 0x0009e80000100800 */
[----:B-1----:R-:W3:Y:S04]  /*1dd070*/  LDL.LU R52, [R1+0x764] ;  /* 0x0007640001347983 */ /* 0x002ee80000300800 */
[----:B------:R-:W3:Y:S01]  /*1dd080*/  LDL.LU R49, [R1+0x508] ;  /* 0x0005080001317983 */ /* 0x000ee20000300800 */
[----:B--2---:R-:W-:-:S03]  /*1dd090*/  LOP3.LUT R45, R47, 0xffff, RZ, 0xc0, !PT ;  /* 0x0000ffff2f2d7812 */ /* 0x004fc600078ec0ff */
[----:B------:R-:W2:Y:S01]  /*1dd0a0*/  LDL.LU R47, [R1+0x678] ;  /* 0x00067800012f7983 */ /* 0x000ea20000300800 */
[----:B----4-:R-:W-:-:S03]  /*1dd0b0*/  LOP3.LUT R6, R38, 0xffff, RZ, 0xc0, !PT ;  /* 0x0000ffff26067812 */ /* 0x010fc600078ec0ff */
[----:B------:R-:W4:Y:S01]  /*1dd0c0*/  LDL.LU R38, [R1+0x428] ;  /* 0x0004280001267983 */ /* 0x000f220000300800 */
[----:B------:R-:W-:Y:S02]  /*1dd0d0*/  LOP3.LUT R2, R48, 0xffff, RZ, 0xc0, !PT ;  /* 0x0000ffff30027812 */ /* 0x000fe400078ec0ff */
[----:B------:R-:W-:Y:S02]  /*1dd0e0*/  LOP3.LUT R43, R43, 0xffff, RZ, 0xc0, !PT ;  /* 0x0000ffff2b2b7812 */ /* 0x000fe400078ec0ff */
[----:B------:R-:W-:Y:S02]  /*1dd0f0*/  LOP3.LUT R3, R36, 0xffff, RZ, 0xc0, !PT ;  /* 0x0000ffff24037812 */ /* 0x000fe400078ec0ff */
[----:B------:R-:W-:Y:S02]  /*1dd100*/  PRMT R36, R2, 0x3340, R0 ;  /* 0x0000334002247816 */ /* 0x000fe40000000000 */
[----:B------:R-:W-:Y:S02]  /*1dd110*/  PRMT R35, R45, 0x3340, R43 ;  /* 0x000033402d237816 */ /* 0x000fe4000000002b */
[----:B------:R-:W-:-:S02]  /*1dd120*/  LOP3.LUT R33, R44, 0xffff, RZ, 0xc0, !PT ;  /* 0x0000ffff2c217812 */ /* 0x000fc400078ec0ff */
[----:B------:R-:W-:Y:S02]  /*1dd130*/  PRMT R44, R35, 0x5410, R36 ;  /* 0x00005410232c7816 */ /* 0x000fe40000000024 */
[----:B------:R-:W-:Y:S01]  /*1dd140*/  PRMT R48, R3, 0x3340, R0 ;  /* 0x0000334003307816 */ /* 0x000fe20000000000 */
[----:B------:R-:W3:Y:S01]  /*1dd150*/  LDL.LU R36, [R1+0x200] ;  /* 0x0002000001247983 */ /* 0x000ee20000300800 */
[----:B------:R-:W-:-:S03]  /*1dd160*/  PRMT R35, R6, 0x3340, R33 ;  /* 0x0000334006237816 */ /* 0x000fc60000000021 */
[----:B------:R1:W-:Y:S01]  /*1dd170*/  STL [R1+0x85bc], R44 ;  /* 0x0085bc2c01007387 */ /* 0x0003e20000100800 */
[----:B------:R-:W-:-:S03]  /*1dd180*/  PRMT R51, R35, 0x5410, R48 ;  /* 0x0000541023337816 */ /* 0x000fc60000000030 */
[----:B------:R-:W3:Y:S01]  /*1dd190*/  LDL.LU R48, [R1+0x318] ;  /* 0x0003180001307983 */ /* 0x000ee20000300800 */
[----:B------:R-:W-:Y:S02]  /*1dd1a0*/  IADD3 R54, P1, PT, R34, R12, RZ ;  /* 0x0000000c22367210 */ /* 0x000fe40007f3e0ff */
[----:B------:R-:W-:Y:S02]  /*1dd1b0*/  SHF.R.U32.HI R6, RZ, 0x8, R6 ;  /* 0x00000008ff067819 */ /* 0x000fe40000011606 */
[----:B------:R-:W-:Y:S01]  /*1dd1c0*/  SHF.R.U32.HI R33, RZ, 0x8, R33 ;  /* 0x00000008ff217819 */ /* 0x000fe20000011621 */
[----:B------:R-:W-:Y:S01]  /*1dd1d0*/  IMAD.X R55, R50, 0x1, R11, P1 ;  /* 0x0000000132377824 */ /* 0x000fe200008e060b */
[----:B------:R-:W-:Y:S02]  /*1dd1e0*/  SHF.R.U32.HI R3, RZ, 0x8, R3 ;  /* 0x00000008ff037819 */ /* 0x000fe40000011603 */
[----:B------:R-:W-:Y:S02]  /*1dd1f0*/  SHF.R.U32.HI R2, RZ, 0x8, R2 ;  /* 0x00000008ff027819 */ /* 0x000fe40000011602 */
[----:B------:R-:W-:-:S02]  /*1dd200*/  LOP3.LUT R6, R6, 0xffff, RZ, 0xc0, !PT ;  /* 0x0000ffff06067812 */ /* 0x000fc400078ec0ff */
[----:B------:R-:W-:Y:S02]  /*1dd210*/  LOP3.LUT R33, R33, 0xffff, RZ, 0xc0, !PT ;  /* 0x0000ffff21217812 */ /* 0x000fe400078ec0ff */
[----:B-1----:R-:W-:Y:S02]  /*1dd220*/  IADD3 R44, P1, PT, R34, R22, RZ ;  /* 0x00000016222c7210 */ /* 0x002fe40007f3e0ff */
[----:B------:R-:W-:Y:S02]  /*1dd230*/  LOP3.LUT R3, R3, 0xffff, RZ, 0xc0, !PT ;  /* 0x0000ffff03037812 */ /* 0x000fe400078ec0ff */
[----:B------:R-:W-:Y:S02]  /*1dd240*/  SHF.R.U32.HI R35, RZ, 0x8, R45 ;  /* 0x00000008ff237819 */ /* 0x000fe4000001162d */
[----:B------:R-:W-:Y:S02]  /*1dd250*/  SHF.R.U32.HI R43, RZ, 0x8, R43 ;  /* 0x00000008ff2b7819 */ /* 0x000fe4000001162b */
[----:B------:R-:W-:Y:S01]  /*1dd260*/  LOP3.LUT R2, R2, 0xffff, RZ, 0xc0, !PT ;  /* 0x0000ffff02027812 */ /* 0x000fe200078ec0ff */
[----:B------:R-:W-:Y:S01]  /*1dd270*/  IMAD.X R45, R50, 0x1, R21, P1 ;  /* 0x00000001322d7824 */ /* 0x000fe200008e0615 */
[----:B------:R-:W-:Y:S01]  /*1dd280*/  PRMT R6, R6, 0x3340, R33 ;  /* 0x0000334006067816 */ /* 0x000fe20000000021 */
[----:B------:R-:W-:Y:S01]  /*1dd290*/  STL [R1+0x85c0], R51 ;  /* 0x0085c03301007387 */ /* 0x000fe20000100800 */
[----:B------:R-:W-:-:S02]  /*1dd2a0*/  PRMT R3, R3, 0x3340, R0 ;  /* 0x0000334003037816 */ /* 0x000fc40000000000 */
[----:B------:R-:W-:Y:S01]  /*1dd2b0*/  LOP3.LUT R35, R35, 0xffff, RZ, 0xc0, !PT ;  /* 0x0000ffff23237812 */ /* 0x000fe200078ec0ff */
[----:B------:R-:W-:Y:S01]  /*1dd2c0*/  STL.64 [R1+0x12e0], R54 ;  /* 0x0012e03601007387 */ /* 0x000fe20000100a00 */
[----:B------:R-:W-:Y:S02]  /*1dd2d0*/  LOP3.LUT R43, R43, 0xffff, RZ, 0xc0, !PT ;  /* 0x0000ffff2b2b7812 */ /* 0x000fe400078ec0ff */
[----:B------:R-:W-:Y:S01]  /*1dd2e0*/  PRMT R2, R2, 0x3340, R0 ;  /* 0x0000334002027816 */ /* 0x000fe20000000000 */
[----:B------:R-:W-:Y:S01]  /*1dd2f0*/  STL [R1+0x5fc], R6 ;  /* 0x0005fc0601007387 */ /* 0x000fe20000100800 */
[----:B------:R-:W-:-:S03]  /*1dd300*/  PRMT R43, R35, 0x3340, R43 ;  /* 0x00003340232b7816 */ /* 0x000fc6000000002b */
[----:B------:R-:W-:Y:S04]  /*1dd310*/  STL.64 [R1+0x12e8], R44 ;  /* 0x0012e82c01007387 */ /* 0x000fe80000100a00 */
[----:B------:R4:W-:Y:S04]  /*1dd320*/  STL [R1+0x8c], R3 ;  /* 0x00008c0301007387 */ /* 0x0009e80000100800 */
[----:B------:R1:W-:Y:S01]  /*1dd330*/  STL [R1+0x6c], R2 ;  /* 0x00006c0201007387 */ /* 0x0003e20000100800 */
[----:B--2---:R-:W-:-:S03]  /*1dd340*/  LOP3.LUT R35, R47, 0xffff, RZ, 0xc0, !PT ;  /* 0x0000ffff2f237812 */ /* 0x004fc600078ec0ff */
[----:B------:R-:W2:Y:S01]  /*1dd350*/  LDL.LU R47, [R1+0x430] ;  /* 0x00043000012f7983 */ /* 0x000ea20000300800 */
[----:B----4-:R-:W-:-:S03]  /*1dd360*/  LOP3.LUT R3, R38, 0xffff, RZ, 0xc0, !PT ;  /* 0x0000ffff26037812 */ /* 0x010fc600078ec0ff */
[----:B------:R-:W4:Y:S01]  /*1dd370*/  LDL.LU R38, [R1+0x31c] ;  /* 0x00031c0001267983 */ /* 0x000f220000300800 */
[----:B---3--:R-:W-:Y:S02]  /*1dd380*/  LOP3.LUT R33, R52, 0xffff, RZ, 0xc0, !PT ;  /* 0x0000ffff34217812 */ /* 0x008fe400078ec0ff */
[----:B------:R-:W-:-:S04]  /*1dd390*/  LOP3.LUT R53, R49, 0xffff, RZ, 0xc0, !PT ;  /* 0x0000ffff31357812 */ /* 0x000fc800078ec0ff */
[----:B------:R-:W-:Y:S02]  /*1dd3a0*/  PRMT R44, R53, 0x3340, R0 ;  /* 0x00003340352c7816 */ /* 0x000fe40000000000 */
[----:B-1----:R-:W-:Y:S02]  /*1dd3b0*/  LOP3.LUT R2, R36, 0xffff, RZ, 0xc0, !PT ;  /* 0x0000ffff24027812 */ /* 0x002fe400078ec0ff */
[----:B------:R-:W-:Y:S02]  /*1dd3c0*/  PRMT R36, R33, 0x3340, R35 ;  /* 0x0000334021247816 */ /* 0x000fe40000000023 */
[----:B------:R-:W-:Y:S02]  /*1dd3d0*/  LOP3.LUT R6, R48, 0xffff, RZ, 0xc0, !PT ;  /* 0x0000ffff30067812 */ /* 0x000fe400078ec0ff */
[----:B------:R-:W-:Y:S02]  /*1dd3e0*/  PRMT R45, R36, 0x5410, R44 ;  /* 0x00005410242d7816 */ /* 0x000fe4000000002c */
[----:B------:R-:W-:-:S02]  /*1dd3f0*/  PRMT R44, R2, 0x3340, R0 ;  /* 0x00003340022c7816 */ /* 0x000fc40000000000 */
[----:B------:R-:W-:-:S04]  /*1dd400*/  PRMT R36, R3, 0x3340, R6 ;  /* 0x0000334003247816 */ /* 0x000fc80000000006 */
[----:B------:R-:W-:Y:S02]  /*1dd410*/  PRMT R36, R36, 0x5410, R44 ;  /* 0x0000541024247816 */ /* 0x000fe4000000002c */
[----:B------:R-:W-:Y:S01]  /*1dd420*/  IADD3 R44, P1, PT, R34, R24, RZ ;  /* 0x00000018222c7210 */ /* 0x000fe20007f3e0ff */
[----:B------:R-:W-:Y:S01]  /*1dd430*/  STL [R1+0x85c4], R53 ;  /* 0x0085c43501007387 */ /* 0x000fe20000100800 */
[----:B------:R-:W-:Y:S02]  /*1dd440*/  SHF.R.U32.HI R33, RZ, 0x8, R33 ;  /* 0x00000008ff217819 */ /* 0x000fe40000011621 */
[----:B------:R-:W-:Y:S01]  /*1dd450*/  SHF.R.U32.HI R35, RZ, 0x8, R35 ;  /* 0x00000008ff237819 */ /* 0x000fe20000011623 */
[----:B------:R1:W-:Y:S01]  /*1dd460*/  STL [R1+0x2cf0], R45 ;  /* 0x002cf02d01007387 */ /* 0x0003e20000100800 */
[----:B------:R-:W-:Y:S02]  /*1dd470*/  SHF.R.U32.HI R3, RZ, 0x8, R3 ;  /* 0x00000008ff037819 */ /* 0x000fe40000011603 */
[----:B------:R-:W-:-:S02]  /*1dd480*/  SHF.R.U32.HI R6, RZ, 0x8, R6 ;  /* 0x00000008ff067819 */ /* 0x000fc40000011606 */
[----:B------:R-:W-:Y:S02]  /*1dd490*/  LOP3.LUT R33, R33, 0xffff, RZ, 0xc0, !PT ;  /* 0x0000ffff21217812 */ /* 0x000fe400078ec0ff */
[----:B------:R-:W-:Y:S01]  /*1dd4a0*/  LOP3.LUT R35, R35, 0xffff, RZ, 0xc0, !PT ;  /* 0x0000ffff23237812 */ /* 0x000fe200078ec0ff */
[----:B-1----:R-:W-:Y:S01]  /*1dd4b0*/  IMAD.X R45, R50, 0x1, R23, P1 ;  /* 0x00000001322d7824 */ /* 0x002fe200008e0617 */
[----:B------:R-:W-:Y:S01]  /*1dd4c0*/  LOP3.LUT R3, R3, 0xffff, RZ, 0xc0, !PT ;  /* 0x0000ffff03037812 */ /* 0x000fe200078ec0ff */
[----:B------:R-:W-:Y:S01]  /*1dd4d0*/  STL [R1+0x85c8], R36 ;  /* 0x0085c82401007387 */ /* 0x000fe20000100800 */
[----:B------:R-:W-:Y:S02]  /*1dd4e0*/  LOP3.LUT R6, R6, 0xffff, RZ, 0xc0, !PT ;  /* 0x0000ffff06067812 */ /* 0x000fe400078ec0ff */
[----:B------:R-:W-:Y:S01]  /*1dd4f0*/  SHF.R.U32.HI R2, RZ, 0x8, R2 ;  /* 0x00000008ff027819 */ /* 0x000fe20000011602 */
[----:B------:R-:W3:Y:S01]  /*1dd500*/  LDL.LU R49, [R1+0x3cc] ;  /* 0x0003cc0001317983 */ /* 0x000ee20000300800 */
[----:B------:R-:W-:-:S02]  /*1dd510*/  PRMT R48, R33, 0x3340, R35 ;  /* 0x0000334021307816 */ /* 0x000fc40000000023 */
[----:B------:R-:W-:Y:S01]  /*1dd520*/  PRMT R3, R3, 0x3340, R6 ;  /* 0x0000334003037816 */ /* 0x000fe20000000006 */
[----:B------:R1:W-:Y:S01]  /*1dd530*/  STL.64 [R1+0x12d0], R44 ;  /* 0x0012d02c01007387 */ /* 0x0003e20000100a00 */
[----:B------:R-:W-:-:S03]  /*1dd540*/  LOP3.LUT R2, R2, 0xffff, RZ, 0xc0, !PT ;  /* 0x0000ffff02027812 */ /* 0x000fc600078ec0ff */
[----:B------:R-:W-:Y:S01]  /*1dd550*/  STL [R1+0x8468], R48 ;  /* 0x0084683001007387 */ /* 0x000fe20000100800 */
[----:B-1----:R-:W-:-:S03]  /*1dd560*/  IADD3 R44, P1, PT, R34, R16, RZ ;  /* 0x00000010222c7210 */ /* 0x002fc60007f3e0ff */
[----:B------:R1:W-:Y:S02]  /*1dd570*/  STL [R1+0x52c], R3 ;  /* 0x00052c0301007387 */ /* 0x0003e40000100800 */
[----:B------:R-:W-:Y:S01]  /*1dd580*/  IMAD.X R45, R50, 0x1, R15, P1 ;  /* 0x00000001322d7824 */ /* 0x000fe200008e060f */
[----:B------:R-:W-:Y:S02]  /*1dd590*/  LOP3.LUT R33, R46, 0xffff, RZ, 0xc0, !PT ;  /* 0x0000ffff2e217812 */ /* 0x000fe400078ec0ff */
[----:B-1----:R-:W-:Y:S02]  /*1dd5a0*/  PRMT R3, R2, 0x3340, R0 ;  /* 0x0000334002037816 */ /* 0x002fe40000000000 */
[----:B------:R-:W-:Y:S04]  /*1dd5b0*/  STL.64 [R1+0x12d8], R44 ;  /* 0x0012d82c01007387 */ /* 0x000fe80000100a00 */
[----:B------:R4:W-:Y:S04]  /*1dd5c0*/  STL [R1+0x9c], R3 ;  /* 0x00009c0301007387 */ /* 0x0009e80000100800 */
[----:B------:R-:W3:Y:S01]  /*1dd5d0*/  LDL.LU R46, [R1+0x8728] ;  /* 0x00872800012e7983 */ /* 0x000ee20000300800 */
[----:B--2---:R-:W-:-:S03]  /*1dd5e0*/  LOP3.LUT R2, R47, 0xffff, RZ, 0xc0, !PT ;  /* 0x0000ffff2f027812 */ /* 0x004fc600078ec0ff */
[----:B------:R-:W2:Y:S01]  /*1dd5f0*/  LDL.LU R47, [R1+0x3c8] ;  /* 0x0003c800012f7983 */ /* 0x000ea20000300800 */
[----:B----4-:R-:W-:-:S03]  /*1dd600*/  LOP3.LUT R3, R38, 0xffff, RZ, 0xc0, !PT ;  /* 0x0000ffff26037812 */ /* 0x010fc600078ec0ff */
[----:B------:R-:W4:Y:S01]  /*1dd610*/  LDL.LU R38, [R1+0x294] ;  /* 0x0002940001267983 */ /* 0x000f220000300800 */
[--C-:B------:R-:W-:Y:S02]  /*1dd620*/  PRMT R6, R2, 0x3340, R3.reuse ;  /* 0x0000334002067816 */ /* 0x100fe40000000003 */
[----:B------:R-:W-:Y:S02]  /*1dd630*/  SHF.R.U32.HI R2, RZ, 0x8, R2 ;  /* 0x00000008ff027819 */ /* 0x000fe40000011602 */
[----:B------:R-:W-:Y:S02]  /*1dd640*/  SHF.R.U32.HI R3, RZ, 0x8, R3 ;  /* 0x00000008ff037819 */ /* 0x000fe40000011603 */
[----:B------:R-:W-:Y:S02]  /*1dd650*/  PRMT R35, R33, 0x3340, R0 ;  /* 0x0000334021237816 */ /* 0x000fe40000000000 */
[----:B------:R-:W-:Y:S02]  /*1dd660*/  IADD3 R44, P1, PT, R34, R14, RZ ;  /* 0x0000000e222c7210 */ /* 0x000fe40007f3e0ff */
[----:B------:R-:W-:-:S02]  /*1dd670*/  LOP3.LUT R2, R2, 0xffff, RZ, 0xc0, !PT ;  /* 0x0000ffff02027812 */ /* 0x000fc400078ec0ff */
[----:B------:R-:W-:Y:S01]  /*1dd680*/  LOP3.LUT R3, R3, 0xffff, RZ, 0xc0, !PT ;  /* 0x0000ffff03037812 */ /* 0x000fe200078ec0ff */
[----:B------:R-:W-:Y:S01]  /*1dd690*/  IMAD.X R45, R50, 0x1, R13, P1 ;  /* 0x00000001322d7824 */ /* 0x000fe200008e060d */
[----:B------:R-:W-:Y:S02]  /*1dd6a0*/  PRMT R59, R6, 0x5410, R35 ;  /* 0x00005410063b7816 */ /* 0x000fe40000000023 */
[----:B------:R-:W-:-:S03]  /*1dd6b0*/  PRMT R6, R2, 0x3340, R3 ;  /* 0x0000334002067816 */ /* 0x000fc60000000003 */
[----:B------:R-:W-:Y:S01]  /*1dd6c0*/  STL [R1+0x85cc], R59 ;  /* 0x0085cc3b01007387 */ /* 0x000fe20000100800 */
[----:B------:R-:W-:-:S03]  /*1dd6d0*/  LOP3.LUT R2, R30, 0xffff, RZ, 0xc0, !PT ;  /* 0x0000ffff1e027812 */ /* 0x000fc600078ec0ff */
[----:B------:R-:W-:Y:S04]  /*1dd6e0*/  STL.64 [R1+0x12c8], R44 ;  /* 0x0012c82c01007387 */ /* 0x000fe80000100a00 */
[----:B------:R1:W-:Y:S01]  /*1dd6f0*/  STL [R1+0x3d0], R6 ;  /* 0x0003d00601007387 */ /* 0x0003e20000100800 */
[----:B------:R-:W-:Y:S02]  /*1dd700*/  PRMT R36, R2, 0x3340, R0 ;  /* 0x0000334002247816 */ /* 0x000fe40000000000 */
[----:B------:R-:W-:Y:S01]  /*1dd710*/  SHF.R.U32.HI R2, RZ, 0x8, R2 ;  /* 0x00000008ff027819 */ /* 0x000fe20000011602 */
[----:B------:R-:W4:Y:S03]  /*1dd720*/  LDL.LU R30, [R1+0x8724] ;  /* 0x00872400011e7983 */ /* 0x000f260000300800 */
[----:B------:R-:W-:-:S02]  /*1dd730*/  LOP3.LUT R2, R2, 0xffff, RZ, 0xc0, !PT ;  /* 0x0000ffff02027812 */ /* 0x000fc400078ec0ff */
[----:B---3--:R-:W-:Y:S02]  /*1dd740*/  LOP3.LUT R3, R49, 0xffff, RZ, 0xc0, !PT ;  /* 0x0000ffff31037812 */ /* 0x008fe400078ec0ff */
[----:B------:R-:W-:Y:S02]  /*1dd750*/  PRMT R2, R2, 0x3340, R0 ;  /* 0x0000334002027816 */ /* 0x000fe40000000000 */
[----:B------:R-:W-:Y:S02]  /*1dd760*/  LOP3.LUT R56, R37, 0xffff, RZ, 0xc0, !PT ;  /* 0x0000ffff25387812 */ /* 0x000fe400078ec0ff */
[----:B-1----:R-:W-:-:S04]  /*1dd770*/  LOP3.LUT R6, R46, 0xffff, RZ, 0xc0, !PT ;  /* 0x0000ffff2e067812 */ /* 0x002fc800078ec0ff */
[--C-:B------:R-:W-:Y:S02]  /*1dd780*/  PRMT R35, R3, 0x3340, R6.reuse ;  /* 0x0000334003237816 */ /* 0x100fe40000000006 */
[----:B------:R-:W-:Y:S02]  /*1dd790*/  SHF.R.U32.HI R3, RZ, 0x8, R3 ;  /* 0x00000008ff037819 */ /* 0x000fe40000011603 */
[----:B------:R-:W-:Y:S02]  /*1dd7a0*/  SHF.R.U32.HI R6, RZ, 0x8, R6 ;  /* 0x00000008ff067819 */ /* 0x000fe40000011606 */
[----:B------:R-:W-:Y:S02]  /*1dd7b0*/  PRMT R46, R35, 0x5410, R36 ;  /* 0x00005410232e7816 */ /* 0x000fe40000000024 */
[----:B------:R-:W-:Y:S02]  /*1dd7c0*/  LOP3.LUT R3, R3, 0xffff, RZ, 0xc0, !PT ;  /* 0x0000ffff03037812 */ /* 0x000fe400078ec0ff */
[----:B------:R-:W-:Y:S01]  /*1dd7d0*/  LOP3.LUT R6, R6, 0xffff, RZ, 0xc0, !PT ;  /* 0x0000ffff06067812 */ /* 0x000fe200078ec0ff */
[----:B------:R1:W-:Y:S03]  /*1dd7e0*/  STL [R1+0x85d0], R46 ;  /* 0x0085d02e01007387 */ /* 0x0003e60000100800 */
[----:B------:R-:W-:Y:S01]  /*1dd7f0*/  PRMT R3, R3, 0x3340, R6 ;  /* 0x0000334003037816 */ /* 0x000fe20000000006 */
[----:B------:R-:W3:Y:S04]  /*1dd800*/  LDL.LU R58, [R1+0x7a0] ;  /* 0x0007a000013a7983 */ /* 0x000ee80000300800 */
[----:B------:R-:W3:Y:S04]  /*1dd810*/  LDL.LU R57, [R1+0x628] ;  /* 0x0006280001397983 */ /* 0x000ee80000300800 */
[----:B------:R-:W3:Y:S04]  /*1dd820*/  LDL.LU R54, [R1+0x710] ;  /* 0x0007100001367983 */ /* 0x000ee80000300800 */
[----:B------:R-:W-:Y:S04]  /*1dd830*/  STL [R1+0x21c], R3 ;  /* 0x00021c0301007387 */ /* 0x000fe80000100800 */
[----:B------:R-:W3:Y:S04]  /*1dd840*/  LDL.LU R37, [R1+0x8720] ;  /* 0x0087200001257983 */ /* 0x000ee80000300800 */
[----:B------:R2:W-:Y:S01]  /*1dd850*/  STL [R1+0xa8], R2 ;  /* 0x0000a80201007387 */ /* 0x0005e20000100800 */
[----:B0-----:R-:W-:Y:S01]  /*1dd860*/  VIADD R6, R34, UR6 ;  /* 0x0000000622067c36 */ /* 0x001fe20008000000 */
[----:B------:R-:W-:Y:S01]  /*1dd870*/  PRMT R35, R56, 0x3340, R0 ;  /* 0x0000334038237816 */ /* 0x000fe20000000000 */
[----:B------:R-:W0:Y:S03]  /*1dd880*/  LDCU UR6, c[0x0][0x3b8] ;  /* 0x00007700ff0677ac */ /* 0x000e260008000800 */
[----:B-1----:R-:W-:Y:S01]  /*1dd890*/  SHF.R.S32.HI R46, RZ, 0x1f, R6 ;  /* 0x0000001fff2e7819 */ /* 0x002fe20000011406 */
[----:B------:R-:W-:Y:S01]  /*1dd8a0*/  STL [R1+0x85d4], R56 ;  /* 0x0085d43801007387 */ /* 0x000fe20000100800 */
[----:B--2---:R-:W-:-:S02]  /*1dd8b0*/  LOP3.LUT R2, R47, 0xffff, RZ, 0xc0, !PT ;  /* 0x0000ffff2f027812 */ /* 0x004fc400078ec0ff */
[----:B----4-:R-:W-:-:S04]  /*1dd8c0*/  LOP3.LUT R3, R38, 0xffff, RZ, 0xc0, !PT ;  /* 0x0000ffff26037812 */ /* 0x010fc800078ec0ff */
[----:B------:R-:W-:-:S04]  /*1dd8d0*/  PRMT R34, R2, 0x3340, R3 ;  /* 0x0000334002227816 */ /* 0x000fc80000000003 */
[----:B------:R-:W-:Y:S02]  /*1dd8e0*/  PRMT R36, R34, 0x5410, R35 ;  /* 0x0000541022247816 */ /* 0x000fe40000000023 */
[----:B------:R-:W-:-:S03]  /*1dd8f0*/  IADD3 R34, P1, PT, R6, R20, RZ ;  /* 0x0000001406227210 */ /* 0x000fc60007f3e0ff */
[----:B------:R-:W-:Y:S02]  /*1dd900*/  STL [R1+0x2ce8], R36 ;  /* 0x002ce82401007387 */ /* 0x000fe40000100800 */
[----:B------:R-:W-:Y:S02]  /*1dd910*/  IMAD.X R35, R46, 0x1, R19, P1 ;  /* 0x000000012e237824 */ /* 0x000fe400008e0613 */
[----:B------:R-:W2:Y:S04]  /*1dd920*/  LDL.LU R55, [R1+0x7a8] ;  /* 0x0007a80001377983 */ /* 0x000ea80000300800 */
[----:B------:R-:W4:Y:S04]  /*1dd930*/  LDL.LU R50, [R1+0x634] ;  /* 0x0006340001327983 */ /* 0x000f280000300800 */
[----:B------:R1:W-:Y:S04]  /*1dd940*/  STL.64 [R1+0x12c0], R34 ;  /* 0x0012c02201007387 */ /* 0x0003e80000100a00 */
[----:B------:R-:W4:Y:S04]  /*1dd950*/  LDL.LU R49, [R1+0x71c] ;  /* 0x00071c0001317983 */ /* 0x000f280000300800 */
[----:B------:R-:W4:Y:S04]  /*1dd960*/  LDL.LU R38, [R1+0x7bc] ;  /* 0x0007bc0001267983 */ /* 0x000f280000300800 */
[----:B-1----:R-:W4:Y:S04]  /*1dd970*/  LDL.LU R34, [R1+0x51c] ;  /* 0x00051c0001227983 */ /* 0x002f280000300800 */
        /* <DEDUP_REMOVED lines=11> */
[----:B------:R-:W-:-:S05]  /*1dda30*/  IADD3 R44, P1, PT, R6, R10, RZ ;  /* 0x0000000a062c7210 */ /* 0x000fca0007f3e0ff */
[----:B------:R-:W-:Y:S01]  /*1dda40*/  IMAD.X R45, R46, 0x1, R9, P1 ;  /* 0x000000012e2d7824 */ /* 0x000fe200008e0609 */
[----:B---3--:R-:W-:Y:S02]  /*1dda50*/  LOP3.LUT R3, R58, 0xffff, RZ, 0xc0, !PT ;  /* 0x0000ffff3a037812 */ /* 0x008fe400078ec0ff */
[----:B------:R-:W-:Y:S02]  /*1dda60*/  LOP3.LUT R2, R57, 0xffff, RZ, 0xc0, !PT ;  /* 0x0000ffff39027812 */ /* 0x000fe400078ec0ff */
[----:B-1----:R-:W-:Y:S02]  /*1dda70*/  LOP3.LUT R33, R54, 0xffff, RZ, 0xc0, !PT ;  /* 0x0000ffff36217812 */ /* 0x002fe400078ec0ff */
[----:B------:R-:W-:Y:S02]  /*1dda80*/  PRMT R36, R2, 0x3340, R0 ;  /* 0x0000334002247816 */ /* 0x000fe40000000000 */
[----:B------:R-:W-:Y:S02]  /*1dda90*/  PRMT R35, R3, 0x3340, R33 ;  /* 0x0000334003237816 */ /* 0x000fe40000000021 */
[----:B------:R-:W-:-:S02]  /*1ddaa0*/  SHF.R.U32.HI R3, RZ, 0x8, R3 ;  /* 0x00000008ff037819 */ /* 0x000fc40000011603 */
[----:B------:R-:W-:Y:S02]  /*1ddab0*/  SHF.R.U32.HI R33, RZ, 0x8, R33 ;  /* 0x00000008ff217819 */ /* 0x000fe40000011621 */
[----:B------:R-:W-:Y:S02]  /*1ddac0*/  SHF.R.U32.HI R2, RZ, 0x8, R2 ;  /* 0x00000008ff027819 */ /* 0x000fe40000011602 */
[----:B------:R-:W-:Y:S02]  /*1ddad0*/  LOP3.LUT R3, R3, 0xffff, RZ, 0xc0, !PT ;  /* 0x0000ffff03037812 */ /* 0x000fe400078ec0ff */
[----:B------:R-:W-:Y:S02]  /*1ddae0*/  LOP3.LUT R33, R33, 0xffff, RZ, 0xc0, !PT ;  /* 0x0000ffff21217812 */ /* 0x000fe400078ec0ff */
[----:B------:R-:W-:Y:S02]  /*1ddaf0*/  PRMT R57, R35, 0x5410, R36 ;  /* 0x0000541023397816 */ /* 0x000fe40000000024 */
[----:B------:R-:W-:-:S02]  /*1ddb00*/  LOP3.LUT R2, R2, 0xffff, RZ, 0xc0, !PT ;  /* 0x0000ffff02027812 */ /* 0x000fc400078ec0ff */
[----:B------:R-:W-:Y:S01]  /*1ddb10*/  PRMT R33, R3, 0x3340, R33 ;  /* 0x0000334003217816 */ /* 0x000fe20000000021 */
[----:B------:R-:W-:Y:S01]  /*1ddb20*/  STL [R1+0x85d8], R57 ;  /* 0x0085d83901007387 */ /* 0x000fe20000100800 */
[----:B------:R-:W-:-:S03]  /*1ddb30*/  PRMT R3, R2, 0x3340, R0 ;  /* 0x0000334002037816 */ /* 0x000fc60000000000 */
[----:B------:R1:W-:Y:S04]  /*1ddb40*/  STL.64 [R1+0x12b8], R44 ;  /* 0x0012b82c01007387 */ /* 0x0003e80000100a00 */
[----:B------:R3:W-:Y:S04]  /*1ddb50*/  STL [R1+0x214], R33 ;  /* 0x0002142101007387 */ /* 0x0007e80000100800 */
[----:B------:R0:W-:Y:S04]  /*1ddb60*/  STL [R1+0xa0], R3 ;  /* 0x0000a00301007387 */ /* 0x0001e80000100800 */
[----:B------:R-:W4:Y:S04]  /*1ddb70*/  LDL.LU R60, [R1+0x438] ;  /* 0x00043800013c7983 */ /* 0x000f280000300800 */
[----:B------:R-:W4:Y:S04]  /*1ddb80*/  LDL.LU R58, [R1+0x330] ;  /* 0x00033000013a7983 */ /* 0x000f280000300800 */
[----:B------:R-:W4:Y:S01]  /*1ddb90*/  LDL.LU R54, [R1+0x7cc] ;  /* 0x0007cc0001367983 */ /* 0x000f220000300800 */
[----:B--2---:R-:W-:-:S02]  /*1ddba0*/  LOP3.LUT R36, R55, 0xffff, RZ, 0xc0, !PT ;  /* 0x0000ffff37247812 */ /* 0x004fc400078ec0ff */
[----:B----4-:R-:W-:Y:S02]  /*1ddbb0*/  LOP3.LUT R2, R50, 0xffff, RZ, 0xc0, !PT ;  /* 0x0000ffff32027812 */ /* 0x010fe400078ec0ff */
[----:B-1----:R-:W-:Y:S02]  /*1ddbc0*/  LOP3.LUT R44, R49, 0xffff, RZ, 0xc0, !PT ;  /* 0x0000ffff312c7812 */ /* 0x002fe400078ec0ff */
[----:B---3--:R-:W-:Y:S02]  /*1ddbd0*/  LOP3.LUT R33, R38, 0xffff, RZ, 0xc0, !PT ;  /* 0x0000ffff26217812 */ /* 0x008fe400078ec0ff */
[----:B------:R-:W-:Y:S02]  /*1ddbe0*/  PRMT R38, R2, 0x3340, R0 ;  /* 0x0000334002267816 */ /* 0x000fe40000000000 */
[----:B0-----:R-:W-:Y:S02]  /*1ddbf0*/  LOP3.LUT R3, R34, 0xffff, RZ, 0xc0, !PT ;  /* 0x0000ffff22037812 */ /* 0x001fe400078ec0ff */
[----:B------:R-:W-:-:S02]  /*1ddc00*/  PRMT R34, R36, 0x3340, R44 ;  /* 0x0000334024227816 */ /* 0x000fc4000000002c */
[----:B------:R-:W-:Y:S02]  /*1ddc10*/  LOP3.LUT R35, R47, 0xffff, RZ, 0xc0, !PT ;  /* 0x0000ffff2f237812 */ /* 0x000fe400078ec0ff */
[----:B------:R-:W-:Y:S02]  /*1ddc20*/  PRMT R55, R34, 0x5410, R38 ;  /* 0x0000541022377816 */ /* 0x000fe40000000026 */
[----:B------:R-:W-:Y:S01]  /*1ddc30*/  PRMT R34, R33, 0x3340, R35 ;  /* 0x0000334021227816 */ /* 0x000fe20000000023 */
[----:B------:R-:W2:Y:S01]  /*1ddc40*/  LDL.LU R38, [R1+0x528] ;  /* 0x0005280001267983 */ /* 0x000ea20000300800 */
[----:B------:R-:W-:-:S03]  /*1ddc50*/  PRMT R45, R3, 0x3340, R0 ;  /* 0x00003340032d7816 */ /* 0x000fc60000000000 */
[----:B------:R-:W-:Y:S01]  /*1ddc60*/  STL [R1+0x85dc], R55 ;  /* 0x0085dc3701007387 */ /* 0x000fe20000100800 */
[----:B------:R-:W-:-:S03]  /*1ddc70*/  PRMT R49, R34, 0x5410, R45 ;  /* 0x0000541022317816 */ /* 0x000fc6000000002d */
[----:B------:R-:W3:Y:S01]  /*1ddc80*/  LDL.LU R34, [R1+0x6cc] ;  /* 0x0006cc0001227983 */ /* 0x000ee20000300800 */
[----:B------:R-:W-:Y:S02]  /*1ddc90*/  IADD3 R50, P1, PT, R6, R18, RZ ;  /* 0x0000001206327210 */ /* 0x000fe40007f3e0ff */
[----:B------:R-:W-:Y:S02]  /*1ddca0*/  SHF.R.U32.HI R36, RZ, 0x8, R36 ;  /* 0x00000008ff247819 */ /* 0x000fe40000011624 */
[----:B------:R-:W-:Y:S01]  /*1ddcb0*/  SHF.R.U32.HI R44, RZ, 0x8, R44 ;  /* 0x00000008ff2c7819 */ /* 0x000fe2000001162c */
[----:B------:R-:W-:Y:S01]  /*1ddcc0*/  IMAD.X R51, R46, 0x1, R17, P1 ;  /* 0x000000012e337824 */ /* 0x000fe200008e0611 */
[----:B------:R-:W-:Y:S02]  /*1ddcd0*/  LOP3.LUT R36, R36, 0xffff, RZ, 0xc0, !PT ;  /* 0x0000ffff24247812 */ /* 0x000fe400078ec0ff */
[----:B------:R-:W-:Y:S01]  /*1ddce0*/  LOP3.LUT R44, R44, 0xffff, RZ, 0xc0, !PT ;  /* 0x0000ffff2c2c7812 */ /* 0x000fe200078ec0ff */
[----:B------:R-:W-:Y:S01]  /*1ddcf0*/  STL [R1+0x85e0], R49 ;  /* 0x0085e03101007387 */ /* 0x000fe20000100800 */
[----:B------:R-:W-:-:S03]  /*1ddd00*/  SHF.R.U32.HI R3, RZ, 0x8, R3 ;  /* 0x00000008ff037819 */ /* 0x000fc60000011603 */
[----:B------:R0:W-:Y:S01]  /*1ddd10*/  STL.64 [R1+0x12b0], R50 ;  /* 0x0012b03201007387 */ /* 0x0001e20000100a00 */
[----:B------:R-:W-:Y:S02]  /*1ddd20*/  SHF.R.U32.HI R2, RZ, 0x8, R2 ;  /* 0x00000008ff027819 */ /* 0x000fe40000011602 */
[----:B------:R-:W-:Y:S02]  /*1ddd30*/  LOP3.LUT R3, R3, 0xffff, RZ, 0xc0, !PT ;  /* 0x0000ffff03037812 */ /* 0x000fe400078ec0ff */
[----:B------:R-:W-:Y:S02]  /*1ddd40*/  LOP3.LUT R2, R2, 0xffff, RZ, 0xc0, !PT ;  /* 0x0000ffff02027812 */ /* 0x000fe400078ec0ff */
[----:B0-----:R-:W-:Y:S02]  /*1ddd50*/  PRMT R50, R36, 0x3340, R44 ;  /* 0x0000334024327816 */ /* 0x001fe4000000002c */
[----:B------:R-:W-:Y:S02]  /*1ddd60*/  IADD3 R44, P1, PT, R6, R12, RZ ;  /* 0x0000000c062c7210 */ /* 0x000fe40007f3e0ff */
[----:B------:R-:W-:-:S03]  /*1ddd70*/  PRMT R3, R3, 0x3340, R0 ;  /* 0x0000334003037816 */ /* 0x000fc60000000000 */
[----:B------:R-:W-:Y:S01]  /*1ddd80*/  IMAD.X R45, R46, 0x1, R11, P1 ;  /* 0x000000012e2d7824 */ /* 0x000fe200008e060b */
[----:B------:R-:W-:Y:S01]  /*1ddd90*/  PRMT R2, R2, 0x3340, R0 ;  /* 0x0000334002027816 */ /* 0x000fe20000000000 */
[----:B------:R-:W-:Y:S04]  /*1ddda0*/  STL [R1+0x8654], R50 ;  /* 0x0086543201007387 */ /* 0x000fe80000100800 */
[----:B------:R-:W-:Y:S04]  /*1dddb0*/  STL.64 [R1+0x12a8], R44 ;  /* 0x0012a82c01007387 */ /* 0x000fe80000100a00 */
[----:B------:R-:W4:Y:S04]  /*1dddc0*/  LDL.LU R61, [R1+0x3e0] ;  /* 0x0003e000013d7983 */ /* 0x000f280000300800 */
[----:B------:R-:W-:Y:S04]  /*1dddd0*/  STL [R1+0x98], R3 ;  /* 0x0000980301007387 */ /* 0x000fe80000100800 */
[----:B------:R0:W-:Y:S02]  /*1ddde0*/  STL [R1+0x94], R2 ;  /* 0x0000940201007387 */ /* 0x0001e40000100800 */
[----:B0-----:R-:W-:-:S02]  /*1dddf0*/  LOP3.LUT R2, R37, 0xffff, RZ, 0xc0, !PT ;  /* 0x0000ffff25027812 */ /* 0x001fc400078ec0ff */
[----:B------:R-:W4:Y:S01]  /*1dde00*/  LDL.LU R37, [R1+0x871c] ;  /* 0x00871c0001257983 */ /* 0x000f220000300800 */
[----:B------:R-:W-:Y:S02]  /*1dde10*/  SHF.R.U32.HI R33, RZ, 0x8, R33 ;  /* 0x00000008ff217819 */ /* 0x000fe40000011621 */
[----:B------:R-:W-:Y:S02]  /*1dde20*/  SHF.R.U32.HI R35, RZ, 0x8, R35 ;  /* 0x00000008ff237819 */ /* 0x000fe40000011623 */
[----:B------:R-:W-:Y:S02]  /*1dde30*/  LOP3.LUT R33, R33, 0xffff, RZ, 0xc0, !PT ;  /* 0x0000ffff21217812 */ /* 0x000fe400078ec0ff */
[----:B------:R-:W-:-:S04]  /*1dde40*/  LOP3.LUT R35, R35, 0xffff, RZ, 0xc0, !PT ;  /* 0x0000ffff23237812 */ /* 0x000fc800078ec0ff */
[----:B------:R-:W-:Y:S02]  /*1dde50*/  PRMT R47, R33, 0x3340, R35 ;  /* 0x00003340212f7816 */ /* 0x000fe40000000023 */
[----:B------:R-:W-:Y:S02]  /*1dde60*/  LOP3.LUT R3, R60, 0xffff, RZ, 0xc0, !PT ;  /* 0x0000ffff3c037812 */ /* 0x000fe400078ec0ff */
[----:B------:R-:W-:-:S04]  /*1dde70*/  LOP3.LUT R33, R58, 0xffff, RZ, 0xc0, !PT ;  /* 0x0000ffff3a217812 */ /* 0x000fc800078ec0ff */
[----:B------:R-:W-:Y:S02]  /*1dde80*/  PRMT R36, R3, 0x3340, R33 ;  /* 0x0000334003247816 */ /* 0x000fe40000000021 */
[----:B------:R-:W-:Y:S02]  /*1dde90*/  LOP3.LUT R35, R54, 0xffff, RZ, 0xc0, !PT ;  /* 0x0000ffff36237812 */ /* 0x000fe400078ec0ff */
[----:B------:R-:W-:Y:S02]  /*1ddea0*/  SHF.R.U32.HI R3, RZ, 0x8, R3 ;  /* 0x00000008ff037819 */ /* 0x000fe40000011603 */
[----:B------:R-:W-:Y:S02]  /*1ddeb0*/  SHF.R.U32.HI R33, RZ, 0x8, R33 ;  /* 0x00000008ff217819 */ /* 0x000fe40000011621 */
[----:B------:R-:W-:Y:S02]  /*1ddec0*/  LOP3.LUT R3, R3, 0xffff, RZ, 0xc0, !PT ;  /* 0x0000ffff03037812 */ /* 0x000fe400078ec0ff */
[----:B------:R-:W-:-:S04]  /*1dded0*/  LOP3.LUT R33, R33, 0xffff, RZ, 0xc0, !PT ;  /* 0x0000ffff21217812 */ /* 0x000fc800078ec0ff */
[----:B------:R-:W-:Y:S02]  /*1ddee0*/  PRMT R3, R3, 0x3340, R33 ;  /* 0x0000334003037816 */ /* 0x000fe40000000021 */
[----:B------:R-:W-:Y:S02]  /*1ddef0*/  LOP3.LUT R33, R31, 0xffff, RZ, 0xc0, !PT ;  /* 0x0000ffff1f217812 */ /* 0x000fe400078ec0ff */
[----:B--2---:R-:W-:Y:S02]  /*1ddf00*/  LOP3.LUT R60, R38, 0xffff, RZ, 0xc0, !PT ;  /* 0x0000ffff263c7812 */ /* 0x004fe400078ec0ff */
[--C-:B------:R-:W-:Y:S02]  /*1ddf10*/  PRMT R38, R2, 0x3340, R0.reuse ;  /* 0x0000334002267816 */ /* 0x100fe40000000000 */
[----:B------:R-:W-:Y:S02]  /*1ddf20*/  PRMT R44, R60, 0x3340, R0 ;  /* 0x000033403c2c7816 */ /* 0x000fe40000000000 */
[----:B---3--:R-:W-:-:S02]  /*1ddf30*/  LOP3.LUT R34, R34, 0xffff, RZ, 0xc0, !PT ;  /* 0x0000ffff22227812 */ /* 0x008fc400078ec0ff */
[----:B------:R-:W-:Y:S02]  /*1ddf40*/  PRMT R38, R36, 0x5410, R38 ;  /* 0x0000541024267816 */ /* 0x000fe40000000026 */
[----:B------:R-:W-:-:S04]  /*1ddf50*/  PRMT R36, R35, 0x3340, R34 ;  /* 0x0000334023247816 */ /* 0x000fc80000000022 */
[----:B------:R-:W-:Y:S02]  /*1ddf60*/  PRMT R36, R36, 0x5410, R44 ;  /* 0x0000541024247816 */ /* 0x000fe4000000002c */
[----:B------:R-:W-:Y:S01]  /*1ddf70*/  IADD3 R44, P1, PT, R6, R22, RZ ;  /* 0x00000016062c7210 */ /* 0x000fe20007f3e0ff */
[----:B------:R-:W-:Y:S01]  /*1ddf80*/  STL [R1+0x85e4], R38 ;  /* 0x0085e42601007387 */ /* 0x000fe20000100800 */
[----:B------:R-:W-:-:S03]  /*1ddf90*/  SHF.R.U32.HI R34, RZ, 0x8, R34 ;  /* 0x00000008ff227819 */ /* 0x000fc60000011622 */
[----:B------:R-:W-:Y:S01]  /*1ddfa0*/  IMAD.X R45, R46, 0x1, R21, P1 ;  /* 0x000000012e2d7824 */ /* 0x000fe200008e0615 */
[----:B------:R-:W-:Y:S01]  /*1ddfb0*/  STL [R1+0x85e8], R60 ;  /* 0x0085e83c01007387 */ /* 0x000fe20000100800 */
[----:B------:R-:W-:-:S03]  /*1ddfc0*/  SHF.R.U32.HI R35, RZ, 0x8, R35 ;  /* 0x00000008ff237819 */ /* 0x000fc60000011623 */
[----:B------:R0:W-:Y:S01]  /*1ddfd0*/  STL [R1+0x2ce4], R36 ;  /* 0x002ce42401007387 */ /* 0x0001e20000100800 */
[----:B------:R-:W-:-:S03]  /*1ddfe0*/  LOP3.LUT R35, R35, 0xffff, RZ, 0xc0, !PT ;  /* 0x0000ffff23237812 */ /* 0x000fc600078ec0ff */
[----:B------:R1:W-:Y:S01]  /*1ddff0*/  STL.64 [R1+0x1290], R44 ;  /* 0x0012902c01007387 */ /* 0x0003e20000100a00 */
[----:B0-----:R-:W-:-:S03]  /*1de000*/  LOP3.LUT R36, R34, 0xffff, RZ, 0xc0, !PT ;  /* 0x0000ffff22247812 */ /* 0x001fc600078ec0ff */
[----:B-1----:R-:W2:Y:S04]  /*1de010*/  LDL.LU R45, [R1+0x440] ;  /* 0x00044000012d7983 */ /* 0x002ea80000300800 */
[----:B------:R-:W3:Y:S04]  /*1de020*/  LDL.LU R58, [R1+0x224] ;  /* 0x00022400013a7983 */ /* 0x000ee80000300800 */
[----:B------:R-:W3:Y:S01]  /*1de030*/  LDL.LU R34, [R1+0x338] ;  /* 0x0003380001227983 */ /* 0x000ee20000300800 */
[----:B------:R-:W-:Y:S02]  /*1de040*/  PRMT R54, R35, 0x3340, R36 ;  /* 0x0000334023367816 */ /* 0x000fe40000000024 */
[----:B----4-:R-:W-:-:S03]  /*1de050*/  LOP3.LUT R35, R61, 0xffff, RZ, 0xc0, !PT ;  /* 0x0000ffff3d237812 */ /* 0x010fc600078ec0ff */
[----:B------:R-:W-:Y:S01]  /*1de060*/  STL [R1+0x8470], R54 ;  /* 0x0084703601007387 */ /* 0x000fe20000100800 */
[----:B------:R-:W-:-:S03]  /*1de070*/  IADD3 R48, P1, PT, R6, R24, RZ ;  /* 0x0000001806307210 */ /* 0x000fc60007f3e0ff */
[----:B------:R0:W-:Y:S01]  /*1de080*/  STL [R1+0x204], R3 ;  /* 0x0002040301007387 */ /* 0x0001e20000100800 */
[----:B------:R-:W-:Y:S01]  /*1de090*/  LOP3.LUT R36, R37, 0xffff, RZ, 0xc0, !PT ;  /* 0x0000ffff25247812 */ /* 0x000fe200078ec0ff */
[----:B------:R-:W-:Y:S01]  /*1de0a0*/  IMAD.X R49, R46, 0x1, R23, P1 ;  /* 0x000000012e317824 */ /* 0x000fe200008e0617 */
[----:B------:R-:W-:Y:S01]  /*1de0b0*/  PRMT R37, R33, 0x3340, R0 ;  /* 0x0000334021257816 */ /* 0x000fe20000000000 */
[----:B------:R-:W4:Y:S01]  /*1de0c0*/  LDL.LU R31, [R1+0x8718] ;  /* 0x00871800011f7983 */ /* 0x000f220000300800 */
[----:B0-----:R-:W-:-:S04]  /*1de0d0*/  PRMT R3, R35, 0x3340, R36 ;  /* 0x0000334023037816 */ /* 0x001fc80000000024 */
[----:B------:R-:W-:-:S05]  /*1de0e0*/  PRMT R37, R3, 0x5410, R37 ;  /* 0x0000541003257816 */ /* 0x000fca0000000025 */
[----:B------:R0:W-:Y:S04]  /*1de0f0*/  STL [R1+0x85ec], R37 ;  /* 0x0085ec2501007387 */ /* 0x0001e80000100800 */
[----:B------:R-:W4:Y:S01]  /*1de100*/  LDL.LU R3, [R1+0x7dc] ;  /* 0x0007dc0001037983 */ /* 0x000f220000300800 */
[----:B0-----:R-:W-:-:S03]  /*1de110*/  SHF.R.U32.HI R37, RZ, 0x8, R2 ;  /* 0x00000008ff257819 */ /* 0x001fc60000011602 */
[----:B------:R-:W4:Y:S04]  /*1de120*/  LDL.LU R2, [R1+0x68c] ;  /* 0x00068c0001027983 */ /* 0x000f280000300800 */
[----:B------:R-:W-:Y:S04]  /*1de130*/  STL.64 [R1+0x12a0], R48 ;  /* 0x0012a03001007387 */ /* 0x000fe80000100a00 */
[----:B------:R-:W4:Y:S01]  /*1de140*/  LDL.LU R61, [R1+0x780] ;  /* 0x00078000013d7983 */ /* 0x000f220000300800 */
[----:B------:R-:W-:Y:S02]  /*1de150*/  SHF.R.U32.HI R35, RZ, 0x8, R35 ;  /* 0x00000008ff237819 */ /* 0x000fe40000011623 */
[----:B------:R-:W-:-:S02]  /*1de160*/  SHF.R.U32.HI R36, RZ, 0x8, R36 ;  /* 0x00000008ff247819 */ /* 0x000fc40000011624 */
[----:B------:R-:W-:Y:S02]  /*1de170*/  LOP3.LUT R37, R37, 0xffff, RZ, 0xc0, !PT ;  /* 0x0000ffff25257812 */ /* 0x000fe400078ec0ff */
[----:B------:R-:W-:Y:S02]  /*1de180*/  LOP3.LUT R35, R35, 0xffff, RZ, 0xc0, !PT ;  /* 0x0000ffff23237812 */ /* 0x000fe400078ec0ff */
[----:B------:R-:W-:Y:S02]  /*1de190*/  LOP3.LUT R36, R36, 0xffff, RZ, 0xc0, !PT ;  /* 0x0000ffff24247812 */ /* 0x000fe400078ec0ff */
[----:B------:R-:W-:Y:S02]  /*1de1a0*/  SHF.R.U32.HI R33, RZ, 0x8, R33 ;  /* 0x00000008ff217819 */ /* 0x000fe40000011621 */
[----:B------:R-:W-:Y:S02]  /*1de1b0*/  PRMT R38, R37, 0x3340, R0 ;  /* 0x0000334025267816 */ /* 0x000fe40000000000 */
[----:B------:R-:W-:-:S02]  /*1de1c0*/  PRMT R35, R35, 0x3340, R36 ;  /* 0x0000334023237816 */ /* 0x000fc40000000024 */
[----:B------:R-:W-:Y:S02]  /*1de1d0*/  IADD3 R36, P1, PT, R6, R16, RZ ;  /* 0x0000001006247210 */ /* 0x000fe40007f3e0ff */
[----:B------:R-:W-:Y:S01]  /*1de1e0*/  LOP3.LUT R33, R33, 0xffff, RZ, 0xc0, !PT ;  /* 0x0000ffff21217812 */ /* 0x000fe200078ec0ff */
[----:B------:R-:W-:Y:S02]  /*1de1f0*/  STL [R1+0x90], R38 ;  /* 0x0000902601007387 */ /* 0x000fe40000100800 */
[----:B------:R-:W-:Y:S02]  /*1de200*/  IMAD.X R37, R46, 0x1, R15, P1 ;  /* 0x000000012e257824 */ /* 0x000fe400008e060f */
[----:B------:R0:W-:Y:S04]  /*1de210*/  STL [R1+0x1ec], R35 ;  /* 0x0001ec2301007387 */ /* 0x0001e80000100800 */
[----:B------:R2:W-:Y:S01]  /*1de220*/  STL.64 [R1+0x1288], R36 ;  /* 0x0012882401007387 */ /* 0x0005e20000100a00 */
[----:B0-----:R-:W-:-:S05]  /*1de230*/  PRMT R35, R33, 0x3340, R0 ;  /* 0x0000334021237816 */ /* 0x001fca0000000000 */
[----:B------:R0:W-:Y:S04]  /*1de240*/  STL [R1+0x88], R35 ;  /* 0x0000882301007387 */ /* 0x0001e80000100800 */
[----:B------:R-:W4:Y:S01]  /*1de250*/  LDL.LU R51, [R1+0x3f0] ;  /* 0x0003f00001337983 */ /* 0x000f220000300800 */
[----:B------:R-:W-:Y:S02]  /*1de260*/  IADD3 R44, P1, PT, R6, R14, RZ ;  /* 0x0000000e062c7210 */ /* 0x000fe40007f3e0ff */
[----:B--2---:R-:W-:Y:S02]  /*1de270*/  LOP3.LUT R36, R45, 0xffff, RZ, 0xc0, !PT ;  /* 0x0000ffff2d247812 */ /* 0x004fe400078ec0ff */
[----:B---3--:R-:W-:Y:S02]  /*1de280*/  LOP3.LUT R33, R58, 0xffff, RZ, 0xc0, !PT ;  /* 0x0000ffff3a217812 */ /* 0x008fe400078ec0ff */
[----:B------:R-:W2:Y:S01]  /*1de290*/  LDL.LU R58, [R1+0x2c4] ;  /* 0x0002c400013a7983 */ /* 0x000ea20000300800 */
[----:B0-----:R-:W-:-:S02]  /*1de2a0*/  LOP3.LUT R35, R34, 0xffff, RZ, 0xc0, !PT ;  /* 0x0000ffff22237812 */ /* 0x001fc400078ec0ff */
[----:B------:R-:W-:Y:S02]  /*1de2b0*/  PRMT R37, R33, 0x3340, R0 ;  /* 0x0000334021257816 */ /* 0x000fe40000000000 */
[----:B------:R-:W-:-:S04]  /*1de2c0*/  PRMT R34, R36, 0x3340, R35 ;  /* 0x0000334024227816 */ /* 0x000fc80000000023 */
[----:B------:R-:W-:Y:S02]  /*1de2d0*/  PRMT R34, R34, 0x5410, R37 ;  /* 0x0000541022227816 */ /* 0x000fe40000000025 */
[----:B------:R-:W-:-:S03]  /*1de2e0*/  SHF.R.U32.HI R35, RZ, 0x8, R35 ;  /* 0x00000008ff237819 */ /* 0x000fc60000011623 */
[----:B------:R0:W-:Y:S01]  /*1de2f0*/  STL [R1+0x85f0], R34 ;  /* 0x0085f02201007387 */ /* 0x0001e20000100800 */
[----:B------:R-:W-:Y:S01]  /*1de300*/  LOP3.LUT R35, R35, 0xffff, RZ, 0xc0, !PT ;  /* 0x0000ffff23237812 */ /* 0x000fe200078ec0ff */
[----:B------:R-:W-:Y:S01]  /*1de310*/  IMAD.X R45, R46, 0x1, R13, P1 ;  /* 0x000000012e2d7824 */ /* 0x000fe200008e060d */
[----:B0-----:R-:W-:-:S04]  /*1de320*/  SHF.R.U32.HI R34, RZ, 0x8, R36 ;  /* 0x00000008ff227819 */ /* 0x001fc80000011624 */
[----:B------:R-:W-:-:S04]  /*1de330*/  LOP3.LUT R34, R34, 0xffff, RZ, 0xc0, !PT ;  /* 0x0000ffff22227812 */ /* 0x000fc800078ec0ff */
[----:B------:R-:W-:Y:S01]  /*1de340*/  PRMT R34, R34, 0x3340, R35 ;  /* 0x0000334022227816 */ /* 0x000fe20000000023 */
[----:B------:R-:W-:Y:S01]  /*1de350*/  STL.64 [R1+0x1298], R44 ;  /* 0x0012982c01007387 */ /* 0x000fe20000100a00 */
[----:B----4-:R-:W-:-:S03]  /*1de360*/  LOP3.LUT R3, R3, 0xffff, RZ, 0xc0, !PT ;  /* 0x0000ffff03037812 */ /* 0x010fc600078ec0ff */
[----:B------:R0:W-:Y:S01]  /*1de370*/  STL [R1+0x200], R34 ;  /* 0x0002002201007387 */ /* 0x0001e20000100800 */
[----:B------:R-:W-:-:S04]  /*1de380*/  LOP3.LUT R38, R2, 0xffff, RZ, 0xc0, !PT ;  /* 0x0000ffff02267812 */ /* 0x000fc800078ec0ff */
[----:B------:R-:W-:Y:S02]  /*1de390*/  PRMT R35, R38, 0x3340, R0 ;  /* 0x0000334026237816 */ /* 0x000fe40000000000 */
[----:B------:R-:W-:-:S04]  /*1de3a0*/  LOP3.LUT R2, R61, 0xffff, RZ, 0xc0, !PT ;  /* 0x0000ffff3d027812 */ /* 0x000fc800078ec0ff */
[----:B0-----:R-:W-:-:S04]  /*1de3b0*/  PRMT R34, R3, 0x3340, R2 ;  /* 0x0000334003227816 */ /* 0x001fc80000000002 */
[----:B------:R-:W-:Y:S02]  /*1de3c0*/  PRMT R34, R34, 0x5410, R35 ;  /* 0x0000541022227816 */ /* 0x000fe40000000023 */
[----:B------:R-:W-:-:S03]  /*1de3d0*/  SHF.R.U32.HI R37, RZ, 0x8, R33 ;  /* 0x00000008ff257819 */ /* 0x000fc60000011621 */
[----:B------:R0:W-:Y:S04]  /*1de3e0*/  STL [R1+0x678], R34 ;  /* 0x0006782201007387 */ /* 0x0001e80000100800 */
[----:B------:R-:W3:Y:S04]  /*1de3f0*/  LDL.LU R44, [R1+0x7f0] ;  /* 0x0007f000012c7983 */ /* 0x000ee80000300800 */
[----:B------:R-:W4:Y:S04]  /*1de400*/  LDL.LU R35, [R1+0x69c] ;  /* 0x00069c0001237983 */ /* 0x000f280000300800 */
[----:B------:R-:W3:Y:S01]  /*1de410*/  LDL.LU R33, [R1+0x7ac] ;  /* 0x0007ac0001217983 */ /* 0x000ee20000300800 */
[----:B0-----:R-:W-:-:S02]  /*1de420*/  SHF.R.U32.HI R34, RZ, 0x8, R3 ;  /* 0x00000008ff227819 */ /* 0x001fc40000011603 */
[----:B------:R-:W-:Y:S01]  /*1de430*/  SHF.R.U32.HI R36, RZ, 0x8, R2 ;  /* 0x00000008ff247819 */ /* 0x000fe20000011602 */
[----:B------:R-:W4:Y:S04]  /*1de440*/  LDL.LU R3, [R1+0x29b8] ;  /* 0x0029b80001037983 */ /* 0x000f280000300800 */
[----:B------:R-:W4:Y:S04]  /*1de450*/  LDL.LU R2, [R1+0x538] ;  /* 0x0005380001027983 */ /* 0x000f280000300800 */
[----:B------:R-:W4:Y:S01]  /*1de460*/  LDL.LU R45, [R1+0x70c] ;  /* 0x00070c00012d7983 */ /* 0x000f220000300800 */
[----:B------:R-:W-:-:S02]  /*1de470*/  LOP3.LUT R37, R37, 0xffff, RZ, 0xc0, !PT ;  /* 0x0000ffff25257812 */ /* 0x000fc400078ec0ff */
[----:B------:R-:W-:Y:S02]  /*1de480*/  LOP3.LUT R34, R34, 0xffff, RZ, 0xc0, !PT ;  /* 0x0000ffff22227812 */ /* 0x000fe400078ec0ff */
[----:B------:R-:W-:Y:S02]  /*1de490*/  LOP3.LUT R36, R36, 0xffff, RZ, 0xc0, !PT ;  /* 0x0000ffff24247812 */ /* 0x000fe400078ec0ff */
[----:B------:R-:W-:Y:S02]  /*1de4a0*/  PRMT R37, R37, 0x3340, R0 ;  /* 0x0000334025257816 */ /* 0x000fe40000000000 */
[----:B------:R-:W-:Y:S02]  /*1de4b0*/  PRMT R34, R34, 0x3340, R36 ;  /* 0x0000334022227816 */ /* 0x000fe40000000024 */
[----:B------:R-:W-:Y:S01]  /*1de4c0*/  LOP3.LUT R61, R28, 0xffff, RZ, 0xc0, !PT ;  /* 0x0000ffff1c3d7812 */ /* 0x000fe200078ec0ff */
[----:B------:R-:W-:Y:S04]  /*1de4d0*/  STL [R1+0x84], R37 ;  /* 0x0000842501007387 */ /* 0x000fe80000100800 */
[----:B------:R-:W4:Y:S04]  /*1de4e0*/  LDL.LU R28, [R1+0x8714] ;  /* 0x00871400011c7983 */ /* 0x000f280000300800 */
[----:B------:R0:W-:Y:S01]  /*1de4f0*/  STL [R1+0x1e8], R34 ;  /* 0x0001e82201007387 */ /* 0x0001e20000100800 */
[----:B------:R-:W-:Y:S01]  /*1de500*/  PRMT R46, R61, 0x3340, R0 ;  /* 0x000033403d2e7816 */ /* 0x000fe20000000000 */
[----:B------:R-:W-:Y:S01]  /*1de510*/  VIADD R6, R6, UR6 ;  /* 0x0000000606067c36 */ /* 0x000fe20008000000 */
[----:B------:R-:W-:-:S02]  /*1de520*/  SHF.R.U32.HI R38, RZ, 0x8, R38 ;  /* 0x00000008ff267819 */ /* 0x000fc40000011626 */
[----:B0-----:R-:W-:Y:S01]  /*1de530*/  LOP3.LUT R34, R51, 0xffff, RZ, 0xc0, !PT ;  /* 0x0000ffff33227812 */ /* 0x001fe200078ec0ff */
[----:B------:R-:W-:Y:S01]  /*1de540*/  STL [R1+0x85f4], R61 ;  /* 0x0085f43d01007387 */ /* 0x000fe20000100800 */
[----:B------:R-:W-:Y:S01]  /*1de550*/  IADD3 R48, P1, PT, R6, R20, RZ ;  /* 0x0000001406307210 */ /* 0x000fe20007f3e0ff */
[----:B------:R-:W0:Y:S01]  /*1de560*/  LDCU UR6, c[0x0][0x3b8] ;  /* 0x00007700ff0677ac */ /* 0x000e220008000800 */
[----:B------:R-:W-:-:S04]  /*1de570*/  LOP3.LUT R38, R38, 0xffff, RZ, 0xc0, !PT ;  /* 0x0000ffff26267812 */ /* 0x000fc800078ec0ff */
[----:B------:R-:W-:Y:S02]  /*1de580*/  PRMT R38, R38, 0x3340, R0 ;  /* 0x0000334026267816 */ /* 0x000fe40000000000 */
[----:B--2---:R-:W-:-:S04]  /*1de590*/  LOP3.LUT R36, R58, 0xffff, RZ, 0xc0, !PT ;  /* 0x0000ffff3a247812 */ /* 0x004fc800078ec0ff */
[----:B------:R-:W-:Y:S02]  /*1de5a0*/  PRMT R37, R34, 0x3340, R36 ;  /* 0x0000334022257816 */ /* 0x000fe40000000024 */
[----:B------:R-:W-:Y:S02]  /*1de5b0*/  SHF.R.U32.HI R34, RZ, 0x8, R34 ;  /* 0x00000008ff227819 */ /* 0x000fe40000011622 */
[----:B------:R-:W-:Y:S02]  /*1de5c0*/  SHF.R.U32.HI R36, RZ, 0x8, R36 ;  /* 0x00000008ff247819 */ /* 0x000fe40000011624 */
[----:B------:R-:W-:Y:S02]  /*1de5d0*/  PRMT R46, R37, 0x5410, R46 ;  /* 0x00005410252e7816 */ /* 0x000fe4000000002e */
[----:B------:R-:W-:Y:S02]  /*1de5e0*/  SHF.R.S32.HI R37, RZ, 0x1f, R6 ;  /* 0x0000001fff257819 */ /* 0x000fe40000011406 */
[----:B------:R-:W-:-:S02]  /*1de5f0*/  LOP3.LUT R34, R34, 0xffff, RZ, 0xc0, !PT ;  /* 0x0000ffff22227812 */ /* 0x000fc400078ec0ff */
[----:B------:R-:W-:Y:S01]  /*1de600*/  LOP3.LUT R36, R36, 0xffff, RZ, 0xc0, !PT ;  /* 0x0000ffff24247812 */ /* 0x000fe200078ec0ff */
[----:B------:R-:W-:-:S03]  /*1de610*/  IMAD.X R49, R37, 0x1, R19, P1 ;  /* 0x0000000125317824 */ /* 0x000fc600008e0613 */
[----:B------:R-:W-:Y:S01]  /*1de620*/  PRMT R58, R34, 0x3340, R36 ;  /* 0x00003340223a7816 */ /* 0x000fe20000000024 */
[----:B------:R-:W-:Y:S04]  /*1de630*/  STL [R1+0x2cb8], R46 ;  /* 0x002cb82e01007387 */ /* 0x000fe80000100800 */
[----:B------:R3:W-:Y:S04]  /*1de640*/  STL.64 [R1+0x1278], R48 ;  /* 0x0012783001007387 */ /* 0x0007e80000100a00 */
[----:B------:R-:W-:Y:S04]  /*1de650*/  STL [R1+0x8474], R58 ;  /* 0x0084743a01007387 */ /* 0x000fe80000100800 */
[----:B------:R1:W-:Y:S01]  /*1de660*/  STL [R1+0x80], R38 ;  /* 0x0000802601007387 */ /* 0x0003e20000100800 */
[----:B---3--:R-:W-:-:S03]  /*1de670*/  LOP3.LUT R48, R33, 0xffff, RZ, 0xc0, !PT ;  /* 0x0000ffff21307812 */ /* 0x008fc600078ec0ff */
[----:B------:R-:W2:Y:S01]  /*1de680*/  LDL.LU R33, [R1+0x44c] ;  /* 0x00044c0001217983 */ /* 0x000ea20000300800 */
[----:B------:R-:W-:Y:S02]  /*1de690*/  LOP3.LUT R46, R44, 0xffff, RZ, 0xc0, !PT ;  /* 0x0000ffff2c2e7812 */ /* 0x000fe400078ec0ff */
[----:B----4-:R-:W-:Y:S01]  /*1de6a0*/  LOP3.LUT R34, R35, 0xffff, RZ, 0xc0, !PT ;  /* 0x0000ffff23227812 */ /* 0x010fe200078ec0ff */
[----:B------:R-:W3:Y:S01]  /*1de6b0*/  LDL.LU R44, [R1+0x234] ;  /* 0x00023400012c7983 */ /* 0x000ee20000300800 */
[----:B------:R-:W-:Y:S02]  /*1de6c0*/  LOP3.LUT R36, R3, 0xffff, RZ, 0xc0, !PT ;  /* 0x0000ffff03247812 */ /* 0x000fe400078ec0ff */
[----:B------:R-:W-:Y:S02]  /*1de6d0*/  LOP3.LUT R35, R2, 0xffff, RZ, 0xc0, !PT ;  /* 0x0000ffff02237812 */ /* 0x000fe400078ec0ff */
[----:B------:R-:W-:Y:S02]  /*1de6e0*/  PRMT R3, R34, 0x3340, R0 ;  /* 0x0000334022037816 */ /* 0x000fe40000000000 */
[----:B------:R-:W-:-:S02]  /*1de6f0*/  PRMT R2, R46, 0x3340, R48 ;  /* 0x000033402e027816 */ /* 0x000fc40000000030 */
[----:B-1----:R-:W-:Y:S02]  /*1de700*/  LOP3.LUT R38, R45, 0xffff, RZ, 0xc0, !PT ;  /* 0x0000ffff2d267812 */ /* 0x002fe400078ec0ff */
[----:B------:R-:W-:Y:S01]  /*1de710*/  PRMT R2, R2, 0x5410, R3 ;  /* 0x0000541002027816 */ /* 0x000fe20000000003 */
[----:B------:R-:W4:Y:S04]  /*1de720*/  LDL.LU R45, [R1+0x344] ;  /* 0x00034400012d7983 */ /* 0x000f280000300800 */
[----:B------:R1:W-:Y:S04]  /*1de730*/  STL [R1+0x66c], R2 ;  /* 0x00066c0201007387 */ /* 0x0003e80000100800 */
[----:B-1----:R-:W4:Y:S04]  /*1de740*/  LDL.LU R2, [R1+0x29a8] ;  /* 0x0029a80001027983 */ /* 0x002f280000300800 */
[----:B------:R-:W4:Y:S04]  /*1de750*/  LDL.LU R3, [R1+0x61c] ;  /* 0x00061c0001037983 */ /* 0x000f280000300800 */
[----:B------:R-:W4:Y:S01]  /*1de760*/  LDL.LU R53, [R1+0x720] ;  /* 0x0007200001357983 */ /* 0x000f220000300800 */
[----:B------:R-:W-:-:S02]  /*1de770*/  PRMT R50, R35, 0x3340, R0 ;  /* 0x0000334023327816 */ /* 0x000fc40000000000 */
[----:B------:R-:W-:Y:S02]  /*1de780*/  PRMT R49, R36, 0x3340, R38 ;  /* 0x0000334024317816 */ /* 0x000fe40000000026 */
[----:B------:R-:W-:Y:S02]  /*1de790*/  SHF.R.U32.HI R46, RZ, 0x8, R46 ;  /* 0x00000008ff2e7819 */ /* 0x000fe4000001162e */
[----:B------:R-:W-:Y:S02]  /*1de7a0*/  SHF.R.U32.HI R48, RZ, 0x8, R48 ;  /* 0x00000008ff307819 */ /* 0x000fe40000011630 */
[----:B------:R-:W-:Y:S02]  /*1de7b0*/  PRMT R49, R49, 0x5410, R50 ;  /* 0x0000541031317816 */ /* 0x000fe40000000032 */
[----:B------:R-:W-:Y:S02]  /*1de7c0*/  IADD3 R50, P1, PT, R6, R10, RZ ;  /* 0x0000000a06327210 */ /* 0x000fe40007f3e0ff */
[----:B------:R-:W-:-:S02]  /*1de7d0*/  LOP3.LUT R46, R46, 0xffff, RZ, 0xc0, !PT ;  /* 0x0000ffff2e2e7812 */ /* 0x000fc400078ec0ff */
[----:B------:R-:W-:Y:S02]  /*1de7e0*/  LOP3.LUT R48, R48, 0xffff, RZ, 0xc0, !PT ;  /* 0x0000ffff30307812 */ /* 0x000fe400078ec0ff */
[----:B------:R-:W-:Y:S02]  /*1de7f0*/  SHF.R.U32.HI R36, RZ, 0x8, R36 ;  /* 0x00000008ff247819 */ /* 0x000fe40000011624 */
[----:B------:R-:W-:Y:S01]  /*1de800*/  SHF.R.U32.HI R38, RZ, 0x8, R38 ;  /* 0x00000008ff267819 */ /* 0x000fe20000011626 */
[----:B------:R-:W-:Y:S01]  /*1de810*/  IMAD.X R51, R37, 0x1, R9, P1 ;  /* 0x0000000125337824 */ /* 0x000fe200008e0609 */
[----:B------:R-:W-:Y:S02]  /*1de820*/  SHF.R.U32.HI R35, RZ, 0x8, R35 ;  /* 0x00000008ff237819 */ /* 0x000fe40000011623 */
[----:B------:R-:W-:Y:S02]  /*1de830*/  PRMT R46, R46, 0x3340, R48 ;  /* 0x000033402e2e7816 */ /* 0x000fe40000000030 */
[----:B------:R-:W-:-:S02]  /*1de840*/  LOP3.LUT R36, R36, 0xffff, RZ, 0xc0, !PT ;  /* 0x0000ffff24247812 */ /* 0x000fc400078ec0ff */
[----:B------:R-:W-:Y:S02]  /*1de850*/  LOP3.LUT R38, R38, 0xffff, RZ, 0xc0, !PT ;  /* 0x0000ffff26267812 */ /* 0x000fe400078ec0ff */
[----:B------:R-:W-:Y:S02]  /*1de860*/  IADD3 R48, P1, PT, R6, R18, RZ ;  /* 0x0000001206307210 */ /* 0x000fe40007f3e0ff */
[----:B------:R-:W-:Y:S02]  /*1de870*/  SHF.R.U32.HI R34, RZ, 0x8, R34 ;  /* 0x00000008ff227819 */ /* 0x000fe40000011622 */
[----:B------:R-:W-:Y:S01]  /*1de880*/  LOP3.LUT R35, R35, 0xffff, RZ, 0xc0, !PT ;  /* 0x0000ffff23237812 */ /* 0x000fe200078ec0ff */
[----:B------:R1:W-:Y:S01]  /*1de890*/  STL [R1+0x664], R49 ;  /* 0x0006643101007387 */ /* 0x0003e20000100800 */
[----:B------:R-:W-:Y:S02]  /*1de8a0*/  PRMT R36, R36, 0x3340, R38 ;  /* 0x0000334024247816 */ /* 0x000fe40000000026 */
[----:B------:R-:W-:Y:S01]  /*1de8b0*/  LOP3.LUT R34, R34, 0xffff, RZ, 0xc0, !PT ;  /* 0x0000ffff22227812 */ /* 0x000fe200078ec0ff */
[----:B------:R0:W-:Y:S01]  /*1de8c0*/  STL.64 [R1+0x1268], R50 ;  /* 0x0012683201007387 */ /* 0x0001e20000100a00 */
[----:B------:R-:W-:-:S02]  /*1de8d0*/  PRMT R35, R35, 0x3340, R0 ;  /* 0x0000334023237816 */ /* 0x000fc40000000000 */
[----:B------:R-:W-:Y:S01]  /*1de8e0*/  PRMT R34, R34, 0x3340, R0 ;  /* 0x0000334022227816 */ /* 0x000fe20000000000 */
[----:B-1----:R-:W-:Y:S01]  /*1de8f0*/  IMAD.X R49, R37, 0x1, R17, P1 ;  /* 0x0000000125317824 */ /* 0x002fe200008e0611 */
[----:B------:R-:W-:Y:S04]  /*1de900*/  STL [R1+0x1a0], R46 ;  /* 0x0001a02e01007387 */ /* 0x000fe80000100800 */
[----:B------:R-:W-:Y:S04]  /*1de910*/  STL [R1+0x198], R36 ;  /* 0x0001982401007387 */ /* 0x000fe80000100800 */
[----:B------:R-:W-:Y:S04]  /*1de920*/  STL.64 [R1+0x1260], R48 ;  /* 0x0012603001007387 */ /* 0x000fe80000100a00 */
[----:B------:R1:W-:Y:S04]  /*1de930*/  STL [R1+0x78], R35 ;  /* 0x0000782301007387 */ /* 0x0003e80000100800 */
[----:B0-----:R-:W4:Y:S04]  /*1de940*/  LDL.LU R51, [R1+0x450] ;  /* 0x0004500001337983 */ /* 0x001f280000300800 */
[----:B------:R3:W-:Y:S04]  /*1de950*/  STL [R1+0x74], R34 ;  /* 0x0000742201007387 */ /* 0x0007e80000100800 */
[----:B-1----:R-:W4:Y:S01]  /*1de960*/  LDL.LU R35, [R1+0x23c] ;  /* 0x00023c0001237983 */ /* 0x002f220000300800 */
[----:B--2---:R-:W-:-:S03]  /*1de970*/  LOP3.LUT R46, R33, 0xffff, RZ, 0xc0, !PT ;  /* 0x0000ffff212e7812 */ /* 0x004fc600078ec0ff */
[----:B------:R-:W2:Y:S01]  /*1de980*/  LDL.LU R33, [R1+0x34c] ;  /* 0x00034c0001217983 */ /* 0x000ea20000300800 */
[----:B---3--:R-:W-:Y:S02]  /*1de990*/  LOP3.LUT R34, R44, 0xffff, RZ, 0xc0, !PT ;  /* 0x0000ffff2c227812 */ /* 0x008fe400078ec0ff */
[----:B----4-:R-:W-:Y:S02]  /*1de9a0*/  LOP3.LUT R36, R45, 0xffff, RZ, 0xc0, !PT ;  /* 0x0000ffff2d247812 */ /* 0x010fe400078ec0ff */
[----:B------:R-:W-:Y:S02]  /*1de9b0*/  PRMT R45, R34, 0x3340, R0 ;  /* 0x00003340222d7816 */ /* 0x000fe40000000000 */
[----:B------:R-:W-:-:S04]  /*1de9c0*/  PRMT R44, R46, 0x3340, R36 ;  /* 0x000033402e2c7816 */ /* 0x000fc80000000024 */
[----:B------:R-:W-:Y:S02]  /*1de9d0*/  PRMT R44, R44, 0x5410, R45 ;  /* 0x000054102c2c7816 */ /* 0x000fe4000000002d */
[----:B------:R-:W-:Y:S02]  /*1de9e0*/  LOP3.LUT R2, R2, 0xffff, RZ, 0xc0, !PT ;  /* 0x0000ffff02027812 */ /* 0x000fe400078ec0ff */
[----:B------:R-:W-:Y:S02]  /*1de9f0*/  LOP3.LUT R3, R3, 0xffff, RZ, 0xc0, !PT ;  /* 0x0000ffff03037812 */ /* 0x000fe400078ec0ff */
[----:B------:R-:W-:-:S03]  /*1dea00*/  LOP3.LUT R38, R53, 0xffff, RZ, 0xc0, !PT ;  /* 0x0000ffff35267812 */ /* 0x000fc600078ec0ff */
[----:B------:R-:W-:Y:S01]  /*1dea10*/  STL [R1+0x85f8], R3 ;  /* 0x0085f80301007387 */ /* 0x000fe20000100800 */
[----:B------:R-:W-:-:S03]  /*1dea20*/  PRMT R45, R3, 0x3340, R0 ;  /* 0x00003340032d7816 */ /* 0x000fc60000000000 */
[----:B------:R0:W-:Y:S02]  /*1dea30*/  STL [R1+0x2c8c], R44 ;  /* 0x002c8c2c01007387 */ /* 0x0001e40000100800 */
[----:B0-----:R-:W-:-:S04]  /*1dea40*/  PRMT R44, R2, 0x3340, R38 ;  /* 0x00003340022c7816 */ /* 0x001fc80000000026 */
[----:B------:R-:W-:Y:S02]  /*1dea50*/  PRMT R3, R44, 0x5410, R45 ;  /* 0x000054102c037816 */ /* 0x000fe4000000002d */
[----:B------:R-:W-:-:S05]  /*1dea60*/  IADD3 R44, P1, PT, R6, R12, RZ ;  /* 0x0000000c062c7210 */ /* 0x000fca0007f3e0ff */
[----:B------:R-:W-:Y:S01]  /*1dea70*/  IMAD.X R45, R37, 0x1, R11, P1 ;  /* 0x00000001252d7824 */ /* 0x000fe200008e060b */
[----:B------:R0:W-:Y:S04]  /*1dea80*/  STL [R1+0x2c9c], R3 ;  /* 0x002c9c0301007387 */ /* 0x0001e80000100800 */
[----:B------:R-:W3:Y:S04]  /*1dea90*/  LDL.LU R53, [R1+0x3754] ;  /* 0x0037540001357983 */ /* 0x000ee80000300800 */
[----:B------:R1:W-:Y:S01]  /*1deaa0*/  STL.64 [R1+0x1270], R44 ;  /* 0x0012702c01007387 */ /* 0x0003e20000100a00 */
[----:B------:R-:W-:-:S02]  /*1deab0*/  SHF.R.U32.HI R2, RZ, 0x8, R2 ;  /* 0x00000008ff027819 */ /* 0x000fc40000011602 */
[----:B------:R-:W-:Y:S02]  /*1deac0*/  SHF.R.U32.HI R38, RZ, 0x8, R38 ;  /* 0x00000008ff267819 */ /* 0x000fe40000011626 */
[----:B0-----:R-:W-:Y:S02]  /*1dead0*/  SHF.R.U32.HI R3, RZ, 0x8, R46 ;  /* 0x00000008ff037819 */ /* 0x001fe4000001162e */
[----:B------:R-:W-:Y:S01]  /*1deae0*/  SHF.R.U32.HI R36, RZ, 0x8, R36 ;  /* 0x00000008ff247819 */ /* 0x000fe20000011624 */
[----:B-1----:R-:W4:Y:S04]  /*1deaf0*/  LDL.LU R44, [R1+0x6d4] ;  /* 0x0006d400012c7983 */ /* 0x002f280000300800 */
[----:B------:R-:W4:Y:S01]  /*1deb00*/  LDL.LU R45, [R1+0x7d8] ;  /* 0x0007d800012d7983 */ /* 0x000f220000300800 */
[----:B------:R-:W-:-:S02]  /*1deb10*/  LOP3.LUT R2, R2, 0xffff, RZ, 0xc0, !PT ;  /* 0x0000ffff02027812 */ /* 0x000fc400078ec0ff */
[----:B------:R-:W-:Y:S02]  /*1deb20*/  LOP3.LUT R38, R38, 0xffff, RZ, 0xc0, !PT ;  /* 0x0000ffff26267812 */ /* 0x000fe400078ec0ff */
[----:B------:R-:W-:Y:S02]  /*1deb30*/  LOP3.LUT R3, R3, 0xffff, RZ, 0xc0, !PT ;  /* 0x0000ffff03037812 */ /* 0x000fe400078ec0ff */
[----:B------:R-:W-:Y:S02]  /*1deb40*/  LOP3.LUT R36, R36, 0xffff, RZ, 0xc0, !PT ;  /* 0x0000ffff24247812 */ /* 0x000fe400078ec0ff */
[----:B------:R-:W-:Y:S02]  /*1deb50*/  PRMT R2, R2, 0x3340, R38 ;  /* 0x0000334002027816 */ /* 0x000fe40000000026 */
[----:B------:R-:W-:-:S03]  /*1deb60*/  PRMT R3, R3, 0x3340, R36 ;  /* 0x0000334003037816 */ /* 0x000fc60000000024 */
[----:B------:R0:W-:Y:S04]  /*1deb70*/  STL [R1+0x8478], R2 ;  /* 0x0084780201007387 */ /* 0x0001e80000100800 */
[----:B------:R2:W-:Y:S01]  /*1deb80*/  STL [R1+0x190], R3 ;  /* 0x0001900301007387 */ /* 0x0005e20000100800 */
[----:B------:R-:W-:Y:S02]  /*1deb90*/  LOP3.LUT R35, R35, 0xffff, RZ, 0xc0, !PT ;  /* 0x0000ffff23237812 */ /* 0x000fe400078ec0ff */
[----:B0-----:R-:W-:Y:S02]  /*1deba0*/  LOP3.LUT R2, R51, 0xffff, RZ, 0xc0, !PT ;  /* 0x0000ffff33027812 */ /* 0x001fe400078ec0ff */
[----:B------:R-:W-:Y:S01]  /*1debb0*/  PRMT R36, R35, 0x3340, R0 ;  /* 0x0000334023247816 */ /* 0x000fe20000000000 */
[----:B------:R-:W4:Y:S01]  /*1debc0*/  LDL.LU R51, [R1+0x404] ;  /* 0x0004040001337983 */ /* 0x000f220000300800 */
[----:B--2---:R-:W-:-:S04]  /*1debd0*/  LOP3.LUT R3, R33, 0xffff, RZ, 0xc0, !PT ;  /* 0x0000ffff21037812 */ /* 0x004fc800078ec0ff */
[----:B------:R-:W-:-:S04]  /*1debe0*/  PRMT R33, R2, 0x3340, R3 ;  /* 0x0000334002217816 */ /* 0x000fc80000000003 */
[----:B------:R-:W-:Y:S02]  /*1debf0*/  PRMT R36, R33, 0x5410, R36 ;  /* 0x0000541021247816 */ /* 0x000fe40000000024 */
[----:B------:R-:W2:Y:S01]  /*1dec00*/  LDL.LU R33, [R1+0x2e0] ;  /* 0x0002e00001217983 */ /* 0x000ea20000300800 */
        /* <DEDUP_REMOVED lines=10> */
[----:B------:R-:W-:Y:S04]  /*1decb0*/  STL [R1+0x2c7c], R36 ;  /* 0x002c7c2401007387 */ /* 0x000fe80000100800 */
[----:B------:R-:W-:Y:S04]  /*1decc0*/  STL.64 [R1+0x1280], R48 ;  /* 0x0012803001007387 */ /* 0x000fe80000100a00 */
[----:B------:R4:W-:Y:S04]  /*1decd0*/  STL [R1+0x70], R34 ;  /* 0x0000702201007387 */ /* 0x0009e80000100800 */
[----:B------:R0:W-:Y:S01]  /*1dece0*/  STL [R1+0x164], R3 ;  /* 0x0001640301007387 */ /* 0x0001e20000100800 */
[----:B---3--:R-:W-:-:S02]  /*1decf0*/  LOP3.LUT R2, R53, 0xffff, RZ, 0xc0, !PT ;  /* 0x0000ffff35027812 */ /* 0x008fc400078ec0ff */
[----:B----4-:R-:W-:Y:S02]  /*1ded00*/  LOP3.LUT R34, R44, 0xffff, RZ, 0xc0, !PT ;  /* 0x0000ffff2c227812 */ /* 0x010fe400078ec0ff */
[----:B0-----:R-:W-:Y:S02]  /*1ded10*/  LOP3.LUT R3, R45, 0xffff, RZ, 0xc0, !PT ;  /* 0x0000ffff2d037812 */ /* 0x001fe400078ec0ff */
[----:B------:R-:W-:Y:S02]  /*1ded20*/  PRMT R38, R34, 0x3340, R0 ;  /* 0x0000334022267816 */ /* 0x000fe40000000000 */
[----:B------:R-:W-:Y:S02]  /*1ded30*/  PRMT R36, R2, 0x3340, R3 ;  /* 0x0000334002247816 */ /* 0x000fe40000000003 */
[----:B------:R-:W-:Y:S02]  /*1ded40*/  IADD3 R44, P1, PT, R6, R24, RZ ;  /* 0x00000018062c7210 */ /* 0x000fe40007f3e0ff */
[----:B------:R-:W-:-:S03]  /*1ded50*/  PRMT R36, R36, 0x5410, R38 ;  /* 0x0000541024247816 */ /* 0x000fc60000000026 */
[----:B------:R-:W-:Y:S02]  /*1ded60*/  IMAD.X R45, R37, 0x1, R23, P1 ;  /* 0x00000001252d7824 */ /* 0x000fe400008e0617 */
[----:B------:R0:W-:Y:S01]  /*1ded70*/  STL [R1+0x2c68], R36 ;  /* 0x002c682401007387 */ /* 0x0001e20000100800 */
[----:B------:R-:W-:Y:S02]  /*1ded80*/  SHF.R.U32.HI R2, RZ, 0x8, R2 ;  /* 0x00000008ff027819 */ /* 0x000fe40000011602 */
[----:B------:R-:W-:Y:S01]  /*1ded90*/  SHF.R.U32.HI R3, RZ, 0x8, R3 ;  /* 0x00000008ff037819 */ /* 0x000fe20000011603 */
[----:B------:R1:W-:Y:S01]  /*1deda0*/  STL.64 [R1+0x1258], R44 ;  /* 0x0012582c01007387 */ /* 0x0003e20000100a00 */
[----:B0-----:R-:W-:-:S04]  /*1dedb0*/  SHF.R.U32.HI R36, RZ, 0x8, R35 ;  /* 0x00000008ff247819 */ /* 0x001fc80000011623 */
[----:B------:R-:W-:Y:S01]  /*1dedc0*/  LOP3.LUT R36, R36, 0xffff, RZ, 0xc0, !PT ;  /* 0x0000ffff24247812 */ /* 0x000fe200078ec0ff */
[----:B-1----:R-:W3:Y:S01]  /*1dedd0*/  LDL.LU R44, [R1+0x5340] ;  /* 0x00534000012c7983 */ /* 0x002ee20000300800 */
[----:B------:R-:W-:-:S03]  /*1dede0*/  LOP3.LUT R2, R2, 0xffff, RZ, 0xc0, !PT ;  /* 0x0000ffff02027812 */ /* 0x000fc600078ec0ff */
[----:B------:R-:W4:Y:S01]  /*1dedf0*/  LDL.LU R35, [R1+0x6f0] ;  /* 0x0006f00001237983 */ /* 0x000f220000300800 */
[----:B------:R-:W-:Y:S02]  /*1dee00*/  LOP3.LUT R3, R3, 0xffff, RZ, 0xc0, !PT ;  /* 0x0000ffff03037812 */ /* 0x000fe400078ec0ff */
[----:B------:R-:W-:Y:S01]  /*1dee10*/  PRMT R38, R36, 0x3340, R0 ;  /* 0x0000334024267816 */ /* 0x000fe20000000000 */
[----:B------:R-:W4:Y:S01]  /*1dee20*/  LDL.LU R45, [R1+0x7ec] ;  /* 0x0007ec00012d7983 */ /* 0x000f220000300800 */
[----:B------:R-:W-:Y:S02]  /*1dee30*/  PRMT R36, R2, 0x3340, R3 ;  /* 0x0000334002247816 */ /* 0x000fe40000000003 */
[----:B------:R-:W-:Y:S01]  /*1dee40*/  LOP3.LUT R3, R51, 0xffff, RZ, 0xc0, !PT ;  /* 0x0000ffff33037812 */ /* 0x000fe200078ec0ff */
[----:B------:R-:W-:Y:S01]  /*1dee50*/  STL [R1+0x68], R38 ;  /* 0x0000682601007387 */ /* 0x000fe20000100800 */
[----:B------:R-:W-:-:S03]  /*1dee60*/  LOP3.LUT R2, R29, 0xffff, RZ, 0xc0, !PT ;  /* 0x0000ffff1d027812 */ /* 0x000fc600078ec0ff */
[----:B------:R0:W-:Y:S04]  /*1dee70*/  STL [R1+0x18c], R36 ;  /* 0x00018c2401007387 */ /* 0x0001e80000100800 */
[----:B------:R-:W4:Y:S01]  /*1dee80*/  LDL.LU R29, [R1+0x8710] ;  /* 0x00871000011d7983 */ /* 0x000f220000300800 */
[----:B0-----:R-:W-:Y:S02]  /*1dee90*/  PRMT R36, R2, 0x3340, R0 ;  /* 0x0000334002247816 */ /* 0x001fe40000000000 */
[----:B--2---:R-:W-:-:S04]  /*1deea0*/  LOP3.LUT R38, R33, 0xffff, RZ, 0xc0, !PT ;  /* 0x0000ffff21267812 */ /* 0x004fc800078ec0ff */
[----:B------:R-:W-:-:S04]  /*1deeb0*/  PRMT R33, R3, 0x3340, R38 ;  /* 0x0000334003217816 */ /* 0x000fc80000000026 */
[----:B------:R-:W-:-:S05]  /*1deec0*/  PRMT R33, R33, 0x5410, R36 ;  /* 0x0000541021217816 */ /* 0x000fca0000000024 */
[----:B------:R0:W-:Y:S04]  /*1deed0*/  STL [R1+0x2c64], R33 ;  /* 0x002c642101007387 */ /* 0x0001e80000100800 */
[----:B------:R-:W2:Y:S04]  /*1deee0*/  LDL.LU R36, [R1+0x688] ;  /* 0x0006880001247983 */ /* 0x000ea80000300800 */
[----:B------:R-:W2:Y:S04]  /*1deef0*/  LDL.LU R53, [R1+0x29c8] ;  /* 0x0029c80001357983 */ /* 0x000ea80000300800 */
[----:B0-----:R-:W2:Y:S01]  /*1def00*/  LDL.LU R33, [R1+0x784] ;  /* 0x0007840001217983 */ /* 0x001ea20000300800 */
[----:B------:R-:W-:-:S02]  /*1def10*/  IADD3 R48, P1, PT, R6, R16, RZ ;  /* 0x0000001006307210 */ /* 0x000fc40007f3e0ff */
[----:B------:R-:W-:Y:S02]  /*1def20*/  SHF.R.U32.HI R3, RZ, 0x8, R3 ;  /* 0x00000008ff037819 */ /* 0x000fe40000011603 */
[----:B------:R-:W-:Y:S01]  /*1def30*/  SHF.R.U32.HI R38, RZ, 0x8, R38 ;  /* 0x00000008ff267819 */ /* 0x000fe20000011626 */
[----:B------:R-:W-:Y:S01]  /*1def40*/  IMAD.X R49, R37, 0x1, R15, P1 ;  /* 0x0000000125317824 */ /* 0x000fe200008e060f */
[----:B------:R-:W-:Y:S02]  /*1def50*/  LOP3.LUT R3, R3, 0xffff, RZ, 0xc0, !PT ;  /* 0x0000ffff03037812 */ /* 0x000fe400078ec0ff */
[----:B------:R-:W-:Y:S02]  /*1def60*/  LOP3.LUT R38, R38, 0xffff, RZ, 0xc0, !PT ;  /* 0x0000ffff26267812 */ /* 0x000fe400078ec0ff */
[----:B------:R-:W-:Y:S01]  /*1def70*/  SHF.R.U32.HI R2, RZ, 0x8, R2 ;  /* 0x00000008ff027819 */ /* 0x000fe20000011602 */
[----:B------:R0:W-:Y:S01]  /*1def80*/  STL.64 [R1+0x1250], R48 ;  /* 0x0012503001007387 */ /* 0x0001e20000100a00 */
[----:B------:R-:W-:-:S02]  /*1def90*/  PRMT R3, R3, 0x3340, R38 ;  /* 0x0000334003037816 */ /* 0x000fc40000000026 */
[----:B------:R-:W-:-:S03]  /*1defa0*/  LOP3.LUT R2, R2, 0xffff, RZ, 0xc0, !PT ;  /* 0x0000ffff02027812 */ /* 0x000fc600078ec0ff */
[----:B------:R1:W-:Y:S01]  /*1defb0*/  STL [R1+0x160], R3 ;  /* 0x0001600301007387 */ /* 0x0003e20000100800 */
[----:B0-----:R-:W-:Y:S02]  /*1defc0*/  IADD3 R48, P1, PT, R6, R14, RZ ;  /* 0x0000000e06307210 */ /* 0x001fe40007f3e0ff */
[----:B-1----:R-:W-:-:S03]  /*1defd0*/  PRMT R3, R2, 0x3340, R0 ;  /* 0x0000334002037816 */ /* 0x002fc60000000000 */
[----:B------:R-:W-:-:S05]  /*1defe0*/  IMAD.X R49, R37, 0x1, R13, P1 ;  /* 0x0000000125317824 */ /* 0x000fca00008e060d */
[----:B------:R-:W-:Y:S04]  /*1deff0*/  STL.64 [R1+0x1248], R48 ;  /* 0x0012483001007387 */ /* 0x000fe80000100a00 */
[----:B------:R0:W-:Y:S01]  /*1df000*/  STL [R1+0x64], R3 ;  /* 0x0000640301007387 */ /* 0x0001e20000100800 */
[----:B------:R-:W-:-:S03]  /*1df010*/  SHF.R.U32.HI R34, RZ, 0x8, R34 ;  /* 0x00000008ff227819 */ /* 0x000fc60000011622 */
[----:B------:R-:W2:Y:S01]  /*1df020*/  LDL.LU R51, [R1+0x460] ;  /* 0x0004600001337983 */ /* 0x000ea20000300800 */
[----:B------:R-:W-:-:S04]  /*1df030*/  LOP3.LUT R34, R34, 0xffff, RZ, 0xc0, !PT ;  /* 0x0000ffff22227812 */ /* 0x000fc800078ec0ff */
[--C-:B------:R-:W-:Y:S02]  /*1df040*/  PRMT R34, R34, 0x3340, R0.reuse ;  /* 0x0000334022227816 */ /* 0x100fe40000000000 */
[----:B---3--:R-:W-:Y:S02]  /*1df050*/  LOP3.LUT R2, R44, 0xffff, RZ, 0xc0, !PT ;  /* 0x0000ffff2c027812 */ /* 0x008fe400078ec0ff */
[----:B------:R-:W3:Y:S01]  /*1df060*/  LDL.LU R44, [R1+0x254] ;  /* 0x00025400012c7983 */ /* 0x000ee20000300800 */
[----:B----4-:R-:W-:Y:S02]  /*1df070*/  LOP3.LUT R35, R35, 0xffff, RZ, 0xc0, !PT ;  /* 0x0000ffff23237812 */ /* 0x010fe400078ec0ff */
[----:B0-----:R-:W-:Y:S02]  /*1df080*/  LOP3.LUT R3, R45, 0xffff, RZ, 0xc0, !PT ;  /* 0x0000ffff2d037812 */ /* 0x001fe400078ec0ff */
[----:B------:R-:W-:Y:S02]  /*1df090*/  PRMT R38, R35, 0x3340, R0 ;  /* 0x0000334023267816 */ /* 0x000fe40000000000 */
[----:B------:R-:W-:-:S04]  /*1df0a0*/  PRMT R37, R2, 0x3340, R3 ;  /* 0x0000334002257816 */ /* 0x000fc80000000003 */
[----:B------:R-:W-:Y:S02]  /*1df0b0*/  PRMT R37, R37, 0x5410, R38 ;  /* 0x0000541025257816 */ /* 0x000fe40000000026 */
[----:B------:R-:W-:Y:S02]  /*1df0c0*/  SHF.R.U32.HI R2, RZ, 0x8, R2 ;  /* 0x00000008ff027819 */ /* 0x000fe40000011602 */
[----:B------:R-:W-:Y:S01]  /*1df0d0*/  SHF.R.U32.HI R3, RZ, 0x8, R3 ;  /* 0x00000008ff037819 */ /* 0x000fe20000011603 */
[----:B------:R-:W-:Y:S01]  /*1df0e0*/  STL [R1+0x2c40], R37 ;  /* 0x002c402501007387 */ /* 0x000fe20000100800 */
[----:B------:R-:W-:-:S03]  /*1df0f0*/  LOP3.LUT R2, R2, 0xffff, RZ, 0xc0, !PT ;  /* 0x0000ffff02027812 */ /* 0x000fc600078ec0ff */
[----:B------:R-:W4:Y:S01]  /*1df100*/  LDL.LU R45, [R1+0x35c] ;  /* 0x00035c00012d7983 */ /* 0x000f220000300800 */
[----:B------:R-:W-:-:S04]  /*1df110*/  LOP3.LUT R3, R3, 0xffff, RZ, 0xc0, !PT ;  /* 0x0000ffff03037812 */ /* 0x000fc800078ec0ff */
[----:B------:R-:W-:Y:S01]  /*1df120*/  PRMT R3, R2, 0x3340, R3 ;  /* 0x0000334002037816 */ /* 0x000fe20000000003 */
[----:B------:R-:W-:Y:S04]  /*1df130*/  STL [R1+0x60], R34 ;  /* 0x0000602201007387 */ /* 0x000fe80000100800 */
[----:B------:R0:W-:Y:S02]  /*1df140*/  STL [R1+0x628], R3 ;  /* 0x0006280301007387 */ /* 0x0001e40000100800 */
[----:B0-----:R-:W-:Y:S01]  /*1df150*/  VIADD R3, R6, UR6 ;  /* 0x0000000606037c36 */ /* 0x001fe20008000000 */
[----:B------:R-:W-:Y:S01]  /*1df160*/  SHF.R.U32.HI R35, RZ, 0x8, R35 ;  /* 0x00000008ff237819 */ /* 0x000fe20000011623 */
[----:B------:R-:W0:Y:S01]  /*1df170*/  LDCU UR6, c[0x0][0x3b8] ;  /* 0x00007700ff0677ac */ /* 0x000e220008000800 */
[----:B--2---:R-:W-:-:S02]  /*1df180*/  LOP3.LUT R2, R36, 0xffff, RZ, 0xc0, !PT ;  /* 0x0000ffff24027812 */ /* 0x004fc400078ec0ff */
[----:B------:R-:W-:Y:S02]  /*1df190*/  LOP3.LUT R34, R53, 0xffff, RZ, 0xc0, !PT ;  /* 0x0000ffff35227812 */ /* 0x000fe400078ec0ff */
[----:B------:R-:W-:Y:S02]  /*1df1a0*/  LOP3.LUT R36, R33, 0xffff, RZ, 0xc0, !PT ;  /* 0x0000ffff21247812 */ /* 0x000fe400078ec0ff */
[----:B------:R-:W-:Y:S02]  /*1df1b0*/  PRMT R33, R2, 0x3340, R0 ;  /* 0x0000334002217816 */ /* 0x000fe40000000000 */
[----:B------:R-:W-:-:S04]  /*1df1c0*/  PRMT R6, R34, 0x3340, R36 ;  /* 0x0000334022067816 */ /* 0x000fc80000000024 */
[----:B------:R-:W-:Y:S02]  /*1df1d0*/  PRMT R37, R6, 0x5410, R33 ;  /* 0x0000541006257816 */ /* 0x000fe40000000021 */
[----:B------:R-:W2:Y:S04]  /*1df1e0*/  LDL.LU R6, [R1+0x410] ;  /* 0x0004100001067983 */ /* 0x000ea80000300800 */
[----:B------:R-:W2:Y:S01]  /*1df1f0*/  LDL.LU R33, [R1+0x2f0] ;  /* 0x0002f00001217983 */ /* 0x000ea20000300800 */
[----:B------:R-:W-:Y:S02]  /*1df200*/  SHF.R.U32.HI R34, RZ, 0x8, R34 ;  /* 0x00000008ff227819 */ /* 0x000fe40000011622 */
[----:B------:R-:W-:Y:S02]  /*1df210*/  SHF.R.U32.HI R36, RZ, 0x8, R36 ;  /* 0x00000008ff247819 */ /* 0x000fe40000011624 */
[----:B------:R-:W-:-:S02]  /*1df220*/  SHF.R.U32.HI R2, RZ, 0x8, R2 ;  /* 0x00000008ff027819 */ /* 0x000fc40000011602 */
[----:B------:R-:W-:Y:S02]  /*1df230*/  SHF.R.S32.HI R38, RZ, 0x1f, R3 ;  /* 0x0000001fff267819 */ /* 0x000fe40000011403 */
[----:B------:R-:W-:Y:S02]  /*1df240*/  IADD3 R48, P1, PT, R3, R20, RZ ;  /* 0x0000001403307210 */ /* 0x000fe40007f3e0ff */
[----:B------:R-:W-:Y:S02]  /*1df250*/  LOP3.LUT R34, R34, 0xffff, RZ, 0xc0, !PT ;  /* 0x0000ffff22227812 */ /* 0x000fe400078ec0ff */
[----:B------:R-:W-:Y:S02]  /*1df260*/  LOP3.LUT R36, R36, 0xffff, RZ, 0xc0, !PT ;  /* 0x0000ffff24247812 */ /* 0x000fe400078ec0ff */
[----:B------:R-:W-:Y:S01]  /*1df270*/  LOP3.LUT R2, R2, 0xffff, RZ, 0xc0, !PT ;  /* 0x0000ffff02027812 */ /* 0x000fe200078ec0ff */
[----:B------:R-:W-:Y:S01]  /*1df280*/  IMAD.X R49, R38, 0x1, R19, P1 ;  /* 0x0000000126317824 */ /* 0x000fe200008e0613 */
[----:B------:R-:W-:-:S02]  /*1df290*/  PRMT R36, R34, 0x3340, R36 ;  /* 0x0000334022247816 */ /* 0x000fc40000000024 */
[----:B------:R-:W-:Y:S01]  /*1df2a0*/  PRMT R34, R2, 0x3340, R0 ;  /* 0x0000334002227816 */ /* 0x000fe20000000000 */
[----:B------:R-:W-:Y:S04]  /*1df2b0*/  STL [R1+0x2c30], R37 ;  /* 0x002c302501007387 */ /* 0x000fe80000100800 */
[----:B------:R1:W-:Y:S04]  /*1df2c0*/  STL.64 [R1+0x1240], R48 ;  /* 0x0012403001007387 */ /* 0x0003e80000100a00 */
[----:B------:R3:W-:Y:S01]  /*1df2d0*/  STL [R1+0x624], R36 ;  /* 0x0006242401007387 */ /* 0x0007e20000100800 */
[----:B------:R-:W-:-:S03]  /*1df2e0*/  LOP3.LUT R2, R51, 0xffff, RZ, 0xc0, !PT ;  /* 0x0000ffff33027812 */ /* 0x000fc600078ec0ff */
[----:B------:R4:W-:Y:S01]  /*1df2f0*/  STL [R1+0x370], R34 ;  /* 0x0003702201007387 */ /* 0x0009e20000100800 */
[----:B------:R-:W-:Y:S02]  /*1df300*/  LOP3.LUT R35, R35, 0xffff, RZ, 0xc0, !PT ;  /* 0x0000ffff23237812 */ /* 0x000fe400078ec0ff */
[----:B-1----:R-:W-:Y:S01]  /*1df310*/  IADD3 R48, P1, PT, R3, R10, RZ ;  /* 0x0000000a03307210 */ /* 0x002fe20007f3e0ff */
[----:B------:R-:W2:Y:S01]  /*1df320*/  LDL.LU R53, [R1+0x468] ;  /* 0x0004680001357983 */ /* 0x000ea20000300800 */
[----:B------:R-:W-:-:S03]  /*1df330*/  PRMT R35, R35, 0x3340, R0 ;  /* 0x0000334023237816 */ /* 0x000fc60000000000 */
[----:B------:R-:W-:Y:S01]  /*1df340*/  IMAD.X R49, R38, 0x1, R9, P1 ;  /* 0x0000000126317824 */ /* 0x000fe200008e0609 */
[----:B---3--:R-:W-:-:S04]  /*1df350*/  LOP3.LUT R36, R44, 0xffff, RZ, 0xc0, !PT ;  /* 0x0000ffff2c247812 */ /* 0x008fc800078ec0ff */
[----:B------:R-:W-:Y:S02]  /*1df360*/  PRMT R44, R36, 0x3340, R0 ;  /* 0x00003340242c7816 */ /* 0x000fe40000000000 */
[----:B----4-:R-:W-:-:S04]  /*1df370*/  LOP3.LUT R34, R45, 0xffff, RZ, 0xc0, !PT ;  /* 0x0000ffff2d227812 */ /* 0x010fc800078ec0ff */
[----:B------:R-:W-:Y:S02]  /*1df380*/  PRMT R37, R2, 0x3340, R34 ;  /* 0x0000334002257816 */ /* 0x000fe40000000022 */
[----:B------:R-:W-:Y:S02]  /*1df390*/  SHF.R.U32.HI R2, RZ, 0x8, R2 ;  /* 0x00000008ff027819 */ /* 0x000fe40000011602 */
[----:B------:R-:W-:Y:S02]  /*1df3a0*/  SHF.R.U32.HI R34, RZ, 0x8, R34 ;  /* 0x00000008ff227819 */ /* 0x000fe40000011622 */
[----:B------:R-:W-:Y:S02]  /*1df3b0*/  PRMT R37, R37, 0x5410, R44 ;  /* 0x0000541025257816 */ /* 0x000fe4000000002c */
[----:B------:R-:W-:Y:S01]  /*1df3c0*/  LOP3.LUT R2, R2, 0xffff, RZ, 0xc0, !PT ;  /* 0x0000ffff02027812 */ /* 0x000fe200078ec0ff */
[----:B------:R-:W3:Y:S01]  /*1df3d0*/  LDL.LU R44, [R1+0x25c] ;  /* 0x00025c00012c7983 */ /* 0x000ee20000300800 */
[----:B------:R-:W-:-:S03]  /*1df3e0*/  LOP3.LUT R34, R34, 0xffff, RZ, 0xc0, !PT ;  /* 0x0000ffff22227812 */ /* 0x000fc600078ec0ff */
[----:B------:R-:W-:Y:S01]  /*1df3f0*/  STL [R1+0x2bf8], R37 ;  /* 0x002bf82501007387 */ /* 0x000fe20000100800 */
[----:B------:R-:W-:-:S03]  /*1df400*/  PRMT R34, R2, 0x3340, R34 ;  /* 0x0000334002227816 */ /* 0x000fc60000000022 */
[----:B------:R-:W4:Y:S04]  /*1df410*/  LDL.LU R45, [R1+0x360] ;  /* 0x00036000012d7983 */ /* 0x000f280000300800 */
[----:B------:R-:W-:Y:S04]  /*1df420*/  STL.64 [R1+0x1238], R48 ;  /* 0x0012383001007387 */ /* 0x000fe80000100a00 */
[----:B------:R-:W-:Y:S04]  /*1df430*/  STL [R1+0x36c], R35 ;  /* 0x00036c2301007387 */ /* 0x000fe80000100800 */
[----:B------:R1:W-:Y:S01]  /*1df440*/  STL [R1+0x620], R34 ;  /* 0x0006202201007387 */ /* 0x0003e20000100800 */
[----:B--2---:R-:W-:-:S02]  /*1df450*/  LOP3.LUT R2, R6, 0xffff, RZ, 0xc0, !PT ;  /* 0x0000ffff06027812 */ /* 0x004fc400078ec0ff */
[----:B------:R-:W-:Y:S02]  /*1df460*/  LOP3.LUT R6, R4, 0xffff, RZ, 0xc0, !PT ;  /* 0x0000ffff04067812 */ /* 0x000fe400078ec0ff */
[----:B-1----:R-:W-:Y:S01]  /*1df470*/  LOP3.LUT R34, R33, 0xffff, RZ, 0xc0, !PT ;  /* 0x0000ffff21227812 */ /* 0x002fe200078ec0ff */
[----:B------:R-:W2:Y:S01]  /*1df480*/  LDL.LU R4, [R1+0x870c] ;  /* 0x00870c0001047983 */ /* 0x000ea20000300800 */
[----:B------:R-:W-:Y:S02]  /*1df490*/  PRMT R35, R6, 0x3340, R0 ;  /* 0x0000334006237816 */ /* 0x000fe40000000000 */
[----:B------:R-:W-:Y:S01]  /*1df4a0*/  PRMT R33, R2, 0x3340, R34 ;  /* 0x0000334002217816 */ /* 0x000fe20000000022 */
[----:B------:R-:W2:Y:S03]  /*1df4b0*/  LDL.LU R51, [R1+0x5344] ;  /* 0x0053440001337983 */ /* 0x000ea60000300800 */
[----:B------:R-:W-:-:S02]  /*1df4c0*/  PRMT R33, R33, 0x5410, R35 ;  /* 0x0000541021217816 */ /* 0x000fc40000000023 */
[----:B------:R-:W2:Y:S04]  /*1df4d0*/  LDL.LU R35, [R1+0x72c] ;  /* 0x00072c0001237983 */ /* 0x000ea80000300800 */
[----:B------:R1:W-:Y:S04]  /*1df4e0*/  STL [R1+0x2be8], R33 ;  /* 0x002be82101007387 */ /* 0x0003e80000100800 */
[----:B-1----:R-:W2:Y:S01]  /*1df4f0*/  LDL.LU R33, [R1+0x25e8] ;  /* 0x0025e80001217983 */ /* 0x002ea20000300800 */
[----:B------:R-:W-:Y:S02]  /*1df500*/  SHF.R.U32.HI R36, RZ, 0x8, R36 ;  /* 0x00000008ff247819 */ /* 0x000fe40000011624 */
[----:B------:R-:W-:-:S02]  /*1df510*/  SHF.R.U32.HI R2, RZ, 0x8, R2 ;  /* 0x00000008ff027819 */ /* 0x000fc40000011602 */
[----:B------:R-:W-:Y:S02]  /*1df520*/  SHF.R.U32.HI R34, RZ, 0x8, R34 ;  /* 0x00000008ff227819 */ /* 0x000fe40000011622 */
[----:B------:R-:W-:Y:S02]  /*1df530*/  IADD3 R48, P1, PT, R3, R18, RZ ;  /* 0x0000001203307210 */ /* 0x000fe40007f3e0ff */
[----:B------:R-:W-:Y:S02]  /*1df540*/  LOP3.LUT R36, R36, 0xffff, RZ, 0xc0, !PT ;  /* 0x0000ffff24247812 */ /* 0x000fe400078ec0ff */
[----:B------:R-:W-:Y:S02]  /*1df550*/  LOP3.LUT R2, R2, 0xffff, RZ, 0xc0, !PT ;  /* 0x0000ffff02027812 */ /* 0x000fe400078ec0ff */
[----:B------:R-:W-:Y:S01]  /*1df560*/  LOP3.LUT R34, R34, 0xffff, RZ, 0xc0, !PT ;  /* 0x0000ffff22227812 */ /* 0x000fe200078ec0ff */
[----:B------:R-:W-:Y:S01]  /*1df570*/  IMAD.X R49, R38, 0x1, R17, P1 ;  /* 0x0000000126317824 */ /* 0x000fe200008e0611 */
[----:B------:R-:W-:-:S02]  /*1df580*/  PRMT R37, R36, 0x3340, R0 ;  /* 0x0000334024257816 */ /* 0x000fc40000000000 */
[----:B------:R-:W-:Y:S02]  /*1df590*/  PRMT R36, R2, 0x3340, R34 ;  /* 0x0000334002247816 */ /* 0x000fe40000000022 */
[----:B------:R1:W-:Y:S01]  /*1df5a0*/  STL.64 [R1+0x1230], R48 ;  /* 0x0012303001007387 */ /* 0x0003e20000100a00 */
[----:B------:R-:W-:-:S03]  /*1df5b0*/  LOP3.LUT R34, R53, 0xffff, RZ, 0xc0, !PT ;  /* 0x0000ffff35227812 */ /* 0x000fc600078ec0ff */
[----:B------:R-:W-:Y:S04]  /*1df5c0*/  STL [R1+0x368], R37 ;  /* 0x0003682501007387 */ /* 0x000fe80000100800 */
[----:B------:R4:W-:Y:S01]  /*1df5d0*/  STL [R1+0x61c], R36 ;  /* 0x00061c2401007387 */ /* 0x0009e20000100800 */
[----:B-1----:R-:W-:-:S05]  /*1df5e0*/  IADD3 R48, P1, PT, R3, R12, RZ ;  /* 0x0000000c03307210 */ /* 0x002fca0007f3e0ff */
[----:B------:R-:W-:Y:S01]  /*1df5f0*/  IMAD.X R49, R38, 0x1, R11, P1 ;  /* 0x0000000126317824 */ /* 0x000fe200008e060b */
[----:B---3--:R-:W-:Y:S02]  /*1df600*/  LOP3.LUT R2, R44, 0xffff, RZ, 0xc0, !PT ;  /* 0x0000ffff2c027812 */ /* 0x008fe400078ec0ff */
[----:B----4-:R-:W-:Y:S02]  /*1df610*/  LOP3.LUT R36, R45, 0xffff, RZ, 0xc0, !PT ;  /* 0x0000ffff2d247812 */ /* 0x010fe400078ec0ff */
[----:B------:R-:W-:Y:S02]  /*1df620*/  PRMT R44, R2, 0x3340, R0 ;  /* 0x00003340022c7816 */ /* 0x000fe40000000000 */
[----:B------:R-:W-:Y:S02]  /*1df630*/  PRMT R37, R34, 0x3340, R36 ;  /* 0x0000334022257816 */ /* 0x000fe40000000024 */
[----:B------:R-:W-:Y:S02]  /*1df640*/  SHF.R.U32.HI R34, RZ, 0x8, R34 ;  /* 0x00000008ff227819 */ /* 0x000fe40000011622 */
[----:B------:R-:W-:-:S02]  /*1df650*/  SHF.R.U32.HI R36, RZ, 0x8, R36 ;  /* 0x00000008ff247819 */ /* 0x000fc40000011624 */
[----:B------:R-:W-:Y:S02]  /*1df660*/  SHF.R.U32.HI R2, RZ, 0x8, R2 ;  /* 0x00000008ff027819 */ /* 0x000fe40000011602 */
[----:B------:R-:W-:Y:S02]  /*1df670*/  LOP3.LUT R34, R34, 0xffff, RZ, 0xc0, !PT ;  /* 0x0000ffff22227812 */ /* 0x000fe400078ec0ff */
[----:B------:R-:W-:Y:S02]  /*1df680*/  LOP3.LUT R36, R36, 0xffff, RZ, 0xc0, !PT ;  /* 0x0000ffff24247812 */ /* 0x000fe400078ec0ff */
[----:B------:R-:W-:Y:S02]  /*1df690*/  LOP3.LUT R2, R2, 0xffff, RZ, 0xc0, !PT ;  /* 0x0000ffff02027812 */ /* 0x000fe400078ec0ff */
[----:B------:R-:W-:Y:S02]  /*1df6a0*/  PRMT R37, R37, 0x5410, R44 ;  /* 0x0000541025257816 */ /* 0x000fe4000000002c */
[----:B------:R-:W3:Y:S01]  /*1df6b0*/  LDL.LU R44, [R1+0x41c] ;  /* 0x00041c00012c7983 */ /* 0x000ee20000300800 */
[----:B------:R-:W-:-:S02]  /*1df6c0*/  PRMT R36, R34, 0x3340, R36 ;  /* 0x0000334022247816 */ /* 0x000fc40000000024 */
[----:B------:R-:W-:Y:S01]  /*1df6d0*/  PRMT R34, R2, 0x3340, R0 ;  /* 0x0000334002227816 */ /* 0x000fe20000000000 */
[----:B------:R-:W4:Y:S04]  /*1df6e0*/  LDL.LU R45, [R1+0x300] ;  /* 0x00030000012d7983 */ /* 0x000f280000300800 */
[----:B------:R-:W-:Y:S04]  /*1df6f0*/  STL [R1+0x2bd8], R37 ;  /* 0x002bd82501007387 */ /* 0x000fe80000100800 */
[----:B------:R1:W-:Y:S04]  /*1df700*/  STL.64 [R1+0x1228], R48 ;  /* 0x0012283001007387 */ /* 0x0003e80000100a00 */
[----:B------:R0:W-:Y:S04]  /*1df710*/  STL [R1+0x614], R36 ;  /* 0x0006142401007387 */ /* 0x0001e80000100800 */
[----:B------:R0:W-:Y:S01]  /*1df720*/  STL [R1+0x364], R34 ;  /* 0x0003642201007387 */ /* 0x0001e20000100800 */
[----:B-1----:R-:W-:-:S05]  /*1df730*/  IADD3 R48, P1, PT, R3, R22, RZ ;  /* 0x0000001603307210 */ /* 0x002fca0007f3e0ff */
[----:B------:R-:W-:Y:S01]  /*1df740*/  IMAD.X R49, R38, 0x1, R21, P1 ;  /* 0x0000000126317824 */ /* 0x000fe200008e0615 */
[----:B------:R-:W-:Y:S02]  /*1df750*/  SHF.R.U32.HI R37, RZ, 0x8, R6 ;  /* 0x00000008ff257819 */ /* 0x000fe40000011606 */
[----:B--2---:R-:W-:Y:S02]  /*1df760*/  LOP3.LUT R2, R51, 0xffff, RZ, 0xc0, !PT ;  /* 0x0000ffff33027812 */ /* 0x004fe400078ec0ff */
[----:B0-----:R-:W-:-:S04]  /*1df770*/  LOP3.LUT R36, R35, 0xffff, RZ, 0xc0, !PT ;  /* 0x0000ffff23247812 */ /* 0x001fc800078ec0ff */
[----:B------:R-:W-:Y:S02]  /*1df780*/  PRMT R35, R36, 0x3340, R0 ;  /* 0x0000334024237816 */ /* 0x000fe40000000000 */
[----:B------:R-:W-:-:S04]  /*1df790*/  LOP3.LUT R34, R33, 0xffff, RZ, 0xc0, !PT ;  /* 0x0000ffff21227812 */ /* 0x000fc800078ec0ff */
[----:B------:R-:W-:-:S04]  /*1df7a0*/  PRMT R33, R2, 0x3340, R34 ;  /* 0x0000334002217816 */ /* 0x000fc80000000022 */
[----:B------:R-:W-:-:S05]  /*1df7b0*/  PRMT R33, R33, 0x5410, R35 ;  /* 0x0000541021217816 */ /* 0x000fca0000000023 */
[----:B------:R0:W-:Y:S04]  /*1df7c0*/  STL [R1+0x2bb8], R33 ;  /* 0x002bb82101007387 */ /* 0x0001e80000100800 */
[----:B------:R-:W2:Y:S04]  /*1df7d0*/  LDL.LU R35, [R1+0x5348] ;  /* 0x0053480001237983 */ /* 0x000ea80000300800 */
[----:B0-----:R-:W2:Y:S04]  /*1df7e0*/  LDL.LU R33, [R1+0x740] ;  /* 0x0007400001217983 */ /* 0x001ea80000300800 */
[----:B------:R0:W-:Y:S04]  /*1df7f0*/  STL.64 [R1+0x1220], R48 ;  /* 0x0012203001007387 */ /* 0x0001e80000100a00 */
[----:B------:R-:W2:Y:S01]  /*1df800*/  LDL.LU R6, [R1+0x25d8] ;  /* 0x0025d80001067983 */ /* 0x000ea20000300800 */
        /* <DEDUP_REMOVED lines=9> */
[----:B------:R4:W-:Y:S01]  /*1df8a0*/  STL [R1+0x608], R34 ;  /* 0x0006082201007387 */ /* 0x0009e20000100800 */
[----:B0-----:R-:W-:-:S03]  /*1df8b0*/  IADD3 R48, P1, PT, R3, R24, RZ ;  /* 0x0000001803307210 */ /* 0x001fc60007f3e0ff */
[----:B------:R-:W2:Y:S01]  /*1df8c0*/  LDL.LU R27, [R1+0x8708] ;  /* 0x00870800011b7983 */ /* 0x000ea20000300800 */
[----:B------:R-:W-:Y:S01]  /*1df8d0*/  SHF.R.U32.HI R36, RZ, 0x8, R36 ;  /* 0x00000008ff247819 */ /* 0x000fe20000011624 */
[----:B------:R-:W-:-:S03]  /*1df8e0*/  IMAD.X R49, R38, 0x1, R23, P1 ;  /* 0x0000000126317824 */ /* 0x000fc600008e0617 */
[----:B------:R-:W-:-:S04]  /*1df8f0*/  LOP3.LUT R36, R36, 0xffff, RZ, 0xc0, !PT ;  /* 0x0000ffff24247812 */ /* 0x000fc800078ec0ff */
[--C-:B------:R-:W-:Y:S02]  /*1df900*/  PRMT R36, R36, 0x3340, R0.reuse ;  /* 0x0000334024247816 */ /* 0x100fe40000000000 */
[----:B---3--:R-:W-:Y:S02]  /*1df910*/  LOP3.LUT R2, R44, 0xffff, RZ, 0xc0, !PT ;  /* 0x0000ffff2c027812 */ /* 0x008fe400078ec0ff */
[----:B----4-:R-:W-:Y:S02]  /*1df920*/  LOP3.LUT R34, R45, 0xffff, RZ, 0xc0, !PT ;  /* 0x0000ffff2d227812 */ /* 0x010fe400078ec0ff */
[----:B------:R-:W-:Y:S01]  /*1df930*/  PRMT R44, R58, 0x3340, R0 ;  /* 0x000033403a2c7816 */ /* 0x000fe20000000000 */
[----:B------:R-:W3:Y:S01]  /*1df940*/  LDL.LU R45, [R1+0x29d8] ;  /* 0x0029d800012d7983 */ /* 0x000ee20000300800 */
[----:B------:R-:W-:Y:S02]  /*1df950*/  PRMT R37, R2, 0x3340, R34 ;  /* 0x0000334002257816 */ /* 0x000fe40000000022 */
[----:B------:R-:W-:-:S02]  /*1df960*/  SHF.R.U32.HI R2, RZ, 0x8, R2 ;  /* 0x00000008ff027819 */ /* 0x000fc40000011602 */
[----:B------:R-:W-:Y:S02]  /*1df970*/  PRMT R37, R37, 0x5410, R44 ;  /* 0x0000541025257816 */ /* 0x000fe4000000002c */
[----:B------:R-:W-:Y:S01]  /*1df980*/  SHF.R.U32.HI R34, RZ, 0x8, R34 ;  /* 0x00000008ff227819 */ /* 0x000fe20000011622 */
[----:B------:R-:W-:Y:S01]  /*1df990*/  STL [R1+0x85fc], R58 ;  /* 0x0085fc3a01007387 */ /* 0x000fe20000100800 */
[----:B------:R-:W-:Y:S02]  /*1df9a0*/  LOP3.LUT R2, R2, 0xffff, RZ, 0xc0, !PT ;  /* 0x0000ffff02027812 */ /* 0x000fe400078ec0ff */
[----:B------:R-:W-:Y:S01]  /*1df9b0*/  LOP3.LUT R34, R34, 0xffff, RZ, 0xc0, !PT ;  /* 0x0000ffff22227812 */ /* 0x000fe200078ec0ff */
[----:B------:R-:W-:Y:S04]  /*1df9c0*/  STL [R1+0x2bb4], R37 ;  /* 0x002bb42501007387 */ /* 0x000fe80000100800 */
[----:B------:R-:W4:Y:S04]  /*1df9d0*/  LDL.LU R59, [R1+0x6d8] ;  /* 0x0006d800013b7983 */ /* 0x000f280000300800 */
[----:B------:R-:W4:Y:S04]  /*1df9e0*/  LDL.LU R53, [R1+0x7e0] ;  /* 0x0007e00001357983 */ /* 0x000f280000300800 */
[----:B------:R0:W-:Y:S02]  /*1df9f0*/  STL.64 [R1+0x1208], R48 ;  /* 0x0012083001007387 */ /* 0x0001e40000100a00 */
[----:B0-----:R-:W-:-:S05]  /*1dfa00*/  PRMT R48, R2, 0x3340, R34 ;  /* 0x0000334002307816 */ /* 0x001fca0000000022 */
[----:B------:R0:W-:Y:S04]  /*1dfa10*/  STL [R1+0x847c], R48 ;  /* 0x00847c3001007387 */ /* 0x0001e80000100800 */
[----:B------:R1:W-:Y:S01]  /*1dfa20*/  STL [R1+0x35c], R36 ;  /* 0x00035c2401007387 */ /* 0x0003e20000100800 */
[----:B0-----:R-:W-:-:S05]  /*1dfa30*/  IADD3 R48, P1, PT, R3, R16, RZ ;  /* 0x0000001003307210 */ /* 0x001fca0007f3e0ff */
[----:B------:R-:W-:Y:S01]  /*1dfa40*/  IMAD.X R49, R38, 0x1, R15, P1 ;  /* 0x0000000126317824 */ /* 0x000fe200008e060f */
[----:B--2---:R-:W-:Y:S02]  /*1dfa50*/  LOP3.LUT R34, R35, 0xffff, RZ, 0xc0, !PT ;  /* 0x0000ffff23227812 */ /* 0x004fe400078ec0ff */
[----:B------:R-:W-:-:S04]  /*1dfa60*/  LOP3.LUT R2, R33, 0xffff, RZ, 0xc0, !PT ;  /* 0x0000ffff21027812 */ /* 0x000fc800078ec0ff */
[----:B------:R-:W-:Y:S02]  /*1dfa70*/  PRMT R33, R2, 0x3340, R0 ;  /* 0x0000334002217816 */ /* 0x000fe40000000000 */
[----:B-1----:R-:W-:-:S04]  /*1dfa80*/  LOP3.LUT R36, R6, 0xffff, RZ, 0xc0, !PT ;  /* 0x0000ffff06247812 */ /* 0x002fc800078ec0ff */
[----:B------:R-:W-:-:S04]  /*1dfa90*/  PRMT R6, R34, 0x3340, R36 ;  /* 0x0000334022067816 */ /* 0x000fc80000000024 */
[----:B------:R-:W-:-:S05]  /*1dfaa0*/  PRMT R6, R6, 0x5410, R33 ;  /* 0x0000541006067816 */ /* 0x000fca0000000021 */
[----:B------:R0:W-:Y:S04]  /*1dfab0*/  STL [R1+0x2b8c], R6 ;  /* 0x002b8c0601007387 */ /* 0x0001e80000100800 */
[----:B------:R-:W2:Y:S04]  /*1dfac0*/  LDL.LU R33, [R1+0x29cc] ;  /* 0x0029cc0001217983 */ /* 0x000ea80000300800 */
[----:B0-----:R-:W2:Y:S04]  /*1dfad0*/  LDL.LU R6, [R1+0x6e4] ;  /* 0x0006e40001067983 */ /* 0x001ea80000300800 */
[----:B------:R-:W-:Y:S04]  /*1dfae0*/  STL.64 [R1+0x1218], R48 ;  /* 0x0012183001007387 */ /* 0x000fe80000100a00 */
[----:B------:R-:W2:Y:S01]  /*1dfaf0*/  LDL.LU R35, [R1+0x7e8] ;  /* 0x0007e80001237983 */ /* 0x000ea20000300800 */
[----:B------:R-:W-:-:S02]  /*1dfb00*/  SHF.R.U32.HI R34, RZ, 0x8, R34 ;  /* 0x00000008ff227819 */ /* 0x000fc40000011622 */
[----:B------:R-:W-:Y:S01]  /*1dfb10*/  SHF.R.U32.HI R36, RZ, 0x8, R36 ;  /* 0x00000008ff247819 */ /* 0x000fe20000011624 */
[----:B------:R-:W2:Y:S01]  /*1dfb20*/  LDL.LU R51, [R1+0x278] ;  /* 0x0002780001337983 */ /* 0x000ea20000300800 */
[----:B------:R-:W-:Y:S02]  /*1dfb30*/  LOP3.LUT R34, R34, 0xffff, RZ, 0xc0, !PT ;  /* 0x0000ffff22227812 */ /* 0x000fe400078ec0ff */
[----:B------:R-:W-:-:S04]  /*1dfb40*/  LOP3.LUT R36, R36, 0xffff, RZ, 0xc0, !PT ;  /* 0x0000ffff24247812 */ /* 0x000fc800078ec0ff */
[----:B------:R-:W-:-:S05]  /*1dfb50*/  PRMT R34, R34, 0x3340, R36 ;  /* 0x0000334022227816 */ /* 0x000fca0000000024 */
[----:B------:R4:W-:Y:S04]  /*1dfb60*/  STL [R1+0x604], R34 ;  /* 0x0006042201007387 */ /* 0x0009e80000100800 */
[----:B------:R-:W2:Y:S01]  /*1dfb70*/  LDL.LU R44, [R1+0x474] ;  /* 0x00047400012c7983 */ /* 0x000ea20000300800 */
[----:B------:R-:W-:-:S04]  /*1dfb80*/  SHF.R.U32.HI R2, RZ, 0x8, R2 ;  /* 0x00000008ff027819 */ /* 0x000fc80000011602 */
[----:B------:R-:W-:Y:S02]  /*1dfb90*/  LOP3.LUT R2, R2, 0xffff, RZ, 0xc0, !PT ;  /* 0x0000ffff02027812 */ /* 0x000fe400078ec0ff */
[----:B---3--:R-:W-:Y:S02]  /*1dfba0*/  LOP3.LUT R36, R45, 0xffff, RZ, 0xc0, !PT ;  /* 0x0000ffff2d247812 */ /* 0x008fe400078ec0ff */
[----:B------:R-:W3:Y:S01]  /*1dfbb0*/  LDL.LU R45, [R1+0x3b4] ;  /* 0x0003b400012d7983 */ /* 0x000ee20000300800 */
[----:B----4-:R-:W-:Y:S02]  /*1dfbc0*/  LOP3.LUT R34, R59, 0xffff, RZ, 0xc0, !PT ;  /* 0x0000ffff3b227812 */ /* 0x010fe400078ec0ff */
[----:B------:R-:W-:Y:S02]  /*1dfbd0*/  LOP3.LUT R37, R53, 0xffff, RZ, 0xc0, !PT ;  /* 0x0000ffff35257812 */ /* 0x000fe400078ec0ff */
[----:B------:R-:W-:Y:S02]  /*1dfbe0*/  PRMT R48, R34, 0x3340, R0 ;  /* 0x0000334022307816 */ /* 0x000fe40000000000 */
[----:B------:R-:W-:-:S02]  /*1dfbf0*/  PRMT R46, R36, 0x3340, R37 ;  /* 0x00003340242e7816 */ /* 0x000fc40000000025 */
[----:B------:R-:W-:Y:S02]  /*1dfc00*/  SHF.R.U32.HI R36, RZ, 0x8, R36 ;  /* 0x00000008ff247819 */ /* 0x000fe40000011624 */
        /* <DEDUP_REMOVED lines=8> */
[----:B------:R-:W-:Y:S02]  /*1dfc90*/  PRMT R36, R36, 0x3340, R37 ;  /* 0x0000334024247816 */ /* 0x000fe40000000025 */
[--C-:B------:R-:W-:Y:S01]  /*1dfca0*/  PRMT R34, R34, 0x3340, R0.reuse ;  /* 0x0000334022227816 */ /* 0x100fe20000000000 */
[----:B------:R-:W-:Y:S01]  /*1dfcb0*/  STL [R1+0x2b80], R46 ;  /* 0x002b802e01007387 */ /* 0x000fe20000100800 */
[----:B------:R-:W-:-:S03]  /*1dfcc0*/  PRMT R2, R2, 0x3340, R0 ;  /* 0x0000334002027816 */ /* 0x000fc60000000000 */
[----:B------:R-:W-:Y:S04]  /*1dfcd0*/  STL.64 [R1+0x1210], R48 ;  /* 0x0012103001007387 */ /* 0x000fe80000100a00 */
[----:B------:R0:W-:Y:S04]  /*1dfce0*/  STL [R1+0x5f4], R36 ;  /* 0x0005f42401007387 */ /* 0x0001e80000100800 */
[----:B------:R-:W-:Y:S04]  /*1dfcf0*/  STL [R1+0x358], R34 ;  /* 0x0003582201007387 */ /* 0x000fe80000100800 */
[----:B------:R1:W-:Y:S01]  /*1dfd00*/  STL [R1+0x354], R2 ;  /* 0x0003540201007387 */ /* 0x0003e20000100800 */
[----:B--2---:R-:W-:-:S03]  /*1dfd10*/  LOP3.LUT R38, R33, 0xffff, RZ, 0xc0, !PT ;  /* 0x0000ffff21267812 */ /* 0x004fc600078ec0ff */
[----:B------:R-:W2:Y:S01]  /*1dfd20*/  LDL.LU R33, [R1+0x424] ;  /* 0x0004240001217983 */ /* 0x000ea20000300800 */
[----:B0-----:R-:W-:-:S03]  /*1dfd30*/  LOP3.LUT R36, R35, 0xffff, RZ, 0xc0, !PT ;  /* 0x0000ffff23247812 */ /* 0x001fc600078ec0ff */
[----:B------:R-:W4:Y:S01]  /*1dfd40*/  LDL.LU R35, [R1+0x310] ;  /* 0x0003100001237983 */ /* 0x000f220000300800 */
[----:B------:R-:W-:Y:S02]  /*1dfd50*/  LOP3.LUT R6, R6, 0xffff, RZ, 0xc0, !PT ;  /* 0x0000ffff06067812 */ /* 0x000fe400078ec0ff */
[----:B-1----:R-:W-:Y:S02]  /*1dfd60*/  PRMT R2, R38, 0x3340, R36 ;  /* 0x0000334026027816 */ /* 0x002fe40000000024 */
[----:B------:R-:W-:Y:S01]  /*1dfd70*/  PRMT R34, R6, 0x3340, R0 ;  /* 0x0000334006227816 */ /* 0x000fe20000000000 */
[----:B------:R0:W-:Y:S01]  /*1dfd80*/  STL [R1+0x8600], R6 ;  /* 0x0086000601007387 */ /* 0x0001e20000100800 */
[----:B------:R-:W-:Y:S01]  /*1dfd90*/  LOP3.LUT R37, R51, 0xffff, RZ, 0xc0, !PT ;  /* 0x0000ffff33257812 */ /* 0x000fe200078ec0ff */
[----:B------:R-:W-:Y:S01]  /*1dfda0*/  VIADD R3, R3, UR6 ;  /* 0x0000000603037c36 */ /* 0x000fe20008000000 */
[----:B------:R-:W-:Y:S01]  /*1dfdb0*/  SHF.R.U32.HI R38, RZ, 0x8, R38 ;  /* 0x00000008ff267819 */ /* 0x000fe20000011626 */
[----:B------:R-:W1:Y:S01]  /*1dfdc0*/  LDCU UR6, c[0x0][0x3b8] ;  /* 0x00007700ff0677ac */ /* 0x000e620008000800 */
[----:B0-----:R-:W-:-:S02]  /*1dfdd0*/  PRMT R6, R2, 0x5410, R34 ;  /* 0x0000541002067816 */ /* 0x001fc40000000022 */
[----:B------:R-:W-:Y:S02]  /*1dfde0*/  LOP3.LUT R2, R44, 0xffff, RZ, 0xc0, !PT ;  /* 0x0000ffff2c027812 */ /* 0x000fe400078ec0ff */
[----:B------:R-:W-:Y:S01]  /*1dfdf0*/  PRMT R44, R37, 0x3340, R0 ;  /* 0x00003340252c7816 */ /* 0x000fe20000000000 */
[----:B------:R0:W-:Y:S01]  /*1dfe00*/  STL [R1+0x2b64], R6 ;  /* 0x002b640601007387 */ /* 0x0001e20000100800 */
[----:B------:R-:W-:Y:S02]  /*1dfe10*/  LOP3.LUT R38, R38, 0xffff, RZ, 0xc0, !PT ;  /* 0x0000ffff26267812 */ /* 0x000fe400078ec0ff */
[----:B---3--:R-:W-:-:S04]  /*1dfe20*/  LOP3.LUT R34, R45, 0xffff, RZ, 0xc0, !PT ;  /* 0x0000ffff2d227812 */ /* 0x008fc800078ec0ff */
[----:B0-----:R-:W-:-:S04]  /*1dfe30*/  PRMT R6, R2, 0x3340, R34 ;  /* 0x0000334002067816 */ /* 0x001fc80000000022 */
[----:B------:R-:W-:Y:S02]  /*1dfe40*/  PRMT R46, R6, 0x5410, R44 ;  /* 0x00005410062e7816 */ /* 0x000fe4000000002c */
[----:B------:R-:W-:Y:S02]  /*1dfe50*/  SHF.R.S32.HI R6, RZ, 0x1f, R3 ;  /* 0x0000001fff067819 */ /* 0x000fe40000011403 */
[----:B------:R-:W-:Y:S01]  /*1dfe60*/  IADD3 R44, P1, PT, R3, R20, RZ ;  /* 0x00000014032c7210 */ /* 0x000fe20007f3e0ff */
[----:B------:R-:W-:Y:S04]  /*1dfe70*/  STL [R1+0x2b44], R46 ;  /* 0x002b442e01007387 */ /* 0x000fe80000100800 */
[----:B------:R-:W-:Y:S01]  /*1dfe80*/  IMAD.X R45, R6, 0x1, R19, P1 ;  /* 0x00000001062d7824 */ /* 0x000fe200008e0613 */
[----:B------:R-:W-:-:S02]  /*1dfe90*/  SHF.R.U32.HI R2, RZ, 0x8, R2 ;  /* 0x00000008ff027819 */ /* 0x000fc40000011602 */
[----:B------:R-:W-:Y:S02]  /*1dfea0*/  SHF.R.U32.HI R34, RZ, 0x8, R34 ;  /* 0x00000008ff227819 */ /* 0x000fe40000011622 */
[----:B------:R0:W-:Y:S01]  /*1dfeb0*/  STL.64 [R1+0x11f8], R44 ;  /* 0x0011f82c01007387 */ /* 0x0001e20000100a00 */
[----:B------:R-:W-:Y:S02]  /*1dfec0*/  LOP3.LUT R2, R2, 0xffff, RZ, 0xc0, !PT ;  /* 0x0000ffff02027812 */ /* 0x000fe400078ec0ff */
[----:B------:R-:W-:Y:S02]  /*1dfed0*/  LOP3.LUT R34, R34, 0xffff, RZ, 0xc0, !PT ;  /* 0x0000ffff22227812 */ /* 0x000fe400078ec0ff */
[----:B0-----:R-:W-:Y:S02]  /*1dfee0*/  SHF.R.U32.HI R44, RZ, 0x8, R36 ;  /* 0x00000008ff2c7819 */ /* 0x001fe40000011624 */
[----:B------:R-:W3:Y:S02]  /*1dfef0*/  LDL.LU R36, [R1+0x478] ;  /* 0x0004780001247983 */ /* 0x000ee40000300800 */
[----:B------:R-:W-:-:S02]  /*1dff00*/  LOP3.LUT R44, R44, 0xffff, RZ, 0xc0, !PT ;  /* 0x0000ffff2c2c7812 */ /* 0x000fc400078ec0ff */
[----:B------:R-:W3:Y:S01]  /*1dff10*/  LDL.LU R53, [R1+0x280] ;  /* 0x0002800001357983 */ /* 0x000ee20000300800 */
[----:B------:R-:W-:Y:S02]  /*1dff20*/  PRMT R34, R2, 0x3340, R34 ;  /* 0x0000334002227816 */ /* 0x000fe40000000022 */
[----:B------:R-:W-:Y:S01]  /*1dff30*/  PRMT R54, R38, 0x3340, R44 ;  /* 0x0000334026367816 */ /* 0x000fe2000000002c */
[----:B------:R-:W3:Y:S04]  /*1dff40*/  LDL.LU R45, [R1+0x3bc] ;  /* 0x0003bc00012d7983 */ /* 0x000ee80000300800 */
[----:B------:R-:W-:Y:S04]  /*1dff50*/  STL [R1+0x8480], R54 ;  /* 0x0084803601007387 */ /* 0x000fe80000100800 */
[----:B------:R4:W-:Y:S01]  /*1dff60*/  STL [R1+0x5f0], R34 ;  /* 0x0005f02201007387 */ /* 0x0009e20000100800 */
[----:B--2---:R-:W-:-:S02]  /*1dff70*/  LOP3.LUT R2, R33, 0xffff, RZ, 0xc0, !PT ;  /* 0x0000ffff21027812 */ /* 0x004fc400078ec0ff */
[----:B------:R-:W-:Y:S02]  /*1dff80*/  LOP3.LUT R33, R32, 0xffff, RZ, 0xc0, !PT ;  /* 0x0000ffff20217812 */ /* 0x000fe400078ec0ff */
[----:B------:R-:W2:Y:S02]  /*1dff90*/  LDL.LU R32, [R1+0x8704] ;  /* 0x0087040001207983 */ /* 0x000ea40000300800 */
[----:B------:R-:W-:Y:S02]  /*1dffa0*/  PRMT R38, R33, 0x3340, R0 ;  /* 0x0000334021267816 */ /* 0x000fe40000000000 */
[----:B------:R-:W2:Y:S04]  /*1dffb0*/  LDL.LU R51, [R1+0x534c] ;  /* 0x00534c0001337983 */ /* 0x000ea80000300800 */
[----:B------:R-:W2:Y:S01]  /*1dffc0*/  LDL.LU R44, [R1+0x7b4] ;  /* 0x0007b400012c7983 */ /* 0x000ea20000300800 */
[----:B----4-:R-:W-:-:S04]  /*1dffd0*/  LOP3.LUT R34, R35, 0xffff, RZ, 0xc0, !PT ;  /* 0x0000ffff23227812 */ /* 0x010fc800078ec0ff */
[----:B------:R-:W-:-:S04]  /*1dffe0*/  PRMT R35, R2, 0x3340, R34 ;  /* 0x0000334002237816 */ /* 0x000fc80000000022 */
[----:B------:R-:W-:-:S05]  /*1dfff0*/  PRMT R35, R35, 0x5410, R38 ;  /* 0x0000541023237816 */ /* 0x000fca0000000026 */
[----:B------:R0:W-:Y:S04]  /*1e0000*/  STL [R1+0x2b24], R35 ;  /* 0x002b242301007387 */ /* 0x0001e80000100800 */
[----:B0-----:R-:W4:Y:S01]  /*1e0010*/  LDL.LU R35, [R1+0x25f8] ;  /* 0x0025f80001237983 */ /* 0x001f220000300800 */
[----:B------:R-:W-:Y:S02]  /*1e0020*/  SHF.R.U32.HI R37, RZ, 0x8, R37 ;  /* 0x00000008ff257819 */ /* 0x000fe40000011625 */
[----:B------:R-:W-:Y:S02]  /*1e0030*/  SHF.R.U32.HI R2, RZ, 0x8, R2 ;  /* 0x00000008ff027819 */ /* 0x000fe40000011602 */
[----:B------:R-:W-:Y:S02]  /*1e0040*/  SHF.R.U32.HI R34, RZ, 0x8, R34 ;  /* 0x00000008ff227819 */ /* 0x000fe40000011622 */
[----:B------:R-:W-:-:S02]  /*1e0050*/  IADD3 R48, P1, PT, R3, R10, RZ ;  /* 0x0000000a03307210 */ /* 0x000fc40007f3e0ff */
[----:B------:R-:W-:Y:S02]  /*1e0060*/  LOP3.LUT R37, R37, 0xffff, RZ, 0xc0, !PT ;  /* 0x0000ffff25257812 */ /* 0x000fe400078ec0ff */
[----:B------:R-:W-:Y:S02]  /*1e0070*/  LOP3.LUT R2, R2, 0xffff, RZ, 0xc0, !PT ;  /* 0x0000ffff02027812 */ /* 0x000fe400078ec0ff */
[----:B------:R-:W-:Y:S01]  /*1e0080*/  LOP3.LUT R34, R34, 0xffff, RZ, 0xc0, !PT ;  /* 0x0000ffff22227812 */ /* 0x000fe200078ec0ff */
[----:B------:R-:W-:Y:S01]  /*1e0090*/  IMAD.X R49, R6, 0x1, R9, P1 ;  /* 0x0000000106317824 */ /* 0x000fe200008e0609 */
[----:B------:R-:W-:Y:S02]  /*1e00a0*/  PRMT R38, R37, 0x3340, R0 ;  /* 0x0000334025267816 */ /* 0x000fe40000000000 */
[----:B------:R-:W-:Y:S02]  /*1e00b0*/  PRMT R37, R2, 0x3340, R34 ;  /* 0x0000334002257816 */ /* 0x000fe40000000022 */
[----:B------:R0:W-:Y:S04]  /*1e00c0*/  STL.64 [R1+0x1200], R48 ;  /* 0x0012003001007387 */ /* 0x0001e80000100a00 */
[----:B------:R1:W-:Y:S04]  /*1e00d0*/  STL [R1+0x350], R38 ;  /* 0x0003502601007387 */ /* 0x0003e80000100800 */
[----:B------:R1:W-:Y:S01]  /*1e00e0*/  STL [R1+0x5ec], R37 ;  /* 0x0005ec2501007387 */ /* 0x0003e20000100800 */
[----:B0-----:R-:W-:-:S05]  /*1e00f0*/  IADD3 R48, P1, PT, R3, R18, RZ ;  /* 0x0000001203307210 */ /* 0x001fca0007f3e0ff */
[----:B------:R-:W-:Y:S01]  /*1e0100*/  IMAD.X R49, R6, 0x1, R17, P1 ;  /* 0x0000000106317824 */ /* 0x000fe200008e0611 */
[----:B---3--:R-:W-:Y:S02]  /*1e0110*/  LOP3.LUT R34, R36, 0xffff, RZ, 0xc0, !PT ;  /* 0x0000ffff24227812 */ /* 0x008fe400078ec0ff */
[----:B------:R-:W-:Y:S02]  /*1e0120*/  LOP3.LUT R2, R53, 0xffff, RZ, 0xc0, !PT ;  /* 0x0000ffff35027812 */ /* 0x000fe400078ec0ff */
[----:B------:R-:W-:Y:S02]  /*1e0130*/  LOP3.LUT R36, R45, 0xffff, RZ, 0xc0, !PT ;  /* 0x0000ffff2d247812 */ /* 0x000fe400078ec0ff */
[----:B-1----:R-:W-:Y:S02]  /*1e0140*/  PRMT R38, R2, 0x3340, R0 ;  /* 0x0000334002267816 */ /* 0x002fe40000000000 */
[----:B------:R-:W-:Y:S02]  /*1e0150*/  PRMT R37, R34, 0x3340, R36 ;  /* 0x0000334022257816 */ /* 0x000fe40000000024 */
[----:B------:R-:W-:-:S02]  /*1e0160*/  SHF.R.U32.HI R34, RZ, 0x8, R34 ;  /* 0x00000008ff227819 */ /* 0x000fc40000011622 */
[----:B------:R-:W-:Y:S02]  /*1e0170*/  SHF.R.U32.HI R36, RZ, 0x8, R36 ;  /* 0x00000008ff247819 */ /* 0x000fe40000011624 */
[----:B------:R-:W-:Y:S02]  /*1e0180*/  SHF.R.U32.HI R2, RZ, 0x8, R2 ;  /* 0x00000008ff027819 */ /* 0x000fe40000011602 */
[----:B------:R-:W-:Y:S02]  /*1e0190*/  PRMT R37, R37, 0x5410, R38 ;  /* 0x0000541025257816 */ /* 0x000fe40000000026 */
[----:B------:R-:W-:Y:S02]  /*1e01a0*/  LOP3.LUT R34, R34, 0xffff, RZ, 0xc0, !PT ;  /* 0x0000ffff22227812 */ /* 0x000fe400078ec0ff */
[----:B------:R-:W-:Y:S02]  /*1e01b0*/  LOP3.LUT R36, R36, 0xffff, RZ, 0xc0, !PT ;  /* 0x0000ffff24247812 */ /* 0x000fe400078ec0ff */
[----:B------:R-:W-:Y:S01]  /*1e01c0*/  LOP3.LUT R2, R2, 0xffff, RZ, 0xc0, !PT ;  /* 0x0000ffff02027812 */ /* 0x000fe200078ec0ff */
[----:B------:R-:W-:Y:S01]  /*1e01d0*/  STL [R1+0x2b14], R37 ;  /* 0x002b142501007387 */ /* 0x000fe20000100800 */
[----:B------:R-:W-:-:S02]  /*1e01e0*/  PRMT R36, R34, 0x3340, R36 ;  /* 0x0000334022247816 */ /* 0x000fc40000000024 */
[----:B------:R-:W-:Y:S01]  /*1e01f0*/  PRMT R34, R2, 0x3340, R0 ;  /* 0x0000334002227816 */ /* 0x000fe20000000000 */
[----:B------:R-:W3:Y:S04]  /*1e0200*/  LDL.LU R45, [R1+0x434] ;  /* 0x00043400012d7983 */ /* 0x000ee80000300800 */
[----:B------:R0:W-:Y:S04]  /*1e0210*/  STL.64 [R1+0x11f0], R48 ;  /* 0x0011f03001007387 */ /* 0x0001e80000100a00 */
[----:B------:R-:W3:Y:S04]  /*1e0220*/  LDL.LU R59, [R1+0x324] ;  /* 0x00032400013b7983 */ /* 0x000ee80000300800 */
[----:B------:R1:W-:Y:S04]  /*1e0230*/  STL [R1+0x5e8], R36 ;  /* 0x0005e82401007387 */ /* 0x0003e80000100800 */
[----:B------:R4:W-:Y:S01]  /*1e0240*/  STL [R1+0x34c], R34 ;  /* 0x00034c2201007387 */ /* 0x0009e20000100800 */
[----:B0-----:R-:W-:-:S05]  /*1e0250*/  IADD3 R48, P1, PT, R3, R12, RZ ;  /* 0x0000000c03307210 */ /* 0x001fca0007f3e0ff */
[----:B------:R-:W-:Y:S01]  /*1e0260*/  IMAD.X R49, R6, 0x1, R11, P1 ;  /* 0x0000000106317824 */ /* 0x000fe200008e060b */
[----:B------:R-:W-:Y:S02]  /*1e0270*/  SHF.R.U32.HI R38, RZ, 0x8, R33 ;  /* 0x00000008ff267819 */ /* 0x000fe40000011621 */
[----:B--2---:R-:W-:Y:S02]  /*1e0280*/  LOP3.LUT R2, R51, 0xffff, RZ, 0xc0, !PT ;  /* 0x0000ffff33027812 */ /* 0x004fe400078ec0ff */
[----:B------:R-:W-:-:S04]  /*1e0290*/  LOP3.LUT R37, R44, 0xffff, RZ, 0xc0, !PT ;  /* 0x0000ffff2c257812 */ /* 0x000fc800078ec0ff */
[----:B-1----:R-:W-:Y:S02]  /*1e02a0*/  PRMT R36, R37, 0x3340, R0 ;  /* 0x0000334025247816 */ /* 0x002fe40000000000 */
[----:B----4-:R-:W-:-:S04]  /*1e02b0*/  LOP3.LUT R34, R35, 0xffff, RZ, 0xc0, !PT ;  /* 0x0000ffff23227812 */ /* 0x010fc800078ec0ff */
[----:B------:R-:W-:-:S04]  /*1e02c0*/  PRMT R35, R2, 0x3340, R34 ;  /* 0x0000334002237816 */ /* 0x000fc80000000022 */
[----:B------:R-:W-:-:S05]  /*1e02d0*/  PRMT R35, R35, 0x5410, R36 ;  /* 0x0000541023237816 */ /* 0x000fca0000000024 */
[----:B------:R0:W-:Y:S04]  /*1e02e0*/  STL [R1+0x2af4], R35 ;  /* 0x002af42301007387 */ /* 0x0001e80000100800 */
[----:B------:R-:W2:Y:S04]  /*1e02f0*/  LDL.LU R36, [R1+0x5350] ;  /* 0x0053500001247983 */ /* 0x000ea80000300800 */
[----:B------:R-:W4:Y:S04]  /*1e0300*/  LDL.LU R53, [R1+0x7c0] ;  /* 0x0007c00001357983 */ /* 0x000f280000300800 */
[----:B------:R1:W-:Y:S04]  /*1e0310*/  STL.64 [R1+0x11e0], R48 ;  /* 0x0011e03001007387 */ /* 0x0003e80000100a00 */
[----:B------:R-:W4:Y:S04]  /*1e0320*/  LDL.LU R51, [R1+0x25ec] ;  /* 0x0025ec0001337983 */ /* 0x000f280000300800 */
[----:B------:R-:W4:Y:S04]  /*1e0330*/  LDL.LU R44, [R1+0x29e8] ;  /* 0x0029e800012c7983 */ /* 0x000f280000300800 */
[----:B------:R-:W4:Y:S04]  /*1e0340*/  LDL.LU R33, [R1+0x730] ;  /* 0x0007300001217983 */ /* 0x000f280000300800 */
[----:B0-----:R-:W4:Y:S01]  /*1e0350*/  LDL.LU R35, [R1+0x2408] ;  /* 0x0024080001237983 */ /* 0x001f220000300800 */
        /* <DEDUP_REMOVED lines=9> */
[----:B------:R-:W-:Y:S02]  /*1e03f0*/  SHF.R.U32.HI R37, RZ, 0x8, R37 ;  /* 0x00000008ff257819 */ /* 0x000fe40000011625 */
[----:B-1----:R-:W-:Y:S02]  /*1e0400*/  IADD3 R48, P1, PT, R3, R22, RZ ;  /* 0x0000001603307210 */ /* 0x002fe40007f3e0ff */
[----:B------:R-:W-:-:S03]  /*1e0410*/  LOP3.LUT R37, R37, 0xffff, RZ, 0xc0, !PT ;  /* 0x0000ffff25257812 */ /* 0x000fc600078ec0ff */
[----:B------:R-:W-:Y:S01]  /*1e0420*/  IMAD.X R49, R6, 0x1, R21, P1 ;  /* 0x0000000106317824 */ /* 0x000fe200008e0615 */
[----:B------:R-:W-:Y:S02]  /*1e0430*/  PRMT R37, R37, 0x3340, R0 ;  /* 0x0000334025257816 */ /* 0x000fe40000000000 */
[----:B---3--:R-:W-:Y:S02]  /*1e0440*/  LOP3.LUT R2, R45, 0xffff, RZ, 0xc0, !PT ;  /* 0x0000ffff2d027812 */ /* 0x008fe400078ec0ff */
[----:B------:R-:W-:Y:S02]  /*1e0450*/  LOP3.LUT R45, R26, 0xffff, RZ, 0xc0, !PT ;  /* 0x0000ffff1a2d7812 */ /* 0x000fe400078ec0ff */
[----:B------:R-:W3:Y:S01]  /*1e0460*/  LDL.LU R26, [R1+0x8700] ;  /* 0x00870000011a7983 */ /* 0x000ee20000300800 */
[----:B0-----:R-:W-:-:S04]  /*1e0470*/  LOP3.LUT R34, R59, 0xffff, RZ, 0xc0, !PT ;  /* 0x0000ffff3b227812 */ /* 0x001fc800078ec0ff */
[----:B------:R-:W-:Y:S02]  /*1e0480*/  PRMT R38, R2, 0x3340, R34 ;  /* 0x0000334002267816 */ /* 0x000fe40000000022 */
[----:B------:R-:W-:Y:S02]  /*1e0490*/  SHF.R.U32.HI R2, RZ, 0x8, R2 ;  /* 0x00000008ff027819 */ /* 0x000fe40000011602 */
[----:B------:R-:W-:Y:S02]  /*1e04a0*/  SHF.R.U32.HI R34, RZ, 0x8, R34 ;  /* 0x00000008ff227819 */ /* 0x000fe40000011622 */
[----:B------:R-:W-:Y:S02]  /*1e04b0*/  PRMT R46, R45, 0x3340, R0 ;  /* 0x000033402d2e7816 */ /* 0x000fe40000000000 */
[----:B------:R-:W-:Y:S02]  /*1e04c0*/  LOP3.LUT R2, R2, 0xffff, RZ, 0xc0, !PT ;  /* 0x0000ffff02027812 */ /* 0x000fe400078ec0ff */
[----:B------:R-:W-:-:S02]  /*1e04d0*/  LOP3.LUT R34, R34, 0xffff, RZ, 0xc0, !PT ;  /* 0x0000ffff22227812 */ /* 0x000fc400078ec0ff */
[----:B------:R-:W-:Y:S02]  /*1e04e0*/  PRMT R38, R38, 0x5410, R46 ;  /* 0x0000541026267816 */ /* 0x000fe4000000002e */
[----:B------:R-:W-:Y:S01]  /*1e04f0*/  PRMT R2, R2, 0x3340, R34 ;  /* 0x0000334002027816 */ /* 0x000fe20000000022 */
[----:B------:R-:W-:Y:S04]  /*1e0500*/  STL [R1+0x8604], R45 ;  /* 0x0086042d01007387 */ /* 0x000fe80000100800 */
[----:B------:R-:W-:Y:S04]  /*1e0510*/  STL [R1+0x2af0], R38 ;  /* 0x002af02601007387 */ /* 0x000fe80000100800 */
[----:B------:R0:W-:Y:S04]  /*1e0520*/  STL.64 [R1+0x11e8], R48 ;  /* 0x0011e83001007387 */ /* 0x0001e80000100a00 */
[----:B------:R4:W-:Y:S04]  /*1e0530*/  STL [R1+0x8488], R2 ;  /* 0x0084880201007387 */ /* 0x0009e80000100800 */
[----:B------:R1:W-:Y:S01]  /*1e0540*/  STL [R1+0x344], R37 ;  /* 0x0003442501007387 */ /* 0x0003e20000100800 */
[----:B0-----:R-:W-:-:S05]  /*1e0550*/  IADD3 R48, P1, PT, R3, R24, RZ ;  /* 0x0000001803307210 */ /* 0x001fca0007f3e0ff */
[----:B------:R-:W-:Y:S01]  /*1e0560*/  IMAD.X R49, R6, 0x1, R23, P1 ;  /* 0x0000000106317824 */ /* 0x000fe200008e0617 */
[----:B--2---:R-:W-:Y:S02]  /*1e0570*/  LOP3.LUT R36, R36, 0xffff, RZ, 0xc0, !PT ;  /* 0x0000ffff24247812 */ /* 0x004fe400078ec0ff */
[----:B----4-:R-:W-:Y:S02]  /*1e0580*/  LOP3.LUT R2, R53, 0xffff, RZ, 0xc0, !PT ;  /* 0x0000ffff35027812 */ /* 0x010fe400078ec0ff */
[----:B-1----:R-:W-:Y:S02]  /*1e0590*/  LOP3.LUT R37, R51, 0xffff, RZ, 0xc0, !PT ;  /* 0x0000ffff33257812 */ /* 0x002fe400078ec0ff */
[----:B------:R-:W-:Y:S02]  /*1e05a0*/  LOP3.LUT R34, R44, 0xffff, RZ, 0xc0, !PT ;  /* 0x0000ffff2c227812 */ /* 0x000fe400078ec0ff */
[----:B------:R-:W-:Y:S02]  /*1e05b0*/  PRMT R44, R2, 0x3340, R0 ;  /* 0x00003340022c7816 */ /* 0x000fe40000000000 */
[----:B------:R-:W-:-:S02]  /*1e05c0*/  PRMT R38, R36, 0x3340, R37 ;  /* 0x0000334024267816 */ /* 0x000fc40000000025 */
[----:B------:R-:W-:Y:S02]  /*1e05d0*/  LOP3.LUT R33, R33, 0xffff, RZ, 0xc0, !PT ;  /* 0x0000ffff21217812 */ /* 0x000fe400078ec0ff */
[----:B------:R-:W-:Y:S02]  /*1e05e0*/  LOP3.LUT R35, R35, 0xffff, RZ, 0xc0, !PT ;  /* 0x0000ffff23237812 */ /* 0x000fe400078ec0ff */
[----:B------:R-:W-:Y:S02]  /*1e05f0*/  PRMT R45, R38, 0x5410, R44 ;  /* 0x00005410262d7816 */ /* 0x000fe4000000002c */
[----:B------:R-:W-:Y:S02]  /*1e0600*/  PRMT R44, R33, 0x3340, R0 ;  /* 0x00003340212c7816 */ /* 0x000fe40000000000 */
[----:B------:R-:W-:Y:S01]  /*1e0610*/  PRMT R38, R34, 0x3340, R35 ;  /* 0x0000334022267816 */ /* 0x000fe20000000023 */
[----:B------:R-:W-:Y:S03]  /*1e0620*/  STL [R1+0x29d8], R45 ;  /* 0x0029d82d01007387 */ /* 0x000fe60000100800 */
[----:B------:R-:W-:Y:S01]  /*1e0630*/  PRMT R38, R38, 0x5410, R44 ;  /* 0x0000541026267816 */ /* 0x000fe2000000002c */
[----:B------:R-:W2:Y:S04]  /*1e0640*/  LDL.LU R56, [R1+0x488] ;  /* 0x0004880001387983 */ /* 0x000ea80000300800 */
[----:B------:R-:W4:Y:S04]  /*1e0650*/  LDL.LU R46, [R1+0x2a4] ;  /* 0x0002a400012e7983 */ /* 0x000f280000300800 */
[----:B------:R-:W-:Y:S01]  /*1e0660*/  STL [R1+0x29cc], R38 ;  /* 0x0029cc2601007387 */ /* 0x000fe20000100800 */
[----:B------:R-:W-:-:S03]  /*1e0670*/  SHF.R.U32.HI R36, RZ, 0x8, R36 ;  /* 0x00000008ff247819 */ /* 0x000fc60000011624 */
[----:B------:R-:W3:Y:S01]  /*1e0680*/  LDL.LU R59, [R1+0x3d8] ;  /* 0x0003d800013b7983 */ /* 0x000ee20000300800 */
[----:B------:R-:W-:Y:S02]  /*1e0690*/  SHF.R.U32.HI R37, RZ, 0x8, R37 ;  /* 0x00000008ff257819 */ /* 0x000fe40000011625 */
[----:B------:R-:W-:Y:S01]  /*1e06a0*/  SHF.R.U32.HI R34, RZ, 0x8, R34 ;  /* 0x00000008ff227819 */ /* 0x000fe20000011622 */
[----:B------:R-:W3:Y:S01]  /*1e06b0*/  LDL.LU R53, [R1+0x29dc] ;  /* 0x0029dc0001357983 */ /* 0x000ee20000300800 */
[----:B------:R-:W-:Y:S02]  /*1e06c0*/  SHF.R.U32.HI R35, RZ, 0x8, R35 ;  /* 0x00000008ff237819 */ /* 0x000fe40000011623 */
[----:B------:R-:W-:Y:S01]  /*1e06d0*/  LOP3.LUT R36, R36, 0xffff, RZ, 0xc0, !PT ;  /* 0x0000ffff24247812 */ /* 0x000fe200078ec0ff */
[----:B------:R-:W3:Y:S01]  /*1e06e0*/  LDL.LU R44, [R1+0x744] ;  /* 0x00074400012c7983 */ /* 0x000ee20000300800 */
[----:B------:R-:W-:Y:S02]  /*1e06f0*/  LOP3.LUT R37, R37, 0xffff, RZ, 0xc0, !PT ;  /* 0x0000ffff25257812 */ /* 0x000fe400078ec0ff */
[----:B------:R-:W-:Y:S01]  /*1e0700*/  LOP3.LUT R34, R34, 0xffff, RZ, 0xc0, !PT ;  /* 0x0000ffff22227812 */ /* 0x000fe200078ec0ff */
[----:B------:R-:W3:Y:S01]  /*1e0710*/  LDL.LU R51, [R1+0x23f8] ;  /* 0x0023f80001337983 */ /* 0x000ee20000300800 */
[----:B------:R-:W-:-:S02]  /*1e0720*/  LOP3.LUT R35, R35, 0xffff, RZ, 0xc0, !PT ;  /* 0x0000ffff23237812 */ /* 0x000fc400078ec0ff */
[----:B------:R-:W-:Y:S02]  /*1e0730*/  PRMT R37, R36, 0x3340, R37 ;  /* 0x0000334024257816 */ /* 0x000fe40000000025 */
[----:B------:R-:W-:Y:S02]  /*1e0740*/  PRMT R36, R34, 0x3340, R35 ;  /* 0x0000334022247816 */ /* 0x000fe40000000023 */
[----:B------:R-:W-:Y:S01]  /*1e0750*/  IADD3 R34, P1, PT, R3, R16, RZ ;  /* 0x0000001003227210 */ /* 0x000fe20007f3e0ff */
[----:B------:R-:W-:Y:S01]  /*1e0760*/  STL.64 [R1+0x11d8], R48 ;  /* 0x0011d83001007387 */ /* 0x000fe20000100a00 */
[----:B------:R-:W-:-:S03]  /*1e0770*/  SHF.R.U32.HI R33, RZ, 0x8, R33 ;  /* 0x00000008ff217819 */ /* 0x000fc60000011621 */
[----:B------:R-:W-:Y:S01]  /*1e0780*/  IMAD.X R35, R6, 0x1, R15, P1 ;  /* 0x0000000106237824 */ /* 0x000fe200008e060f */
[----:B------:R-:W-:Y:S01]  /*1e0790*/  STL [R1+0x5d8], R37 ;  /* 0x0005d82501007387 */ /* 0x000fe20000100800 */
[----:B------:R-:W-:-:S03]  /*1e07a0*/  LOP3.LUT R33, R33, 0xffff, RZ, 0xc0, !PT ;  /* 0x0000ffff21217812 */ /* 0x000fc600078ec0ff */
[----:B------:R-:W-:Y:S04]  /*1e07b0*/  STL [R1+0x5d4], R36 ;  /* 0x0005d42401007387 */ /* 0x000fe80000100800 */
[----:B------:R0:W-:Y:S01]  /*1e07c0*/  STL.64 [R1+0x11d0], R34 ;  /* 0x0011d02201007387 */ /* 0x0001e20000100a00 */
[----:B------:R-:W-:Y:S02]  /*1e07d0*/  PRMT R33, R33, 0x3340, R0 ;  /* 0x0000334021217816 */ /* 0x000fe40000000000 */
[----:B0-----:R-:W-:-:S03]  /*1e07e0*/  IADD3 R34, P1, PT, R3, R14, RZ ;  /* 0x0000000e03227210 */ /* 0x001fc60007f3e0ff */
[----:B------:R0:W-:Y:S02]  /*1e07f0*/  STL [R1+0x340], R33 ;  /* 0x0003402101007387 */ /* 0x0001e40000100800 */
[----:B------:R-:W-:Y:S02]  /*1e0800*/  IMAD.X R35, R6, 0x1, R13, P1 ;  /* 0x0000000106237824 */ /* 0x000fe400008e060d */
[----:B0-----:R-:W3:Y:S04]  /*1e0810*/  LDL.LU R33, [R1+0x2a0] ;  /* 0x0002a00001217983 */ /* 0x001ee80000300800 */
[----:B------:R0:W-:Y:S04]  /*1e0820*/  STL.64 [R1+0x11c8], R34 ;  /* 0x0011c82201007387 */ /* 0x0001e80000100a00 */
[----:B------:R-:W3:Y:S04]  /*1e0830*/  LDL.LU R36, [R1+0x484] ;  /* 0x0004840001247983 */ /* 0x000ee80000300800 */
[----:B0-----:R-:W3:Y:S01]  /*1e0840*/  LDL.LU R35, [R1+0x3d4] ;  /* 0x0003d40001237983 */ /* 0x001ee20000300800 */
[----:B------:R-:W-:-:S04]  /*1e0850*/  SHF.R.U32.HI R2, RZ, 0x8, R2 ;  /* 0x00000008ff027819 */ /* 0x000fc80000011602 */
[----:B------:R-:W-:-:S04]  /*1e0860*/  LOP3.LUT R2, R2, 0xffff, RZ, 0xc0, !PT ;  /* 0x0000ffff02027812 */ /* 0x000fc800078ec0ff */
[----:B------:R-:W-:-:S05]  /*1e0870*/  PRMT R6, R2, 0x3340, R0 ;  /* 0x0000334002067816 */ /* 0x000fca0000000000 */
[----:B------:R3:W-:Y:S01]  /*1e0880*/  STL [R1+0x33c], R6 ;  /* 0x00033c0601007387 */ /* 0x0007e20000100800 */
[----:B--2---:R-:W-:Y:S02]  /*1e0890*/  LOP3.LUT R2, R56, 0xffff, RZ, 0xc0, !PT ;  /* 0x0000ffff38027812 */ /* 0x004fe400078ec0ff */
[----:B----4-:R-:W-:-:S04]  /*1e08a0*/  LOP3.LUT R34, R46, 0xffff, RZ, 0xc0, !PT ;  /* 0x0000ffff2e227812 */ /* 0x010fc800078ec0ff */
[----:B------:R-:W-:Y:S02]  /*1e08b0*/  PRMT R46, R34, 0x3340, R0 ;  /* 0x00003340222e7816 */ /* 0x000fe40000000000 */
[----:B---3--:R-:W-:-:S04]  /*1e08c0*/  LOP3.LUT R6, R59, 0xffff, RZ, 0xc0, !PT ;  /* 0x0000ffff3b067812 */ /* 0x008fc800078ec0ff */
[----:B------:R-:W-:Y:S02]  /*1e08d0*/  PRMT R45, R2, 0x3340, R6 ;  /* 0x00003340022d7816 */ /* 0x000fe40000000006 */
[----:B------:R-:W-:Y:S02]  /*1e08e0*/  LOP3.LUT R44, R44, 0xffff, RZ, 0xc0, !PT ;  /* 0x0000ffff2c2c7812 */ /* 0x000fe400078ec0ff */
[----:B------:R-:W-:Y:S02]  /*1e08f0*/  PRMT R45, R45, 0x5410, R46 ;  /* 0x000054102d2d7816 */ /* 0x000fe4000000002e */
[----:B------:R-:W-:Y:S02]  /*1e0900*/  LOP3.LUT R37, R53, 0xffff, RZ, 0xc0, !PT ;  /* 0x0000ffff35257812 */ /* 0x000fe400078ec0ff */
[----:B------:R-:W-:Y:S01]  /*1e0910*/  LOP3.LUT R38, R51, 0xffff, RZ, 0xc0, !PT ;  /* 0x0000ffff33267812 */ /* 0x000fe200078ec0ff */
[----:B------:R-:W-:Y:S01]  /*1e0920*/  STL [R1+0x8608], R44 ;  /* 0x0086082c01007387 */ /* 0x000fe20000100800 */
[----:B------:R-:W-:-:S03]  /*1e0930*/  PRMT R46, R44, 0x3340, R0 ;  /* 0x000033402c2e7816 */ /* 0x000fc60000000000 */
[----:B------:R0:W-:Y:S01]  /*1e0940*/  STL [R1+0x29b8], R45 ;  /* 0x0029b82d01007387 */ /* 0x0001e20000100800 */
[----:B------:R-:W-:Y:S02]  /*1e0950*/  SHF.R.U32.HI R2, RZ, 0x8, R2 ;  /* 0x00000008ff027819 */ /* 0x000fe40000011602 */
[----:B0-----:R-:W-:-:S04]  /*1e0960*/  PRMT R45, R37, 0x3340, R38 ;  /* 0x00003340252d7816 */ /* 0x001fc80000000026 */
[----:B------:R-:W-:Y:S02]  /*1e0970*/  PRMT R44, R45, 0x5410, R46 ;  /* 0x000054102d2c7816 */ /* 0x000fe4000000002e */
[----:B------:R-:W-:Y:S02]  /*1e0980*/  SHF.R.U32.HI R37, RZ, 0x8, R37 ;  /* 0x00000008ff257819 */ /* 0x000fe40000011625 */
[----:B------:R-:W-:Y:S01]  /*1e0990*/  SHF.R.U32.HI R38, RZ, 0x8, R38 ;  /* 0x00000008ff267819 */ /* 0x000fe20000011626 */
[----:B------:R-:W-:Y:S01]  /*1e09a0*/  STL [R1+0x29c8], R44 ;  /* 0x0029c82c01007387 */ /* 0x000fe20000100800 */
[----:B------:R-:W-:Y:S02]  /*1e09b0*/  SHF.R.U32.HI R6, RZ, 0x8, R6 ;  /* 0x00000008ff067819 */ /* 0x000fe40000011606 */
[----:B------:R-:W-:Y:S01]  /*1e09c0*/  LOP3.LUT R37, R37, 0xffff, RZ, 0xc0, !PT ;  /* 0x0000ffff25257812 */ /* 0x000fe200078ec0ff */
[----:B------:R-:W2:Y:S01]  /*1e09d0*/  LDL.LU R53, [R1+0x43c] ;  /* 0x00043c0001357983 */ /* 0x000ea20000300800 */
[----:B------:R-:W-:-:S02]  /*1e09e0*/  LOP3.LUT R38, R38, 0xffff, RZ, 0xc0, !PT ;  /* 0x0000ffff26267812 */ /* 0x000fc400078ec0ff */
[----:B------:R-:W-:Y:S01]  /*1e09f0*/  LOP3.LUT R2, R2, 0xffff, RZ, 0xc0, !PT ;  /* 0x0000ffff02027812 */ /* 0x000fe200078ec0ff */
[----:B------:R-:W3:Y:S01]  /*1e0a00*/  LDL.LU R51, [R1+0x394] ;  /* 0x0003940001337983 */ /* 0x000ee20000300800 */
[----:B------:R-:W-:Y:S02]  /*1e0a10*/  LOP3.LUT R6, R6, 0xffff, RZ, 0xc0, !PT ;  /* 0x0000ffff06067812 */ /* 0x000fe400078ec0ff */
[----:B------:R-:W-:Y:S02]  /*1e0a20*/  PRMT R54, R37, 0x3340, R38 ;  /* 0x0000334025367816 */ /* 0x000fe40000000026 */
[----:B------:R-:W-:-:S03]  /*1e0a30*/  PRMT R6, R2, 0x3340, R6 ;  /* 0x0000334002067816 */ /* 0x000fc60000000006 */
[----:B------:R-:W-:Y:S01]  /*1e0a40*/  STL [R1+0x848c], R54 ;  /* 0x00848c3601007387 */ /* 0x000fe20000100800 */
[----:B------:R-:W-:-:S03]  /*1e0a50*/  LOP3.LUT R33, R33, 0xffff, RZ, 0xc0, !PT ;  /* 0x0000ffff21217812 */ /* 0x000fc600078ec0ff */
[----:B------:R0:W-:Y:S04]  /*1e0a60*/  STL [R1+0x5d0], R6 ;  /* 0x0005d00601007387 */ /* 0x0001e80000100800 */
[----:B------:R-:W4:Y:S01]  /*1e0a70*/  LDL.LU R59, [R1+0x5354] ;  /* 0x00535400013b7983 */ /* 0x000f220000300800 */
[----:B------:R-:W-:Y:S02]  /*1e0a80*/  LOP3.LUT R2, R36, 0xffff, RZ, 0xc0, !PT ;  /* 0x0000ffff24027812 */ /* 0x000fe400078ec0ff */
[----:B------:R-:W-:Y:S02]  /*1e0a90*/  PRMT R36, R33, 0x3340, R0 ;  /* 0x0000334021247816 */ /* 0x000fe40000000000 */
[----:B0-----:R-:W-:-:S04]  /*1e0aa0*/  LOP3.LUT R6, R35, 0xffff, RZ, 0xc0, !PT ;  /* 0x0000ffff23067812 */ /* 0x001fc800078ec0ff */
[----:B------:R-:W-:-:S04]  /*1e0ab0*/  PRMT R35, R2, 0x3340, R6 ;  /* 0x0000334002237816 */ /* 0x000fc80000000006 */
[----:B------:R-:W-:Y:S02]  /*1e0ac0*/  PRMT R35, R35, 0x5410, R36 ;  /* 0x0000541023237816 */ /* 0x000fe40000000024 */
[----:B------:R-:W4:Y:S04]  /*1e0ad0*/  LDL.LU R36, [R1+0x2228] ;  /* 0x0022280001247983 */ /* 0x000f280000300800 */
[----:B------:R0:W-:Y:S04]  /*1e0ae0*/  STL [R1+0x29a8], R35 ;  /* 0x0029a82301007387 */ /* 0x0001e80000100800 */
[----:B0-----:R-:W4:Y:S01]  /*1e0af0*/  LDL.LU R35, [R1+0x2608] ;  /* 0x0026080001237983 */ /* 0x001f220000300800 */
[----:B------:R-:W-:Y:S01]  /*1e0b00*/  VIADD R3, R3, UR6 ;  /* 0x0000000603037c36 */ /* 0x000fe20008000000 */
[----:B------:R-:W-:Y:S01]  /*1e0b10*/  SHF.R.U32.HI R34, RZ, 0x8, R34 ;  /* 0x00000008ff227819 */ /* 0x000fe20000011622 */
[----:B------:R-:W0:Y:S01]  /*1e0b20*/  LDCU UR6, c[0x0][0x3b8] ;  /* 0x00007700ff0677ac */ /* 0x000e220008000800 */
[----:B------:R-:W-:-:S02]  /*1e0b30*/  SHF.R.U32.HI R2, RZ, 0x8, R2 ;  /* 0x00000008ff027819 */ /* 0x000fc40000011602 */
[----:B------:R-:W-:Y:S02]  /*1e0b40*/  SHF.R.U32.HI R6, RZ, 0x8, R6 ;  /* 0x00000008ff067819 */ /* 0x000fe40000011606 */
[----:B------:R-:W-:Y:S02]  /*1e0b50*/  SHF.R.S32.HI R37, RZ, 0x1f, R3 ;  /* 0x0000001fff257819 */ /* 0x000fe40000011403 */
        /* <DEDUP_REMOVED lines=10> */
[----:B------:R3:W-:Y:S04]  /*1e0c00*/  STL [R1+0x5cc], R34 ;  /* 0x0005cc2201007387 */ /* 0x0007e80000100800 */
[----:B------:R-:W4:Y:S01]  /*1e0c10*/  LDL.LU R31, [R1+0x86fc] ;  /* 0x0086fc00011f7983 */ /* 0x000f220000300800 */
[----:B-1----:R-:W-:Y:S02]  /*1e0c20*/  PRMT R44, R2, 0x3340, R0 ;  /* 0x00003340022c7816 */ /* 0x002fe40000000000 */
[----:B------:R-:W-:-:S04]  /*1e0c30*/  SHF.R.U32.HI R2, RZ, 0x8, R2 ;  /* 0x00000008ff027819 */ /* 0x000fc80000011602 */
[----:B------:R-:W-:Y:S02]  /*1e0c40*/  LOP3.LUT R2, R2, 0xffff, RZ, 0xc0, !PT ;  /* 0x0000ffff02027812 */ /* 0x000fe400078ec0ff */
[----:B--2---:R-:W-:Y:S02]  /*1e0c50*/  LOP3.LUT R6, R53, 0xffff, RZ, 0xc0, !PT ;  /* 0x0000ffff35067812 */ /* 0x004fe400078ec0ff */
[----:B---3--:R-:W-:Y:S02]  /*1e0c60*/  LOP3.LUT R34, R51, 0xffff, RZ, 0xc0, !PT ;  /* 0x0000ffff33227812 */ /* 0x008fe400078ec0ff */
[----:B------:R-:W2:Y:S04]  /*1e0c70*/  LDL.LU R51, [R1+0x444] ;  /* 0x0004440001337983 */ /* 0x000ea80000300800 */
[----:B------:R-:W3:Y:S01]  /*1e0c80*/  LDL.LU R53, [R1+0x398] ;  /* 0x0003980001357983 */ /* 0x000ee20000300800 */
[----:B------:R-:W-:-:S02]  /*1e0c90*/  PRMT R38, R6, 0x3340, R34 ;  /* 0x0000334006267816 */ /* 0x000fc40000000022 */
[----:B------:R-:W-:Y:S02]  /*1e0ca0*/  SHF.R.U32.HI R6, RZ, 0x8, R6 ;  /* 0x00000008ff067819 */ /* 0x000fe40000011606 */
[----:B------:R-:W-:Y:S02]  /*1e0cb0*/  SHF.R.U32.HI R34, RZ, 0x8, R34 ;  /* 0x00000008ff227819 */ /* 0x000fe40000011622 */
[----:B------:R-:W-:Y:S02]  /*1e0cc0*/  PRMT R38, R38, 0x5410, R44 ;  /* 0x0000541026267816 */ /* 0x000fe4000000002c */
[----:B------:R-:W-:Y:S02]  /*1e0cd0*/  IADD3 R44, P1, PT, R3, R10, RZ ;  /* 0x0000000a032c7210 */ /* 0x000fe40007f3e0ff */
[----:B------:R-:W-:Y:S02]  /*1e0ce0*/  LOP3.LUT R6, R6, 0xffff, RZ, 0xc0, !PT ;  /* 0x0000ffff06067812 */ /* 0x000fe400078ec0ff */
[----:B------:R-:W-:Y:S01]  /*1e0cf0*/  LOP3.LUT R34, R34, 0xffff, RZ, 0xc0, !PT ;  /* 0x0000ffff22227812 */ /* 0x000fe200078ec0ff */
[----:B------:R-:W-:-:S03]  /*1e0d00*/  IMAD.X R45, R37, 0x1, R9, P1 ;  /* 0x00000001252d7824 */ /* 0x000fc600008e0609 */
[----:B------:R-:W-:Y:S02]  /*1e0d10*/  PRMT R34, R6, 0x3340, R34 ;  /* 0x0000334006227816 */ /* 0x000fe40000000022 */
[----:B------:R-:W-:Y:S01]  /*1e0d20*/  PRMT R6, R2, 0x3340, R0 ;  /* 0x0000334002067816 */ /* 0x000fe20000000000 */
[----:B------:R-:W-:Y:S01]  /*1e0d30*/  STL [R1+0x2788], R38 ;  /* 0x0027882601007387 */ /* 0x000fe20000100800 */
[----:B----4-:R-:W-:-:S03]  /*1e0d40*/  LOP3.LUT R2, R59, 0xffff, RZ, 0xc0, !PT ;  /* 0x0000ffff3b027812 */ /* 0x010fc600078ec0ff */
[----:B------:R-:W-:Y:S04]  /*1e0d50*/  STL.64 [R1+0x11b8], R44 ;  /* 0x0011b82c01007387 */ /* 0x000fe80000100a00 */
[----:B------:R1:W-:Y:S04]  /*1e0d60*/  STL [R1+0x5c8], R34 ;  /* 0x0005c82201007387 */ /* 0x0003e80000100800 */
[----:B------:R4:W-:Y:S01]  /*1e0d70*/  STL [R1+0x334], R6 ;  /* 0x0003340601007387 */ /* 0x0009e20000100800 */
[----:B-1----:R-:W-:Y:S02]  /*1e0d80*/  LOP3.LUT R34, R36, 0xffff, RZ, 0xc0, !PT ;  /* 0x0000ffff24227812 */ /* 0x002fe400078ec0ff */
[----:B----4-:R-:W-:-:S02]  /*1e0d90*/  LOP3.LUT R6, R35, 0xffff, RZ, 0xc0, !PT ;  /* 0x0000ffff23067812 */ /* 0x010fc400078ec0ff */
[----:B------:R-:W-:Y:S02]  /*1e0da0*/  PRMT R36, R34, 0x3340, R0 ;  /* 0x0000334022247816 */ /* 0x000fe40000000000 */
[----:B------:R-:W-:Y:S02]  /*1e0db0*/  PRMT R35, R2, 0x3340, R6 ;  /* 0x0000334002237816 */ /* 0x000fe40000000006 */
[----:B------:R-:W-:Y:S02]  /*1e0dc0*/  IADD3 R44, P1, PT, R3, R18, RZ ;  /* 0x00000012032c7210 */ /* 0x000fe40007f3e0ff */
[----:B------:R-:W-:-:S03]  /*1e0dd0*/  PRMT R35, R35, 0x5410, R36 ;  /* 0x0000541023237816 */ /* 0x000fc60000000024 */
[----:B------:R-:W-:Y:S02]  /*1e0de0*/  IMAD.X R45, R37, 0x1, R17, P1 ;  /* 0x00000001252d7824 */ /* 0x000fe400008e0611 */
[----:B------:R1:W-:Y:S01]  /*1e0df0*/  STL [R1+0x2608], R35 ;  /* 0x0026082301007387 */ /* 0x0003e20000100800 */
[----:B------:R-:W-:-:S03]  /*1e0e00*/  SHF.R.U32.HI R36, RZ, 0x8, R33 ;  /* 0x00000008ff247819 */ /* 0x000fc60000011621 */
[----:B------:R-:W4:Y:S04]  /*1e0e10*/  LDL.LU R46, [R1+0x29f8] ;  /* 0x0029f800012e7983 */ /* 0x000f280000300800 */
[----:B-1----:R-:W4:Y:S04]  /*1e0e20*/  LDL.LU R35, [R1+0x7b8] ;  /* 0x0007b80001237983 */ /* 0x002f280000300800 */
[----:B------:R1:W-:Y:S04]  /*1e0e30*/  STL.64 [R1+0x11b0], R44 ;  /* 0x0011b02c01007387 */ /* 0x0003e80000100a00 */
        /* <DEDUP_REMOVED lines=14> */
[--C-:B------:R-:W-:Y:S02]  /*1e0f20*/  PRMT R34, R34, 0x3340, R0.reuse ;  /* 0x0000334022227816 */ /* 0x100fe40000000000 */
[----:B--2---:R-:W-:Y:S02]  /*1e0f30*/  LOP3.LUT R2, R51, 0xffff, RZ, 0xc0, !PT ;  /* 0x0000ffff33027812 */ /* 0x004fe400078ec0ff */
[----:B------:R-:W-:Y:S02]  /*1e0f40*/  LOP3.LUT R51, R30, 0xffff, RZ, 0xc0, !PT ;  /* 0x0000ffff1e337812 */ /* 0x000fe400078ec0ff */
[----:B---3--:R-:W-:Y:S01]  /*1e0f50*/  LOP3.LUT R6, R53, 0xffff, RZ, 0xc0, !PT ;  /* 0x0000ffff35067812 */ /* 0x008fe200078ec0ff */
[----:B------:R-:W2:Y:S01]  /*1e0f60*/  LDL.LU R30, [R1+0x86f8] ;  /* 0x0086f800011e7983 */ /* 0x000ea20000300800 */
[----:B------:R-:W-:Y:S02]  /*1e0f70*/  PRMT R38, R51, 0x3340, R0 ;  /* 0x0000334033267816 */ /* 0x000fe40000000000 */
[----:B------:R-:W-:-:S04]  /*1e0f80*/  PRMT R36, R2, 0x3340, R6 ;  /* 0x0000334002247816 */ /* 0x000fc80000000006 */
[----:B------:R-:W-:Y:S01]  /*1e0f90*/  PRMT R36, R36, 0x5410, R38 ;  /* 0x0000541024247816 */ /* 0x000fe20000000026 */
[----:B------:R-:W-:Y:S04]  /*1e0fa0*/  STL [R1+0x860c], R51 ;  /* 0x00860c3301007387 */ /* 0x000fe80000100800 */
[----:B------:R1:W-:Y:S04]  /*1e0fb0*/  STL [R1+0x25f8], R36 ;  /* 0x0025f82401007387 */ /* 0x0003e80000100800 */
[----:B------:R-:W3:Y:S04]  /*1e0fc0*/  LDL.LU R59, [R1+0x5358] ;  /* 0x00535800013b7983 */ /* 0x000ee80000300800 */
[----:B-1----:R-:W2:Y:S04]  /*1e0fd0*/  LDL.LU R36, [R1+0x2218] ;  /* 0x0022180001247983 */ /* 0x002ea80000300800 */
[----:B------:R-:W2:Y:S01]  /*1e0fe0*/  LDL.LU R53, [R1+0x25fc] ;  /* 0x0025fc0001357983 */ /* 0x000ea20000300800 */
[----:B------:R-:W-:-:S02]  /*1e0ff0*/  SHF.R.U32.HI R2, RZ, 0x8, R2 ;  /* 0x00000008ff027819 */ /* 0x000fc40000011602 */
[----:B------:R-:W-:Y:S02]  /*1e1000*/  SHF.R.U32.HI R6, RZ, 0x8, R6 ;  /* 0x00000008ff067819 */ /* 0x000fe40000011606 */
[----:B------:R-:W-:Y:S02]  /*1e1010*/  LOP3.LUT R2, R2, 0xffff, RZ, 0xc0, !PT ;  /* 0x0000ffff02027812 */ /* 0x000fe400078ec0ff */
[----:B------:R-:W-:-:S04]  /*1e1020*/  LOP3.LUT R6, R6, 0xffff, RZ, 0xc0, !PT ;  /* 0x0000ffff06067812 */ /* 0x000fc800078ec0ff */
[----:B------:R-:W-:Y:S01]  /*1e1030*/  PRMT R2, R2, 0x3340, R6 ;  /* 0x0000334002027816 */ /* 0x000fe20000000006 */
[----:B------:R-:W-:Y:S04]  /*1e1040*/  STL.64 [R1+0x1190], R44 ;  /* 0x0011902c01007387 */ /* 0x000fe80000100a00 */
[----:B------:R1:W-:Y:S04]  /*1e1050*/  STL [R1+0x8494], R2 ;  /* 0x0084940201007387 */ /* 0x0003e80000100800 */
[----:B------:R0:W-:Y:S01]  /*1e1060*/  STL [R1+0x32c], R34 ;  /* 0x00032c2201007387 */ /* 0x0001e20000100800 */
[----:B----4-:R-:W-:-:S02]  /*1e1070*/  LOP3.LUT R6, R46, 0xffff, RZ, 0xc0, !PT ;  /* 0x0000ffff2e067812 */ /* 0x010fc400078ec0ff */
[----:B-1----:R-:W-:-:S04]  /*1e1080*/  LOP3.LUT R2, R35, 0xffff, RZ, 0xc0, !PT ;  /* 0x0000ffff23027812 */ /* 0x002fc800078ec0ff */
[----:B------:R-:W-:Y:S02]  /*1e1090*/  PRMT R35, R2, 0x3340, R0 ;  /* 0x0000334002237816 */ /* 0x000fe40000000000 */
[----:B0-----:R-:W-:-:S04]  /*1e10a0*/  LOP3.LUT R34, R33, 0xffff, RZ, 0xc0, !PT ;  /* 0x0000ffff21227812 */ /* 0x001fc800078ec0ff */
[----:B------:R-:W-:-:S04]  /*1e10b0*/  PRMT R33, R6, 0x3340, R34 ;  /* 0x0000334006217816 */ /* 0x000fc80000000022 */
[----:B------:R-:W-:Y:S02]  /*1e10c0*/  PRMT R38, R33, 0x5410, R35 ;  /* 0x0000541021267816 */ /* 0x000fe40000000023 */
[----:B------:R-:W4:Y:S04]  /*1e10d0*/  LDL.LU R35, [R1+0x29ec] ;  /* 0x0029ec0001237983 */ /* 0x000f280000300800 */
[----:B------:R-:W4:Y:S01]  /*1e10e0*/  LDL.LU R33, [R1+0x7c8] ;  /* 0x0007c80001217983 */ /* 0x000f220000300800 */
[----:B------:R-:W-:Y:S02]  /*1e10f0*/  SHF.R.U32.HI R6, RZ, 0x8, R6 ;  /* 0x00000008ff067819 */ /* 0x000fe40000011606 */
[----:B------:R-:W-:Y:S02]  /*1e1100*/  SHF.R.U32.HI R34, RZ, 0x8, R34 ;  /* 0x00000008ff227819 */ /* 0x000fe40000011622 */
[----:B------:R-:W-:-:S02]  /*1e1110*/  SHF.R.U32.HI R2, RZ, 0x8, R2 ;  /* 0x00000008ff027819 */ /* 0x000fc40000011602 */
[----:B------:R-:W-:Y:S02]  /*1e1120*/  IADD3 R44, P1, PT, R3, R22, RZ ;  /* 0x00000016032c7210 */ /* 0x000fe40007f3e0ff */
[----:B------:R-:W-:Y:S02]  /*1e1130*/  LOP3.LUT R6, R6, 0xffff, RZ, 0xc0, !PT ;  /* 0x0000ffff06067812 */ /* 0x000fe400078ec0ff */
[----:B------:R-:W-:Y:S02]  /*1e1140*/  LOP3.LUT R34, R34, 0xffff, RZ, 0xc0, !PT ;  /* 0x0000ffff22227812 */ /* 0x000fe400078ec0ff */
[----:B------:R-:W-:Y:S01]  /*1e1150*/  LOP3.LUT R2, R2, 0xffff, RZ, 0xc0, !PT ;  /* 0x0000ffff02027812 */ /* 0x000fe200078ec0ff */
[----:B------:R0:W-:Y:S01]  /*1e1160*/  STL [R1+0x25ec], R38 ;  /* 0x0025ec2601007387 */ /* 0x0001e20000100800 */
[----:B------:R-:W-:-:S03]  /*1e1170*/  IMAD.X R45, R37, 0x1, R21, P1 ;  /* 0x00000001252d7824 */ /* 0x000fc600008e0615 */
[----:B------:R-:W4:Y:S01]  /*1e1180*/  LDL.LU R56, [R1+0x240c] ;  /* 0x00240c0001387983 */ /* 0x000f220000300800 */
[----:B0-----:R-:W-:Y:S02]  /*1e1190*/  PRMT R38, R6, 0x3340, R34 ;  /* 0x0000334006267816 */ /* 0x001fe40000000022 */
[----:B------:R-:W-:Y:S01]  /*1e11a0*/  PRMT R34, R2, 0x3340, R0 ;  /* 0x0000334002227816 */ /* 0x000fe20000000000 */
[----:B------:R0:W-:Y:S04]  /*1e11b0*/  STL.64 [R1+0x11a8], R44 ;  /* 0x0011a82c01007387 */ /* 0x0001e80000100a00 */
[----:B------:R-:W-:Y:S04]  /*1e11c0*/  STL [R1+0x5bc], R38 ;  /* 0x0005bc2601007387 */ /* 0x000fe80000100800 */
[----:B------:R1:W-:Y:S04]  /*1e11d0*/  STL [R1+0x328], R34 ;  /* 0x0003282201007387 */ /* 0x0003e80000100800 */
[----:B------:R-:W4:Y:S01]  /*1e11e0*/  LDL.LU R46, [R1+0x650] ;  /* 0x00065000012e7983 */ /* 0x000f220000300800 */
[----:B0-----:R-:W-:-:S05]  /*1e11f0*/  IADD3 R44, P1, PT, R3, R24, RZ ;  /* 0x00000018032c7210 */ /* 0x001fca0007f3e0ff */
[----:B------:R-:W-:Y:S01]  /*1e1200*/  IMAD.X R45, R37, 0x1, R23, P1 ;  /* 0x00000001252d7824 */ /* 0x000fe200008e0617 */
[----:B---3--:R-:W-:Y:S02]  /*1e1210*/  LOP3.LUT R6, R59, 0xffff, RZ, 0xc0, !PT ;  /* 0x0000ffff3b067812 */ /* 0x008fe400078ec0ff */
[----:B------:R-:W3:Y:S01]  /*1e1220*/  LDL.LU R59, [R1+0x2c8] ;  /* 0x0002c800013b7983 */ /* 0x000ee20000300800 */
[----:B--2---:R-:W-:Y:S02]  /*1e1230*/  LOP3.LUT R2, R36, 0xffff, RZ, 0xc0, !PT ;  /* 0x0000ffff24027812 */ /* 0x004fe400078ec0ff */
[----:B-1----:R-:W-:Y:S02]  /*1e1240*/  LOP3.LUT R34, R53, 0xffff, RZ, 0xc0, !PT ;  /* 0x0000ffff35227812 */ /* 0x002fe400078ec0ff */
[----:B------:R-:W-:Y:S02]  /*1e1250*/  PRMT R38, R2, 0x3340, R0 ;  /* 0x0000334002267816 */ /* 0x000fe40000000000 */
[----:B------:R-:W-:-:S04]  /*1e1260*/  PRMT R36, R6, 0x3340, R34 ;  /* 0x0000334006247816 */ /* 0x000fc80000000022 */
[----:B------:R-:W-:-:S05]  /*1e1270*/  PRMT R36, R36, 0x5410, R38 ;  /* 0x0000541024247816 */ /* 0x000fca0000000026 */
[----:B------:R0:W-:Y:S04]  /*1e1280*/  STL [R1+0x25e8], R36 ;  /* 0x0025e82401007387 */ /* 0x0001e80000100800 */
[----:B------:R-:W2:Y:S01]  /*1e1290*/  LDL.LU R52, [R1+0x3f4] ;  /* 0x0003f40001347983 */ /* 0x000ea20000300800 */
[----:B------:R-:W-:Y:S02]  /*1e12a0*/  SHF.R.U32.HI R6, RZ, 0x8, R6 ;  /* 0x00000008ff067819 */ /* 0x000fe40000011606 */
[----:B------:R-:W-:Y:S02]  /*1e12b0*/  SHF.R.U32.HI R34, RZ, 0x8, R34 ;  /* 0x00000008ff227819 */ /* 0x000fe40000011622 */
[----:B------:R-:W-:Y:S02]  /*1e12c0*/  SHF.R.U32.HI R2, RZ, 0x8, R2 ;  /* 0x00000008ff027819 */ /* 0x000fe40000011602 */
[----:B------:R-:W-:-:S02]  /*1e12d0*/  LOP3.LUT R6, R6, 0xffff, RZ, 0xc0, !PT ;  /* 0x0000ffff06067812 */ /* 0x000fc400078ec0ff */
[----:B------:R-:W-:Y:S02]  /*1e12e0*/  LOP3.LUT R34, R34, 0xffff, RZ, 0xc0, !PT ;  /* 0x0000ffff22227812 */ /* 0x000fe400078ec0ff */
[----:B------:R-:W-:Y:S02]  /*1e12f0*/  LOP3.LUT R2, R2, 0xffff, RZ, 0xc0, !PT ;  /* 0x0000ffff02027812 */ /* 0x000fe400078ec0ff */
[----:B------:R-:W-:Y:S02]  /*1e1300*/  PRMT R34, R6, 0x3340, R34 ;  /* 0x0000334006227816 */ /* 0x000fe40000000022 */
[----:B------:R-:W-:Y:S01]  /*1e1310*/  PRMT R6, R2, 0x3340, R0 ;  /* 0x0000334002067816 */ /* 0x000fe20000000000 */
[----:B------:R1:W-:Y:S04]  /*1e1320*/  STL.64 [R1+0x11a0], R44 ;  /* 0x0011a02c01007387 */ /* 0x0003e80000100a00 */
[----:B------:R-:W-:Y:S04]  /*1e1330*/  STL [R1+0x5b8], R34 ;  /* 0x0005b82201007387 */ /* 0x000fe80000100800 */
[----:B------:R1:W-:Y:S04]  /*1e1340*/  STL [R1+0x324], R6 ;  /* 0x0003240601007387 */ /* 0x0003e80000100800 */
[----:B0-----:R-:W2:Y:S01]  /*1e1350*/  LDL.LU R36, [R1+0x658] ;  /* 0x0006580001247983 */ /* 0x001ea20000300800 */
[----:B----4-:R-:W-:-:S03]  /*1e1360*/  LOP3.LUT R2, R35, 0xffff, RZ, 0xc0, !PT ;  /* 0x0000ffff23027812 */ /* 0x010fc600078ec0ff */
[----:B------:R-:W4:Y:S01]  /*1e1370*/  LDL.LU R35, [R1+0x2cc] ;  /* 0x0002cc0001237983 */ /* 0x000f220000300800 */
[----:B------:R-:W-:-:S03]  /*1e1380*/  LOP3.LUT R53, R33, 0xffff, RZ, 0xc0, !PT ;  /* 0x0000ffff21357812 */ /* 0x000fc600078ec0ff */
[----:B------:R-:W4:Y:S01]  /*1e1390*/  LDL.LU R33, [R1+0x3f8] ;  /* 0x0003f80001217983 */ /* 0x000f220000300800 */
[----:B-1----:R-:W-:Y:S02]  /*1e13a0*/  IADD3 R44, P1, PT, R3, R16, RZ ;  /* 0x00000010032c7210 */ /* 0x002fe40007f3e0ff */
[----:B------:R-:W-:Y:S02]  /*1e13b0*/  PRMT R38, R53, 0x3340, R0 ;  /* 0x0000334035267816 */ /* 0x000fe40000000000 */
[----:B------:R-:W-:-:S04]  /*1e13c0*/  LOP3.LUT R6, R56, 0xffff, RZ, 0xc0, !PT ;  /* 0x0000ffff38067812 */ /* 0x000fc800078ec0ff */
[----:B------:R-:W-:Y:S02]  /*1e13d0*/  PRMT R34, R2, 0x3340, R6 ;  /* 0x0000334002227816 */ /* 0x000fe40000000006 */
[----:B------:R-:W-:Y:S02]  /*1e13e0*/  SHF.R.U32.HI R2, RZ, 0x8, R2 ;  /* 0x00000008ff027819 */ /* 0x000fe40000011602 */
[----:B------:R-:W-:Y:S02]  /*1e13f0*/  SHF.R.U32.HI R6, RZ, 0x8, R6 ;  /* 0x00000008ff067819 */ /* 0x000fe40000011606 */
[----:B------:R-:W-:Y:S02]  /*1e1400*/  LOP3.LUT R2, R2, 0xffff, RZ, 0xc0, !PT ;  /* 0x0000ffff02027812 */ /* 0x000fe400078ec0ff */
[----:B------:R-:W-:Y:S01]  /*1e1410*/  LOP3.LUT R6, R6, 0xffff, RZ, 0xc0, !PT ;  /* 0x0000ffff06067812 */ /* 0x000fe200078ec0ff */
[----:B------:R-:W-:Y:S01]  /*1e1420*/  IMAD.X R45, R37, 0x1, R15, P1 ;  /* 0x00000001252d7824 */ /* 0x000fe200008e060f */
[----:B------:R-:W-:-:S02]  /*1e1430*/  PRMT R34, R34, 0x5410, R38 ;  /* 0x0000541022227816 */ /* 0x000fc40000000026 */
[----:B------:R-:W-:Y:S01]  /*1e1440*/  PRMT R6, R2, 0x3340, R6 ;  /* 0x0000334002067816 */ /* 0x000fe20000000006 */
[----:B------:R-:W-:Y:S04]  /*1e1450*/  STL [R1+0x8610], R53 ;  /* 0x0086103501007387 */ /* 0x000fe80000100800 */
[----:B------:R3:W-:Y:S01]  /*1e1460*/  STL [R1+0x25d8], R34 ;  /* 0x0025d82201007387 */ /* 0x0007e20000100800 */
[----:B------:R-:W-:-:S03]  /*1e1470*/  LOP3.LUT R2, R46, 0xffff, RZ, 0xc0, !PT ;  /* 0x0000ffff2e027812 */ /* 0x000fc600078ec0ff */
[----:B------:R0:W-:Y:S04]  /*1e1480*/  STL.64 [R1+0x1188], R44 ;  /* 0x0011882c01007387 */ /* 0x0001e80000100a00 */
[----:B------:R2:W-:Y:S04]  /*1e1490*/  STL [R1+0x5dc], R6 ;  /* 0x0005dc0601007387 */ /* 0x0005e80000100800 */
[----:B------:R-:W4:Y:S04]  /*1e14a0*/  LDL.LU R56, [R1+0x2238] ;  /* 0x0022380001387983 */ /* 0x000f280000300800 */
[----:B------:R-:W4:Y:S01]  /*1e14b0*/  LDL.LU R46, [R1+0x535c] ;  /* 0x00535c00012e7983 */ /* 0x000f220000300800 */
[----:B---3--:R-:W-:-:S03]  /*1e14c0*/  LOP3.LUT R34, R59, 0xffff, RZ, 0xc0, !PT ;  /* 0x0000ffff3b227812 */ /* 0x008fc600078ec0ff */
[----:B------:R-:W3:Y:S01]  /*1e14d0*/  LDL.LU R59, [R1+0x2618] ;  /* 0x00261800013b7983 */ /* 0x000ee20000300800 */
[----:B0-----:R-:W-:Y:S02]  /*1e14e0*/  PRMT R44, R34, 0x3340, R0 ;  /* 0x00003340222c7816 */ /* 0x001fe40000000000 */
[----:B--2---:R-:W-:-:S04]  /*1e14f0*/  LOP3.LUT R6, R52, 0xffff, RZ, 0xc0, !PT ;  /* 0x0000ffff34067812 */ /* 0x004fc800078ec0ff */
[----:B------:R-:W-:Y:S02]  /*1e1500*/  PRMT R38, R2, 0x3340, R6 ;  /* 0x0000334002267816 */ /* 0x000fe40000000006 */
        /* <DEDUP_REMOVED lines=9> */
[----:B------:R-:W-:Y:S01]  /*1e15a0*/  STL.64 [R1+0x1198], R44 ;  /* 0x0011982c01007387 */ /* 0x000fe20000100a00 */
[----:B------:R-:W-:-:S03]  /*1e15b0*/  LOP3.LUT R2, R36, 0xffff, RZ, 0xc0, !PT ;  /* 0x0000ffff24027812 */ /* 0x000fc600078ec0ff */
[----:B------:R0:W-:Y:S01]  /*1e15c0*/  STL [R1+0x5b4], R6 ;  /* 0x0005b40601007387 */ /* 0x0001e20000100800 */
[----:B----4-:R-:W-:Y:S02]  /*1e15d0*/  LOP3.LUT R36, R35, 0xffff, RZ, 0xc0, !PT ;  /* 0x0000ffff23247812 */ /* 0x010fe400078ec0ff */
[----:B0-----:R-:W-:Y:S02]  /*1e15e0*/  LOP3.LUT R6, R33, 0xffff, RZ, 0xc0, !PT ;  /* 0x0000ffff21067812 */ /* 0x001fe400078ec0ff */
[----:B------:R-:W-:Y:S02]  /*1e15f0*/  PRMT R35, R36, 0x3340, R0 ;  /* 0x0000334024237816 */ /* 0x000fe40000000000 */
[----:B------:R-:W-:-:S04]  /*1e1600*/  PRMT R33, R2, 0x3340, R6 ;  /* 0x0000334002217816 */ /* 0x000fc80000000006 */
[----:B------:R-:W-:Y:S02]  /*1e1610*/  PRMT R37, R33, 0x5410, R35 ;  /* 0x0000541021257816 */ /* 0x000fe40000000023 */
[----:B------:R-:W2:Y:S04]  /*1e1620*/  LDL.LU R35, [R1+0x454] ;  /* 0x0004540001237983 */ /* 0x000ea80000300800 */
[----:B------:R-:W4:Y:S01]  /*1e1630*/  LDL.LU R33, [R1+0x3a4] ;  /* 0x0003a40001217983 */ /* 0x000f220000300800 */
[----:B------:R-:W-:Y:S02]  /*1e1640*/  SHF.R.U32.HI R34, RZ, 0x8, R34 ;  /* 0x00000008ff227819 */ /* 0x000fe40000011622 */
[----:B------:R-:W-:Y:S02]  /*1e1650*/  SHF.R.U32.HI R2, RZ, 0x8, R2 ;  /* 0x00000008ff027819 */ /* 0x000fe40000011602 */
[----:B------:R-:W-:-:S02]  /*1e1660*/  SHF.R.U32.HI R6, RZ, 0x8, R6 ;  /* 0x00000008ff067819 */ /* 0x000fc40000011606 */
[----:B------:R-:W-:Y:S02]  /*1e1670*/  LOP3.LUT R34, R34, 0xffff, RZ, 0xc0, !PT ;  /* 0x0000ffff22227812 */ /* 0x000fe400078ec0ff */
[----:B------:R-:W-:Y:S02]  /*1e1680*/  LOP3.LUT R2, R2, 0xffff, RZ, 0xc0, !PT ;  /* 0x0000ffff02027812 */ /* 0x000fe400078ec0ff */
[----:B------:R-:W-:Y:S01]  /*1e1690*/  LOP3.LUT R6, R6, 0xffff, RZ, 0xc0, !PT ;  /* 0x0000ffff06067812 */ /* 0x000fe200078ec0ff */
[----:B------:R0:W-:Y:S03]  /*1e16a0*/  STL [R1+0x259c], R37 ;  /* 0x00259c2501007387 */ /* 0x0001e60000100800 */
[----:B------:R-:W-:Y:S02]  /*1e16b0*/  PRMT R6, R2, 0x3340, R6 ;  /* 0x0000334002067816 */ /* 0x000fe40000000006 */
[----:B0-----:R-:W-:-:S05]  /*1e16c0*/  PRMT R37, R34, 0x3340, R0 ;  /* 0x0000334022257816 */ /* 0x001fca0000000000 */
[----:B------:R-:W-:Y:S04]  /*1e16d0*/  STL [R1+0x320], R37 ;  /* 0x0003202501007387 */ /* 0x000fe80000100800 */
[----:B------:R3:W-:Y:S01]  /*1e16e0*/  STL [R1+0x5b0], R6 ;  /* 0x0005b00601007387 */ /* 0x0007e20000100800 */
[----:B------:R-:W-:Y:S02]  /*1e16f0*/  LOP3.LUT R34, R56, 0xffff, RZ, 0xc0, !PT ;  /* 0x0000ffff38227812 */ /* 0x000fe400078ec0ff */
[----:B------:R-:W-:Y:S01]  /*1e1700*/  LOP3.LUT R2, R46, 0xffff, RZ, 0xc0, !PT ;  /* 0x0000ffff2e027812 */ /* 0x000fe200078ec0ff */
[----:B------:R-:W-:Y:S01]  /*1e1710*/  VIADD R3, R3, UR6 ;  /* 0x0000000603037c36 */ /* 0x000fe20008000000 */
[----:B------:R-:W-:Y:S01]  /*1e1720*/  PRMT R38, R34, 0x3340, R0 ;  /* 0x0000334022267816 */ /* 0x000fe20000000000 */
[----:B------:R-:W0:Y:S01]  /*1e1730*/  LDCU UR6, c[0x0][0x3b8] ;  /* 0x00007700ff0677ac */ /* 0x000e220008000800 */
[----:B------:R-:W-:-:S02]  /*1e1740*/  SHF.R.U32.HI R36, RZ, 0x8, R36 ;  /* 0x00000008ff247819 */ /* 0x000fc40000011624 */
[----:B------:R-:W-:Y:S02]  /*1e1750*/  IADD3 R44, P1, PT, R3, R20, RZ ;  /* 0x00000014032c7210 */ /* 0x000fe40007f3e0ff */
[----:B------:R-:W-:Y:S02]  /*1e1760*/  LOP3.LUT R36, R36, 0xffff, RZ, 0xc0, !PT ;  /* 0x0000ffff24247812 */ /* 0x000fe400078ec0ff */
[----:B---3--:R-:W-:-:S04]  /*1e1770*/  LOP3.LUT R6, R59, 0xffff, RZ, 0xc0, !PT ;  /* 0x0000ffff3b067812 */ /* 0x008fc800078ec0ff */
[----:B------:R-:W-:Y:S02]  /*1e1780*/  PRMT R37, R2, 0x3340, R6 ;  /* 0x0000334002257816 */ /* 0x000fe40000000006 */
[----:B------:R-:W-:Y:S02]  /*1e1790*/  SHF.R.U32.HI R2, RZ, 0x8, R2 ;  /* 0x00000008ff027819 */ /* 0x000fe40000011602 */
[----:B------:R-:W-:Y:S02]  /*1e17a0*/  PRMT R38, R37, 0x5410, R38 ;  /* 0x0000541025267816 */ /* 0x000fe40000000026 */
[----:B------:R-:W-:Y:S02]  /*1e17b0*/  SHF.R.S32.HI R37, RZ, 0x1f, R3 ;  /* 0x0000001fff257819 */ /* 0x000fe40000011403 */
[----:B------:R-:W-:Y:S02]  /*1e17c0*/  SHF.R.U32.HI R6, RZ, 0x8, R6 ;  /* 0x00000008ff067819 */ /* 0x000fe40000011606 */
[----:B------:R-:W-:Y:S01]  /*1e17d0*/  LOP3.LUT R2, R2, 0xffff, RZ, 0xc0, !PT ;  /* 0x0000ffff02027812 */ /* 0x000fe200078ec0ff */
[----:B------:R-:W-:Y:S01]  /*1e17e0*/  IMAD.X R45, R37, 0x1, R19, P1 ;  /* 0x00000001252d7824 */ /* 0x000fe200008e0613 */
[----:B------:R-:W-:Y:S01]  /*1e17f0*/  LOP3.LUT R6, R6, 0xffff, RZ, 0xc0, !PT ;  /* 0x0000ffff06067812 */ /* 0x000fe200078ec0ff */
[----:B------:R1:W-:Y:S04]  /*1e1800*/  STL [R1+0x2568], R38 ;  /* 0x0025682601007387 */ /* 0x0003e80000100800 */
[----:B------:R-:W3:Y:S04]  /*1e1810*/  LDL.LU R59, [R1+0x458] ;  /* 0x00045800013b7983 */ /* 0x000ee80000300800 */
[----:B------:R0:W-:Y:S01]  /*1e1820*/  STL.64 [R1+0x1180], R44 ;  /* 0x0011802c01007387 */ /* 0x0001e20000100a00 */
[----:B-1----:R-:W-:-:S02]  /*1e1830*/  PRMT R38, R36, 0x3340, R0 ;  /* 0x0000334024267816 */ /* 0x002fc40000000000 */
[----:B------:R-:W-:Y:S01]  /*1e1840*/  PRMT R36, R2, 0x3340, R6 ;  /* 0x0000334002247816 */ /* 0x000fe20000000006 */
[----:B------:R-:W3:Y:S01]  /*1e1850*/  LDL.LU R57, [R1+0x3a8] ;  /* 0x0003a80001397983 */ /* 0x000ee20000300800 */
[----:B------:R-:W-:-:S03]  /*1e1860*/  LOP3.LUT R2, R29, 0xffff, RZ, 0xc0, !PT ;  /* 0x0000ffff1d027812 */ /* 0x000fc600078ec0ff */
[----:B------:R-:W-:Y:S04]  /*1e1870*/  STL [R1+0x31c], R38 ;  /* 0x00031c2601007387 */ /* 0x000fe80000100800 */
[----:B------:R4:W-:Y:S01]  /*1e1880*/  STL [R1+0x5ac], R36 ;  /* 0x0005ac2401007387 */ /* 0x0009e20000100800 */
[----:B0-----:R-:W-:-:S03]  /*1e1890*/  IADD3 R44, P1, PT, R3, R10, RZ ;  /* 0x0000000a032c7210 */ /* 0x001fc60007f3e0ff */
[----:B------:R-:W3:Y:S02]  /*1e18a0*/  LDL.LU R29, [R1+0x86f4] ;  /* 0x0086f400011d7983 */ /* 0x000ee40000300800 */
[----:B------:R-:W-:Y:S01]  /*1e18b0*/  IMAD.X R45, R37, 0x1, R9, P1 ;  /* 0x00000001252d7824 */ /* 0x000fe200008e0609 */
[----:B--2---:R-:W-:Y:S02]  /*1e18c0*/  LOP3.LUT R6, R35, 0xffff, RZ, 0xc0, !PT ;  /* 0x0000ffff23067812 */ /* 0x004fe400078ec0ff */
[----:B----4-:R-:W-:Y:S02]  /*1e18d0*/  LOP3.LUT R36, R33, 0xffff, RZ, 0xc0, !PT ;  /* 0x0000ffff21247812 */ /* 0x010fe400078ec0ff */
[----:B------:R-:W-:Y:S02]  /*1e18e0*/  PRMT R35, R2, 0x3340, R0 ;  /* 0x0000334002237816 */ /* 0x000fe40000000000 */
[----:B------:R-:W-:-:S04]  /*1e18f0*/  PRMT R33, R6, 0x3340, R36 ;  /* 0x0000334006217816 */ /* 0x000fc80000000024 */
[----:B------:R-:W-:-:S05]  /*1e1900*/  PRMT R33, R33, 0x5410, R35 ;  /* 0x0000541021217816 */ /* 0x000fca0000000023 */
[----:B------:R0:W-:Y:S04]  /*1e1910*/  STL [R1+0x254c], R33 ;  /* 0x00254c2101007387 */ /* 0x0001e80000100800 */
[----:B------:R-:W2:Y:S04]  /*1e1920*/  LDL.LU R35, [R1+0x5360] ;  /* 0x0053600001237983 */ /* 0x000ea80000300800 */
[----:B------:R-:W4:Y:S04]  /*1e1930*/  LDL.LU R52, [R1+0x222c] ;  /* 0x00222c0001347983 */ /* 0x000f280000300800 */
[----:B------:R-:W-:Y:S04]  /*1e1940*/  STL.64 [R1+0x1178], R44 ;  /* 0x0011782c01007387 */ /* 0x000fe80000100a00 */
[----:B------:R-:W2:Y:S04]  /*1e1950*/  LDL.LU R56, [R1+0x260c] ;  /* 0x00260c0001387983 */ /* 0x000ea80000300800 */
[----:B------:R-:W4:Y:S04]  /*1e1960*/  LDL.LU R46, [R1+0x2a08] ;  /* 0x002a0800012e7983 */ /* 0x000f280000300800 */
[----:B0-----:R-:W4:Y:S01]  /*1e1970*/  LDL.LU R33, [R1+0x2048] ;  /* 0x0020480001217983 */ /* 0x001f220000300800 */
[----:B------:R-:W-:-:S04]  /*1e1980*/  SHF.R.U32.HI R36, RZ, 0x8, R36 ;  /* 0x00000008ff247819 */ /* 0x000fc80000011624 */
[----:B------:R-:W-:Y:S02]  /*1e1990*/  LOP3.LUT R38, R36, 0xffff, RZ, 0xc0, !PT ;  /* 0x0000ffff24267812 */ /* 0x000fe400078ec0ff */
[----:B------:R-:W4:Y:S01]  /*1e19a0*/  LDL.LU R36, [R1+0x2428] ;  /* 0x0024280001247983 */ /* 0x000f220000300800 */
[----:B------:R-:W-:Y:S02]  /*1e19b0*/  SHF.R.U32.HI R6, RZ, 0x8, R6 ;  /* 0x00000008ff067819 */ /* 0x000fe40000011606 */
[----:B------:R-:W-:Y:S02]  /*1e19c0*/  SHF.R.U32.HI R2, RZ, 0x8, R2 ;  /* 0x00000008ff027819 */ /* 0x000fe40000011602 */
[----:B------:R-:W-:Y:S02]  /*1e19d0*/  LOP3.LUT R6, R6, 0xffff, RZ, 0xc0, !PT ;  /* 0x0000ffff06067812 */ /* 0x000fe400078ec0ff */
[----:B------:R-:W-:Y:S02]  /*1e19e0*/  LOP3.LUT R2, R2, 0xffff, RZ, 0xc0, !PT ;  /* 0x0000ffff02027812 */ /* 0x000fe400078ec0ff */
[----:B------:R-:W-:-:S02]  /*1e19f0*/  PRMT R38, R6, 0x3340, R38 ;  /* 0x0000334006267816 */ /* 0x000fc40000000026 */
[----:B------:R-:W-:-:S03]  /*1e1a00*/  PRMT R6, R2, 0x3340, R0 ;  /* 0x0000334002067816 */ /* 0x000fc60000000000 */
[----:B------:R-:W-:Y:S04]  /*1e1a10*/  STL [R1+0x5a8], R38 ;  /* 0x0005a82601007387 */ /* 0x000fe80000100800 */
[----:B------:R0:W-:Y:S01]  /*1e1a20*/  STL [R1+0x318], R6 ;  /* 0x0003180601007387 */ /* 0x0001e20000100800 */
[----:B------:R-:W-:-:S04]  /*1e1a30*/  SHF.R.U32.HI R34, RZ, 0x8, R34 ;  /* 0x00000008ff227819 */ /* 0x000fc80000011622 */
[----:B------:R-:W-:-:S04]  /*1e1a40*/  LOP3.LUT R34, R34, 0xffff, RZ, 0xc0, !PT ;  /* 0x0000ffff22227812 */ /* 0x000fc800078ec0ff */
[--C-:B------:R-:W-:Y:S02]  /*1e1a50*/  PRMT R34, R34, 0x3340, R0.reuse ;  /* 0x0000334022227816 */ /* 0x100fe40000000000 */
[----:B---3--:R-:W-:Y:S02]  /*1e1a60*/  LOP3.LUT R2, R59, 0xffff, RZ, 0xc0, !PT ;  /* 0x0000ffff3b027812 */ /* 0x008fe400078ec0ff */
[----:B------:R-:W-:Y:S02]  /*1e1a70*/  LOP3.LUT R59, R28, 0xffff, RZ, 0xc0, !PT ;  /* 0x0000ffff1c3b7812 */ /* 0x000fe400078ec0ff */
[----:B------:R-:W3:Y:S01]  /*1e1a80*/  LDL.LU R28, [R1+0x86f0] ;  /* 0x0086f000011c7983 */ /* 0x000ee20000300800 */
[----:B0-----:R-:W-:Y:S02]  /*1e1a90*/  LOP3.LUT R6, R57, 0xffff, RZ, 0xc0, !PT ;  /* 0x0000ffff39067812 */ /* 0x001fe400078ec0ff */
[----:B------:R-:W-:Y:S02]  /*1e1aa0*/  PRMT R44, R59, 0x3340, R0 ;  /* 0x000033403b2c7816 */ /* 0x000fe40000000000 */
[----:B------:R-:W-:-:S02]  /*1e1ab0*/  PRMT R38, R2, 0x3340, R6 ;  /* 0x0000334002267816 */ /* 0x000fc40000000006 */
[----:B------:R-:W-:Y:S02]  /*1e1ac0*/  SHF.R.U32.HI R2, RZ, 0x8, R2 ;  /* 0x00000008ff027819 */ /* 0x000fe40000011602 */
[----:B------:R-:W-:Y:S02]  /*1e1ad0*/  SHF.R.U32.HI R6, RZ, 0x8, R6 ;  /* 0x00000008ff067819 */ /* 0x000fe40000011606 */
[----:B------:R-:W-:Y:S02]  /*1e1ae0*/  PRMT R38, R38, 0x5410, R44 ;  /* 0x0000541026267816 */ /* 0x000fe4000000002c */
[----:B------:R-:W-:Y:S02]  /*1e1af0*/  IADD3 R44, P1, PT, R3, R18, RZ ;  /* 0x00000012032c7210 */ /* 0x000fe40007f3e0ff */
[----:B------:R-:W-:Y:S02]  /*1e1b00*/  LOP3.LUT R2, R2, 0xffff, RZ, 0xc0, !PT ;  /* 0x0000ffff02027812 */ /* 0x000fe400078ec0ff */
[----:B------:R-:W-:Y:S01]  /*1e1b10*/  LOP3.LUT R6, R6, 0xffff, RZ, 0xc0, !PT ;  /* 0x0000ffff06067812 */ /* 0x000fe200078ec0ff */
[----:B------:R-:W-:Y:S01]  /*1e1b20*/  IMAD.X R45, R37, 0x1, R17, P1 ;  /* 0x00000001252d7824 */ /* 0x000fe200008e0611 */
[----:B------:R-:W-:Y:S02]  /*1e1b30*/  STL [R1+0x8614], R59 ;  /* 0x0086143b01007387 */ /* 0x000fe40000100800 */
[----:B------:R-:W-:-:S02]  /*1e1b40*/  PRMT R2, R2, 0x3340, R6 ;  /* 0x0000334002027816 */ /* 0x000fc40000000006 */
[----:B------:R2:W-:Y:S04]  /*1e1b50*/  STL [R1+0x252c], R38 ;  /* 0x00252c2601007387 */ /* 0x0005e80000100800 */
[----:B------:R-:W-:Y:S04]  /*1e1b60*/  STL.64 [R1+0x1170], R44 ;  /* 0x0011702c01007387 */ /* 0x000fe80000100a00 */
[----:B------:R-:W-:Y:S04]  /*1e1b70*/  STL [R1+0x84a4], R2 ;  /* 0x0084a40201007387 */ /* 0x000fe80000100800 */
[----:B------:R4:W-:Y:S01]  /*1e1b80*/  STL [R1+0x314], R34 ;  /* 0x0003142201007387 */ /* 0x0009e20000100800 */
[----:B--2---:R-:W-:-:S03]  /*1e1b90*/  LOP3.LUT R38, R56, 0xffff, RZ, 0xc0, !PT ;  /* 0x0000ffff38267812 */ /* 0x004fc600078ec0ff */
[----:B------:R-:W2:Y:S01]  /*1e1ba0*/  LDL.LU R56, [R1+0x6a8] ;  /* 0x0006a80001387983 */ /* 0x000ea20000300800 */
[----:B----4-:R-:W-:-:S03]  /*1e1bb0*/  LOP3.LUT R34, R46, 0xffff, RZ, 0xc0, !PT ;  /* 0x0000ffff2e227812 */ /* 0x010fc600078ec0ff */
[----:B------:R-:W4:Y:S01]  /*1e1bc0*/  LDL.LU R46, [R1+0x2e4] ;  /* 0x0002e400012e7983 */ /* 0x000f220000300800 */
[----:B------:R-:W-:-:S03]  /*1e1bd0*/  LOP3.LUT R6, R33, 0xffff, RZ, 0xc0, !PT ;  /* 0x0000ffff21067812 */ /* 0x000fc600078ec0ff */
[----:B------:R-:W3:Y:S01]  /*1e1be0*/  LDL.LU R33, [R1+0x408] ;  /* 0x0004080001217983 */ /* 0x000ee20000300800 */
[----:B------:R-:W-:Y:S02]  /*1e1bf0*/  LOP3.LUT R35, R35, 0xffff, RZ, 0xc0, !PT ;  /* 0x0000ffff23237812 */ /* 0x000fe400078ec0ff */
[----:B------:R-:W-:Y:S02]  /*1e1c00*/  LOP3.LUT R2, R52, 0xffff, RZ, 0xc0, !PT ;  /* 0x0000ffff34027812 */ /* 0x000fe400078ec0ff */
[----:B------:R-:W-:Y:S02]  /*1e1c10*/  PRMT R44, R35, 0x3340, R38 ;  /* 0x00003340232c7816 */ /* 0x000fe40000000026 */
[----:B------:R-:W-:Y:S02]  /*1e1c20*/  PRMT R45, R2, 0x3340, R0 ;  /* 0x00003340022d7816 */ /* 0x000fe40000000000 */
[----:B------:R-:W-:Y:S02]  /*1e1c30*/  LOP3.LUT R36, R36, 0xffff, RZ, 0xc0, !PT ;  /* 0x0000ffff24247812 */ /* 0x000fe400078ec0ff */
[----:B------:R-:W-:-:S02]  /*1e1c40*/  PRMT R48, R44, 0x5410, R45 ;  /* 0x000054102c307816 */ /* 0x000fc4000000002d */
[----:B------:R-:W-:Y:S02]  /*1e1c50*/  PRMT R45, R6, 0x3340, R0 ;  /* 0x00003340062d7816 */ /* 0x000fe40000000000 */
[----:B------:R-:W-:Y:S01]  /*1e1c60*/  PRMT R44, R34, 0x3340, R36 ;  /* 0x00003340222c7816 */ /* 0x000fe20000000024 */
[----:B------:R0:W-:Y:S01]  /*1e1c70*/  STL [R1+0x2428], R48 ;  /* 0x0024283001007387 */ /* 0x0001e20000100800 */
[----:B------:R-:W-:Y:S02]  /*1e1c80*/  SHF.R.U32.HI R35, RZ, 0x8, R35 ;  /* 0x00000008ff237819 */ /* 0x000fe40000011623 */
[----:B0-----:R-:W-:Y:S02]  /*1e1c90*/  PRMT R48, R44, 0x5410, R45 ;  /* 0x000054102c307816 */ /* 0x001fe4000000002d */
[----:B------:R-:W-:Y:S02]  /*1e1ca0*/  IADD3 R44, P1, PT, R3, R12, RZ ;  /* 0x0000000c032c7210 */ /* 0x000fe40007f3e0ff */
[----:B------:R-:W-:-:S03]  /*1e1cb0*/  SHF.R.U32.HI R38, RZ, 0x8, R38 ;  /* 0x00000008ff267819 */ /* 0x000fc60000011626 */
[----:B------:R-:W-:Y:S01]  /*1e1cc0*/  IMAD.X R45, R37, 0x1, R11, P1 ;  /* 0x00000001252d7824 */ /* 0x000fe200008e060b */
[----:B------:R-:W-:Y:S01]  /*1e1cd0*/  STL [R1+0x2418], R48 ;  /* 0x0024183001007387 */ /* 0x000fe20000100800 */
[----:B------:R-:W-:Y:S02]  /*1e1ce0*/  SHF.R.U32.HI R36, RZ, 0x8, R36 ;  /* 0x00000008ff247819 */ /* 0x000fe40000011624 */
[----:B------:R-:W-:Y:S01]  /*1e1cf0*/  LOP3.LUT R35, R35, 0xffff, RZ, 0xc0, !PT ;  /* 0x0000ffff23237812 */ /* 0x000fe200078ec0ff */
[----:B------:R0:W-:Y:S01]  /*1e1d00*/  STL.64 [R1+0x1168], R44 ;  /* 0x0011682c01007387 */ /* 0x0001e20000100a00 */
[----:B------:R-:W-:Y:S02]  /*1e1d10*/  SHF.R.U32.HI R34, RZ, 0x8, R34 ;  /* 0x00000008ff227819 */ /* 0x000fe40000011622 */
[----:B------:R-:W-:Y:S02]  /*1e1d20*/  SHF.R.U32.HI R6, RZ, 0x8, R6 ;  /* 0x00000008ff067819 */ /* 0x000fe40000011606 */
[----:B------:R-:W-:-:S02]  /*1e1d30*/  LOP3.LUT R34, R34, 0xffff, RZ, 0xc0, !PT ;  /* 0x0000ffff22227812 */ /* 0x000fc400078ec0ff */
[----:B0-----:R-:W-:Y:S02]  /*1e1d40*/  LOP3.LUT R44, R38, 0xffff, RZ, 0xc0, !PT ;  /* 0x0000ffff262c7812 */ /* 0x001fe400078ec0ff */
[----:B------:R-:W-:Y:S02]  /*1e1d50*/  LOP3.LUT R38, R36, 0xffff, RZ, 0xc0, !PT ;  /* 0x0000ffff24267812 */ /* 0x000fe400078ec0ff */
[----:B------:R-:W3:Y:S01]  /*1e1d60*/  LDL.LU R36, [R1+0x464] ;  /* 0x0004640001247983 */ /* 0x000ee20000300800 */
[----:B------:R-:W-:-:S03]  /*1e1d70*/  PRMT R44, R35, 0x3340, R44 ;  /* 0x00003340232c7816 */ /* 0x000fc6000000002c */
[----:B------:R-:W3:Y:S01]  /*1e1d80*/  LDL.LU R35, [R1+0x3ac] ;  /* 0x0003ac0001237983 */ /* 0x000ee20000300800 */
[----:B------:R-:W-:-:S03]  /*1e1d90*/  SHF.R.U32.HI R2, RZ, 0x8, R2 ;  /* 0x00000008ff027819 */ /* 0x000fc60000011602 */
[----:B------:R0:W-:Y:S01]  /*1e1da0*/  STL [R1+0x5a0], R44 ;  /* 0x0005a02c01007387 */ /* 0x0001e20000100800 */
[----:B------:R-:W-:Y:S02]  /*1e1db0*/  PRMT R34, R34, 0x3340, R38 ;  /* 0x0000334022227816 */ /* 0x000fe40000000026 */
[----:B------:R-:W-:Y:S02]  /*1e1dc0*/  LOP3.LUT R6, R6, 0xffff, RZ, 0xc0, !PT ;  /* 0x0000ffff06067812 */ /* 0x000fe400078ec0ff */
[----:B------:R-:W-:Y:S02]  /*1e1dd0*/  LOP3.LUT R2, R2, 0xffff, RZ, 0xc0, !PT ;  /* 0x0000ffff02027812 */ /* 0x000fe400078ec0ff */
[----:B0-----:R-:W-:Y:S01]  /*1e1de0*/  IADD3 R44, P1, PT, R3, R22, RZ ;  /* 0x00000016032c7210 */ /* 0x001fe20007f3e0ff */
[----:B------:R0:W-:Y:S01]  /*1e1df0*/  STL [R1+0x598], R34 ;  /* 0x0005982201007387 */ /* 0x0001e20000100800 */
[----:B------:R-:W-:-:S03]  /*1e1e00*/  PRMT R38, R6, 0x3340, R0 ;  /* 0x0000334006267816 */ /* 0x000fc60000000000 */
[----:B------:R-:W-:Y:S01]  /*1e1e10*/  IMAD.X R45, R37, 0x1, R21, P1 ;  /* 0x00000001252d7824 */ /* 0x000fe200008e0615 */
[----:B0-----:R-:W-:-:S04]  /*1e1e20*/  PRMT R34, R2, 0x3340, R0 ;  /* 0x0000334002227816 */ /* 0x001fc80000000000 */
[----:B------:R-:W-:Y:S04]  /*1e1e30*/  STL.64 [R1+0x1160], R44 ;  /* 0x0011602c01007387 */ /* 0x000fe80000100a00 */
[----:B------:R-:W-:Y:S04]  /*1e1e40*/  STL [R1+0x310], R38 ;  /* 0x0003102601007387 */ /* 0x000fe80000100800 */
[----:B------:R3:W-:Y:S01]  /*1e1e50*/  STL [R1+0x30c], R34 ;  /* 0x00030c2201007387 */ /* 0x0007e20000100800 */
[----:B--2---:R-:W-:-:S03]  /*1e1e60*/  LOP3.LUT R6, R56, 0xffff, RZ, 0xc0, !PT ;  /* 0x0000ffff38067812 */ /* 0x004fc600078ec0ff */
[----:B------:R-:W2:Y:S01]  /*1e1e70*/  LDL.LU R56, [R1+0x6b8] ;  /* 0x0006b80001387983 */ /* 0x000ea20000300800 */
[----:B----4-:R-:W-:-:S03]  /*1e1e80*/  LOP3.LUT R2, R46, 0xffff, RZ, 0xc0, !PT ;  /* 0x0000ffff2e027812 */ /* 0x010fc600078ec0ff */
[----:B------:R-:W4:Y:S01]  /*1e1e90*/  LDL.LU R46, [R1+0x2ec] ;  /* 0x0002ec00012e7983 */ /* 0x000f220000300800 */
        /* <DEDUP_REMOVED lines=16> */
[----:B------:R-:W-:-:S03]  /*1e1fa0*/  PRMT R34, R2, 0x3340, R0 ;  /* 0x0000334002227816 */ /* 0x000fc60000000000 */
[----:B------:R-:W-:Y:S01]  /*1e1fb0*/  STL [R1+0x594], R38 ;  /* 0x0005942601007387 */ /* 0x000fe20000100800 */
[----:B------:R-:W-:-:S03]  /*1e1fc0*/  LOP3.LUT R2, R27, 0xffff, RZ, 0xc0, !PT ;  /* 0x0000ffff1b027812 */ /* 0x000fc600078ec0ff */
[----:B------:R0:W-:Y:S01]  /*1e1fd0*/  STL [R1+0x308], R34 ;  /* 0x0003082201007387 */ /* 0x0001e20000100800 */
[----:B-1----:R-:W-:-:S03]  /*1e1fe0*/  IADD3 R44, P1, PT, R3, R16, RZ ;  /* 0x00000010032c7210 */ /* 0x002fc60007f3e0ff */
[----:B------:R-:W3:Y:S01]  /*1e1ff0*/  LDL.LU R27, [R1+0x86ec] ;  /* 0x0086ec00011b7983 */ /* 0x000ee20000300800 */
[----:B------:R-:W-:Y:S02]  /*1e2000*/  LOP3.LUT R6, R36, 0xffff, RZ, 0xc0, !PT ;  /* 0x0000ffff24067812 */ /* 0x000fe400078ec0ff */
[----:B0-----:R-:W-:Y:S02]  /*1e2010*/  LOP3.LUT R34, R35, 0xffff, RZ, 0xc0, !PT ;  /* 0x0000ffff23227812 */ /* 0x001fe400078ec0ff */
[----:B------:R-:W-:Y:S02]  /*1e2020*/  PRMT R36, R2, 0x3340, R0 ;  /* 0x0000334002247816 */ /* 0x000fe40000000000 */
[----:B------:R-:W-:Y:S01]  /*1e2030*/  PRMT R35, R6, 0x3340, R34 ;  /* 0x0000334006237816 */ /* 0x000fe20000000022 */
[----:B------:R-:W-:Y:S01]  /*1e2040*/  IMAD.X R45, R37, 0x1, R15, P1 ;  /* 0x00000001252d7824 */ /* 0x000fe200008e060f */
[----:B------:R-:W-:Y:S02]  /*1e2050*/  SHF.R.U32.HI R6, RZ, 0x8, R6 ;  /* 0x00000008ff067819 */ /* 0x000fe40000011606 */
[----:B------:R-:W-:-:S02]  /*1e2060*/  PRMT R35, R35, 0x5410, R36 ;  /* 0x0000541023237816 */ /* 0x000fc40000000024 */
[----:B------:R-:W-:Y:S02]  /*1e2070*/  SHF.R.U32.HI R34, RZ, 0x8, R34 ;  /* 0x00000008ff227819 */ /* 0x000fe40000011622 */
[----:B------:R-:W-:Y:S01]  /*1e2080*/  LOP3.LUT R6, R6, 0xffff, RZ, 0xc0, !PT ;  /* 0x0000ffff06067812 */ /* 0x000fe200078ec0ff */
[----:B------:R0:W-:Y:S01]  /*1e2090*/  STL [R1+0x23f8], R35 ;  /* 0x0023f82301007387 */ /* 0x0001e20000100800 */
[----:B------:R-:W-:-:S03]  /*1e20a0*/  LOP3.LUT R34, R34, 0xffff, RZ, 0xc0, !PT ;  /* 0x0000ffff22227812 */ /* 0x000fc600078ec0ff */
[----:B------:R-:W3:Y:S01]  /*1e20b0*/  LDL.LU R55, [R1+0x2248] ;  /* 0x0022480001377983 */ /* 0x000ee20000300800 */
[----:B------:R-:W-:-:S03]  /*1e20c0*/  PRMT R38, R6, 0x3340, R34 ;  /* 0x0000334006267816 */ /* 0x000fc60000000022 */
[----:B------:R1:W-:Y:S04]  /*1e20d0*/  STL.64 [R1+0x1148], R44 ;  /* 0x0011482c01007387 */ /* 0x0003e80000100a00 */
[----:B------:R-:W3:Y:S04]  /*1e20e0*/  LDL.LU R36, [R1+0x5364] ;  /* 0x0053640001247983 */ /* 0x000ee80000300800 */
[----:B0-----:R-:W3:Y:S04]  /*1e20f0*/  LDL.LU R35, [R1+0x2628] ;  /* 0x0026280001237983 */ /* 0x001ee80000300800 */
[----:B------:R0:W-:Y:S01]  /*1e2100*/  STL [R1+0x590], R38 ;  /* 0x0005902601007387 */ /* 0x0001e20000100800 */
[----:B--2---:R-:W-:-:S02]  /*1e2110*/  LOP3.LUT R34, R56, 0xffff, RZ, 0xc0, !PT ;  /* 0x0000ffff38227812 */ /* 0x004fc400078ec0ff */
[----:B----4-:R-:W-:Y:S02]  /*1e2120*/  LOP3.LUT R6, R46, 0xffff, RZ, 0xc0, !PT ;  /* 0x0000ffff2e067812 */ /* 0x010fe400078ec0ff */
[----:B---3--:R-:W-:Y:S02]  /*1e2130*/  LOP3.LUT R33, R33, 0xffff, RZ, 0xc0, !PT ;  /* 0x0000ffff21217812 */ /* 0x008fe400078ec0ff */
[----:B-1----:R-:W-:Y:S02]  /*1e2140*/  PRMT R44, R6, 0x3340, R0 ;  /* 0x00003340062c7816 */ /* 0x002fe40000000000 */
[----:B0-----:R-:W-:-:S04]  /*1e2150*/  PRMT R38, R34, 0x3340, R33 ;  /* 0x0000334022267816 */ /* 0x001fc80000000021 */
[----:B------:R-:W-:Y:S02]  /*1e2160*/  PRMT R38, R38, 0x5410, R44 ;  /* 0x0000541026267816 */ /* 0x000fe4000000002c */
[----:B------:R-:W-:Y:S02]  /*1e2170*/  IADD3 R44, P1, PT, R3, R14, RZ ;  /* 0x0000000e032c7210 */ /* 0x000fe40007f3e0ff */
[----:B------:R-:W-:-:S03]  /*1e2180*/  SHF.R.U32.HI R33, RZ, 0x8, R33 ;  /* 0x00000008ff217819 */ /* 0x000fc60000011621 */
[----:B------:R-:W-:Y:S01]  /*1e2190*/  IMAD.X R45, R37, 0x1, R13, P1 ;  /* 0x00000001252d7824 */ /* 0x000fe200008e060d */
[----:B------:R-:W-:Y:S01]  /*1e21a0*/  STL [R1+0x23c8], R38 ;  /* 0x0023c82601007387 */ /* 0x000fe20000100800 */
[----:B------:R-:W-:-:S03]  /*1e21b0*/  LOP3.LUT R37, R33, 0xffff, RZ, 0xc0, !PT ;  /* 0x0000ffff21257812 */ /* 0x000fc600078ec0ff */
[----:B------:R-:W-:Y:S04]  /*1e21c0*/  STL.64 [R1+0x1150], R44 ;  /* 0x0011502c01007387 */ /* 0x000fe80000100a00 */
[----:B------:R-:W2:Y:S01]  /*1e21d0*/  LDL.LU R33, [R1+0x5368] ;  /* 0x0053680001217983 */ /* 0x000ea20000300800 */
[----:B------:R-:W-:-:S04]  /*1e21e0*/  SHF.R.U32.HI R34, RZ, 0x8, R34 ;  /* 0x00000008ff227819 */ /* 0x000fc80000011622 */
[----:B------:R-:W-:-:S04]  /*1e21f0*/  LOP3.LUT R34, R34, 0xffff, RZ, 0xc0, !PT ;  /* 0x0000ffff22227812 */ /* 0x000fc800078ec0ff */
[----:B------:R-:W-:Y:S02]  /*1e2200*/  PRMT R34, R34, 0x3340, R37 ;  /* 0x0000334022227816 */ /* 0x000fe40000000025 */
[----:B------:R-:W-:-:S03]  /*1e2210*/  SHF.R.U32.HI R6, RZ, 0x8, R6 ;  /* 0x00000008ff067819 */ /* 0x000fc60000011606 */
[----:B------:R0:W-:Y:S01]  /*1e2220*/  STL [R1+0x58c], R34 ;  /* 0x00058c2201007387 */ /* 0x0001e20000100800 */
[----:B------:R-:W-:-:S03]  /*1e2230*/  SHF.R.U32.HI R2, RZ, 0x8, R2 ;  /* 0x00000008ff027819 */ /* 0x000fc60000011602 */
[----:B------:R-:W3:Y:S01]  /*1e2240*/  LDL.LU R57, [R1+0x223c] ;  /* 0x00223c0001397983 */ /* 0x000ee20000300800 */
[----:B------:R-:W-:-:S03]  /*1e2250*/  LOP3.LUT R6, R6, 0xffff, RZ, 0xc0, !PT ;  /* 0x0000ffff06067812 */ /* 0x000fc600078ec0ff */
[----:B------:R-:W4:Y:S01]  /*1e2260*/  LDL.LU R52, [R1+0x261c] ;  /* 0x00261c0001347983 */ /* 0x000f220000300800 */
[----:B------:R-:W-:-:S03]  /*1e2270*/  LOP3.LUT R2, R2, 0xffff, RZ, 0xc0, !PT ;  /* 0x0000ffff02027812 */ /* 0x000fc600078ec0ff */
[----:B------:R-:W4:Y:S01]  /*1e2280*/  LDL.LU R46, [R1+0x668] ;  /* 0x00066800012e7983 */ /* 0x000f220000300800 */
[--C-:B0-----:R-:W-:Y:S02]  /*1e2290*/  PRMT R34, R6, 0x3340, R0.reuse ;  /* 0x0000334006227816 */ /* 0x101fe40000000000 */
[----:B------:R-:W-:Y:S01]  /*1e22a0*/  PRMT R6, R2, 0x3340, R0 ;  /* 0x0000334002067816 */ /* 0x000fe20000000000 */
[----:B------:R-:W4:Y:S04]  /*1e22b0*/  LDL.LU R56, [R1+0x3b0] ;  /* 0x0003b00001387983 */ /* 0x000f280000300800 */
[----:B------:R0:W-:Y:S01]  /*1e22c0*/  STL [R1+0x304], R34 ;  /* 0x0003042201007387 */ /* 0x0001e20000100800 */
[----:B------:R-:W-:Y:S01]  /*1e22d0*/  VIADD R3, R3, UR6 ;  /* 0x0000000603037c36 */ /* 0x000fe20008000000 */
[----:B------:R-:W1:Y:S02]  /*1e22e0*/  LDCU UR6, c[0x0][0x3b8] ;  /* 0x00007700ff0677ac */ /* 0x000e640008000800 */
[----:B------:R0:W-:Y:S01]  /*1e22f0*/  STL [R1+0x300], R6 ;  /* 0x0003000601007387 */ /* 0x0001e20000100800 */
[----:B------:R-:W-:-:S02]  /*1e2300*/  LOP3.LUT R2, R55, 0xffff, RZ, 0xc0, !PT ;  /* 0x0000ffff37027812 */ /* 0x000fc400078ec0ff */
[----:B0-----:R-:W-:Y:S02]  /*1e2310*/  LOP3.LUT R34, R36, 0xffff, RZ, 0xc0, !PT ;  /* 0x0000ffff24227812 */ /* 0x001fe400078ec0ff */
[----:B------:R-:W-:Y:S02]  /*1e2320*/  LOP3.LUT R35, R35, 0xffff, RZ, 0xc0, !PT ;  /* 0x0000ffff23237812 */ /* 0x000fe400078ec0ff */
[----:B------:R-:W-:Y:S02]  /*1e2330*/  PRMT R36, R2, 0x3340, R0 ;  /* 0x0000334002247816 */ /* 0x000fe40000000000 */
[--C-:B------:R-:W-:Y:S02]  /*1e2340*/  PRMT R6, R34, 0x3340, R35.reuse ;  /* 0x0000334022067816 */ /* 0x100fe40000000023 */
[----:B------:R-:W-:Y:S02]  /*1e2350*/  SHF.R.U32.HI R34, RZ, 0x8, R34 ;  /* 0x00000008ff227819 */ /* 0x000fe40000011622 */
[----:B------:R-:W-:-:S02]  /*1e2360*/  SHF.R.U32.HI R35, RZ, 0x8, R35 ;  /* 0x00000008ff237819 */ /* 0x000fc40000011623 */
[----:B------:R-:W-:Y:S02]  /*1e2370*/  PRMT R38, R6, 0x5410, R36 ;  /* 0x0000541006267816 */ /* 0x000fe40000000024 */
[----:B------:R-:W-:Y:S02]  /*1e2380*/  SHF.R.S32.HI R6, RZ, 0x1f, R3 ;  /* 0x0000001fff067819 */ /* 0x000fe40000011403 */
        /* <DEDUP_REMOVED lines=9> */
[----:B------:R0:W-:Y:S04]  /*1e2420*/  STL.64 [R1+0x1140], R36 ;  /* 0x0011402401007387 */ /* 0x0001e80000100a00 */
[----:B------:R1:W-:Y:S04]  /*1e2430*/  STL [R1+0x588], R35 ;  /* 0x0005882301007387 */ /* 0x0003e80000100800 */
[----:B0-----:R-:W4:Y:S04]  /*1e2440*/  LDL.LU R36, [R1+0x2a18] ;  /* 0x002a180001247983 */ /* 0x001f280000300800 */
[----:B------:R0:W-:Y:S04]  /*1e2450*/  STL [R1+0x2fc], R2 ;  /* 0x0002fc0201007387 */ /* 0x0001e80000100800 */
[----:B-1----:R-:W4:Y:S01]  /*1e2460*/  LDL.LU R35, [R1+0x208c] ;  /* 0x00208c0001237983 */ /* 0x002f220000300800 */
[----:B--2---:R-:W-:-:S03]  /*1e2470*/  LOP3.LUT R34, R33, 0xffff, RZ, 0xc0, !PT ;  /* 0x0000ffff21227812 */ /* 0x004fc600078ec0ff */
[----:B------:R-:W2:Y:S01]  /*1e2480*/  LDL.LU R33, [R1+0x2438] ;  /* 0x0024380001217983 */ /* 0x000ea20000300800 */
[----:B------:R-:W-:Y:S02]  /*1e2490*/  IADD3 R48, P1, PT, R3, R10, RZ ;  /* 0x0000000a03307210 */ /* 0x000fe40007f3e0ff */
[----:B---3--:R-:W-:Y:S02]  /*1e24a0*/  LOP3.LUT R37, R57, 0xffff, RZ, 0xc0, !PT ;  /* 0x0000ffff39257812 */ /* 0x008fe400078ec0ff */
[----:B----4-:R-:W-:Y:S02]  /*1e24b0*/  LOP3.LUT R38, R52, 0xffff, RZ, 0xc0, !PT ;  /* 0x0000ffff34267812 */ /* 0x010fe400078ec0ff */
[----:B0-----:R-:W-:Y:S02]  /*1e24c0*/  LOP3.LUT R2, R46, 0xffff, RZ, 0xc0, !PT ;  /* 0x0000ffff2e027812 */ /* 0x001fe400078ec0ff */
[----:B------:R-:W-:Y:S02]  /*1e24d0*/  PRMT R46, R37, 0x3340, R0 ;  /* 0x00003340252e7816 */ /* 0x000fe40000000000 */
[----:B------:R-:W-:-:S02]  /*1e24e0*/  PRMT R45, R34, 0x3340, R38 ;  /* 0x00003340222d7816 */ /* 0x000fc40000000026 */
[----:B------:R-:W-:Y:S02]  /*1e24f0*/  LOP3.LUT R57, R4, 0xffff, RZ, 0xc0, !PT ;  /* 0x0000ffff04397812 */ /* 0x000fe400078ec0ff */
[----:B------:R-:W-:Y:S01]  /*1e2500*/  PRMT R45, R45, 0x5410, R46 ;  /* 0x000054102d2d7816 */ /* 0x000fe2000000002e */
[----:B------:R-:W3:Y:S01]  /*1e2510*/  LDL.LU R4, [R1+0x86e8] ;  /* 0x0086e80001047983 */ /* 0x000ee20000300800 */
[----:B------:R-:W-:-:S03]  /*1e2520*/  LOP3.LUT R44, R56, 0xffff, RZ, 0xc0, !PT ;  /* 0x0000ffff382c7812 */ /* 0x000fc600078ec0ff */
[----:B------:R-:W-:Y:S01]  /*1e2530*/  STL [R1+0x8618], R57 ;  /* 0x0086183901007387 */ /* 0x000fe20000100800 */
[----:B------:R-:W-:-:S03]  /*1e2540*/  PRMT R46, R57, 0x3340, R0 ;  /* 0x00003340392e7816 */ /* 0x000fc60000000000 */
[----:B------:R0:W-:Y:S01]  /*1e2550*/  STL [R1+0x2378], R45 ;  /* 0x0023782d01007387 */ /* 0x0001e20000100800 */
[----:B------:R-:W-:Y:S01]  /*1e2560*/  IMAD.X R49, R6, 0x1, R9, P1 ;  /* 0x0000000106317824 */ /* 0x000fe200008e0609 */
[----:B------:R-:W-:Y:S02]  /*1e2570*/  SHF.R.U32.HI R34, RZ, 0x8, R34 ;  /* 0x00000008ff227819 */ /* 0x000fe40000011622 */
[----:B0-----:R-:W-:Y:S02]  /*1e2580*/  PRMT R45, R2, 0x3340, R44 ;  /* 0x00003340022d7816 */ /* 0x001fe4000000002c */
[----:B------:R-:W-:Y:S02]  /*1e2590*/  SHF.R.U32.HI R2, RZ, 0x8, R2 ;  /* 0x00000008ff027819 */ /* 0x000fe40000011602 */
[----:B------:R-:W-:Y:S02]  /*1e25a0*/  PRMT R45, R45, 0x5410, R46 ;  /* 0x000054102d2d7816 */ /* 0x000fe4000000002e */
[----:B------:R-:W-:-:S02]  /*1e25b0*/  SHF.R.U32.HI R44, RZ, 0x8, R44 ;  /* 0x00000008ff2c7819 */ /* 0x000fc4000001162c */
[----:B------:R-:W-:Y:S01]  /*1e25c0*/  SHF.R.U32.HI R38, RZ, 0x8, R38 ;  /* 0x00000008ff267819 */ /* 0x000fe20000011626 */
[----:B------:R-:W-:Y:S01]  /*1e25d0*/  STL [R1+0x237c], R45 ;  /* 0x00237c2d01007387 */ /* 0x000fe20000100800 */
[----:B------:R-:W-:Y:S02]  /*1e25e0*/  LOP3.LUT R2, R2, 0xffff, RZ, 0xc0, !PT ;  /* 0x0000ffff02027812 */ /* 0x000fe400078ec0ff */
[----:B------:R-:W-:Y:S01]  /*1e25f0*/  LOP3.LUT R44, R44, 0xffff, RZ, 0xc0, !PT ;  /* 0x0000ffff2c2c7812 */ /* 0x000fe200078ec0ff */
[----:B------:R-:W4:Y:S01]  /*1e2600*/  LDL.LU R52, [R1+0x2a0c] ;  /* 0x002a0c0001347983 */ /* 0x000f220000300800 */
[----:B------:R-:W-:Y:S02]  /*1e2610*/  LOP3.LUT R34, R34, 0xffff, RZ, 0xc0, !PT ;  /* 0x0000ffff22227812 */ /* 0x000fe400078ec0ff */
[----:B------:R-:W-:Y:S01]  /*1e2620*/  LOP3.LUT R38, R38, 0xffff, RZ, 0xc0, !PT ;  /* 0x0000ffff26267812 */ /* 0x000fe200078ec0ff */
[----:B------:R-:W-:Y:S01]  /*1e2630*/  STL.64 [R1+0x1138], R48 ;  /* 0x0011383001007387 */ /* 0x000fe20000100a00 */
[----:B------:R-:W-:-:S03]  /*1e2640*/  PRMT R2, R2, 0x3340, R44 ;  /* 0x0000334002027816 */ /* 0x000fc6000000002c */
[----:B------:R-:W3:Y:S01]  /*1e2650*/  LDL.LU R56, [R1+0x209c] ;  /* 0x00209c0001387983 */ /* 0x000ee20000300800 */
[----:B------:R-:W-:-:S03]  /*1e2660*/  PRMT R38, R34, 0x3340, R38 ;  /* 0x0000334022267816 */ /* 0x000fc60000000026 */
[----:B------:R-:W3:Y:S04]  /*1e2670*/  LDL.LU R46, [R1+0x242c] ;  /* 0x00242c00012e7983 */ /* 0x000ee80000300800 */
[----:B------:R0:W-:Y:S04]  /*1e2680*/  STL [R1+0x84b0], R2 ;  /* 0x0084b00201007387 */ /* 0x0001e80000100800 */
[----:B------:R2:W-:Y:S01]  /*1e2690*/  STL [R1+0x500], R38 ;  /* 0x0005002601007387 */ /* 0x0005e20000100800 */
[----:B------:R-:W-:-:S03]  /*1e26a0*/  LOP3.LUT R34, R36, 0xffff, RZ, 0xc0, !PT ;  /* 0x0000ffff24227812 */ /* 0x000fc600078ec0ff */
[----:B------:R-:W3:Y:S01]  /*1e26b0*/  LDL.LU R36, [R1+0x704] ;  /* 0x0007040001247983 */ /* 0x000ee20000300800 */
[----:B0-----:R-:W-:-:S04]  /*1e26c0*/  LOP3.LUT R2, R35, 0xffff, RZ, 0xc0, !PT ;  /* 0x0000ffff23027812 */ /* 0x001fc800078ec0ff */
[----:B------:R-:W-:Y:S02]  /*1e26d0*/  PRMT R35, R2, 0x3340, R0 ;  /* 0x0000334002237816 */ /* 0x000fe40000000000 */
[----:B--2---:R-:W-:-:S04]  /*1e26e0*/  LOP3.LUT R38, R33, 0xffff, RZ, 0xc0, !PT ;  /* 0x0000ffff21267812 */ /* 0x004fc800078ec0ff */
[----:B------:R-:W-:-:S04]  /*1e26f0*/  PRMT R33, R34, 0x3340, R38 ;  /* 0x0000334022217816 */ /* 0x000fc80000000026 */
[----:B------:R-:W-:Y:S02]  /*1e2700*/  PRMT R33, R33, 0x5410, R35 ;  /* 0x0000541021217816 */ /* 0x000fe40000000023 */
[----:B------:R-:W2:Y:S04]  /*1e2710*/  LDL.LU R35, [R1+0x384] ;  /* 0x0003840001237983 */ /* 0x000ea80000300800 */
[----:B------:R0:W-:Y:S04]  /*1e2720*/  STL [R1+0x2348], R33 ;  /* 0x0023482101007387 */ /* 0x0001e80000100800 */
[----:B0-----:R-:W2:Y:S01]  /*1e2730*/  LDL.LU R33, [R1+0x420] ;  /* 0x0004200001217983 */ /* 0x001ea20000300800 */
[----:B------:R-:W-:-:S02]  /*1e2740*/  SHF.R.U32.HI R34, RZ, 0x8, R34 ;  /* 0x00000008ff227819 */ /* 0x000fc40000011622 */
[----:B------:R-:W-:Y:S02]  /*1e2750*/  SHF.R.U32.HI R38, RZ, 0x8, R38 ;  /* 0x00000008ff267819 */ /* 0x000fe40000011626 */
        /* <DEDUP_REMOVED lines=8> */
[----:B------:R-:W-:Y:S04]  /*1e27e0*/  STL.64 [R1+0x1130], R44 ;  /* 0x0011302c01007387 */ /* 0x000fe80000100a00 */
[----:B------:R-:W-:Y:S04]  /*1e27f0*/  STL [R1+0x4fc], R38 ;  /* 0x0004fc2601007387 */ /* 0x000fe80000100800 */
[----:B------:R0:W-:Y:S01]  /*1e2800*/  STL [R1+0x2f8], R34 ;  /* 0x0002f82201007387 */ /* 0x0001e20000100800 */
[----:B------:R-:W-:-:S02]  /*1e2810*/  SHF.R.U32.HI R37, RZ, 0x8, R37 ;  /* 0x00000008ff257819 */ /* 0x000fc40000011625 */
[----:B----4-:R-:W-:Y:S02]  /*1e2820*/  LOP3.LUT R2, R52, 0xffff, RZ, 0xc0, !PT ;  /* 0x0000ffff34027812 */ /* 0x010fe400078ec0ff */
[----:B---3--:R-:W-:Y:S02]  /*1e2830*/  LOP3.LUT R55, R56, 0xffff, RZ, 0xc0, !PT ;  /* 0x0000ffff38377812 */ /* 0x008fe400078ec0ff */
[----:B0-----:R-:W-:Y:S02]  /*1e2840*/  LOP3.LUT R34, R46, 0xffff, RZ, 0xc0, !PT ;  /* 0x0000ffff2e227812 */ /* 0x001fe400078ec0ff */
[----:B------:R-:W-:Y:S02]  /*1e2850*/  PRMT R44, R55, 0x3340, R0 ;  /* 0x00003340372c7816 */ /* 0x000fe40000000000 */
[----:B------:R-:W-:Y:S02]  /*1e2860*/  PRMT R38, R2, 0x3340, R34 ;  /* 0x0000334002267816 */ /* 0x000fe40000000022 */
[----:B------:R-:W-:-:S02]  /*1e2870*/  SHF.R.U32.HI R2, RZ, 0x8, R2 ;  /* 0x00000008ff027819 */ /* 0x000fc40000011602 */
[----:B------:R-:W-:Y:S02]  /*1e2880*/  PRMT R38, R38, 0x5410, R44 ;  /* 0x0000541026267816 */ /* 0x000fe4000000002c */
[----:B------:R-:W-:Y:S02]  /*1e2890*/  SHF.R.U32.HI R34, RZ, 0x8, R34 ;  /* 0x00000008ff227819 */ /* 0x000fe40000011622 */
[----:B------:R-:W-:Y:S01]  /*1e28a0*/  IADD3 R44, P1, PT, R3, R12, RZ ;  /* 0x0000000c032c7210 */ /* 0x000fe20007f3e0ff */
[----:B------:R-:W-:Y:S01]  /*1e28b0*/  STL [R1+0x861c], R55 ;  /* 0x00861c3701007387 */ /* 0x000fe20000100800 */
[----:B------:R-:W-:Y:S02]  /*1e28c0*/  LOP3.LUT R37, R37, 0xffff, RZ, 0xc0, !PT ;  /* 0x0000ffff25257812 */ /* 0x000fe400078ec0ff */
[----:B------:R-:W-:Y:S01]  /*1e28d0*/  LOP3.LUT R2, R2, 0xffff, RZ, 0xc0, !PT ;  /* 0x0000ffff02027812 */ /* 0x000fe200078ec0ff */
[----:B------:R-:W3:Y:S01]  /*1e28e0*/  LDL.LU R56, [R1+0x6a0] ;  /* 0x0006a00001387983 */ /* 0x000ee20000300800 */
[----:B------:R-:W-:Y:S01]  /*1e28f0*/  LOP3.LUT R34, R34, 0xffff, RZ, 0xc0, !PT ;  /* 0x0000ffff22227812 */ /* 0x000fe200078ec0ff */
[----:B------:R-:W-:-:S02]  /*1e2900*/  IMAD.X R45, R6, 0x1, R11, P1 ;  /* 0x00000001062d7824 */ /* 0x000fc400008e060b */
[----:B------:R-:W4:Y:S04]  /*1e2910*/  LDL.LU R46, [R1+0x3b8] ;  /* 0x0003b800012e7983 */ /* 0x000f280000300800 */
[----:B------:R0:W-:Y:S04]  /*1e2920*/  STL [R1+0x2338], R38 ;  /* 0x0023382601007387 */ /* 0x0001e80000100800 */
[----:B------:R-:W-:Y:S01]  /*1e2930*/  STL.64 [R1+0x1128], R44 ;  /* 0x0011282c01007387 */ /* 0x000fe20000100a00 */
[----:B0-----:R-:W-:Y:S02]  /*1e2940*/  PRMT R38, R37, 0x3340, R0 ;  /* 0x0000334025267816 */ /* 0x001fe40000000000 */
[----:B------:R-:W-:-:S03]  /*1e2950*/  PRMT R37, R2, 0x3340, R34 ;  /* 0x0000334002257816 */ /* 0x000fc60000000022 */
[----:B------:R-:W-:Y:S01]  /*1e2960*/  STL [R1+0x2f4], R38 ;  /* 0x0002f42601007387 */ /* 0x000fe20000100800 */
[----:B------:R-:W-:-:S03]  /*1e2970*/  LOP3.LUT R34, R36, 0xffff, RZ, 0xc0, !PT ;  /* 0x0000ffff24227812 */ /* 0x000fc600078ec0ff */
[----:B------:R0:W-:Y:S04]  /*1e2980*/  STL [R1+0x59c], R37 ;  /* 0x00059c2501007387 */ /* 0x0001e80000100800 */
[----:B------:R-:W4:Y:S01]  /*1e2990*/  LDL.LU R36, [R1+0x718] ;  /* 0x0007180001247983 */ /* 0x000f220000300800 */
[----:B--2---:R-:W-:-:S04]  /*1e29a0*/  LOP3.LUT R2, R35, 0xffff, RZ, 0xc0, !PT ;  /* 0x0000ffff23027812 */ /* 0x004fc800078ec0ff */
[----:B------:R-:W-:Y:S02]  /*1e29b0*/  PRMT R35, R2, 0x3340, R0 ;  /* 0x0000334002237816 */ /* 0x000fe40000000000 */
[----:B0-----:R-:W-:-:S04]  /*1e29c0*/  LOP3.LUT R37, R33, 0xffff, RZ, 0xc0, !PT ;  /* 0x0000ffff21257812 */ /* 0x001fc800078ec0ff */
        /* <DEDUP_REMOVED lines=19> */
[----:B0-----:R-:W-:-:S03]  /*1e2b00*/  PRMT R44, R2, 0x3340, R0 ;  /* 0x00003340022c7816 */ /* 0x001fc60000000000 */
[----:B------:R-:W2:Y:S01]  /*1e2b10*/  LDL.LU R26, [R1+0x86e4] ;  /* 0x0086e400011a7983 */ /* 0x000ea20000300800 */
[----:B------:R-:W-:Y:S02]  /*1e2b20*/  SHF.R.U32.HI R2, RZ, 0x8, R2 ;  /* 0x00000008ff027819 */ /* 0x000fe40000011602 */
[----:B---3--:R-:W-:Y:S02]  /*1e2b30*/  LOP3.LUT R34, R56, 0xffff, RZ, 0xc0, !PT ;  /* 0x0000ffff38227812 */ /* 0x008fe400078ec0ff */
[----:B----4-:R-:W-:-:S04]  /*1e2b40*/  LOP3.LUT R37, R46, 0xffff, RZ, 0xc0, !PT ;  /* 0x0000ffff2e257812 */ /* 0x010fc800078ec0ff */
[--C-:B------:R-:W-:Y:S02]  /*1e2b50*/  PRMT R38, R34, 0x3340, R37.reuse ;  /* 0x0000334022267816 */ /* 0x100fe40000000025 */
[----:B------:R-:W-:Y:S02]  /*1e2b60*/  SHF.R.U32.HI R34, RZ, 0x8, R34 ;  /* 0x00000008ff227819 */ /* 0x000fe40000011622 */
[----:B------:R-:W-:Y:S02]  /*1e2b70*/  PRMT R38, R38, 0x5410, R44 ;  /* 0x0000541026267816 */ /* 0x000fe4000000002c */
[----:B------:R-:W-:Y:S02]  /*1e2b80*/  IADD3 R44, P1, PT, R3, R24, RZ ;  /* 0x00000018032c7210 */ /* 0x000fe40007f3e0ff */
[----:B------:R-:W-:Y:S02]  /*1e2b90*/  SHF.R.U32.HI R37, RZ, 0x8, R37 ;  /* 0x00000008ff257819 */ /* 0x000fe40000011625 */
[----:B------:R-:W-:Y:S01]  /*1e2ba0*/  LOP3.LUT R34, R34, 0xffff, RZ, 0xc0, !PT ;  /* 0x0000ffff22227812 */ /* 0x000fe200078ec0ff */
[----:B------:R-:W-:Y:S01]  /*1e2bb0*/  IMAD.X R45, R6, 0x1, R23, P1 ;  /* 0x00000001062d7824 */ /* 0x000fe200008e0617 */
[----:B------:R-:W-:-:S02]  /*1e2bc0*/  LOP3.LUT R37, R37, 0xffff, RZ, 0xc0, !PT ;  /* 0x0000ffff25257812 */ /* 0x000fc400078ec0ff */
[----:B------:R-:W-:Y:S01]  /*1e2bd0*/  LOP3.LUT R2, R2, 0xffff, RZ, 0xc0, !PT ;  /* 0x0000ffff02027812 */ /* 0x000fe200078ec0ff */
[----:B------:R0:W-:Y:S04]  /*1e2be0*/  STL [R1+0x22c8], R38 ;  /* 0x0022c82601007387 */ /* 0x0001e80000100800 */
[----:B------:R-:W-:Y:S04]  /*1e2bf0*/  STL.64 [R1+0x1118], R44 ;  /* 0x0011182c01007387 */ /* 0x000fe80000100a00 */
[----:B------:R-:W3:Y:S01]  /*1e2c00*/  LDL.LU R50, [R1+0x536c] ;  /* 0x00536c0001327983 */ /* 0x000ee20000300800 */
[----:B0-----:R-:W-:-:S02]  /*1e2c10*/  PRMT R38, R34, 0x3340, R37 ;  /* 0x0000334022267816 */ /* 0x001fc40000000025 */
[----:B------:R-:W-:Y:S01]  /*1e2c20*/  PRMT R37, R2, 0x3340, R0 ;  /* 0x0000334002257816 */ /* 0x000fe20000000000 */
[----:B------:R-:W4:Y:S01]  /*1e2c30*/  LDL.LU R52, [R1+0x2258] ;  /* 0x0022580001347983 */ /* 0x000f220000300800 */
[----:B------:R-:W-:-:S03]  /*1e2c40*/  LOP3.LUT R34, R36, 0xffff, RZ, 0xc0, !PT ;  /* 0x0000ffff24227812 */ /* 0x000fc600078ec0ff */
[----:B------:R-:W3:Y:S04]  /*1e2c50*/  LDL.LU R56, [R1+0x2638] ;  /* 0x0026380001387983 */ /* 0x000ee80000300800 */
[----:B------:R-:W-:Y:S04]  /*1e2c60*/  STL [R1+0x4e8], R38 ;  /* 0x0004e82601007387 */ /* 0x000fe80000100800 */
[----:B------:R0:W-:Y:S04]  /*1e2c70*/  STL [R1+0x2ec], R37 ;  /* 0x0002ec2501007387 */ /* 0x0001e80000100800 */
[----:B------:R-:W4:Y:S01]  /*1e2c80*/  LDL.LU R46, [R1+0x6c0] ;  /* 0x0006c000012e7983 */ /* 0x000f220000300800 */
[----:B--2---:R-:W-:-:S04]  /*1e2c90*/  LOP3.LUT R2, R35, 0xffff, RZ, 0xc0, !PT ;  /* 0x0000ffff23027812 */ /* 0x004fc800078ec0ff */
[----:B------:R-:W-:Y:S02]  /*1e2ca0*/  PRMT R36, R2, 0x3340, R0 ;  /* 0x0000334002247816 */ /* 0x000fe40000000000 */
[----:B------:R-:W-:-:S04]  /*1e2cb0*/  LOP3.LUT R35, R33, 0xffff, RZ, 0xc0, !PT ;  /* 0x0000ffff21237812 */ /* 0x000fc800078ec0ff */
[----:B------:R-:W-:-:S04]  /*1e2cc0*/  PRMT R33, R34, 0x3340, R35 ;  /* 0x0000334022217816 */ /* 0x000fc80000000023 */
[----:B------:R-:W-:Y:S02]  /*1e2cd0*/  PRMT R33, R33, 0x5410, R36 ;  /* 0x0000541021217816 */ /* 0x000fe40000000024 */
[----:B------:R-:W-:Y:S02]  /*1e2ce0*/  IADD3 R36, P1, PT, R3, R16, RZ ;  /* 0x0000001003247210 */ /* 0x000fe40007f3e0ff */
[----:B------:R-:W-:Y:S02]  /*1e2cf0*/  SHF.R.U32.HI R34, RZ, 0x8, R34 ;  /* 0x00000008ff227819 */ /* 0x000fe40000011622 */
[----:B------:R-:W-:Y:S01]  /*1e2d00*/  SHF.R.U32.HI R35, RZ, 0x8, R35 ;  /* 0x00000008ff237819 */ /* 0x000fe20000011623 */
[----:B0-----:R-:W-:Y:S01]  /*1e2d10*/  IMAD.X R37, R6, 0x1, R15, P1 ;  /* 0x0000000106257824 */ /* 0x001fe200008e060f */
[----:B------:R-:W-:Y:S01]  /*1e2d20*/  LOP3.LUT R34, R34, 0xffff, RZ, 0xc0, !PT ;  /* 0x0000ffff22227812 */ /* 0x000fe200078ec0ff */
[----:B------:R0:W-:Y:S01]  /*1e2d30*/  STL [R1+0x22bc], R33 ;  /* 0x0022bc2101007387 */ /* 0x0001e20000100800 */
[----:B------:R-:W-:-:S03]  /*1e2d40*/  LOP3.LUT R35, R35, 0xffff, RZ, 0xc0, !PT ;  /* 0x0000ffff23237812 */ /* 0x000fc600078ec0ff */
[----:B0-----:R-:W2:Y:S04]  /*1e2d50*/  LDL.LU R33, [R1+0x3c4] ;  /* 0x0003c40001217983 */ /* 0x001ea80000300800 */
[----:B------:R0:W-:Y:S02]  /*1e2d60*/  STL.64 [R1+0x1110], R36 ;  /* 0x0011102401007387 */ /* 0x0001e40000100a00 */
[----:B0-----:R-:W-:Y:S02]  /*1e2d70*/  PRMT R36, R34, 0x3340, R35 ;  /* 0x0000334022247816 */ /* 0x001fe40000000023 */
[----:B------:R-:W-:-:S03]  /*1e2d80*/  IADD3 R34, P1, PT, R3, R14, RZ ;  /* 0x0000000e03227210 */ /* 0x000fc60007f3e0ff */
[----:B------:R0:W-:Y:S02]  /*1e2d90*/  STL [R1+0x4e4], R36 ;  /* 0x0004e42401007387 */ /* 0x0001e40000100800 */
[----:B------:R-:W-:Y:S02]  /*1e2da0*/  IMAD.X R35, R6, 0x1, R13, P1 ;  /* 0x0000000106237824 */ /* 0x000fe400008e060d */
[----:B------:R-:W2:Y:S04]  /*1e2db0*/  LDL.LU R49, [R1+0x224c] ;  /* 0x00224c0001317983 */ /* 0x000ea80000300800 */
[----:B0-----:R-:W2:Y:S04]  /*1e2dc0*/  LDL.LU R36, [R1+0x5370] ;  /* 0x0053700001247983 */ /* 0x001ea80000300800 */
[----:B------:R0:W-:Y:S04]  /*1e2dd0*/  STL.64 [R1+0x1108], R34 ;  /* 0x0011082201007387 */ /* 0x0001e80000100a00 */
[----:B0-----:R-:W2:Y:S01]  /*1e2de0*/  LDL.LU R35, [R1+0x262c] ;  /* 0x00262c0001237983 */ /* 0x001ea20000300800 */
[----:B------:R-:W-:-:S04]  /*1e2df0*/  SHF.R.U32.HI R2, RZ, 0x8, R2 ;  /* 0x00000008ff027819 */ /* 0x000fc80000011602 */
[----:B------:R-:W-:-:S04]  /*1e2e00*/  LOP3.LUT R2, R2, 0xffff, RZ, 0xc0, !PT ;  /* 0x0000ffff02027812 */ /* 0x000fc800078ec0ff */
[----:B------:R-:W-:Y:S02]  /*1e2e10*/  PRMT R34, R2, 0x3340, R0 ;  /* 0x0000334002227816 */ /* 0x000fe40000000000 */
[----:B---3--:R-:W-:-:S03]  /*1e2e20*/  LOP3.LUT R6, R50, 0xffff, RZ, 0xc0, !PT ;  /* 0x0000ffff32067812 */ /* 0x008fc600078ec0ff */
[----:B------:R0:W-:Y:S01]  /*1e2e30*/  STL [R1+0x2e8], R34 ;  /* 0x0002e82201007387 */ /* 0x0001e20000100800 */
[----:B----4-:R-:W-:-:S04]  /*1e2e40*/  LOP3.LUT R2, R52, 0xffff, RZ, 0xc0, !PT ;  /* 0x0000ffff34027812 */ /* 0x010fc800078ec0ff */
[----:B------:R-:W-:Y:S02]  /*1e2e50*/  PRMT R38, R2, 0x3340, R0 ;  /* 0x0000334002267816 */ /* 0x000fe40000000000 */
[----:B0-----:R-:W-:Y:S02]  /*1e2e60*/  LOP3.LUT R34, R56, 0xffff, RZ, 0xc0, !PT ;  /* 0x0000ffff38227812 */ /* 0x001fe400078ec0ff */
[----:B------:R-:W-:Y:S02]  /*1e2e70*/  SHF.R.U32.HI R2, RZ, 0x8, R2 ;  /* 0x00000008ff027819 */ /* 0x000fe40000011602 */
[----:B------:R-:W-:Y:S02]  /*1e2e80*/  PRMT R37, R6, 0x3340, R34 ;  /* 0x0000334006257816 */ /* 0x000fe40000000022 */
[----:B------:R-:W-:Y:S02]  /*1e2e90*/  SHF.R.U32.HI R6, RZ, 0x8, R6 ;  /* 0x00000008ff067819 */ /* 0x000fe40000011606 */
[----:B------:R-:W-:-:S02]  /*1e2ea0*/  SHF.R.U32.HI R34, RZ, 0x8, R34 ;  /* 0x00000008ff227819 */ /* 0x000fc40000011622 */
[----:B------:R-:W-:Y:S02]  /*1e2eb0*/  LOP3.LUT R6, R6, 0xffff, RZ, 0xc0, !PT ;  /* 0x0000ffff06067812 */ /* 0x000fe400078ec0ff */
[----:B------:R-:W-:Y:S02]  /*1e2ec0*/  LOP3.LUT R34, R34, 0xffff, RZ, 0xc0, !PT ;  /* 0x0000ffff22227812 */ /* 0x000fe400078ec0ff */
[----:B------:R-:W-:Y:S02]  /*1e2ed0*/  LOP3.LUT R2, R2, 0xffff, RZ, 0xc0, !PT ;  /* 0x0000ffff02027812 */ /* 0x000fe400078ec0ff */
[----:B------:R-:W-:Y:S02]  /*1e2ee0*/  PRMT R37, R37, 0x5410, R38 ;  /* 0x0000541025257816 */ /* 0x000fe40000000026 */
[----:B------:R-:W-:Y:S02]  /*1e2ef0*/  PRMT R34, R6, 0x3340, R34 ;  /* 0x0000334006227816 */ /* 0x000fe40000000022 */
[----:B------:R-:W-:Y:S01]  /*1e2f00*/  PRMT R6, R2, 0x3340, R0 ;  /* 0x0000334002067816 */ /* 0x000fe20000000000 */
[----:B------:R-:W-:Y:S01]  /*1e2f10*/  STL [R1+0x22b8], R37 ;  /* 0x0022b82501007387 */ /* 0x000fe20000100800 */
[----:B------:R-:W-:-:S03]  /*1e2f20*/  LOP3.LUT R48, R32, 0xffff, RZ, 0xc0, !PT ;  /* 0x0000ffff20307812 */ /* 0x000fc600078ec0ff */
[----:B------:R0:W-:Y:S01]  /*1e2f30*/  STL [R1+0x4e0], R34 ;  /* 0x0004e02201007387 */ /* 0x0001e20000100800 */
[----:B------:R-:W-:-:S03]  /*1e2f40*/  LOP3.LUT R2, R46, 0xffff, RZ, 0xc0, !PT ;  /* 0x0000ffff2e027812 */ /* 0x000fc600078ec0ff */
[----:B------:R1:W-:Y:S04]  /*1e2f50*/  STL [R1+0x2e4], R6 ;  /* 0x0002e40601007387 */ /* 0x0003e80000100800 */
[----:B------:R-:W3:Y:S04]  /*1e2f60*/  LDL.LU R32, [R1+0x86e0] ;  /* 0x0086e00001207983 */ /* 0x000ee80000300800 */
[----:B------:R-:W4:Y:S01]  /*1e2f70*/  LDL.LU R52, [R1+0x2a28] ;  /* 0x002a280001347983 */ /* 0x000f220000300800 */
[----:B0-----:R-:W-:-:S03]  /*1e2f80*/  PRMT R34, R48, 0x3340, R0 ;  /* 0x0000334030227816 */ /* 0x001fc60000000000 */
[----:B------:R-:W3:Y:S04]  /*1e2f90*/  LDL.LU R56, [R1+0x20cc] ;  /* 0x0020cc0001387983 */ /* 0x000ee80000300800 */
[----:B------:R-:W3:Y:S01]  /*1e2fa0*/  LDL.LU R46, [R1+0x2458] ;  /* 0x00245800012e7983 */ /* 0x000ee20000300800 */
[----:B------:R-:W-:Y:S01]  /*1e2fb0*/  VIADD R3, R3, UR6 ;  /* 0x0000000603037c36 */ /* 0x000fe20008000000 */
[----:B------:R-:W0:Y:S02]  /*1e2fc0*/  LDCU UR6, c[0x0][0x3b8] ;  /* 0x00007700ff0677ac */ /* 0x000e240008000800 */
[----:B------:R-:W-:Y:S02]  /*1e2fd0*/  STL [R1+0x8620], R48 ;  /* 0x0086203001007387 */ /* 0x000fe40000100800 */
[----:B------:R-:W-:-:S02]  /*1e2fe0*/  IADD3 R44, P1, PT, R3, R20, RZ ;  /* 0x00000014032c7210 */ /* 0x000fc40007f3e0ff */
[----:B--2---:R-:W-:-:S04]  /*1e2ff0*/  LOP3.LUT R33, R33, 0xffff, RZ, 0xc0, !PT ;  /* 0x0000ffff21217812 */ /* 0x004fc800078ec0ff */
[----:B-1----:R-:W-:-:S04]  /*1e3000*/  PRMT R6, R2, 0x3340, R33 ;  /* 0x0000334002067816 */ /* 0x002fc80000000021 */
[----:B------:R-:W-:-:S05]  /*1e3010*/  PRMT R34, R6, 0x5410, R34 ;  /* 0x0000541006227816 */ /* 0x000fca0000000022 */
[----:B------:R1:W-:Y:S01]  /*1e3020*/  STL [R1+0x22ac], R34 ;  /* 0x0022ac2201007387 */ /* 0x0003e20000100800 */
[----:B------:R-:W-:Y:S02]  /*1e3030*/  LOP3.LUT R37, R49, 0xffff, RZ, 0xc0, !PT ;  /* 0x0000ffff31257812 */ /* 0x000fe400078ec0ff */
[----:B------:R-:W-:Y:S02]  /*1e3040*/  LOP3.LUT R6, R36, 0xffff, RZ, 0xc0, !PT ;  /* 0x0000ffff24067812 */ /* 0x000fe400078ec0ff */
[----:B------:R-:W-:Y:S02]  /*1e3050*/  LOP3.LUT R38, R35, 0xffff, RZ, 0xc0, !PT ;  /* 0x0000ffff23267812 */ /* 0x000fe400078ec0ff */
[----:B------:R-:W-:Y:S02]  /*1e3060*/  PRMT R35, R37, 0x3340, R0 ;  /* 0x0000334025237816 */ /* 0x000fe40000000000 */
[----:B-1----:R-:W-:-:S04]  /*1e3070*/  PRMT R34, R6, 0x3340, R38 ;  /* 0x0000334006227816 */ /* 0x002fc80000000026 */
[----:B------:R-:W-:Y:S02]  /*1e3080*/  PRMT R35, R34, 0x5410, R35 ;  /* 0x0000541022237816 */ /* 0x000fe40000000023 */
[----:B------:R-:W-:-:S05]  /*1e3090*/  SHF.R.S32.HI R34, RZ, 0x1f, R3 ;  /* 0x0000001fff227819 */ /* 0x000fca0000011403 */
[----:B------:R-:W-:Y:S01]  /*1e30a0*/  IMAD.X R45, R34, 0x1, R19, P1 ;  /* 0x00000001222d7824 */ /* 0x000fe200008e0613 */
[----:B------:R1:W-:Y:S04]  /*1e30b0*/  STL [R1+0x22a8], R35 ;  /* 0x0022a82301007387 */ /* 0x0003e80000100800 */
[----:B------:R2:W-:Y:S04]  /*1e30c0*/  STL.64 [R1+0x10a8], R44 ;  /* 0x0010a82c01007387 */ /* 0x0005e80000100a00 */
[----:B------:R-:W3:Y:S04]  /*1e30d0*/  LDL.LU R36, [R1+0x2a1c] ;  /* 0x002a1c0001247983 */ /* 0x000ee80000300800 */
[----:B-1----:R-:W3:Y:S01]  /*1e30e0*/  LDL.LU R35, [R1+0x20d8] ;  /* 0x0020d80001237983 */ /* 0x002ee20000300800 */
[----:B--2---:R-:W-:-:S03]  /*1e30f0*/  SHF.R.U32.HI R44, RZ, 0x8, R33 ;  /* 0x00000008ff2c7819 */ /* 0x004fc60000011621 */
[----:B------:R-:W2:Y:S01]  /*1e3100*/  LDL.LU R33, [R1+0x2478] ;  /* 0x0024780001217983 */ /* 0x000ea20000300800 */
[----:B------:R-:W-:Y:S02]  /*1e3110*/  SHF.R.U32.HI R2, RZ, 0x8, R2 ;  /* 0x00000008ff027819 */ /* 0x000fe40000011602 */
[----:B------:R-:W-:Y:S02]  /*1e3120*/  SHF.R.U32.HI R6, RZ, 0x8, R6 ;  /* 0x00000008ff067819 */ /* 0x000fe40000011606 */
[----:B------:R-:W-:Y:S02]  /*1e3130*/  SHF.R.U32.HI R38, RZ, 0x8, R38 ;  /* 0x00000008ff267819 */ /* 0x000fe40000011626 */
[----:B------:R-:W-:Y:S02]  /*1e3140*/  LOP3.LUT R2, R2, 0xffff, RZ, 0xc0, !PT ;  /* 0x0000ffff02027812 */ /* 0x000fe400078ec0ff */
[----:B------:R-:W-:Y:S02]  /*1e3150*/  LOP3.LUT R44, R44, 0xffff, RZ, 0xc0, !PT ;  /* 0x0000ffff2c2c7812 */ /* 0x000fe400078ec0ff */
[----:B------:R-:W-:-:S02]  /*1e3160*/  LOP3.LUT R6, R6, 0xffff, RZ, 0xc0, !PT ;  /* 0x0000ffff06067812 */ /* 0x000fc400078ec0ff */
[----:B------:R-:W-:Y:S02]  /*1e3170*/  LOP3.LUT R38, R38, 0xffff, RZ, 0xc0, !PT ;  /* 0x0000ffff26267812 */ /* 0x000fe400078ec0ff */
[----:B------:R-:W-:Y:S02]  /*1e3180*/  PRMT R2, R2, 0x3340, R44 ;  /* 0x0000334002027816 */ /* 0x000fe4000000002c */
[----:B------:R-:W-:-:S03]  /*1e3190*/  PRMT R38, R6, 0x3340, R38 ;  /* 0x0000334006267816 */ /* 0x000fc60000000026 */
[----:B------:R3:W-:Y:S04]  /*1e31a0*/  STL [R1+0x84b4], R2 ;  /* 0x0084b40201007387 */ /* 0x0007e80000100800 */
[----:B------:R1:W-:Y:S01]  /*1e31b0*/  STL [R1+0x4d8], R38 ;  /* 0x0004d82601007387 */ /* 0x0003e20000100800 */
[----:B----4-:R-:W-:Y:S02]  /*1e31c0*/  LOP3.LUT R6, R52, 0xffff, RZ, 0xc0, !PT ;  /* 0x0000ffff34067812 */ /* 0x010fe400078ec0ff */
[----:B---3--:R-:W-:Y:S02]  /*1e31d0*/  LOP3.LUT R2, R56, 0xffff, RZ, 0xc0, !PT ;  /* 0x0000ffff38027812 */ /* 0x008fe400078ec0ff */
[----:B-1----:R-:W-:Y:S02]  /*1e31e0*/  LOP3.LUT R38, R46, 0xffff, RZ, 0xc0, !PT ;  /* 0x0000ffff2e267812 */ /* 0x002fe400078ec0ff */
[----:B------:R-:W-:-:S02]  /*1e31f0*/  PRMT R45, R2, 0x3340, R0 ;  /* 0x00003340022d7816 */ /* 0x000fc40000000000 */
[----:B------:R-:W-:-:S04]  /*1e3200*/  PRMT R44, R6, 0x3340, R38 ;  /* 0x00003340062c7816 */ /* 0x000fc80000000026 */
[----:B------:R-:W-:Y:S02]  /*1e3210*/  PRMT R46, R44, 0x5410, R45 ;  /* 0x000054102c2e7816 */ /* 0x000fe4000000002d */
[----:B------:R-:W-:Y:S02]  /*1e3220*/  IADD3 R44, P1, PT, R3, R10, RZ ;  /* 0x0000000a032c7210 */ /* 0x000fe40007f3e0ff */
[----:B------:R-:W-:Y:S02]  /*1e3230*/  SHF.R.U32.HI R6, RZ, 0x8, R6 ;  /* 0x00000008ff067819 */ /* 0x000fe40000011606 */
[----:B------:R-:W-:Y:S01]  /*1e3240*/  SHF.R.U32.HI R38, RZ, 0x8, R38 ;  /* 0x00000008ff267819 */ /* 0x000fe20000011626 */
[----:B------:R-:W-:Y:S01]  /*1e3250*/  IMAD.X R45, R34, 0x1, R9, P1 ;  /* 0x00000001222d7824 */ /* 0x000fe200008e0609 */
[----:B------:R-:W-:Y:S01]  /*1e3260*/  SHF.R.U32.HI R2, RZ, 0x8, R2 ;  /* 0x00000008ff027819 */ /* 0x000fe20000011602 */
[----:B------:R-:W-:Y:S01]  /*1e3270*/  STL [R1+0x229c], R46 ;  /* 0x00229c2e01007387 */ /* 0x000fe20000100800 */
[----:B------:R-:W-:-:S02]  /*1e3280*/  LOP3.LUT R6, R6, 0xffff, RZ, 0xc0, !PT ;  /* 0x0000ffff06067812 */ /* 0x000fc400078ec0ff */
[----:B------:R-:W-:Y:S01]  /*1e3290*/  LOP3.LUT R38, R38, 0xffff, RZ, 0xc0, !PT ;  /* 0x0000ffff26267812 */ /* 0x000fe200078ec0ff */
[----:B------:R-:W3:Y:S01]  /*1e32a0*/  LDL.LU R50, [R1+0x78c] ;  /* 0x00078c0001327983 */ /* 0x000ee20000300800 */
[----:B------:R-:W-:-:S03]  /*1e32b0*/  LOP3.LUT R2, R2, 0xffff, RZ, 0xc0, !PT ;  /* 0x0000ffff02027812 */ /* 0x000fc600078ec0ff */
[----:B------:R1:W-:Y:S04]  /*1e32c0*/  STL.64 [R1+0x1068], R44 ;  /* 0x0010682c01007387 */ /* 0x0003e80000100a00 */
[----:B------:R-:W4:Y:S04]  /*1e32d0*/  LDL.LU R49, [R1+0x38c] ;  /* 0x00038c0001317983 */ /* 0x000f280000300800 */
[----:B------:R-:W4:Y:S01]  /*1e32e0*/  LDL.LU R52, [R1+0x684] ;  /* 0x0006840001347983 */ /* 0x000f220000300800 */
[----:B-1----:R-:W-:Y:S02]  /*1e32f0*/  PRMT R44, R6, 0x3340, R38 ;  /* 0x00003340062c7816 */ /* 0x002fe40000000026 */
[----:B------:R-:W-:-:S03]  /*1e3300*/  PRMT R6, R2, 0x3340, R0 ;  /* 0x0000334002067816 */ /* 0x000fc60000000000 */
[----:B------:R-:W-:Y:S04]  /*1e3310*/  STL [R1+0x4d0], R44 ;  /* 0x0004d02c01007387 */ /* 0x000fe80000100800 */
[----:B------:R2:W-:Y:S01]  /*1e3320*/  STL [R1+0x2e0], R6 ;  /* 0x0002e00601007387 */ /* 0x0005e20000100800 */
[----:B------:R-:W-:Y:S02]  /*1e3330*/  LOP3.LUT R38, R36, 0xffff, RZ, 0xc0, !PT ;  /* 0x0000ffff24267812 */ /* 0x000fe400078ec0ff */
[----:B------:R-:W-:Y:S02]  /*1e3340*/  LOP3.LUT R2, R35, 0xffff, RZ, 0xc0, !PT ;  /* 0x0000ffff23027812 */ /* 0x000fe400078ec0ff */
[----:B--2---:R-:W-:Y:S02]  /*1e3350*/  LOP3.LUT R6, R33, 0xffff, RZ, 0xc0, !PT ;  /* 0x0000ffff21067812 */ /* 0x004fe400078ec0ff */
[----:B------:R-:W-:-:S02]  /*1e3360*/  PRMT R35, R2, 0x3340, R0 ;  /* 0x0000334002237816 */ /* 0x000fc40000000000 */
[----:B------:R-:W-:Y:S01]  /*1e3370*/  PRMT R33, R38, 0x3340, R6 ;  /* 0x0000334026217816 */ /* 0x000fe20000000006 */
[----:B------:R1:W-:Y:S04]  /*1e3380*/  STL [R1+0x8624], R2 ;  /* 0x0086240201007387 */ /* 0x0003e80000100800 */
[----:B------:R-:W2:Y:S04]  /*1e3390*/  LDL.LU R56, [R1+0x7a4] ;  /* 0x0007a40001387983 */ /* 0x000ea80000300800 */
[----:B------:R-:W2:Y:S01]  /*1e33a0*/  LDL.LU R36, [R1+0x390] ;  /* 0x0003900001247983 */ /* 0x000ea20000300800 */
[----:B-1----:R-:W-:-:S05]  /*1e33b0*/  PRMT R2, R33, 0x5410, R35 ;  /* 0x0000541021027816 */ /* 0x002fca0000000023 */
[----:B------:R1:W-:Y:S04]  /*1e33c0*/  STL [R1+0x2298], R2 ;  /* 0x0022980201007387 */ /* 0x0003e80000100800 */
[----:B------:R-:W2:Y:S04]  /*1e33d0*/  LDL.LU R33, [R1+0x694] ;  /* 0x0006940001217983 */ /* 0x000ea80000300800 */
[----:B------:R-:W2:Y:S04]  /*1e33e0*/  LDL.LU R35, [R1+0x700] ;  /* 0x0007000001237983 */ /* 0x000ea80000300800 */
[----:B------:R-:W2:Y:S01]  /*1e33f0*/  LDL.LU R46, [R1+0x3dc] ;  /* 0x0003dc00012e7983 */ /* 0x000ea20000300800 */
[----:B------:R-:W-:-:S02]  /*1e3400*/  SHF.R.U32.HI R37, RZ, 0x8, R37 ;  /* 0x00000008ff257819 */ /* 0x000fc40000011625 */
[----:B-1----:R-:W-:Y:S02]  /*1e3410*/  SHF.R.U32.HI R2, RZ, 0x8, R38 ;  /* 0x00000008ff027819 */ /* 0x002fe40000011626 */
        /* <DEDUP_REMOVED lines=9> */
[----:B------:R-:W-:Y:S01]  /*1e34b0*/  STL [R1+0x2dc], R38 ;  /* 0x0002dc2601007387 */ /* 0x000fe20000100800 */
[----:B---3--:R-:W-:-:S03]  /*1e34c0*/  LOP3.LUT R6, R50, 0xffff, RZ, 0xc0, !PT ;  /* 0x0000ffff32067812 */ /* 0x008fc600078ec0ff */
[----:B------:R1:W-:Y:S01]  /*1e34d0*/  STL [R1+0x548], R37 ;  /* 0x0005482501007387 */ /* 0x0003e20000100800 */
[----:B----4-:R-:W-:Y:S02]  /*1e34e0*/  LOP3.LUT R2, R49, 0xffff, RZ, 0xc0, !PT ;  /* 0x0000ffff31027812 */ /* 0x010fe400078ec0ff */
[----:B-1----:R-:W-:Y:S02]  /*1e34f0*/  LOP3.LUT R37, R52, 0xffff, RZ, 0xc0, !PT ;  /* 0x0000ffff34257812 */ /* 0x002fe400078ec0ff */
[----:B------:R-:W-:Y:S02]  /*1e3500*/  PRMT R44, R2, 0x3340, R0 ;  /* 0x00003340022c7816 */ /* 0x000fe40000000000 */
[--C-:B------:R-:W-:Y:S02]  /*1e3510*/  PRMT R38, R6, 0x3340, R37.reuse ;  /* 0x0000334006267816 */ /* 0x100fe40000000025 */
        /* <DEDUP_REMOVED lines=12> */
[----:B------:R-:W-:Y:S04]  /*1e35e0*/  STL.64 [R1+0x1028], R44 ;  /* 0x0010282c01007387 */ /* 0x000fe80000100a00 */
[----:B------:R-:W-:Y:S04]  /*1e35f0*/  STL [R1+0x4c8], R37 ;  /* 0x0004c82501007387 */ /* 0x000fe80000100800 */
[----:B------:R1:W-:Y:S02]  /*1e3600*/  STL [R1+0x2d8], R6 ;  /* 0x0002d80601007387 */ /* 0x0003e40000100800 */
[----:B-1----:R-:W-:-:S02]  /*1e3610*/  LOP3.LUT R6, R30, 0xffff, RZ, 0xc0, !PT ;  /* 0x0000ffff1e067812 */ /* 0x002fc400078ec0ff */
[----:B------:R-:W3:Y:S01]  /*1e3620*/  LDL.LU R30, [R1+0x86dc] ;  /* 0x0086dc00011e7983 */ /* 0x000ee20000300800 */
[----:B--2---:R-:W-:Y:S02]  /*1e3630*/  LOP3.LUT R2, R36, 0xffff, RZ, 0xc0, !PT ;  /* 0x0000ffff24027812 */ /* 0x004fe400078ec0ff */
[----:B------:R-:W-:Y:S02]  /*1e3640*/  LOP3.LUT R36, R35, 0xffff, RZ, 0xc0, !PT ;  /* 0x0000ffff23247812 */ /* 0x000fe400078ec0ff */
[----:B------:R-:W2:Y:S01]  /*1e3650*/  LDL.LU R35, [R1+0x714] ;  /* 0x0007140001237983 */ /* 0x000ea20000300800 */
[----:B------:R-:W-:Y:S02]  /*1e3660*/  LOP3.LUT R38, R56, 0xffff, RZ, 0xc0, !PT ;  /* 0x0000ffff38267812 */ /* 0x000fe400078ec0ff */
[----:B------:R-:W-:Y:S01]  /*1e3670*/  LOP3.LUT R33, R33, 0xffff, RZ, 0xc0, !PT ;  /* 0x0000ffff21217812 */ /* 0x000fe200078ec0ff */
[----:B------:R-:W4:Y:S01]  /*1e3680*/  LDL.LU R49, [R1+0x3e8] ;  /* 0x0003e80001317983 */ /* 0x000f220000300800 */
[----:B------:R-:W-:-:S02]  /*1e3690*/  PRMT R45, R2, 0x3340, R0 ;  /* 0x00003340022d7816 */ /* 0x000fc40000000000 */
[----:B------:R-:W-:Y:S02]  /*1e36a0*/  PRMT R44, R38, 0x3340, R33 ;  /* 0x00003340262c7816 */ /* 0x000fe40000000021 */
[----:B------:R-:W-:Y:S02]  /*1e36b0*/  LOP3.LUT R37, R46, 0xffff, RZ, 0xc0, !PT ;  /* 0x0000ffff2e257812 */ /* 0x000fe400078ec0ff */
[----:B------:R-:W-:Y:S02]  /*1e36c0*/  PRMT R44, R44, 0x5410, R45 ;  /* 0x000054102c2c7816 */ /* 0x000fe4000000002d */
[----:B------:R-:W-:-:S03]  /*1e36d0*/  PRMT R45, R6, 0x3340, R0 ;  /* 0x00003340062d7816 */ /* 0x000fc60000000000 */
[----:B------:R1:W-:Y:S02]  /*1e36e0*/  STL [R1+0x2288], R44 ;  /* 0x0022882c01007387 */ /* 0x0003e40000100800 */
[----:B-1----:R-:W-:-:S04]  /*1e36f0*/  PRMT R44, R36, 0x3340, R37 ;  /* 0x00003340242c7816 */ /* 0x002fc80000000025 */
[----:B------:R-:W-:Y:S02]  /*1e3700*/  PRMT R46, R44, 0x5410, R45 ;  /* 0x000054102c2e7816 */ /* 0x000fe4000000002d */
[----:B------:R-:W-:Y:S02]  /*1e3710*/  IADD3 R44, P1, PT, R3, R22, RZ ;  /* 0x00000016032c7210 */ /* 0x000fe40007f3e0ff */
[----:B------:R-:W-:-:S03]  /*1e3720*/  SHF.R.U32.HI R38, RZ, 0x8, R38 ;  /* 0x00000008ff267819 */ /* 0x000fc60000011626 */
[----:B------:R-:W-:Y:S01]  /*1e3730*/  IMAD.X R45, R34, 0x1, R21, P1 ;  /* 0x00000001222d7824 */ /* 0x000fe200008e0615 */
[----:B------:R-:W-:Y:S01]  /*1e3740*/  SHF.R.U32.HI R33, RZ, 0x8, R33 ;  /* 0x00000008ff217819 */ /* 0x000fe20000011621 */
[----:B------:R-:W-:Y:S01]  /*1e3750*/  STL [R1+0x227c], R46 ;  /* 0x00227c2e01007387 */ /* 0x000fe20000100800 */
[----:B------:R-:W-:Y:S02]  /*1e3760*/  SHF.R.U32.HI R36, RZ, 0x8, R36 ;  /* 0x00000008ff247819 */ /* 0x000fe40000011624 */
[----:B------:R-:W-:Y:S01]  /*1e3770*/  SHF.R.U32.HI R37, RZ, 0x8, R37 ;  /* 0x00000008ff257819 */ /* 0x000fe20000011625 */
[----:B------:R1:W-:Y:S01]  /*1e3780*/  STL.64 [R1+0x1020], R44 ;  /* 0x0010202c01007387 */ /* 0x0003e20000100a00 */
[----:B------:R-:W-:Y:S02]  /*1e3790*/  LOP3.LUT R38, R38, 0xffff, RZ, 0xc0, !PT ;  /* 0x0000ffff26267812 */ /* 0x000fe400078ec0ff */
[----:B------:R-:W-:Y:S01]  /*1e37a0*/  LOP3.LUT R36, R36, 0xffff, RZ, 0xc0, !PT ;  /* 0x0000ffff24247812 */ /* 0x000fe200078ec0ff */
[----:B------:R-:W3:Y:S01]  /*1e37b0*/  LDL.LU R52, [R1+0x5374] ;  /* 0x0053740001347983 */ /* 0x000ee20000300800 */
[----:B------:R-:W-:-:S02]  /*1e37c0*/  LOP3.LUT R37, R37, 0xffff, RZ, 0xc0, !PT ;  /* 0x0000ffff25257812 */ /* 0x000fc400078ec0ff */
[----:B-1----:R-:W-:Y:S02]  /*1e37d0*/  LOP3.LUT R44, R33, 0xffff, RZ, 0xc0, !PT ;  /* 0x0000ffff212c7812 */ /* 0x002fe400078ec0ff */
[----:B------:R-:W3:Y:S02]  /*1e37e0*/  LDL.LU R33, [R1+0x2268] ;  /* 0x0022680001217983 */ /* 0x000ee40000300800 */
[----:B------:R-:W-:Y:S02]  /*1e37f0*/  PRMT R44, R38, 0x3340, R44 ;  /* 0x00003340262c7816 */ /* 0x000fe4000000002c */
[----:B------:R-:W-:Y:S01]  /*1e3800*/  PRMT R38, R36, 0x3340, R37 ;  /* 0x0000334024267816 */ /* 0x000fe20000000025 */
[----:B------:R-:W3:Y:S01]  /*1e3810*/  LDL.LU R56, [R1+0x266c] ;  /* 0x00266c0001387983 */ /* 0x000ee20000300800 */
[----:B------:R-:W-:Y:S02]  /*1e3820*/  IADD3 R36, P1, PT, R3, R24, RZ ;  /* 0x0000001803247210 */ /* 0x000fe40007f3e0ff */
[----:B------:R-:W-:-:S02]  /*1e3830*/  SHF.R.U32.HI R6, RZ, 0x8, R6 ;  /* 0x00000008ff067819 */ /* 0x000fc40000011606 */
[----:B------:R-:W-:Y:S01]  /*1e3840*/  SHF.R.U32.HI R2, RZ, 0x8, R2 ;  /* 0x00000008ff027819 */ /* 0x000fe20000011602 */
[----:B------:R-:W-:Y:S01]  /*1e3850*/  IMAD.X R37, R34, 0x1, R23, P1 ;  /* 0x0000000122257824 */ /* 0x000fe200008e0617 */
[----:B------:R-:W-:Y:S01]  /*1e3860*/  LOP3.LUT R6, R6, 0xffff, RZ, 0xc0, !PT ;  /* 0x0000ffff06067812 */ /* 0x000fe200078ec0ff */
[----:B------:R-:W-:Y:S01]  /*1e3870*/  STL [R1+0x4c0], R44 ;  /* 0x0004c02c01007387 */ /* 0x000fe20000100800 */
[----:B------:R-:W-:-:S03]  /*1e3880*/  LOP3.LUT R2, R2, 0xffff, RZ, 0xc0, !PT ;  /* 0x0000ffff02027812 */ /* 0x000fc600078ec0ff */
[----:B------:R-:W-:Y:S04]  /*1e3890*/  STL [R1+0x4bc], R38 ;  /* 0x0004bc2601007387 */ /* 0x000fe80000100800 */
[----:B------:R1:W-:Y:S02]  /*1e38a0*/  STL.64 [R1+0xfd8], R36 ;  /* 0x000fd82401007387 */ /* 0x0003e40000100a00 */
[--C-:B-1----:R-:W-:Y:S02]  /*1e38b0*/  PRMT R36, R6, 0x3340, R0.reuse ;  /* 0x0000334006247816 */ /* 0x102fe40000000000 */
[----:B------:R-:W-:Y:S02]  /*1e38c0*/  PRMT R6, R2, 0x3340, R0 ;  /* 0x0000334002067816 */ /* 0x000fe40000000000 */
[----:B------:R-:W-:Y:S01]  /*1e38d0*/  LOP3.LUT R37, R31, 0xffff, RZ, 0xc0, !PT ;  /* 0x0000ffff1f257812 */ /* 0x000fe200078ec0ff */
[----:B------:R1:W-:Y:S04]  /*1e38e0*/  STL [R1+0x2d4], R36 ;  /* 0x0002d42401007387 */ /* 0x0003e80000100800 */
[----:B------:R4:W-:Y:S04]  /*1e38f0*/  STL [R1+0x2d0], R6 ;  /* 0x0002d00601007387 */ /* 0x0009e80000100800 */
[----:B------:R-:W3:Y:S04]  /*1e3900*/  LDL.LU R31, [R1+0x86d8] ;  /* 0x0086d800011f7983 */ /* 0x000ee80000300800 */
[----:B------:R-:W3:Y:S01]  /*1e3910*/  LDL.LU R46, [R1+0x5378] ;  /* 0x00537800012e7983 */ /* 0x000ee20000300800 */
[----:B--2---:R-:W-:-:S03]  /*1e3920*/  LOP3.LUT R2, R35, 0xffff, RZ, 0xc0, !PT ;  /* 0x0000ffff23027812 */ /* 0x004fc600078ec0ff */
[----:B------:R-:W2:Y:S04]  /*1e3930*/  LDL.LU R35, [R1+0x225c] ;  /* 0x00225c0001237983 */ /* 0x000ea80000300800 */
[----:B-1----:R-:W2:Y:S01]  /*1e3940*/  LDL.LU R36, [R1+0x2688] ;  /* 0x0026880001247983 */ /* 0x002ea20000300800 */
[----:B----4-:R-:W-:Y:S02]  /*1e3950*/  LOP3.LUT R6, R49, 0xffff, RZ, 0xc0, !PT ;  /* 0x0000ffff31067812 */ /* 0x010fe400078ec0ff */
[----:B------:R-:W-:Y:S02]  /*1e3960*/  PRMT R44, R37, 0x3340, R0 ;  /* 0x00003340252c7816 */ /* 0x000fe40000000000 */
[----:B------:R-:W-:Y:S01]  /*1e3970*/  PRMT R38, R2, 0x3340, R6 ;  /* 0x0000334002267816 */ /* 0x000fe20000000006 */
[----:B------:R1:W-:Y:S01]  /*1e3980*/  STL [R1+0x8628], R37 ;  /* 0x0086282501007387 */ /* 0x0003e20000100800 */
[----:B------:R-:W-:-:S02]  /*1e3990*/  SHF.R.U32.HI R2, RZ, 0x8, R2 ;  /* 0x00000008ff027819 */ /* 0x000fc40000011602 */
[----:B------:R-:W-:Y:S02]  /*1e39a0*/  SHF.R.U32.HI R6, RZ, 0x8, R6 ;  /* 0x00000008ff067819 */ /* 0x000fe40000011606 */
[----:B------:R-:W-:Y:S02]  /*1e39b0*/  LOP3.LUT R2, R2, 0xffff, RZ, 0xc0, !PT ;  /* 0x0000ffff02027812 */ /* 0x000fe400078ec0ff */
[----:B------:R-:W-:Y:S02]  /*1e39c0*/  LOP3.LUT R6, R6, 0xffff, RZ, 0xc0, !PT ;  /* 0x0000ffff06067812 */ /* 0x000fe400078ec0ff */
[----:B-1----:R-:W-:Y:S02]  /*1e39d0*/  PRMT R37, R38, 0x5410, R44 ;  /* 0x0000541026257816 */ /* 0x002fe4000000002c */
[----:B------:R-:W-:Y:S02]  /*1e39e0*/  IADD3 R44, P1, PT, R3, R16, RZ ;  /* 0x00000010032c7210 */ /* 0x000fe40007f3e0ff */
[----:B------:R-:W-:-:S03]  /*1e39f0*/  PRMT R6, R2, 0x3340, R6 ;  /* 0x0000334002067816 */ /* 0x000fc60000000006 */
[----:B------:R-:W-:Y:S01]  /*1e3a00*/  IMAD.X R45, R34, 0x1, R15, P1 ;  /* 0x00000001222d7824 */ /* 0x000fe200008e060f */
[----:B------:R-:W-:Y:S04]  /*1e3a10*/  STL [R1+0x2278], R37 ;  /* 0x0022782501007387 */ /* 0x000fe80000100800 */
[----:B------:R1:W-:Y:S04]  /*1e3a20*/  STL.64 [R1+0xf90], R44 ;  /* 0x000f902c01007387 */ /* 0x0003e80000100a00 */
[----:B------:R4:W-:Y:S04]  /*1e3a30*/  STL [R1+0x530], R6 ;  /* 0x0005300601007387 */ /* 0x0009e80000100800 */
[----:B------:R-:W2:Y:S01]  /*1e3a40*/  LDL.LU R49, [R1+0x2118] ;  /* 0x0021180001317983 */ /* 0x000ea20000300800 */
[----:B---3--:R-:W-:-:S03]  /*1e3a50*/  LOP3.LUT R2, R52, 0xffff, RZ, 0xc0, !PT ;  /* 0x0000ffff34027812 */ /* 0x008fc600078ec0ff */
[----:B------:R-:W3:Y:S01]  /*1e3a60*/  LDL.LU R52, [R1+0x2a38] ;  /* 0x002a380001347983 */ /* 0x000ee20000300800 */
[----:B-1----:R-:W-:Y:S02]  /*1e3a70*/  IADD3 R44, P1, PT, R3, R14, RZ ;  /* 0x0000000e032c7210 */ /* 0x002fe40007f3e0ff */
[----:B------:R-:W-:Y:S02]  /*1e3a80*/  LOP3.LUT R33, R33, 0xffff, RZ, 0xc0, !PT ;  /* 0x0000ffff21217812 */ /* 0x000fe400078ec0ff */
[----:B----4-:R-:W-:Y:S02]  /*1e3a90*/  LOP3.LUT R6, R56, 0xffff, RZ, 0xc0, !PT ;  /* 0x0000ffff38067812 */ /* 0x010fe400078ec0ff */
[----:B------:R-:W4:Y:S02]  /*1e3aa0*/  LDL.LU R56, [R1+0x2548] ;  /* 0x0025480001387983 */ /* 0x000f240000300800 */
[----:B------:R-:W-:Y:S02]  /*1e3ab0*/  PRMT R37, R2, 0x3340, R6 ;  /* 0x0000334002257816 */ /* 0x000fe40000000006 */
[----:B------:R-:W-:-:S02]  /*1e3ac0*/  SHF.R.U32.HI R2, RZ, 0x8, R2 ;  /* 0x00000008ff027819 */ /* 0x000fc40000011602 */
[----:B------:R-:W-:Y:S02]  /*1e3ad0*/  SHF.R.U32.HI R6, RZ, 0x8, R6 ;  /* 0x00000008ff067819 */ /* 0x000fe40000011606 */
[----:B------:R-:W-:Y:S02]  /*1e3ae0*/  PRMT R38, R33, 0x3340, R0 ;  /* 0x0000334021267816 */ /* 0x000fe40000000000 */
[----:B------:R-:W-:Y:S02]  /*1e3af0*/  LOP3.LUT R2, R2, 0xffff, RZ, 0xc0, !PT ;  /* 0x0000ffff02027812 */ /* 0x000fe400078ec0ff */
[----:B------:R-:W-:Y:S01]  /*1e3b00*/  LOP3.LUT R6, R6, 0xffff, RZ, 0xc0, !PT ;  /* 0x0000ffff06067812 */ /* 0x000fe200078ec0ff */
[----:B------:R-:W-:Y:S01]  /*1e3b10*/  IMAD.X R45, R34, 0x1, R13, P1 ;  /* 0x00000001222d7824 */ /* 0x000fe200008e060d */
[----:B------:R-:W-:Y:S02]  /*1e3b20*/  PRMT R37, R37, 0x5410, R38 ;  /* 0x0000541025257816 */ /* 0x000fe40000000026 */
[----:B------:R-:W-:-:S03]  /*1e3b30*/  PRMT R6, R2, 0x3340, R6 ;  /* 0x0000334002067816 */ /* 0x000fc60000000006 */
[----:B------:R-:W-:Y:S04]  /*1e3b40*/  STL [R1+0x226c], R37 ;  /* 0x00226c2501007387 */ /* 0x000fe80000100800 */
[----:B------:R-:W-:Y:S04]  /*1e3b50*/  STL.64 [R1+0xf28], R44 ;  /* 0x000f282c01007387 */ /* 0x000fe80000100a00 */
[----:B------:R1:W-:Y:S01]  /*1e3b60*/  STL [R1+0x4a8], R6 ;  /* 0x0004a80601007387 */ /* 0x0003e20000100800 */
[----:B------:R-:W-:Y:S02]  /*1e3b70*/  LOP3.LUT R2, R46, 0xffff, RZ, 0xc0, !PT ;  /* 0x0000ffff2e027812 */ /* 0x000fe400078ec0ff */
[----:B--2---:R-:W-:-:S02]  /*1e3b80*/  LOP3.LUT R35, R35, 0xffff, RZ, 0xc0, !PT ;  /* 0x0000ffff23237812 */ /* 0x004fc400078ec0ff */
[----:B-1----:R-:W-:Y:S02]  /*1e3b90*/  LOP3.LUT R6, R36, 0xffff, RZ, 0xc0, !PT ;  /* 0x0000ffff24067812 */ /* 0x002fe400078ec0ff */
[----:B------:R-:W-:Y:S02]  /*1e3ba0*/  PRMT R36, R35, 0x3340, R0 ;  /* 0x0000334023247816 */ /* 0x000fe40000000000 */
[----:B------:R-:W-:-:S04]  /*1e3bb0*/  PRMT R34, R2, 0x3340, R6 ;  /* 0x0000334002227816 */ /* 0x000fc80000000006 */
[----:B------:R-:W-:Y:S02]  /*1e3bc0*/  PRMT R36, R34, 0x5410, R36 ;  /* 0x0000541022247816 */ /* 0x000fe40000000024 */
[----:B------:R-:W-:-:S03]  /*1e3bd0*/  SHF.R.U32.HI R34, RZ, 0x8, R33 ;  /* 0x00000008ff227819 */ /* 0x000fc60000011621 */
[----:B------:R1:W-:Y:S04]  /*1e3be0*/  STL [R1+0x2268], R36 ;  /* 0x0022682401007387 */ /* 0x0003e80000100800 */
[----:B------:R-:W2:Y:S04]  /*1e3bf0*/  LDL.LU R46, [R1+0x2a2c] ;  /* 0x002a2c00012e7983 */ /* 0x000ea80000300800 */
[----:B-1----:R-:W2:Y:S04]  /*1e3c00*/  LDL.LU R36, [R1+0x211c] ;  /* 0x00211c0001247983 */ /* 0x002ea80000300800 */
[----:B------:R-:W2:Y:S01]  /*1e3c10*/  LDL.LU R33, [R1+0x256c] ;  /* 0x00256c0001217983 */ /* 0x000ea20000300800 */
[----:B------:R-:W-:-:S02]  /*1e3c20*/  SHF.R.U32.HI R2, RZ, 0x8, R2 ;  /* 0x00000008ff027819 */ /* 0x000fc40000011602 */
[----:B------:R-:W-:Y:S02]  /*1e3c30*/  SHF.R.U32.HI R6, RZ, 0x8, R6 ;  /* 0x00000008ff067819 */ /* 0x000fe40000011606 */
[----:B------:R-:W-:Y:S02]  /*1e3c40*/  LOP3.LUT R34, R34, 0xffff, RZ, 0xc0, !PT ;  /* 0x0000ffff22227812 */ /* 0x000fe400078ec0ff */
[----:B------:R-:W-:Y:S02]  /*1e3c50*/  LOP3.LUT R2, R2, 0xffff, RZ, 0xc0, !PT ;  /* 0x0000ffff02027812 */ /* 0x000fe400078ec0ff */
[----:B------:R-:W-:Y:S02]  /*1e3c60*/  LOP3.LUT R6, R6, 0xffff, RZ, 0xc0, !PT ;  /* 0x0000ffff06067812 */ /* 0x000fe400078ec0ff */
[----:B------:R-:W-:Y:S02]  /*1e3c70*/  PRMT R34, R34, 0x3340, R0 ;  /* 0x0000334022227816 */ /* 0x000fe40000000000 */
[----:B------:R-:W-:-:S02]  /*1e3c80*/  PRMT R6, R2, 0x3340, R6 ;  /* 0x0000334002067816 */ /* 0x000fc40000000006 */
[----:B------:R-:W-:Y:S01]  /*1e3c90*/  LOP3.LUT R2, R49, 0xffff, RZ, 0xc0, !PT ;  /* 0x0000ffff31027812 */ /* 0x000fe200078ec0ff */
[----:B------:R3:W-:Y:S01]  /*1e3ca0*/  STL [R1+0x2cc], R34 ;  /* 0x0002cc2201007387 */ /* 0x0007e20000100800 */
[----:B0-----:R-:W-:Y:S01]  /*1e3cb0*/  VIADD R3, R3, UR6 ;  /* 0x0000000603037c36 */ /* 0x001fe20008000000 */
[----:B------:R-:W-:Y:S01]  /*1e3cc0*/  LOP3.LUT R58, R29, 0xffff, RZ, 0xc0, !PT ;  /* 0x0000ffff1d3a7812 */ /* 0x000fe200078ec0ff */
[----:B------:R-:W0:Y:S01]  /*1e3cd0*/  LDCU UR6, c[0x0][0x3b8] ;  /* 0x00007700ff0677ac */ /* 0x000e220008000800 */
[----:B------:R1:W-:Y:S01]  /*1e3ce0*/  STL [R1+0x4b0], R6 ;  /* 0x0004b00601007387 */ /* 0x0003e20000100800 */
[----:B------:R-:W-:Y:S02]  /*1e3cf0*/  PRMT R38, R2, 0x3340, R0 ;  /* 0x0000334002267816 */ /* 0x000fe40000000000 */
[----:B---3--:R-:W-:Y:S02]  /*1e3d00*/  LOP3.LUT R34, R52, 0xffff, RZ, 0xc0, !PT ;  /* 0x0000ffff34227812 */ /* 0x008fe400078ec0ff */
[----:B----4-:R-:W-:-:S04]  /*1e3d10*/  LOP3.LUT R37, R56, 0xffff, RZ, 0xc0, !PT ;  /* 0x0000ffff38257812 */ /* 0x010fc800078ec0ff */
[----:B-1----:R-:W-:Y:S02]  /*1e3d20*/  PRMT R6, R34, 0x3340, R37 ;  /* 0x0000334022067816 */ /* 0x002fe40000000025 */
[----:B------:R-:W-:Y:S02]  /*1e3d30*/  IADD3 R44, P1, PT, R3, R20, RZ ;  /* 0x00000014032c7210 */ /* 0x000fe40007f3e0ff */
[----:B------:R-:W-:Y:S02]  /*1e3d40*/  PRMT R38, R6, 0x5410, R38 ;  /* 0x0000541006267816 */ /* 0x000fe40000000026 */
[----:B------:R-:W-:Y:S02]  /*1e3d50*/  SHF.R.S32.HI R6, RZ, 0x1f, R3 ;  /* 0x0000001fff067819 */ /* 0x000fe40000011403 */
[----:B------:R-:W-:Y:S02]  /*1e3d60*/  SHF.R.U32.HI R34, RZ, 0x8, R34 ;  /* 0x00000008ff227819 */ /* 0x000fe40000011622 */
[----:B------:R-:W-:Y:S01]  /*1e3d70*/  SHF.R.U32.HI R37, RZ, 0x8, R37 ;  /* 0x00000008ff257819 */ /* 0x000fe20000011625 */
[----:B------:R-:W-:Y:S01]  /*1e3d80*/  IMAD.X R45, R6, 0x1, R19, P1 ;  /* 0x00000001062d7824 */ /* 0x000fe200008e0613 */
[----:B------:R-:W-:Y:S01]  /*1e3d90*/  STL [R1+0x225c], R38 ;  /* 0x00225c2601007387 */ /* 0x000fe20000100800 */
[----:B------:R-:W-:-:S02]  /*1e3da0*/  LOP3.LUT R34, R34, 0xffff, RZ, 0xc0, !PT ;  /* 0x0000ffff22227812 */ /* 0x000fc400078ec0ff */
[----:B------:R-:W-:Y:S01]  /*1e3db0*/  LOP3.LUT R37, R37, 0xffff, RZ, 0xc0, !PT ;  /* 0x0000ffff25257812 */ /* 0x000fe200078ec0ff */
[----:B------:R-:W3:Y:S01]  /*1e3dc0*/  LDL.LU R50, [R1+0x7f4] ;  /* 0x0007f40001327983 */ /* 0x000ee20000300800 */
[----:B------:R-:W-:-:S03]  /*1e3dd0*/  SHF.R.U32.HI R2, RZ, 0x8, R2 ;  /* 0x00000008ff027819 */ /* 0x000fc60000011602 */
[----:B------:R-:W-:Y:S01]  /*1e3de0*/  STL.64 [R1+0xf20], R44 ;  /* 0x000f202c01007387 */ /* 0x000fe20000100a00 */
[----:B------:R-:W-:-:S03]  /*1e3df0*/  PRMT R34, R34, 0x3340, R37 ;  /* 0x0000334022227816 */ /* 0x000fc60000000025 */
[----:B------:R-:W4:Y:S01]  /*1e3e00*/  LDL.LU R49, [R1+0x39c] ;  /* 0x00039c0001317983 */ /* 0x000f220000300800 */
[----:B------:R-:W-:-:S03]  /*1e3e10*/  LOP3.LUT R2, R2, 0xffff, RZ, 0xc0, !PT ;  /* 0x0000ffff02027812 */ /* 0x000fc600078ec0ff */
[----:B------:R-:W4:Y:S01]  /*1e3e20*/  LDL.LU R52, [R1+0x6ec] ;  /* 0x0006ec0001347983 */ /* 0x000f220000300800 */
[----:B------:R-:W-:-:S03]  /*1e3e30*/  PRMT R37, R2, 0x3340, R0 ;  /* 0x0000334002257816 */ /* 0x000fc60000000000 */
[----:B------:R-:W-:Y:S04]  /*1e3e40*/  STL [R1+0x4a4], R34 ;  /* 0x0004a42201007387 */ /* 0x000fe80000100800 */
[----:B------:R1:W-:Y:S02]  /*1e3e50*/  STL [R1+0x2c8], R37 ;  /* 0x0002c82501007387 */ /* 0x0003e40000100800 */
[----:B-1----:R-:W-:Y:S02]  /*1e3e60*/  SHF.R.U32.HI R37, RZ, 0x8, R35 ;  /* 0x00000008ff257819 */ /* 0x002fe40000011623 */
[----:B--2---:R-:W-:Y:S02]  /*1e3e70*/  LOP3.LUT R2, R46, 0xffff, RZ, 0xc0, !PT ;  /* 0x0000ffff2e027812 */ /* 0x004fe400078ec0ff */
[----:B------:R-:W-:-:S02]  /*1e3e80*/  LOP3.LUT R34, R36, 0xffff, RZ, 0xc0, !PT ;  /* 0x0000ffff24227812 */ /* 0x000fc400078ec0ff */
[----:B------:R-:W-:Y:S02]  /*1e3e90*/  LOP3.LUT R38, R33, 0xffff, RZ, 0xc0, !PT ;  /* 0x0000ffff21267812 */ /* 0x000fe400078ec0ff */
[----:B------:R-:W-:Y:S02]  /*1e3ea0*/  PRMT R36, R34, 0x3340, R0 ;  /* 0x0000334022247816 */ /* 0x000fe40000000000 */
[----:B------:R-:W-:Y:S01]  /*1e3eb0*/  PRMT R33, R2, 0x3340, R38 ;  /* 0x0000334002217816 */ /* 0x000fe20000000026 */
[----:B------:R-:W-:Y:S03]  /*1e3ec0*/  STL [R1+0x862c], R34 ;  /* 0x00862c2201007387 */ /* 0x000fe60000100800 */
[----:B------:R-:W-:Y:S01]  /*1e3ed0*/  PRMT R33, R33, 0x5410, R36 ;  /* 0x0000541021217816 */ /* 0x000fe20000000024 */
[----:B------:R-:W2:Y:S04]  /*1e3ee0*/  LDL.LU R56, [R1+0x1060] ;  /* 0x0010600001387983 */ /* 0x000ea80000300800 */
[----:B------:R-:W2:Y:S04]  /*1e3ef0*/  LDL.LU R46, [R1+0x3a0] ;  /* 0x0003a000012e7983 */ /* 0x000ea80000300800 */
[----:B------:R1:W-:Y:S04]  /*1e3f00*/  STL [R1+0x2258], R33 ;  /* 0x0022582101007387 */ /* 0x0003e80000100800 */
[----:B------:R-:W2:Y:S04]  /*1e3f10*/  LDL.LU R36, [R1+0x6fc] ;  /* 0x0006fc0001247983 */ /* 0x000ea80000300800 */
[----:B-1----:R-:W2:Y:S04]  /*1e3f20*/  LDL.LU R33, [R1+0x788] ;  /* 0x0007880001217983 */ /* 0x002ea80000300800 */
[----:B------:R-:W2:Y:S01]  /*1e3f30*/  LDL.LU R35, [R1+0x680] ;  /* 0x0006800001237983 */ /* 0x000ea20000300800 */
        /* <DEDUP_REMOVED lines=20> */
[----:B------:R-:W-:Y:S02]  /*1e4080*/  IADD3 R44, P1, PT, R3, R18, RZ ;  /* 0x00000012032c7210 */ /* 0x000fe40007f3e0ff */
[----:B------:R-:W-:Y:S02]  /*1e4090*/  LOP3.LUT R34, R34, 0xffff, RZ, 0xc0, !PT ;  /* 0x0000ffff22227812 */ /* 0x000fe400078ec0ff */
[----:B------:R-:W-:Y:S02]  /*1e40a0*/  LOP3.LUT R37, R37, 0xffff, RZ, 0xc0, !PT ;  /* 0x0000ffff25257812 */ /* 0x000fe400078ec0ff */
[----:B------:R-:W-:Y:S01]  /*1e40b0*/  SHF.R.U32.HI R2, RZ, 0x8, R2 ;  /* 0x00000008ff027819 */ /* 0x000fe20000011602 */
[----:B------:R-:W-:Y:S01]  /*1e40c0*/  IMAD.X R45, R6, 0x1, R17, P1 ;  /* 0x00000001062d7824 */ /* 0x000fe200008e0611 */
[----:B------:R1:W-:Y:S02]  /*1e40d0*/  STL [R1+0x224c], R38 ;  /* 0x00224c2601007387 */ /* 0x0003e40000100800 */
[----:B------:R-:W-:-:S02]  /*1e40e0*/  LOP3.LUT R2, R2, 0xffff, RZ, 0xc0, !PT ;  /* 0x0000ffff02027812 */ /* 0x000fc400078ec0ff */
[----:B------:R3:W-:Y:S01]  /*1e40f0*/  STL.64 [R1+0xfd0], R44 ;  /* 0x000fd02c01007387 */ /* 0x0007e20000100a00 */
[----:B-1----:R-:W-:Y:S02]  /*1e4100*/  PRMT R38, R34, 0x3340, R37 ;  /* 0x0000334022267816 */ /* 0x002fe40000000025 */
[----:B------:R-:W-:-:S03]  /*1e4110*/  PRMT R34, R2, 0x3340, R0 ;  /* 0x0000334002227816 */ /* 0x000fc60000000000 */
[----:B------:R1:W-:Y:S04]  /*1e4120*/  STL [R1+0x4a0], R38 ;  /* 0x0004a02601007387 */ /* 0x0003e80000100800 */
[----:B------:R4:W-:Y:S01]  /*1e4130*/  STL [R1+0x2c0], R34 ;  /* 0x0002c02201007387 */ /* 0x0009e20000100800 */
[----:B--2---:R-:W-:Y:S02]  /*1e4140*/  LOP3.LUT R37, R56, 0xffff, RZ, 0xc0, !PT ;  /* 0x0000ffff38257812 */ /* 0x004fe400078ec0ff */
[----:B------:R-:W-:-:S04]  /*1e4150*/  LOP3.LUT R2, R46, 0xffff, RZ, 0xc0, !PT ;  /* 0x0000ffff2e027812 */ /* 0x000fc800078ec0ff */
[----:B---3--:R-:W-:Y:S02]  /*1e4160*/  PRMT R45, R2, 0x3340, R0 ;  /* 0x00003340022d7816 */ /* 0x008fe40000000000 */
[----:B-1----:R-:W-:-:S04]  /*1e4170*/  LOP3.LUT R38, R36, 0xffff, RZ, 0xc0, !PT ;  /* 0x0000ffff24267812 */ /* 0x002fc800078ec0ff */
[----:B------:R-:W-:Y:S02]  /*1e4180*/  PRMT R44, R37, 0x3340, R38 ;  /* 0x00003340252c7816 */ /* 0x000fe40000000026 */
[----:B----4-:R-:W-:Y:S02]  /*1e4190*/  LOP3.LUT R34, R33, 0xffff, RZ, 0xc0, !PT ;  /* 0x0000ffff21227812 */ /* 0x010fe400078ec0ff */
[----:B------:R-:W-:Y:S02]  /*1e41a0*/  LOP3.LUT R33, R28, 0xffff, RZ, 0xc0, !PT ;  /* 0x0000ffff1c217812 */ /* 0x000fe400078ec0ff */
[----:B------:R-:W2:Y:S01]  /*1e41b0*/  LDL.LU R28, [R1+0x86d4] ;  /* 0x0086d400011c7983 */ /* 0x000ea20000300800 */
[----:B------:R-:W-:-:S03]  /*1e41c0*/  PRMT R44, R44, 0x5410, R45 ;  /* 0x000054102c2c7816 */ /* 0x000fc6000000002d */
[----:B------:R-:W3:Y:S01]  /*1e41d0*/  LDL.LU R36, [R1+0x7b0] ;  /* 0x0007b00001247983 */ /* 0x000ee20000300800 */
[----:B------:R-:W-:-:S03]  /*1e41e0*/  LOP3.LUT R35, R35, 0xffff, RZ, 0xc0, !PT ;  /* 0x0000ffff23237812 */ /* 0x000fc600078ec0ff */
[----:B------:R-:W4:Y:S04]  /*1e41f0*/  LDL.LU R49, [R1+0x53a0] ;  /* 0x0053a00001317983 */ /* 0x000f280000300800 */
[----:B------:R-:W4:Y:S04]  /*1e4200*/  LDL.LU R56, [R1+0x212c] ;  /* 0x00212c0001387983 */ /* 0x000f280000300800 */
[----:B------:R1:W-:Y:S01]  /*1e4210*/  STL [R1+0x2248], R44 ;  /* 0x0022482c01007387 */ /* 0x0003e20000100800 */
[----:B------:R-:W-:-:S03]  /*1e4220*/  PRMT R45, R33, 0x3340, R0 ;  /* 0x00003340212d7816 */ /* 0x000fc60000000000 */
[----:B------:R-:W4:Y:S01]  /*1e4230*/  LDL.LU R46, [R1+0x264c] ;  /* 0x00264c00012e7983 */ /* 0x000f220000300800 */
[----:B------:R-:W-:Y:S02]  /*1e4240*/  SHF.R.U32.HI R37, RZ, 0x8, R37 ;  /* 0x00000008ff257819 */ /* 0x000fe40000011625 */
[----:B------:R-:W-:Y:S02]  /*1e4250*/  SHF.R.U32.HI R38, RZ, 0x8, R38 ;  /* 0x00000008ff267819 */ /* 0x000fe40000011626 */
[--C-:B-1----:R-:W-:Y:S02]  /*1e4260*/  PRMT R44, R34, 0x3340, R35.reuse ;  /* 0x00003340222c7816 */ /* 0x102fe40000000023 */
[----:B------:R-:W-:Y:S02]  /*1e4270*/  SHF.R.U32.HI R34, RZ, 0x8, R34 ;  /* 0x00000008ff227819 */ /* 0x000fe40000011622 */
[----:B------:R-:W-:Y:S02]  /*1e4280*/  SHF.R.U32.HI R35, RZ, 0x8, R35 ;  /* 0x00000008ff237819 */ /* 0x000fe40000011623 */
[----:B------:R-:W-:-:S02]  /*1e4290*/  PRMT R48, R44, 0x5410, R45 ;  /* 0x000054102c307816 */ /* 0x000fc4000000002d */
        /* <DEDUP_REMOVED lines=8> */
[----:B------:R-:W-:Y:S02]  /*1e4320*/  SHF.R.U32.HI R33, RZ, 0x8, R33 ;  /* 0x00000008ff217819 */ /* 0x000fe40000011621 */
[----:B------:R-:W-:Y:S02]  /*1e4330*/  IADD3 R34, P1, PT, R3, R22, RZ ;  /* 0x0000001603227210 */ /* 0x000fe40007f3e0ff */
[----:B------:R-:W-:Y:S02]  /*1e4340*/  SHF.R.U32.HI R2, RZ, 0x8, R2 ;  /* 0x00000008ff027819 */ /* 0x000fe40000011602 */
[----:B------:R-:W-:Y:S01]  /*1e4350*/  LOP3.LUT R33, R33, 0xffff, RZ, 0xc0, !PT ;  /* 0x0000ffff21217812 */ /* 0x000fe200078ec0ff */
[----:B------:R-:W-:Y:S01]  /*1e4360*/  IMAD.X R35, R6, 0x1, R21, P1 ;  /* 0x0000000106237824 */ /* 0x000fe200008e0615 */
[----:B------:R-:W-:Y:S01]  /*1e4370*/  LOP3.LUT R2, R2, 0xffff, RZ, 0xc0, !PT ;  /* 0x0000ffff02027812 */ /* 0x000fe200078ec0ff */
[----:B------:R-:W-:Y:S01]  /*1e4380*/  STL [R1+0x223c], R48 ;  /* 0x00223c3001007387 */ /* 0x000fe20000100800 */
[----:B------:R-:W-:-:S03]  /*1e4390*/  PRMT R33, R33, 0x3340, R0 ;  /* 0x0000334021217816 */ /* 0x000fc60000000000 */
[----:B------:R-:W-:Y:S01]  /*1e43a0*/  STL.64 [R1+0xf98], R44 ;  /* 0x000f982c01007387 */ /* 0x000fe20000100a00 */
[----:B------:R-:W-:-:S03]  /*1e43b0*/  PRMT R2, R2, 0x3340, R0 ;  /* 0x0000334002027816 */ /* 0x000fc60000000000 */
[----:B------:R-:W-:Y:S04]  /*1e43c0*/  STL [R1+0x49c], R38 ;  /* 0x00049c2601007387 */ /* 0x000fe80000100800 */
[----:B------:R-:W-:Y:S04]  /*1e43d0*/  STL [R1+0x498], R37 ;  /* 0x0004982501007387 */ /* 0x000fe80000100800 */
[----:B------:R1:W-:Y:S04]  /*1e43e0*/  STL.64 [R1+0x1060], R34 ;  /* 0x0010602201007387 */ /* 0x0003e80000100a00 */
[----:B------:R-:W4:Y:S04]  /*1e43f0*/  LDL.LU R52, [R1+0x537c] ;  /* 0x00537c0001347983 */ /* 0x000f280000300800 */
[----:B------:R0:W-:Y:S04]  /*1e4400*/  STL [R1+0x2bc], R33 ;  /* 0x0002bc2101007387 */ /* 0x0001e80000100800 */
[----:B-1----:R-:W4:Y:S04]  /*1e4410*/  LDL.LU R35, [R1+0x23b8] ;  /* 0x0023b80001237983 */ /* 0x002f280000300800 */
[----:B------:R4:W-:Y:S04]  /*1e4420*/  STL [R1+0x2b8], R2 ;  /* 0x0002b80201007387 */ /* 0x0009e80000100800 */
[----:B0-----:R-:W4:Y:S01]  /*1e4430*/  LDL.LU R33, [R1+0x2768] ;  /* 0x0027680001217983 */ /* 0x001f220000300800 */
[----:B------:R-:W-:-:S02]  /*1e4440*/  PRMT R45, R58, 0x3340, R0 ;  /* 0x000033403a2d7816 */ /* 0x000fc40000000000 */
[----:B------:R-:W-:Y:S01]  /*1e4450*/  IADD3 R48, P1, PT, R3, R24, RZ ;  /* 0x0000001803307210 */ /* 0x000fe20007f3e0ff */
[----:B------:R-:W4:Y:S01]  /*1e4460*/  LDL.LU R29, [R1+0x86d0] ;  /* 0x0086d000011d7983 */ /* 0x000f220000300800 */
[----:B--2---:R-:W-:-:S03]  /*1e4470*/  LOP3.LUT R44, R28, 0xffff, RZ, 0xc0, !PT ;  /* 0x0000ffff1c2c7812 */ /* 0x004fc600078ec0ff */
[----:B------:R-:W2:Y:S01]  /*1e4480*/  LDL.LU R28, [R1+0x86cc] ;  /* 0x0086cc00011c7983 */ /* 0x000ea20000300800 */
[----:B---3--:R-:W-:-:S04]  /*1e4490*/  LOP3.LUT R36, R36, 0xffff, RZ, 0xc0, !PT ;  /* 0x0000ffff24247812 */ /* 0x008fc800078ec0ff */
[----:B------:R-:W-:Y:S02]  /*1e44a0*/  PRMT R38, R36, 0x3340, R44 ;  /* 0x0000334024267816 */ /* 0x000fe4000000002c */
[----:B----4-:R-:W-:Y:S02]  /*1e44b0*/  LOP3.LUT R2, R49, 0xffff, RZ, 0xc0, !PT ;  /* 0x0000ffff31027812 */ /* 0x010fe400078ec0ff */
[----:B------:R-:W-:Y:S02]  /*1e44c0*/  LOP3.LUT R37, R56, 0xffff, RZ, 0xc0, !PT ;  /* 0x0000ffff38257812 */ /* 0x000fe400078ec0ff */
[----:B------:R-:W-:Y:S02]  /*1e44d0*/  LOP3.LUT R34, R46, 0xffff, RZ, 0xc0, !PT ;  /* 0x0000ffff2e227812 */ /* 0x000fe400078ec0ff */
[----:B------:R-:W-:Y:S02]  /*1e44e0*/  PRMT R46, R38, 0x5410, R45 ;  /* 0x00005410262e7816 */ /* 0x000fe4000000002d */
[----:B------:R-:W-:-:S02]  /*1e44f0*/  PRMT R45, R37, 0x3340, R0 ;  /* 0x00003340252d7816 */ /* 0x000fc40000000000 */
[----:B------:R-:W-:Y:S01]  /*1e4500*/  PRMT R38, R2, 0x3340, R34 ;  /* 0x0000334002267816 */ /* 0x000fe20000000022 */
[----:B------:R-:W-:Y:S03]  /*1e4510*/  STL [R1+0x8630], R58 ;  /* 0x0086303a01007387 */ /* 0x000fe60000100800 */
[----:B------:R-:W-:Y:S01]  /*1e4520*/  PRMT R38, R38, 0x5410, R45 ;  /* 0x0000541026267816 */ /* 0x000fe2000000002d */
[----:B------:R-:W-:Y:S01]  /*1e4530*/  STL [R1+0x2238], R46 ;  /* 0x0022382e01007387 */ /* 0x000fe20000100800 */
[----:B------:R-:W-:Y:S01]  /*1e4540*/  IMAD.X R49, R6, 0x1, R23, P1 ;  /* 0x0000000106317824 */ /* 0x000fe200008e0617 */
[----:B------:R-:W-:Y:S02]  /*1e4550*/  SHF.R.U32.HI R44, RZ, 0x8, R44 ;  /* 0x00000008ff2c7819 */ /* 0x000fe4000001162c */
[----:B------:R0:W-:Y:S01]  /*1e4560*/  STL [R1+0x222c], R38 ;  /* 0x00222c2601007387 */ /* 0x0001e20000100800 */
[----:B------:R-:W-:-:S02]  /*1e4570*/  SHF.R.U32.HI R2, RZ, 0x8, R2 ;  /* 0x00000008ff027819 */ /* 0x000fc40000011602 */
[----:B------:R-:W-:Y:S01]  /*1e4580*/  SHF.R.U32.HI R34, RZ, 0x8, R34 ;  /* 0x00000008ff227819 */ /* 0x000fe20000011622 */
[----:B------:R-:W3:Y:S01]  /*1e4590*/  LDL.LU R56, [R1+0x5380] ;  /* 0x0053800001387983 */ /* 0x000ee20000300800 */
[----:B------:R-:W-:Y:S02]  /*1e45a0*/  LOP3.LUT R44, R44, 0xffff, RZ, 0xc0, !PT ;  /* 0x0000ffff2c2c7812 */ /* 0x000fe400078ec0ff */
[----:B0-----:R-:W-:Y:S01]  /*1e45b0*/  SHF.R.U32.HI R38, RZ, 0x8, R36 ;  /* 0x00000008ff267819 */ /* 0x001fe20000011624 */
[----:B------:R-:W-:Y:S01]  /*1e45c0*/  STL.64 [R1+0x10f0], R48 ;  /* 0x0010f03001007387 */ /* 0x000fe20000100a00 */
[----:B------:R-:W-:Y:S02]  /*1e45d0*/  LOP3.LUT R2, R2, 0xffff, RZ, 0xc0, !PT ;  /* 0x0000ffff02027812 */ /* 0x000fe400078ec0ff */
[----:B------:R-:W-:Y:S01]  /*1e45e0*/  LOP3.LUT R38, R38, 0xffff, RZ, 0xc0, !PT ;  /* 0x0000ffff26267812 */ /* 0x000fe200078ec0ff */
[----:B------:R-:W4:Y:S01]  /*1e45f0*/  LDL.LU R46, [R1+0x2528] ;  /* 0x00252800012e7983 */ /* 0x000f220000300800 */
[----:B------:R-:W-:-:S02]  /*1e4600*/  LOP3.LUT R34, R34, 0xffff, RZ, 0xc0, !PT ;  /* 0x0000ffff22227812 */ /* 0x000fc400078ec0ff */
[----:B------:R-:W-:Y:S01]  /*1e4610*/  PRMT R44, R38, 0x3340, R44 ;  /* 0x00003340262c7816 */ /* 0x000fe2000000002c */
[----:B------:R-:W2:Y:S01]  /*1e4620*/  LDL.LU R36, [R1+0x278c] ;  /* 0x00278c0001247983 */ /* 0x000ea20000300800 */
[----:B------:R-:W-:-:S03]  /*1e4630*/  PRMT R38, R2, 0x3340, R34 ;  /* 0x0000334002267816 */ /* 0x000fc60000000022 */
[----:B------:R-:W-:Y:S04]  /*1e4640*/  STL [R1+0x524], R44 ;  /* 0x0005242c01007387 */ /* 0x000fe80000100800 */
[----:B------:R0:W-:Y:S01]  /*1e4650*/  STL [R1+0x494], R38 ;  /* 0x0004942601007387 */ /* 0x0001e20000100800 */
[----:B------:R-:W-:Y:S02]  /*1e4660*/  LOP3.LUT R34, R52, 0xffff, RZ, 0xc0, !PT ;  /* 0x0000ffff34227812 */ /* 0x000fe400078ec0ff */
[----:B------:R-:W-:Y:S02]  /*1e4670*/  LOP3.LUT R2, R35, 0xffff, RZ, 0xc0, !PT ;  /* 0x0000ffff23027812 */ /* 0x000fe400078ec0ff */
[----:B0-----:R-:W-:Y:S02]  /*1e4680*/  LOP3.LUT R38, R33, 0xffff, RZ, 0xc0, !PT ;  /* 0x0000ffff21267812 */ /* 0x001fe400078ec0ff */
[----:B------:R-:W-:-:S02]  /*1e4690*/  PRMT R35, R2, 0x3340, R0 ;  /* 0x0000334002237816 */ /* 0x000fc40000000000 */
[----:B------:R-:W-:-:S04]  /*1e46a0*/  PRMT R33, R34, 0x3340, R38 ;  /* 0x0000334022217816 */ /* 0x000fc80000000026 */
[----:B------:R-:W-:Y:S02]  /*1e46b0*/  PRMT R44, R33, 0x5410, R35 ;  /* 0x00005410212c7816 */ /* 0x000fe40000000023 */
[----:B------:R-:W2:Y:S04]  /*1e46c0*/  LDL.LU R33, [R1+0x64c] ;  /* 0x00064c0001217983 */ /* 0x000ea80000300800 */
[----:B------:R-:W2:Y:S04]  /*1e46d0*/  LDL.LU R35, [R1+0x10e0] ;  /* 0x0010e00001237983 */ /* 0x000ea80000300800 */
[----:B------:R0:W-:Y:S01]  /*1e46e0*/  STL [R1+0x2228], R44 ;  /* 0x0022282c01007387 */ /* 0x0001e20000100800 */
[----:B------:R-:W-:-:S02]  /*1e46f0*/  SHF.R.U32.HI R34, RZ, 0x8, R34 ;  /* 0x00000008ff227819 */ /* 0x000fc40000011622 */
[----:B------:R-:W-:Y:S02]  /*1e4700*/  SHF.R.U32.HI R38, RZ, 0x8, R38 ;  /* 0x00000008ff267819 */ /* 0x000fe40000011626 */
[----:B0-----:R-:W-:-:S05]  /*1e4710*/  IADD3 R44, P1, PT, R3, R16, RZ ;  /* 0x00000010032c7210 */ /* 0x001fca0007f3e0ff */
[----:B------:R-:W-:Y:S01]  /*1e4720*/  IMAD.X R45, R6, 0x1, R15, P1 ;  /* 0x00000001062d7824 */ /* 0x000fe200008e060f */
[----:B------:R-:W-:Y:S02]  /*1e4730*/  SHF.R.U32.HI R2, RZ, 0x8, R2 ;  /* 0x00000008ff027819 */ /* 0x000fe40000011602 */
[----:B------:R-:W-:Y:S02]  /*1e4740*/  LOP3.LUT R34, R34, 0xffff, RZ, 0xc0, !PT ;  /* 0x0000ffff22227812 */ /* 0x000fe400078ec0ff */
[----:B------:R0:W-:Y:S01]  /*1e4750*/  STL.64 [R1+0x10e8], R44 ;  /* 0x0010e82c01007387 */ /* 0x0001e20000100a00 */
[----:B------:R-:W-:Y:S02]  /*1e4760*/  LOP3.LUT R38, R38, 0xffff, RZ, 0xc0, !PT ;  /* 0x0000ffff26267812 */ /* 0x000fe400078ec0ff */
[----:B------:R-:W-:Y:S02]  /*1e4770*/  LOP3.LUT R2, R2, 0xffff, RZ, 0xc0, !PT ;  /* 0x0000ffff02027812 */ /* 0x000fe400078ec0ff */
[----:B------:R-:W-:-:S02]  /*1e4780*/  PRMT R34, R34, 0x3340, R38 ;  /* 0x0000334022227816 */ /* 0x000fc40000000026 */
[----:B0-----:R-:W-:-:S03]  /*1e4790*/  IADD3 R44, P1, PT, R3, R14, RZ ;  /* 0x0000000e032c7210 */ /* 0x001fc60007f3e0ff */
[----:B------:R4:W-:Y:S02]  /*1e47a0*/  STL [R1+0x48c], R34 ;  /* 0x00048c2201007387 */ /* 0x0009e40000100800 */
[----:B------:R-:W-:Y:S01]  /*1e47b0*/  IMAD.X R45, R6, 0x1, R13, P1 ;  /* 0x00000001062d7824 */ /* 0x000fe200008e060d */
[----:B------:R-:W-:-:S04]  /*1e47c0*/  PRMT R6, R2, 0x3340, R0 ;  /* 0x0000334002067816 */ /* 0x000fc80000000000 */
[----:B------:R-:W-:Y:S04]  /*1e47d0*/  STL.64 [R1+0x1100], R44 ;  /* 0x0011002c01007387 */ /* 0x000fe80000100a00 */
[----:B------:R2:W-:Y:S01]  /*1e47e0*/  STL [R1+0x2b4], R6 ;  /* 0x0002b40601007387 */ /* 0x0005e20000100800 */
[----:B------:R-:W-:-:S04]  /*1e47f0*/  SHF.R.U32.HI R37, RZ, 0x8, R37 ;  /* 0x00000008ff257819 */ /* 0x000fc80000011625 */
[----:B------:R-:W-:-:S04]  /*1e4800*/  LOP3.LUT R37, R37, 0xffff, RZ, 0xc0, !PT ;  /* 0x0000ffff25257812 */ /* 0x000fc800078ec0ff */
[----:B------:R-:W-:Y:S02]  /*1e4810*/  PRMT R37, R37, 0x3340, R0 ;  /* 0x0000334025257816 */ /* 0x000fe40000000000 */
[----:B---3--:R-:W-:Y:S02]  /*1e4820*/  LOP3.LUT R2, R56, 0xffff, RZ, 0xc0, !PT ;  /* 0x0000ffff38027812 */ /* 0x008fe400078ec0ff */
[----:B----4-:R-:W-:Y:S02]  /*1e4830*/  LOP3.LUT R34, R46, 0xffff, RZ, 0xc0, !PT ;  /* 0x0000ffff2e227812 */ /* 0x010fe400078ec0ff */
[----:B------:R-:W3:Y:S01]  /*1e4840*/  LDL.LU R46, [R1+0x207c] ;  /* 0x00207c00012e7983 */ /* 0x000ee20000300800 */
[----:B--2---:R-:W-:-:S04]  /*1e4850*/  LOP3.LUT R6, R36, 0xffff, RZ, 0xc0, !PT ;  /* 0x0000ffff24067812 */ /* 0x004fc800078ec0ff */
        /* <DEDUP_REMOVED lines=8> */
[----:B------:R-:W2:Y:S04]  /*1e48e0*/  LDL.LU R36, [R1+0x760] ;  /* 0x0007600001247983 */ /* 0x000ea80000300800 */
[----:B------:R-:W-:Y:S04]  /*1e48f0*/  STL [R1+0x221c], R38 ;  /* 0x00221c2601007387 */ /* 0x000fe80000100800 */
[----:B------:R-:W-:Y:S04]  /*1e4900*/  STL [R1+0x2b0], R37 ;  /* 0x0002b02501007387 */ /* 0x000fe80000100800 */
[----:B------:R0:W-:Y:S01]  /*1e4910*/  STL [R1+0x488], R6 ;  /* 0x0004880601007387 */ /* 0x0001e20000100800 */
[----:B------:R-:W-:-:S02]  /*1e4920*/  SHF.R.U32.HI R34, RZ, 0x8, R34 ;  /* 0x00000008ff227819 */ /* 0x000fc40000011622 */
[----:B0-----:R-:W-:Y:S01]  /*1e4930*/  LOP3.LUT R6, R28, 0xffff, RZ, 0xc0, !PT ;  /* 0x0000ffff1c067812 */ /* 0x001fe200078ec0ff */
[----:B------:R-:W-:Y:S01]  /*1e4940*/  VIADD R28, R3, UR6 ;  /* 0x00000006031c7c36 */ /* 0x000fe20008000000 */
[----:B------:R-:W-:Y:S01]  /*1e4950*/  LOP3.LUT R33, R33, 0xffff, RZ, 0xc0, !PT ;  /* 0x0000ffff21217812 */ /* 0x000fe200078ec0ff */
[----:B------:R-:W0:Y:S01]  /*1e4960*/  LDCU UR6, c[0x0][0x3b8] ;  /* 0x00007700ff0677ac */ /* 0x000e220008000800 */
[----:B------:R-:W-:Y:S02]  /*1e4970*/  LOP3.LUT R2, R35, 0xffff, RZ, 0xc0, !PT ;  /* 0x0000ffff23027812 */ /* 0x000fe400078ec0ff */
[----:B------:R-:W-:Y:S01]  /*1e4980*/  PRMT R37, R33, 0x3340, R0 ;  /* 0x0000334021257816 */ /* 0x000fe20000000000 */
[----:B------:R-:W4:Y:S01]  /*1e4990*/  LDL.LU R35, [R1+0x7fc] ;  /* 0x0007fc0001237983 */ /* 0x000f220000300800 */
[----:B------:R-:W-:Y:S02]  /*1e49a0*/  PRMT R3, R2, 0x3340, R6 ;  /* 0x0000334002037816 */ /* 0x000fe40000000006 */
[----:B------:R-:W-:-:S02]  /*1e49b0*/  SHF.R.U32.HI R2, RZ, 0x8, R2 ;  /* 0x00000008ff027819 */ /* 0x000fc40000011602 */
[----:B------:R-:W-:Y:S02]  /*1e49c0*/  PRMT R37, R3, 0x5410, R37 ;  /* 0x0000541003257816 */ /* 0x000fe40000000025 */
[----:B------:R-:W-:Y:S02]  /*1e49d0*/  SHF.R.U32.HI R6, RZ, 0x8, R6 ;  /* 0x00000008ff067819 */ /* 0x000fe40000011606 */
[----:B------:R-:W-:Y:S02]  /*1e49e0*/  SHF.R.S32.HI R3, RZ, 0x1f, R28 ;  /* 0x0000001fff037819 */ /* 0x000fe4000001141c */
[----:B------:R-:W-:Y:S02]  /*1e49f0*/  IADD3 R44, P1, PT, R28, R20, RZ ;  /* 0x000000141c2c7210 */ /* 0x000fe40007f3e0ff */
[----:B------:R-:W-:Y:S02]  /*1e4a00*/  LOP3.LUT R34, R34, 0xffff, RZ, 0xc0, !PT ;  /* 0x0000ffff22227812 */ /* 0x000fe400078ec0ff */
[----:B------:R-:W-:-:S02]  /*1e4a10*/  LOP3.LUT R2, R2, 0xffff, RZ, 0xc0, !PT ;  /* 0x0000ffff02027812 */ /* 0x000fc400078ec0ff */
[----:B------:R-:W-:Y:S01]  /*1e4a20*/  LOP3.LUT R6, R6, 0xffff, RZ, 0xc0, !PT ;  /* 0x0000ffff06067812 */ /* 0x000fe200078ec0ff */
[----:B------:R1:W-:Y:S01]  /*1e4a30*/  STL [R1+0x2218], R37 ;  /* 0x0022182501007387 */ /* 0x0003e20000100800 */
[----:B------:R-:W-:-:S05]  /*1e4a40*/  IMAD.X R45, R3, 0x1, R19, P1 ;  /* 0x00000001032d7824 */ /* 0x000fca00008e0613 */
[----:B------:R-:W-:Y:S01]  /*1e4a50*/  STL.64 [R1+0x10e0], R44 ;  /* 0x0010e02c01007387 */ /* 0x000fe20000100a00 */
[----:B-1----:R-:W-:Y:S02]  /*1e4a60*/  PRMT R37, R34, 0x3340, R0 ;  /* 0x0000334022257816 */ /* 0x002fe40000000000 */
[----:B------:R-:W-:Y:S02]  /*1e4a70*/  PRMT R34, R2, 0x3340, R6 ;  /* 0x0000334002227816 */ /* 0x000fe40000000006 */
[----:B------:R-:W-:Y:S01]  /*1e4a80*/  LOP3.LUT R2, R29, 0xffff, RZ, 0xc0, !PT ;  /* 0x0000ffff1d027812 */ /* 0x000fe200078ec0ff */
[----:B------:R1:W-:Y:S04]  /*1e4a90*/  STL [R1+0x2ac], R37 ;  /* 0x0002ac2501007387 */ /* 0x0003e80000100800 */
[----:B------:R2:W-:Y:S04]  /*1e4aa0*/  STL [R1+0x484], R34 ;  /* 0x0004842201007387 */ /* 0x0005e80000100800 */
[----:B------:R-:W4:Y:S01]  /*1e4ab0*/  LDL.LU R29, [R1+0x86c8] ;  /* 0x0086c800011d7983 */ /* 0x000f220000300800 */
[----:B-1----:R-:W-:-:S02]  /*1e4ac0*/  PRMT R37, R2, 0x3340, R0 ;  /* 0x0000334002257816 */ /* 0x002fc40000000000 */
[----:B------:R-:W-:-:S04]  /*1e4ad0*/  SHF.R.U32.HI R2, RZ, 0x8, R2 ;  /* 0x00000008ff027819 */ /* 0x000fc80000011602 */
[----:B------:R-:W-:Y:S02]  /*1e4ae0*/  LOP3.LUT R2, R2, 0xffff, RZ, 0xc0, !PT ;  /* 0x0000ffff02027812 */ /* 0x000fe400078ec0ff */
[----:B---3--:R-:W-:Y:S02]  /*1e4af0*/  LOP3.LUT R6, R46, 0xffff, RZ, 0xc0, !PT ;  /* 0x0000ffff2e067812 */ /* 0x008fe400078ec0ff */
[----:B--2---:R-:W-:-:S04]  /*1e4b00*/  LOP3.LUT R34, R36, 0xffff, RZ, 0xc0, !PT ;  /* 0x0000ffff24227812 */ /* 0x004fc800078ec0ff */
[----:B------:R-:W-:Y:S02]  /*1e4b10*/  PRMT R36, R6, 0x3340, R34 ;  /* 0x0000334006247816 */ /* 0x000fe40000000022 */
[----:B------:R-:W-:Y:S02]  /*1e4b20*/  SHF.R.U32.HI R6, RZ, 0x8, R6 ;  /* 0x00000008ff067819 */ /* 0x000fe40000011606 */
[----:B------:R-:W-:Y:S02]  /*1e4b30*/  PRMT R38, R36, 0x5410, R37 ;  /* 0x0000541024267816 */ /* 0x000fe40000000025 */
[----:B------:R-:W-:Y:S02]  /*1e4b40*/  SHF.R.U32.HI R34, RZ, 0x8, R34 ;  /* 0x00000008ff227819 */ /* 0x000fe40000011622 */
[----:B------:R-:W-:Y:S02]  /*1e4b50*/  IADD3 R36, P1, PT, R28, R10, RZ ;  /* 0x0000000a1c247210 */ /* 0x000fe40007f3e0ff */
[----:B------:R-:W-:-:S02]  /*1e4b60*/  LOP3.LUT R6, R6, 0xffff, RZ, 0xc0, !PT ;  /* 0x0000ffff06067812 */ /* 0x000fc400078ec0ff */
[----:B------:R-:W-:Y:S01]  /*1e4b70*/  LOP3.LUT R34, R34, 0xffff, RZ, 0xc0, !PT ;  /* 0x0000ffff22227812 */ /* 0x000fe200078ec0ff */
[----:B------:R-:W-:Y:S01]  /*1e4b80*/  IMAD.X R37, R3, 0x1, R9, P1 ;  /* 0x0000000103257824 */ /* 0x000fe200008e0609 */
[----:B------:R-:W-:Y:S02]  /*1e4b90*/  STL [R1+0x220c], R38 ;  /* 0x00220c2601007387 */ /* 0x000fe40000100800 */
[----:B------:R-:W-:Y:S02]  /*1e4ba0*/  PRMT R34, R6, 0x3340, R34 ;  /* 0x0000334006227816 */ /* 0x000fe40000000022 */
[----:B------:R-:W-:Y:S01]  /*1e4bb0*/  PRMT R6, R2, 0x3340, R0 ;  /* 0x0000334002067816 */ /* 0x000fe20000000000 */
[----:B------:R-:W2:Y:S04]  /*1e4bc0*/  LDL.LU R49, [R1+0xe80] ;  /* 0x000e800001317983 */ /* 0x000ea80000300800 */
[----:B------:R-:W-:Y:S04]  /*1e4bd0*/  STL.64 [R1+0x10f8], R36 ;  /* 0x0010f82401007387 */ /* 0x000fe80000100a00 */
[----:B------:R-:W3:Y:S04]  /*1e4be0*/  LDL.LU R52, [R1+0x6f4] ;  /* 0x0006f40001347983 */ /* 0x000ee80000300800 */
[----:B------:R1:W-:Y:S01]  /*1e4bf0*/  STL [R1+0x480], R34 ;  /* 0x0004802201007387 */ /* 0x0003e20000100800 */
[----:B----4-:R-:W-:-:S03]  /*1e4c00*/  LOP3.LUT R2, R35, 0xffff, RZ, 0xc0, !PT ;  /* 0x0000ffff23027812 */ /* 0x010fc600078ec0ff */
[----:B------:R4:W-:Y:S01]  /*1e4c10*/  STL [R1+0x2a8], R6 ;  /* 0x0002a80601007387 */ /* 0x0009e20000100800 */
[----:B-1----:R-:W-:Y:S02]  /*1e4c20*/  LOP3.LUT R34, R4, 0xffff, RZ, 0xc0, !PT ;  /* 0x0000ffff04227812 */ /* 0x002fe400078ec0ff */
[----:B------:R-:W-:Y:S01]  /*1e4c30*/  IADD3 R36, P1, PT, R28, R18, RZ ;  /* 0x000000121c247210 */ /* 0x000fe20007f3e0ff */
[----:B------:R-:W3:Y:S01]  /*1e4c40*/  LDL.LU R4, [R1+0x86c4] ;  /* 0x0086c40001047983 */ /* 0x000ee20000300800 */
[----:B------:R-:W-:-:S03]  /*1e4c50*/  PRMT R35, R34, 0x3340, R0 ;  /* 0x0000334022237816 */ /* 0x000fc60000000000 */
[----:B------:R-:W-:Y:S01]  /*1e4c60*/  IMAD.X R37, R3, 0x1, R17, P1 ;  /* 0x0000000103257824 */ /* 0x000fe200008e0611 */
[----:B----4-:R-:W-:-:S04]  /*1e4c70*/  LOP3.LUT R6, R29, 0xffff, RZ, 0xc0, !PT ;  /* 0x0000ffff1d067812 */ /* 0x010fc800078ec0ff */
[----:B------:R-:W-:-:S04]  /*1e4c80*/  PRMT R29, R2, 0x3340, R6 ;  /* 0x00003340021d7816 */ /* 0x000fc80000000006 */
[----:B------:R-:W-:-:S05]  /*1e4c90*/  PRMT R29, R29, 0x5410, R35 ;  /* 0x000054101d1d7816 */ /* 0x000fca0000000023 */
[----:B------:R1:W-:Y:S04]  /*1e4ca0*/  STL [R1+0x2208], R29 ;  /* 0x0022081d01007387 */ /* 0x0003e80000100800 */
[----:B------:R-:W4:Y:S04]  /*1e4cb0*/  LDL.LU R56, [R1+0x53ac] ;  /* 0x0053ac0001387983 */ /* 0x000f280000300800 */
[----:B------:R-:W4:Y:S04]  /*1e4cc0*/  LDL.LU R46, [R1+0x25b8] ;  /* 0x0025b800012e7983 */ /* 0x000f280000300800 */
[----:B------:R-:W4:Y:S04]  /*1e4cd0*/  LDL.LU R35, [R1+0x538c] ;  /* 0x00538c0001237983 */ /* 0x000f280000300800 */
[----:B------:R0:W-:Y:S04]  /*1e4ce0*/  STL.64 [R1+0xf10], R36 ;  /* 0x000f102401007387 */ /* 0x0001e80000100a00 */
[----:B-1----:R-:W4:Y:S04]  /*1e4cf0*/  LDL.LU R29, [R1+0x53b0] ;  /* 0x0053b000011d7983 */ /* 0x002f280000300800 */
[----:B0-----:R-:W4:Y:S01]  /*1e4d00*/  LDL.LU R36, [R1+0x25bc] ;  /* 0x0025bc0001247983 */ /* 0x001f220000300800 */
[----:B------:R-:W-:-:S03]  /*1e4d10*/  SHF.R.U32.HI R37, RZ, 0x8, R33 ;  /* 0x00000008ff257819 */ /* 0x000fc60000011621 */
[----:B------:R-:W4:Y:S01]  /*1e4d20*/  LDL.LU R33, [R1+0x5390] ;  /* 0x0053900001217983 */ /* 0x000f220000300800 */
[----:B------:R-:W-:Y:S02]  /*1e4d30*/  SHF.R.U32.HI R2, RZ, 0x8, R2 ;  /* 0x00000008ff027819 */ /* 0x000fe40000011602 */
[----:B------:R-:W-:Y:S02]  /*1e4d40*/  SHF.R.U32.HI R6, RZ, 0x8, R6 ;  /* 0x00000008ff067819 */ /* 0x000fe40000011606 */
[----:B------:R-:W-:Y:S02]  /*1e4d50*/  LOP3.LUT R37, R37, 0xffff, RZ, 0xc0, !PT ;  /* 0x0000ffff25257812 */ /* 0x000fe400078ec0ff */
[----:B------:R-:W-:Y:S02]  /*1e4d60*/  LOP3.LUT R2, R2, 0xffff, RZ, 0xc0, !PT ;  /* 0x0000ffff02027812 */ /* 0x000fe400078ec0ff */
[----:B------:R-:W-:Y:S02]  /*1e4d70*/  LOP3.LUT R6, R6, 0xffff, RZ, 0xc0, !PT ;  /* 0x0000ffff06067812 */ /* 0x000fe400078ec0ff */
[----:B------:R-:W-:-:S02]  /*1e4d80*/  PRMT R37, R37, 0x3340, R0 ;  /* 0x0000334025257816 */ /* 0x000fc40000000000 */
[----:B------:R-:W-:-:S03]  /*1e4d90*/  PRMT R6, R2, 0x3340, R6 ;  /* 0x0000334002067816 */ /* 0x000fc60000000006 */
[----:B------:R-:W-:Y:S01]  /*1e4da0*/  STL [R1+0x2a4], R37 ;  /* 0x0002a42501007387 */ /* 0x000fe20000100800 */
[----:B------:R-:W-:-:S03]  /*1e4db0*/  LOP3.LUT R45, R27, 0xffff, RZ, 0xc0, !PT ;  /* 0x0000ffff1b2d7812 */ /* 0x000fc600078ec0ff */
[----:B------:R-:W-:Y:S01]  /*1e4dc0*/  STL [R1+0x47c], R6 ;  /* 0x00047c0601007387 */ /* 0x000fe20000100800 */
[----:B------:R-:W-:Y:S02]  /*1e4dd0*/  PRMT R38, R45, 0x3340, R0 ;  /* 0x000033402d267816 */ /* 0x000fe40000000000 */
[----:B------:R-:W-:Y:S01]  /*1e4de0*/  SHF.R.U32.HI R34, RZ, 0x8, R34 ;  /* 0x00000008ff227819 */ /* 0x000fe20000011622 */
[----:B------:R-:W4:Y:S01]  /*1e4df0*/  LDL.LU R27, [R1+0x86c0] ;  /* 0x0086c000011b7983 */ /* 0x000f220000300800 */
[----:B------:R-:W-:Y:S02]  /*1e4e00*/  IADD3 R44, P1, PT, R28, R12, RZ ;  /* 0x0000000c1c2c7210 */ /* 0x000fe40007f3e0ff */
[----:B------:R-:W-:Y:S01]  /*1e4e10*/  LOP3.LUT R34, R34, 0xffff, RZ, 0xc0, !PT ;  /* 0x0000ffff22227812 */ /* 0x000fe200078ec0ff */
[----:B------:R0:W-:Y:S02]  /*1e4e20*/  STL [R1+0x8634], R45 ;  /* 0x0086342d01007387 */ /* 0x0001e40000100800 */
[----:B0-----:R-:W-:Y:S01]  /*1e4e30*/  IMAD.X R45, R3, 0x1, R11, P1 ;  /* 0x00000001032d7824 */ /* 0x001fe200008e060b */
[----:B--2---:R-:W-:-:S02]  /*1e4e40*/  LOP3.LUT R2, R49, 0xffff, RZ, 0xc0, !PT ;  /* 0x0000ffff31027812 */ /* 0x004fc400078ec0ff */
[----:B---3--:R-:W-:-:S04]  /*1e4e50*/  LOP3.LUT R6, R52, 0xffff, RZ, 0xc0, !PT ;  /* 0x0000ffff34067812 */ /* 0x008fc800078ec0ff */
[----:B------:R-:W-:Y:S02]  /*1e4e60*/  PRMT R37, R2, 0x3340, R6 ;  /* 0x0000334002257816 */ /* 0x000fe40000000006 */
[----:B------:R-:W-:Y:S02]  /*1e4e70*/  SHF.R.U32.HI R2, RZ, 0x8, R2 ;  /* 0x00000008ff027819 */ /* 0x000fe40000011602 */
[----:B------:R-:W-:Y:S02]  /*1e4e80*/  SHF.R.U32.HI R6, RZ, 0x8, R6 ;  /* 0x00000008ff067819 */ /* 0x000fe40000011606 */
[----:B------:R-:W-:Y:S02]  /*1e4e90*/  PRMT R37, R37, 0x5410, R38 ;  /* 0x0000541025257816 */ /* 0x000fe40000000026 */
[----:B------:R-:W-:Y:S02]  /*1e4ea0*/  LOP3.LUT R2, R2, 0xffff, RZ, 0xc0, !PT ;  /* 0x0000ffff02027812 */ /* 0x000fe400078ec0ff */
[----:B------:R-:W-:Y:S01]  /*1e4eb0*/  LOP3.LUT R6, R6, 0xffff, RZ, 0xc0, !PT ;  /* 0x0000ffff06067812 */ /* 0x000fe200078ec0ff */
[----:B------:R0:W-:Y:S03]  /*1e4ec0*/  STL [R1+0x21fc], R37 ;  /* 0x0021fc2501007387 */ /* 0x0001e60000100800 */
[----:B------:R-:W-:Y:S01]  /*1e4ed0*/  PRMT R6, R2, 0x3340, R6 ;  /* 0x0000334002067816 */ /* 0x000fe20000000006 */
[----:B------:R-:W-:Y:S01]  /*1e4ee0*/  STL.64 [R1+0xee8], R44 ;  /* 0x000ee82c01007387 */ /* 0x000fe20000100a00 */
[----:B0-----:R-:W-:-:S05]  /*1e4ef0*/  PRMT R37, R34, 0x3340, R0 ;  /* 0x0000334022257816 */ /* 0x001fca0000000000 */
[----:B------:R0:W-:Y:S04]  /*1e4f00*/  STL [R1+0x2a0], R37 ;  /* 0x0002a02501007387 */ /* 0x0001e80000100800 */
[----:B------:R1:W-:Y:S04]  /*1e4f10*/  STL [R1+0x51c], R6 ;  /* 0x00051c0601007387 */ /* 0x0003e80000100800 */
[----:B------:R-:W2:Y:S01]  /*1e4f20*/  LDL.LU R38, [R1+0x53d4] ;  /* 0x0053d40001267983 */ /* 0x000ea20000300800 */
[----:B----4-:R-:W-:Y:S02]  /*1e4f30*/  LOP3.LUT R34, R56, 0xffff, RZ, 0xc0, !PT ;  /* 0x0000ffff38227812 */ /* 0x010fe400078ec0ff */
[----:B------:R-:W-:-:S02]  /*1e4f40*/  LOP3.LUT R2, R46, 0xffff, RZ, 0xc0, !PT ;  /* 0x0000ffff2e027812 */ /* 0x000fc400078ec0ff */
[----:B------:R-:W3:Y:S01]  /*1e4f50*/  LDL.LU R46, [R1+0x2138] ;  /* 0x00213800012e7983 */ /* 0x000ee20000300800 */
[----:B------:R-:W-:Y:S02]  /*1e4f60*/  LOP3.LUT R35, R35, 0xffff, RZ, 0xc0, !PT ;  /* 0x0000ffff23237812 */ /* 0x000fe400078ec0ff */
[----:B0-----:R-:W-:Y:S02]  /*1e4f70*/  PRMT R37, R2, 0x3340, R0 ;  /* 0x0000334002257816 */ /* 0x001fe40000000000 */
[----:B-1----:R-:W-:Y:S02]  /*1e4f80*/  LOP3.LUT R6, R36, 0xffff, RZ, 0xc0, !PT ;  /* 0x0000ffff24067812 */ /* 0x002fe400078ec0ff */
[----:B------:R-:W-:-:S04]  /*1e4f90*/  PRMT R36, R34, 0x3340, R35 ;  /* 0x0000334022247816 */ /* 0x000fc80000000023 */
[----:B------:R-:W-:Y:S02]  /*1e4fa0*/  PRMT R36, R36, 0x5410, R37 ;  /* 0x0000541024247816 */ /* 0x000fe40000000025 */
[----:B------:R-:W-:Y:S02]  /*1e4fb0*/  LOP3.LUT R29, R29, 0xffff, RZ, 0xc0, !PT ;  /* 0x0000ffff1d1d7812 */ /* 0x000fe400078ec0ff */
[----:B------:R-:W-:Y:S01]  /*1e4fc0*/  LOP3.LUT R33, R33, 0xffff, RZ, 0xc0, !PT ;  /* 0x0000ffff21217812 */ /* 0x000fe200078ec0ff */
[----:B------:R0:W-:Y:S01]  /*1e4fd0*/  STL [R1+0x21f8], R36 ;  /* 0x0021f82401007387 */ /* 0x0001e20000100800 */
[----:B------:R-:W-:Y:S02]  /*1e4fe0*/  PRMT R44, R6, 0x3340, R0 ;  /* 0x00003340062c7816 */ /* 0x000fe40000000000 */
[----:B------:R-:W-:Y:S01]  /*1e4ff0*/  PRMT R37, R29, 0x3340, R33 ;  /* 0x000033401d257816 */ /* 0x000fe20000000021 */
[----:B0-----:R-:W4:Y:S01]  /*1e5000*/  LDL.LU R36, [R1+0x2758] ;  /* 0x0027580001247983 */ /* 0x001f220000300800 */
[----:B------:R-:W-:-:S02]  /*1e5010*/  SHF.R.U32.HI R29, RZ, 0x8, R29 ;  /* 0x00000008ff1d7819 */ /* 0x000fc4000001161d */
[----:B------:R-:W-:Y:S02]  /*1e5020*/  SHF.R.U32.HI R33, RZ, 0x8, R33 ;  /* 0x00000008ff217819 */ /* 0x000fe40000011621 */
[----:B------:R-:W-:Y:S02]  /*1e5030*/  PRMT R37, R37, 0x5410, R44 ;  /* 0x0000541025257816 */ /* 0x000fe4000000002c */
[----:B------:R-:W-:Y:S02]  /*1e5040*/  SHF.R.U32.HI R34, RZ, 0x8, R34 ;  /* 0x00000008ff227819 */ /* 0x000fe40000011622 */
[----:B------:R-:W-:Y:S02]  /*1e5050*/  SHF.R.U32.HI R35, RZ, 0x8, R35 ;  /* 0x00000008ff237819 */ /* 0x000fe40000011623 */
[----:B------:R-:W-:Y:S02]  /*1e5060*/  IADD3 R44, P1, PT, R28, R22, RZ ;  /* 0x000000161c2c7210 */ /* 0x000fe40007f3e0ff */
[----:B------:R-:W-:-:S02]  /*1e5070*/  LOP3.LUT R29, R29, 0xffff, RZ, 0xc0, !PT ;  /* 0x0000ffff1d1d7812 */ /* 0x000fc400078ec0ff */
[----:B------:R-:W-:Y:S02]  /*1e5080*/  LOP3.LUT R33, R33, 0xffff, RZ, 0xc0, !PT ;  /* 0x0000ffff21217812 */ /* 0x000fe400078ec0ff */
[----:B------:R-:W-:Y:S02]  /*1e5090*/  LOP3.LUT R34, R34, 0xffff, RZ, 0xc0, !PT ;  /* 0x0000ffff22227812 */ /* 0x000fe400078ec0ff */
[----:B------:R-:W-:Y:S01]  /*1e50a0*/  LOP3.LUT R35, R35, 0xffff, RZ, 0xc0, !PT ;  /* 0x0000ffff23237812 */ /* 0x000fe200078ec0ff */
[----:B------:R-:W-:Y:S01]  /*1e50b0*/  IMAD.X R45, R3, 0x1, R21, P1 ;  /* 0x00000001032d7824 */ /* 0x000fe200008e0615 */
[----:B------:R-:W-:Y:S02]  /*1e50c0*/  PRMT R29, R29, 0x3340, R33 ;  /* 0x000033401d1d7816 */ /* 0x000fe40000000021 */
[----:B------:R-:W-:Y:S01]  /*1e50d0*/  PRMT R34, R34, 0x3340, R35 ;  /* 0x0000334022227816 */ /* 0x000fe20000000023 */
[----:B------:R-:W-:Y:S04]  /*1e50e0*/  STL [R1+0x21ec], R37 ;  /* 0x0021ec2501007387 */ /* 0x000fe80000100800 */
[----:B------:R-:W-:Y:S04]  /*1e50f0*/  STL.64 [R1+0xee0], R44 ;  /* 0x000ee02c01007387 */ /* 0x000fe80000100a00 */
[----:B------:R-:W-:Y:S04]  /*1e5100*/  STL [R1+0x8550], R29 ;  /* 0x0085501d01007387 */ /* 0x000fe80000100800 */
[----:B------:R0:W-:Y:S04]  /*1e5110*/  STL [R1+0x474], R34 ;  /* 0x0004742201007387 */ /* 0x0001e80000100800 */
[----:B------:R-:W4:Y:S04]  /*1e5120*/  LDL.LU R50, [R1+0x53dc] ;  /* 0x0053dc0001327983 */ /* 0x000f280000300800 */
[----:B------:R-:W4:Y:S01]  /*1e5130*/  LDL.LU R49, [R1+0x213c] ;  /* 0x00213c0001317983 */ /* 0x000f220000300800 */
[----:B0-----:R-:W-:-:S05]  /*1e5140*/  IADD3 R34, P1, PT, R28, R24, RZ ;  /* 0x000000181c227210 */ /* 0x001fca0007f3e0ff */
[----:B------:R-:W-:-:S05]  /*1e5150*/  IMAD.X R35, R3, 0x1, R23, P1 ;  /* 0x0000000103237824 */ /* 0x000fca00008e0617 */
[----:B------:R0:W-:Y:S04]  /*1e5160*/  STL.64 [R1+0xe88], R34 ;  /* 0x000e882201007387 */ /* 0x0001e80000100a00 */
[----:B------:R-:W4:Y:S04]  /*1e5170*/  LDL.LU R52, [R1+0x277c] ;  /* 0x00277c0001347983 */ /* 0x000f280000300800 */
[----:B0-----:R-:W4:Y:S04]  /*1e5180*/  LDL.LU R35, [R1+0x20b8] ;  /* 0x0020b80001237983 */ /* 0x001f280000300800 */
[----:B------:R-:W4:Y:S04]  /*1e5190*/  LDL.LU R33, [R1+0x6b0] ;  /* 0x0006b00001217983 */ /* 0x000f280000300800 */
[----:B------:R-:W4:Y:S01]  /*1e51a0*/  LDL.LU R56, [R1+0x7d4] ;  /* 0x0007d40001387983 */ /* 0x000f220000300800 */
[----:B------:R-:W-:-:S02]  /*1e51b0*/  SHF.R.U32.HI R6, RZ, 0x8, R6 ;  /* 0x00000008ff067819 */ /* 0x000fc40000011606 */
[----:B------:R-:W-:Y:S02]  /*1e51c0*/  SHF.R.U32.HI R2, RZ, 0x8, R2 ;  /* 0x00000008ff027819 */ /* 0x000fe40000011602 */
[----:B------:R-:W-:Y:S02]  /*1e51d0*/  LOP3.LUT R6, R6, 0xffff, RZ, 0xc0, !PT ;  /* 0x0000ffff06067812 */ /* 0x000fe400078ec0ff */
[----:B------:R-:W-:Y:S02]  /*1e51e0*/  LOP3.LUT R2, R2, 0xffff, RZ, 0xc0, !PT ;  /* 0x0000ffff02027812 */ /* 0x000fe400078ec0ff */
[--C-:B------:R-:W-:Y:S02]  /*1e51f0*/  PRMT R34, R6, 0x3340, R0.reuse ;  /* 0x0000334006227816 */ /* 0x100fe40000000000 */
[----:B------:R-:W-:-:S03]  /*1e5200*/  PRMT R29, R2, 0x3340, R0 ;  /* 0x00003340021d7816 */ /* 0x000fc60000000000 */
[----:B------:R-:W-:Y:S04]  /*1e5210*/  STL [R1+0x29c], R34 ;  /* 0x00029c2201007387 */ /* 0x000fe80000100800 */
[----:B------:R4:W-:Y:S01]  /*1e5220*/  STL [R1+0x298], R29 ;  /* 0x0002981d01007387 */ /* 0x0009e20000100800 */
[----:B--2---:R-:W-:Y:S02]  /*1e5230*/  LOP3.LUT R6, R38, 0xffff, RZ, 0xc0, !PT ;  /* 0x0000ffff26067812 */ /* 0x004fe400078ec0ff */
[----:B---3--:R-:W-:Y:S02]  /*1e5240*/  LOP3.LUT R2, R46, 0xffff, RZ, 0xc0, !PT ;  /* 0x0000ffff2e027812 */ /* 0x008fe400078ec0ff */
[----:B----4-:R-:W-:Y:S02]  /*1e5250*/  LOP3.LUT R29, R36, 0xffff, RZ, 0xc0, !PT ;  /* 0x0000ffff241d7812 */ /* 0x010fe400078ec0ff */
[----:B------:R-:W-:-:S02]  /*1e5260*/  PRMT R36, R2, 0x3340, R0 ;  /* 0x0000334002247816 */ /* 0x000fc40000000000 */
[----:B------:R-:W-:-:S04]  /*1e5270*/  PRMT R34, R6, 0x3340, R29 ;  /* 0x0000334006227816 */ /* 0x000fc8000000001d */
[----:B------:R-:W-:Y:S02]  /*1e5280*/  PRMT R34, R34, 0x5410, R36 ;  /* 0x0000541022227816 */ /* 0x000fe40000000024 */
[----:B------:R-:W-:Y:S02]  /*1e5290*/  IADD3 R36, P1, PT, R28, R16, RZ ;  /* 0x000000101c247210 */ /* 0x000fe40007f3e0ff */
[----:B------:R-:W-:Y:S02]  /*1e52a0*/  SHF.R.U32.HI R6, RZ, 0x8, R6 ;  /* 0x00000008ff067819 */ /* 0x000fe40000011606 */
[----:B------:R-:W-:Y:S01]  /*1e52b0*/  SHF.R.U32.HI R29, RZ, 0x8, R29 ;  /* 0x00000008ff1d7819 */ /* 0x000fe2000001161d */
[----:B------:R-:W-:Y:S01]  /*1e52c0*/  IMAD.X R37, R3, 0x1, R15, P1 ;  /* 0x0000000103257824 */ /* 0x000fe200008e060f */
[----:B------:R-:W-:Y:S01]  /*1e52d0*/  STL [R1+0x21e8], R34 ;  /* 0x0021e82201007387 */ /* 0x000fe20000100800 */
[----:B------:R-:W-:Y:S02]  /*1e52e0*/  LOP3.LUT R6, R6, 0xffff, RZ, 0xc0, !PT ;  /* 0x0000ffff06067812 */ /* 0x000fe400078ec0ff */
[----:B------:R-:W-:Y:S01]  /*1e52f0*/  LOP3.LUT R29, R29, 0xffff, RZ, 0xc0, !PT ;  /* 0x0000ffff1d1d7812 */ /* 0x000fe200078ec0ff */
[----:B------:R0:W-:Y:S01]  /*1e5300*/  STL.64 [R1+0xe80], R36 ;  /* 0x000e802401007387 */ /* 0x0001e20000100a00 */
[----:B------:R-:W-:-:S02]  /*1e5310*/  SHF.R.U32.HI R2, RZ, 0x8, R2 ;  /* 0x00000008ff027819 */ /* 0x000fc40000011602 */
[----:B------:R-:W-:Y:S02]  /*1e5320*/  PRMT R6, R6, 0x3340, R29 ;  /* 0x0000334006067816 */ /* 0x000fe4000000001d */
[----:B------:R-:W-:Y:S02]  /*1e5330*/  LOP3.LUT R2, R2, 0xffff, RZ, 0xc0, !PT ;  /* 0x0000ffff02027812 */ /* 0x000fe400078ec0ff */
[----:B0-----:R-:W-:Y:S01]  /*1e5340*/  IADD3 R36, P1, PT, R28, R14, RZ ;  /* 0x0000000e1c247210 */ /* 0x001fe20007f3e0ff */
[----:B------:R0:W-:Y:S04]  /*1e5350*/  STL [R1+0x470], R6 ;  /* 0x0004700601007387 */ /* 0x0001e80000100800 */
[----:B------:R-:W-:Y:S01]  /*1e5360*/  IMAD.X R37, R3, 0x1, R13, P1 ;  /* 0x0000000103257824 */ /* 0x000fe200008e060d */
[----:B------:R-:W2:Y:S01]  /*1e5370*/  LDL.LU R46, [R1+0x20c8] ;  /* 0x0020c800012e7983 */ /* 0x000ea20000300800 */
[----:B------:R-:W-:-:S03]  /*1e5380*/  PRMT R2, R2, 0x3340, R0 ;  /* 0x0000334002027816 */ /* 0x000fc60000000000 */
[----:B------:R1:W-:Y:S01]  /*1e5390*/  STL.64 [R1+0xe48], R36 ;  /* 0x000e482401007387 */ /* 0x0003e20000100a00 */
[----:B0-----:R-:W-:Y:S02]  /*1e53a0*/  LOP3.LUT R6, R50, 0xffff, RZ, 0xc0, !PT ;  /* 0x0000ffff32067812 */ /* 0x001fe400078ec0ff */
[----:B------:R-:W-:Y:S01]  /*1e53b0*/  LOP3.LUT R53, R49, 0xffff, RZ, 0xc0, !PT ;  /* 0x0000ffff31357812 */ /* 0x000fe200078ec0ff */
[----:B-1----:R-:W3:Y:S04]  /*1e53c0*/  LDL.LU R36, [R1+0x7e4] ;  /* 0x0007e40001247983 */ /* 0x002ee80000300800 */
[----:B------:R0:W-:Y:S01]  /*1e53d0*/  STL [R1+0x294], R2 ;  /* 0x0002940201007387 */ /* 0x0001e20000100800 */
[----:B------:R-:W-:-:S04]  /*1e53e0*/  LOP3.LUT R29, R52, 0xffff, RZ, 0xc0, !PT ;  /* 0x0000ffff341d7812 */ /* 0x000fc800078ec0ff */
[----:B------:R-:W-:Y:S02]  /*1e53f0*/  PRMT R34, R6, 0x3340, R29 ;  /* 0x0000334006227816 */ /* 0x000fe4000000001d */
[----:B0-----:R-:W-:Y:S02]  /*1e5400*/  LOP3.LUT R2, R35, 0xffff, RZ, 0xc0, !PT ;  /* 0x0000ffff23027812 */ /* 0x001fe400078ec0ff */
[----:B------:R-:W-:Y:S02]  /*1e5410*/  PRMT R35, R53, 0x3340, R0 ;  /* 0x0000334035237816 */ /* 0x000fe40000000000 */
[----:B------:R-:W-:Y:S02]  /*1e5420*/  LOP3.LUT R33, R33, 0xffff, RZ, 0xc0, !PT ;  /* 0x0000ffff21217812 */ /* 0x000fe400078ec0ff */
[----:B------:R-:W-:Y:S02]  /*1e5430*/  SHF.R.U32.HI R6, RZ, 0x8, R6 ;  /* 0x00000008ff067819 */ /* 0x000fe40000011606 */
[----:B------:R-:W-:-:S02]  /*1e5440*/  LOP3.LUT R3, R56, 0xffff, RZ, 0xc0, !PT ;  /* 0x0000ffff38037812 */ /* 0x000fc400078ec0ff */
[----:B------:R-:W-:Y:S02]  /*1e5450*/  SHF.R.U32.HI R29, RZ, 0x8, R29 ;  /* 0x00000008ff1d7819 */ /* 0x000fe4000001161d */
[----:B------:R-:W-:Y:S02]  /*1e5460*/  PRMT R37, R34, 0x5410, R35 ;  /* 0x0000541022257816 */ /* 0x000fe40000000023 */
[----:B------:R-:W-:Y:S02]  /*1e5470*/  PRMT R35, R33, 0x3340, R0 ;  /* 0x0000334021237816 */ /* 0x000fe40000000000 */
[--C-:B------:R-:W-:Y:S02]  /*1e5480*/  PRMT R34, R2, 0x3340, R3.reuse ;  /* 0x0000334002227816 */ /* 0x100fe40000000003 */
[----:B------:R-:W-:Y:S02]  /*1e5490*/  SHF.R.U32.HI R2, RZ, 0x8, R2 ;  /* 0x00000008ff027819 */ /* 0x000fe40000011602 */
[----:B------:R-:W-:-:S02]  /*1e54a0*/  SHF.R.U32.HI R3, RZ, 0x8, R3 ;  /* 0x00000008ff037819 */ /* 0x000fc40000011603 */
[----:B------:R-:W-:Y:S02]  /*1e54b0*/  LOP3.LUT R6, R6, 0xffff, RZ, 0xc0, !PT ;  /* 0x0000ffff06067812 */ /* 0x000fe400078ec0ff */
[----:B------:R-:W-:Y:S02]  /*1e54c0*/  LOP3.LUT R29, R29, 0xffff, RZ, 0xc0, !PT ;  /* 0x0000ffff1d1d7812 */ /* 0x000fe400078ec0ff */
[----:B------:R-:W-:Y:S01]  /*1e54d0*/  PRMT R34, R34, 0x5410, R35 ;  /* 0x0000541022227816 */ /* 0x000fe20000000023 */
[----:B------:R-:W-:Y:S01]  /*1e54e0*/  STL [R1+0x8638], R53 ;  /* 0x0086383501007387 */ /* 0x000fe20000100800 */
[----:B------:R-:W-:Y:S02]  /*1e54f0*/  LOP3.LUT R2, R2, 0xffff, RZ, 0xc0, !PT ;  /* 0x0000ffff02027812 */ /* 0x000fe400078ec0ff */
[----:B------:R-:W-:Y:S02]  /*1e5500*/  LOP3.LUT R3, R3, 0xffff, RZ, 0xc0, !PT ;  /* 0x0000ffff03037812 */ /* 0x000fe400078ec0ff */
[----:B------:R-:W-:Y:S01]  /*1e5510*/  PRMT R6, R6, 0x3340, R29 ;  /* 0x0000334006067816 */ /* 0x000fe2000000001d */
[----:B------:R-:W-:Y:S01]  /*1e5520*/  STL [R1+0x21dc], R37 ;  /* 0x0021dc2501007387 */ /* 0x000fe20000100800 */
[----:B------:R-:W-:-:S03]  /*1e5530*/  PRMT R3, R2, 0x3340, R3 ;  /* 0x0000334002037816 */ /* 0x000fc60000000003 */
[----:B------:R-:W4:Y:S01]  /*1e5540*/  LDL.LU R35, [R1+0x2088] ;  /* 0x0020880001237983 */ /* 0x000f220000300800 */
[----:B------:R-:W-:-:S03]  /*1e5550*/  LOP3.LUT R2, R27, 0xffff, RZ, 0xc0, !PT ;  /* 0x0000ffff1b027812 */ /* 0x000fc600078ec0ff */
[----:B------:R0:W-:Y:S04]  /*1e5560*/  STL [R1+0x21d8], R34 ;  /* 0x0021d82201007387 */ /* 0x0001e80000100800 */
[----:B------:R-:W-:Y:S04]  /*1e5570*/  STL [R1+0x510], R6 ;  /* 0x0005100601007387 */ /* 0x000fe80000100800 */
[----:B------:R-:W4:Y:S04]  /*1e5580*/  LDL.LU R27, [R1+0x86bc] ;  /* 0x0086bc00011b7983 */ /* 0x000f280000300800 */
[----:B------:R2:W-:Y:S01]  /*1e5590*/  STL [R1+0x468], R3 ;  /* 0x0004680301007387 */ /* 0x0005e20000100800 */
[----:B0-----:R-:W-:Y:S01]  /*1e55a0*/  VIADD R34, R28, UR6 ;  /* 0x000000061c227c36 */ /* 0x001fe20008000000 */
[----:B------:R-:W-:Y:S01]  /*1e55b0*/  PRMT R29, R2, 0x3340, R0 ;  /* 0x00003340021d7816 */ /* 0x000fe20000000000 */
[----:B------:R-:W0:Y:S01]  /*1e55c0*/  LDCU UR6, c[0x0][0x3b8] ;  /* 0x00007700ff0677ac */ /* 0x000e220008000800 */
[----:B------:R-:W-:-:S04]  /*1e55d0*/  SHF.R.U32.HI R2, RZ, 0x8, R2 ;  /* 0x00000008ff027819 */ /* 0x000fc80000011602 */
[----:B------:R-:W-:Y:S02]  /*1e55e0*/  LOP3.LUT R2, R2, 0xffff, RZ, 0xc0, !PT ;  /* 0x0000ffff02027812 */ /* 0x000fe400078ec0ff */
[----:B--2---:R-:W-:Y:S02]  /*1e55f0*/  LOP3.LUT R3, R46, 0xffff, RZ, 0xc0, !PT ;  /* 0x0000ffff2e037812 */ /* 0x004fe400078ec0ff */
[----:B---3--:R-:W-:-:S04]  /*1e5600*/  LOP3.LUT R6, R36, 0xffff, RZ, 0xc0, !PT ;  /* 0x0000ffff24067812 */ /* 0x008fc800078ec0ff */
[--C-:B------:R-:W-:Y:S02]  /*1e5610*/  PRMT R28, R3, 0x3340, R6.reuse ;  /* 0x00003340031c7816 */ /* 0x100fe40000000006 */
[----:B------:R-:W-:Y:S02]  /*1e5620*/  SHF.R.U32.HI R3, RZ, 0x8, R3 ;  /* 0x00000008ff037819 */ /* 0x000fe40000011603 */
[----:B------:R-:W-:Y:S02]  /*1e5630*/  SHF.R.U32.HI R6, RZ, 0x8, R6 ;  /* 0x00000008ff067819 */ /* 0x000fe40000011606 */
[----:B------:R-:W-:Y:S02]  /*1e5640*/  PRMT R28, R28, 0x5410, R29 ;  /* 0x000054101c1c7816 */ /* 0x000fe4000000001d */
[----:B------:R-:W-:Y:S02]  /*1e5650*/  SHF.R.S32.HI R29, RZ, 0x1f, R34 ;  /* 0x0000001fff1d7819 */ /* 0x000fe40000011422 */
[----:B------:R-:W-:-:S02]  /*1e5660*/  IADD3 R36, P1, PT, R34, R20, RZ ;  /* 0x0000001422247210 */ /* 0x000fc40007f3e0ff */
[----:B------:R-:W-:Y:S02]  /*1e5670*/  LOP3.LUT R3, R3, 0xffff, RZ, 0xc0, !PT ;  /* 0x0000ffff03037812 */ /* 0x000fe400078ec0ff */
[----:B------:R-:W-:Y:S01]  /*1e5680*/  LOP3.LUT R6, R6, 0xffff, RZ, 0xc0, !PT ;  /* 0x0000ffff06067812 */ /* 0x000fe200078ec0ff */
[----:B------:R1:W-:Y:S01]  /*1e5690*/  STL [R1+0x21cc], R28 ;  /* 0x0021cc1c01007387 */ /* 0x0003e20000100800 */
[----:B------:R-:W-:-:S05]  /*1e56a0*/  IMAD.X R37, R29, 0x1, R19, P1 ;  /* 0x000000011d257824 */ /* 0x000fca00008e0613 */
[----:B------:R-:W-:Y:S01]  /*1e56b0*/  STL.64 [R1+0xe40], R36 ;  /* 0x000e402401007387 */ /* 0x000fe20000100a00 */
[----:B-1----:R-:W-:Y:S02]  /*1e56c0*/  PRMT R28, R3, 0x3340, R6 ;  /* 0x00003340031c7816 */ /* 0x002fe40000000006 */
[----:B------:R-:W-:Y:S02]  /*1e56d0*/  PRMT R3, R2, 0x3340, R0 ;  /* 0x0000334002037816 */ /* 0x000fe40000000000 */
[----:B------:R-:W-:Y:S01]  /*1e56e0*/  LOP3.LUT R6, R32, 0xffff, RZ, 0xc0, !PT ;  /* 0x0000ffff20067812 */ /* 0x000fe200078ec0ff */
[----:B------:R-:W-:Y:S04]  /*1e56f0*/  STL [R1+0x8554], R28 ;  /* 0x0085541c01007387 */ /* 0x000fe80000100800 */
[----:B------:R4:W-:Y:S04]  /*1e5700*/  STL [R1+0x290], R3 ;  /* 0x0002900301007387 */ /* 0x0009e80000100800 */
[----:B------:R-:W2:Y:S01]  /*1e5710*/  LDL.LU R32, [R1+0x86b8] ;  /* 0x0086b80001207983 */ /* 0x000ea20000300800 */
[----:B----4-:R-:W-:-:S03]  /*1e5720*/  LOP3.LUT R3, R27, 0xffff, RZ, 0xc0, !PT ;  /* 0x0000ffff1b037812 */ /* 0x010fc600078ec0ff */
[----:B------:R-:W3:Y:S01]  /*1e5730*/  LDL.LU R27, [R1+0x86b4] ;  /* 0x0086b400011b7983 */ /* 0x000ee20000300800 */
[----:B------:R-:W-:Y:S02]  /*1e5740*/  LOP3.LUT R2, R35, 0xffff, RZ, 0xc0, !PT ;  /* 0x0000ffff23027812 */ /* 0x000fe400078ec0ff */
[----:B------:R-:W-:Y:S02]  /*1e5750*/  PRMT R35, R6, 0x3340, R0 ;  /* 0x0000334006237816 */ /* 0x000fe40000000000 */
[----:B------:R-:W-:Y:S01]  /*1e5760*/  PRMT R28, R2, 0x3340, R3 ;  /* 0x00003340021c7816 */ /* 0x000fe20000000003 */
[----:B0-----:R-:W-:Y:S01]  /*1e5770*/  VIADD R37, R34, UR6 ;  /* 0x0000000622257c36 */ /* 0x001fe20008000000 */
[----:B------:R-:W-:Y:S01]  /*1e5780*/  SHF.R.U32.HI R2, RZ, 0x8, R2 ;  /* 0x00000008ff027819 */ /* 0x000fe20000011602 */
[----:B------:R-:W0:Y:S01]  /*1e5790*/  LDCU UR6, c[0x0][0x398] ;  /* 0x00007300ff0677ac */ /* 0x000e220008000800 */
[----:B------:R-:W-:Y:S02]  /*1e57a0*/  PRMT R35, R28, 0x5410, R35 ;  /* 0x000054101c237816 */ /* 0x000fe40000000023 */
[----:B------:R-:W-:-:S02]  /*1e57b0*/  SHF.R.S32.HI R28, RZ, 0x1f, R37 ;  /* 0x0000001fff1c7819 */ /* 0x000fc40000011425 */
[----:B------:R-:W-:Y:S01]  /*1e57c0*/  IADD3 R44, P1, PT, R37, R20, RZ ;  /* 0x00000014252c7210 */ /* 0x000fe20007f3e0ff */
[----:B------:R-:W-:Y:S01]  /*1e57d0*/  STL [R1+0x2198], R35 ;  /* 0x0021982301007387 */ /* 0x000fe20000100800 */
[----:B------:R-:W-:-:S03]  /*1e57e0*/  SHF.R.U32.HI R3, RZ, 0x8, R3 ;  /* 0x00000008ff037819 */ /* 0x000fc60000011603 */
[----:B------:R1:W-:Y:S01]  /*1e57f0*/  STL [R1+0x84c0], R20 ;  /* 0x0084c01401007387 */ /* 0x0003e20000100800 */
[----:B------:R-:W-:-:S03]  /*1e5800*/  IMAD.X R45, R28, 0x1, R19, P1 ;  /* 0x000000011c2d7824 */ /* 0x000fc600008e0613 */
[----:B------:R4:W-:Y:S01]  /*1e5810*/  STL [R1+0x8498], R19 ;  /* 0x0084981301007387 */ /* 0x0009e20000100800 */
[----:B-1----:R-:W-:Y:S02]  /*1e5820*/  SHF.R.U32.HI R20, RZ, 0x8, R33 ;  /* 0x00000008ff147819 */ /* 0x002fe40000011621 */
[----:B------:R-:W-:Y:S02]  /*1e5830*/  LOP3.LUT R2, R2, 0xffff, RZ, 0xc0, !PT ;  /* 0x0000ffff02027812 */ /* 0x000fe400078ec0ff */
[----:B----4-:R-:W-:Y:S02]  /*1e5840*/  LOP3.LUT R19, R20, 0xffff, RZ, 0xc0, !PT ;  /* 0x0000ffff14137812 */ /* 0x010fe400078ec0ff */
[----:B------:R-:W-:Y:S02]  /*1e5850*/  LOP3.LUT R3, R3, 0xffff, RZ, 0xc0, !PT ;  /* 0x0000ffff03037812 */ /* 0x000fe400078ec0ff */
[----:B------:R-:W-:Y:S01]  /*1e5860*/  PRMT R19, R19, 0x3340, R0 ;  /* 0x0000334013137816 */ /* 0x000fe20000000000 */
[----:B------:R-:W-:Y:S01]  /*1e5870*/  STL.64 [R1+0xe08], R44 ;  /* 0x000e082c01007387 */ /* 0x000fe20000100a00 */
[----:B------:R-:W-:-:S03]  /*1e5880*/  PRMT R3, R2, 0x3340, R3 ;  /* 0x0000334002037816 */ /* 0x000fc60000000003 */
[----:B------:R-:W4:Y:S01]  /*1e5890*/  LDL.LU R56, [R1+0x53e0] ;  /* 0x0053e00001387983 */ /* 0x000f220000300800 */
[----:B------:R-:W-:-:S03]  /*1e58a0*/  LOP3.LUT R57, R26, 0xffff, RZ, 0xc0, !PT ;  /* 0x0000ffff1a397812 */ /* 0x000fc600078ec0ff */
[----:B------:R-:W-:Y:S01]  /*1e58b0*/  STL [R1+0x28c], R19 ;  /* 0x00028c1301007387 */ /* 0x000fe20000100800 */
[----:B---3--:R-:W-:-:S03]  /*1e58c0*/  LOP3.LUT R2, R27, 0xffff, RZ, 0xc0, !PT ;  /* 0x0000ffff1b027812 */ /* 0x008fc600078ec0ff */
[----:B------:R-:W3:Y:S04]  /*1e58d0*/  LDL.LU R27, [R1+0x86b0] ;  /* 0x0086b000011b7983 */ /* 0x000ee80000300800 */
[----:B------:R2:W-:Y:S04]  /*1e58e0*/  STL [R1+0x458], R3 ;  /* 0x0004580301007387 */ /* 0x0005e80000100800 */
[----:B------:R-:W3:Y:S01]  /*1e58f0*/  LDL.LU R26, [R1+0x86ac] ;  /* 0x0086ac00011a7983 */ /* 0x000ee20000300800 */
[----:B------:R-:W-:Y:S02]  /*1e5900*/  PRMT R20, R57, 0x3340, R0 ;  /* 0x0000334039147816 */ /* 0x000fe40000000000 */
[----:B--2---:R-:W-:-:S02]  /*1e5910*/  LOP3.LUT R3, R32, 0xffff, RZ, 0xc0, !PT ;  /* 0x0000ffff20037812 */ /* 0x004fc400078ec0ff */
[----:B------:R-:W-:Y:S01]  /*1e5920*/  IADD3 R44, P1, PT, R34, R10, RZ ;  /* 0x0000000a222c7210 */ /* 0x000fe20007f3e0ff */
[----:B------:R-:W2:Y:S01]  /*1e5930*/  LDL.LU R32, [R1+0x86a8] ;  /* 0x0086a80001207983 */ /* 0x000ea20000300800 */
[----:B------:R-:W-:-:S03]  /*1e5940*/  PRMT R19, R2, 0x3340, R3 ;  /* 0x0000334002137816 */ /* 0x000fc60000000003 */
[----:B------:R-:W-:Y:S01]  /*1e5950*/  IMAD.X R45, R29, 0x1, R9, P1 ;  /* 0x000000011d2d7824 */ /* 0x000fe200008e0609 */
[----:B------:R-:W-:Y:S01]  /*1e5960*/  PRMT R19, R19, 0x5410, R20 ;  /* 0x0000541013137816 */ /* 0x000fe20000000014 */
[----:B------:R-:W-:Y:S04]  /*1e5970*/  STL [R1+0x863c], R57 ;  /* 0x00863c3901007387 */ /* 0x000fe80000100800 */
[----:B------:R-:W-:Y:S04]  /*1e5980*/  STL [R1+0x218c], R19 ;  /* 0x00218c1301007387 */ /* 0x000fe80000100800 */
[----:B------:R1:W-:Y:S01]  /*1e5990*/  STL.64 [R1+0xe00], R44 ;  /* 0x000e002c01007387 */ /* 0x0003e20000100a00 */
[----:B------:R-:W-:-:S02]  /*1e59a0*/  SHF.R.U32.HI R2, RZ, 0x8, R2 ;  /* 0x00000008ff027819 */ /* 0x000fc40000011602 */
[----:B------:R-:W-:Y:S02]  /*1e59b0*/  SHF.R.U32.HI R3, RZ, 0x8, R3 ;  /* 0x00000008ff037819 */ /* 0x000fe40000011603 */
[----:B-1----:R-:W-:-:S05]  /*1e59c0*/  IADD3 R44, P1, PT, R37, R10, RZ ;  /* 0x0000000a252c7210 */ /* 0x002fca0007f3e0ff */
[----:B------:R-:W-:Y:S01]  /*1e59d0*/  IMAD.X R45, R28, 0x1, R9, P1 ;  /* 0x000000011c2d7824 */ /* 0x000fe200008e0609 */
[----:B------:R-:W-:Y:S01]  /*1e59e0*/  SHF.R.U32.HI R9, RZ, 0x8, R6 ;  /* 0x00000008ff097819 */ /* 0x000fe20000011606 */
[----:B------:R-:W-:Y:S01]  /*1e59f0*/  STL [R1+0x84e8], R10 ;  /* 0x0084e80a01007387 */ /* 0x000fe20000100800 */
[----:B------:R-:W-:Y:S02]  /*1e5a00*/  LOP3.LUT R2, R2, 0xffff, RZ, 0xc0, !PT ;  /* 0x0000ffff02027812 */ /* 0x000fe400078ec0ff */
[----:B------:R-:W-:Y:S01]  /*1e5a10*/  LOP3.LUT R9, R9, 0xffff, RZ, 0xc0, !PT ;  /* 0x0000ffff09097812 */ /* 0x000fe200078ec0ff */
[----:B------:R-:W2:Y:S01]  /*1e5a20*/  LDL.LU R46, [R1+0x53e4] ;  /* 0x0053e400012e7983 */ /* 0x000ea20000300800 */
[----:B------:R-:W-:Y:S02]  /*1e5a30*/  LOP3.LUT R3, R3, 0xffff, RZ, 0xc0, !PT ;  /* 0x0000ffff03037812 */ /* 0x000fe400078ec0ff */
[----:B------:R-:W-:Y:S01]  /*1e5a40*/  PRMT R9, R9, 0x3340, R0 ;  /* 0x0000334009097816 */ /* 0x000fe20000000000 */
[----:B------:R-:W-:Y:S01]  /*1e5a50*/  STL.64 [R1+0xcd8], R44 ;  /* 0x000cd82c01007387 */ /* 0x000fe20000100a00 */
[----:B------:R-:W-:-:S03]  /*1e5a60*/  PRMT R6, R2, 0x3340, R3 ;  /* 0x0000334002067816 */ /* 0x000fc60000000003 */
[----:B------:R-:W2:Y:S04]  /*1e5a70*/  LDL.LU R36, [R1+0x26fc] ;  /* 0x0026fc0001247983 */ /* 0x000ea80000300800 */
[----:B------:R-:W2:Y:S04]  /*1e5a80*/  LDL.LU R35, [R1+0x53cc] ;  /* 0x0053cc0001237983 */ /* 0x000ea80000300800 */
[----:B------:R-:W2:Y:S04]  /*1e5a90*/  LDL.LU R33, [R1+0x5408] ;  /* 0x0054080001217983 */ /* 0x000ea80000300800 */
[----:B------:R1:W-:Y:S04]  /*1e5aa0*/  STL [R1+0x288], R9 ;  /* 0x0002880901007387 */ /* 0x0003e80000100800 */
[----:B------:R2:W-:Y:S01]  /*1e5ab0*/  STL [R1+0x508], R6 ;  /* 0x0005080601007387 */ /* 0x0005e20000100800 */
[----:B---3--:R-:W-:-:S03]  /*1e5ac0*/  LOP3.LUT R2, R26, 0xffff, RZ, 0xc0, !PT ;  /* 0x0000ffff1a027812 */ /* 0x008fc600078ec0ff */
[----:B------:R-:W3:Y:S01]  /*1e5ad0*/  LDL.LU R26, [R1+0x86a4] ;  /* 0x0086a400011a7983 */ /* 0x000ee20000300800 */
[----:B----4-:R-:W-:Y:S02]  /*1e5ae0*/  LOP3.LUT R3, R56, 0xffff, RZ, 0xc0, !PT ;  /* 0x0000ffff38037812 */ /* 0x010fe400078ec0ff */
[----:B-1----:R-:W-:Y:S02]  /*1e5af0*/  PRMT R9, R2, 0x3340, R0 ;  /* 0x0000334002097816 */ /* 0x002fe40000000000 */
[----:B--2---:R-:W-:Y:S02]  /*1e5b00*/  LOP3.LUT R6, R32, 0xffff, RZ, 0xc0, !PT ;  /* 0x0000ffff20067812 */ /* 0x004fe400078ec0ff */
[----:B------:R-:W-:Y:S02]  /*1e5b10*/  IADD3 R44, P1, PT, R34, R18, RZ ;  /* 0x00000012222c7210 */ /* 0x000fe40007f3e0ff */
[----:B------:R-:W-:-:S04]  /*1e5b20*/  PRMT R10, R3, 0x3340, R6 ;  /* 0x00003340030a7816 */ /* 0x000fc80000000006 */
[----:B------:R-:W-:Y:S01]  /*1e5b30*/  PRMT R9, R10, 0x5410, R9 ;  /* 0x000054100a097816 */ /* 0x000fe20000000009 */
[----:B------:R-:W-:Y:S01]  /*1e5b40*/  IMAD.X R45, R29, 0x1, R17, P1 ;  /* 0x000000011d2d7824 */ /* 0x000fe200008e0611 */
[----:B------:R-:W-:-:S03]  /*1e5b50*/  SHF.R.U32.HI R3, RZ, 0x8, R3 ;  /* 0x00000008ff037819 */ /* 0x000fc60000011603 */
[----:B------:R1:W-:Y:S01]  /*1e5b60*/  STL [R1+0x217c], R9 ;  /* 0x00217c0901007387 */ /* 0x0003e20000100800 */
[----:B------:R-:W-:-:S03]  /*1e5b70*/  SHF.R.U32.HI R2, RZ, 0x8, R2 ;  /* 0x00000008ff027819 */ /* 0x000fc60000011602 */
[----:B------:R2:W-:Y:S01]  /*1e5b80*/  STL.64 [R1+0xcd0], R44 ;  /* 0x000cd02c01007387 */ /* 0x0005e20000100a00 */
[----:B------:R-:W-:Y:S02]  /*1e5b90*/  LOP3.LUT R3, R3, 0xffff, RZ, 0xc0, !PT ;  /* 0x0000ffff03037812 */ /* 0x000fe400078ec0ff */
[----:B-1----:R-:W-:Y:S02]  /*1e5ba0*/  SHF.R.U32.HI R9, RZ, 0x8, R6 ;  /* 0x00000008ff097819 */ /* 0x002fe40000011606 */
[----:B------:R-:W-:Y:S02]  /*1e5bb0*/  LOP3.LUT R2, R2, 0xffff, RZ, 0xc0, !PT ;  /* 0x0000ffff02027812 */ /* 0x000fe400078ec0ff */
[----:B------:R-:W-:Y:S02]  /*1e5bc0*/  LOP3.LUT R9, R9, 0xffff, RZ, 0xc0, !PT ;  /* 0x0000ffff09097812 */ /* 0x000fe400078ec0ff */
[----:B--2---:R-:W-:Y:S01]  /*1e5bd0*/  IADD3 R44, P1, PT, R37, R18, RZ ;  /* 0x00000012252c7210 */ /* 0x004fe20007f3e0ff */
[----:B------:R1:W-:Y:S01]  /*1e5be0*/  STL [R1+0x84c4], R18 ;  /* 0x0084c41201007387 */ /* 0x0003e20000100800 */
[----:B------:R-:W-:-:S03]  /*1e5bf0*/  PRMT R32, R3, 0x3340, R9 ;  /* 0x0000334003207816 */ /* 0x000fc60000000009 */
[----:B------:R-:W-:Y:S01]  /*1e5c00*/  IMAD.X R45, R28, 0x1, R17, P1 ;  /* 0x000000011c2d7824 */ /* 0x000fe200008e0611 */
[----:B------:R2:W-:Y:S01]  /*1e5c10*/  STL [R1+0x84d4], R17 ;  /* 0x0084d41101007387 */ /* 0x0005e20000100800 */
[----:B------:R-:W-:Y:S02]  /*1e5c20*/  PRMT R3, R2, 0x3340, R0 ;  /* 0x0000334002037816 */ /* 0x000fe40000000000 */
[----:B-1----:R-:W-:Y:S01]  /*1e5c30*/  LOP3.LUT R18, R46, 0xffff, RZ, 0xc0, !PT ;  /* 0x0000ffff2e127812 */ /* 0x002fe200078ec0ff */
[----:B------:R-:W-:Y:S01]  /*1e5c40*/  STL.64 [R1+0x968], R44 ;  /* 0x0009682c01007387 */ /* 0x000fe20000100a00 */
[----:B------:R-:W-:-:S03]  /*1e5c50*/  LOP3.LUT R2, R36, 0xffff, RZ, 0xc0, !PT ;  /* 0x0000ffff24027812 */ /* 0x000fc600078ec0ff */
[----:B------:R-:W-:Y:S01]  /*1e5c60*/  STL [R1+0x8540], R32 ;  /* 0x0085402001007387 */ /* 0x000fe20000100800 */
[----:B--2---:R-:W-:-:S03]  /*1e5c70*/  LOP3.LUT R17, R35, 0xffff, RZ, 0xc0, !PT ;  /* 0x0000ffff23117812 */ /* 0x004fc600078ec0ff */
[----:B------:R1:W-:Y:S01]  /*1e5c80*/  STL [R1+0x284], R3 ;  /* 0x0002840301007387 */ /* 0x0003e20000100800 */
[----:B------:R-:W-:Y:S02]  /*1e5c90*/  PRMT R9, R2, 0x3340, R0 ;  /* 0x0000334002097816 */ /* 0x000fe40000000000 */
[----:B------:R-:W-:Y:S02]  /*1e5ca0*/  PRMT R19, R18, 0x3340, R17 ;  /* 0x0000334012137816 */ /* 0x000fe40000000011 */
[----:B------:R-:W-:Y:S02]  /*1e5cb0*/  LOP3.LUT R6, R33, 0xffff, RZ, 0xc0, !PT ;  /* 0x0000ffff21067812 */ /* 0x000fe400078ec0ff */
[----:B------:R-:W-:Y:S02]  /*1e5cc0*/  PRMT R20, R19, 0x5410, R9 ;  /* 0x0000541013147816 */ /* 0x000fe40000000009 */
[----:B-1----:R-:W-:-:S04]  /*1e5cd0*/  LOP3.LUT R3, R27, 0xffff, RZ, 0xc0, !PT ;  /* 0x0000ffff1b037812 */ /* 0x002fc800078ec0ff */
[----:B------:R-:W-:Y:S01]  /*1e5ce0*/  PRMT R9, R3, 0x3340, R0 ;  /* 0x0000334003097816 */ /* 0x000fe20000000000 */
[----:B------:R-:W-:Y:S01]  /*1e5cf0*/  STL [R1+0x2178], R20 ;  /* 0x0021781401007387 */ /* 0x000fe20000100800 */
[----:B---3--:R-:W-:Y:S02]  /*1e5d00*/  LOP3.LUT R10, R26, 0xffff, RZ, 0xc0, !PT ;  /* 0x0000ffff1a0a7812 */ /* 0x008fe400078ec0ff */
[----:B------:R-:W-:Y:S02]  /*1e5d10*/  IADD3 R26, P1, PT, R34, R12, RZ ;  /* 0x0000000c221a7210 */ /* 0x000fe40007f3e0ff */
[----:B------:R-:W-:-:S03]  /*1e5d20*/  PRMT R19, R6, 0x3340, R10 ;  /* 0x0000334006137816 */ /* 0x000fc6000000000a */
[----:B------:R-:W-:Y:S01]  /*1e5d30*/  IMAD.X R27, R29, 0x1, R11, P1 ;  /* 0x000000011d1b7824 */ /* 0x000fe200008e060b */
[----:B------:R-:W-:-:S05]  /*1e5d40*/  PRMT R9, R19, 0x5410, R9 ;  /* 0x0000541013097816 */ /* 0x000fca0000000009 */
[----:B------:R-:W-:Y:S04]  /*1e5d50*/  STL [R1+0x216c], R9 ;  /* 0x00216c0901007387 */ /* 0x000fe80000100800 */
[----:B------:R1:W-:Y:S04]  /*1e5d60*/  STL.64 [R1+0x960], R26 ;  /* 0x0009601a01007387 */ /* 0x0003e80000100a00 */
[----:B------:R-:W2:Y:S04]  /*1e5d70*/  LDL.LU R49, [R1+0x20fc] ;  /* 0x0020fc0001317983 */ /* 0x000ea80000300800 */
[----:B------:R-:W3:Y:S01]  /*1e5d80*/  LDL.LU R36, [R1+0x728] ;  /* 0x0007280001247983 */ /* 0x000ee20000300800 */
[----:B-1----:R-:W-:-:S03]  /*1e5d90*/  IADD3 R26, P1, PT, R37, R12, RZ ;  /* 0x0000000c251a7210 */ /* 0x002fc60007f3e0ff */
[----:B------:R-:W-:Y:S02]  /*1e5da0*/  STL [R1+0x84e4], R11 ;  /* 0x0084e40b01007387 */ /* 0x000fe40000100800 */
[----:B------:R-:W-:-:S05]  /*1e5db0*/  IMAD.X R27, R28, 0x1, R11, P1 ;  /* 0x000000011c1b7824 */ /* 0x000fca00008e060b */
[----:B------:R1:W-:Y:S04]  /*1e5dc0*/  STL.64 [R1+0x8f8], R26 ;  /* 0x0008f81a01007387 */ /* 0x0003e80000100a00 */
[----:B------:R-:W4:Y:S04]  /*1e5dd0*/  LDL.LU R52, [R1+0x205c] ;  /* 0x00205c0001347983 */ /* 0x000f280000300800 */
[----:B------:R-:W4:Y:S04]  /*1e5de0*/  LDL.LU R56, [R1+0x5414] ;  /* 0x0054140001387983 */ /* 0x000f280000300800 */
[----:B------:R-:W4:Y:S04]  /*1e5df0*/  LDL.LU R46, [R1+0x215c] ;  /* 0x00215c00012e7983 */ /* 0x000f280000300800 */
[----:B------:R-:W4:Y:S01]  /*1e5e00*/  LDL.LU R33, [R1+0x53a8] ;  /* 0x0053a80001217983 */ /* 0x000f220000300800 */
[----:B------:R-:W-:-:S02]  /*1e5e10*/  SHF.R.U32.HI R6, RZ, 0x8, R6 ;  /* 0x00000008ff067819 */ /* 0x000fc40000011606 */
[----:B------:R-:W-:Y:S02]  /*1e5e20*/  SHF.R.U32.HI R10, RZ, 0x8, R10 ;  /* 0x00000008ff0a7819 */ /* 0x000fe4000001160a */
[----:B------:R-:W-:Y:S02]  /*1e5e30*/  LOP3.LUT R6, R6, 0xffff, RZ, 0xc0, !PT ;  /* 0x0000ffff06067812 */ /* 0x000fe400078ec0ff */
[----:B------:R-:W-:Y:S02]  /*1e5e40*/  LOP3.LUT R10, R10, 0xffff, RZ, 0xc0, !PT ;  /* 0x0000ffff0a0a7812 */ /* 0x000fe400078ec0ff */
[----:B------:R-:W-:Y:S02]  /*1e5e50*/  SHF.R.U32.HI R12, RZ, 0x8, R18 ;  /* 0x00000008ff0c7819 */ /* 0x000fe40000011612 */
[----:B------:R-:W-:Y:S02]  /*1e5e60*/  SHF.R.U32.HI R9, RZ, 0x8, R17 ;  /* 0x00000008ff097819 */ /* 0x000fe40000011611 */
[----:B-1----:R-:W-:-:S02]  /*1e5e70*/  PRMT R26, R6, 0x3340, R10 ;  /* 0x00003340061a7816 */ /* 0x002fc4000000000a */
[----:B------:R-:W-:Y:S02]  /*1e5e80*/  LOP3.LUT R12, R12, 0xffff, RZ, 0xc0, !PT ;  /* 0x0000ffff0c0c7812 */ /* 0x000fe400078ec0ff */
[----:B------:R-:W-:Y:S02]  /*1e5e90*/  LOP3.LUT R9, R9, 0xffff, RZ, 0xc0, !PT ;  /* 0x0000ffff09097812 */ /* 0x000fe400078ec0ff */
[----:B------:R-:W-:Y:S02]  /*1e5ea0*/  IADD3 R10, P1, PT, R34, R22, RZ ;  /* 0x00000016220a7210 */ /* 0x000fe40007f3e0ff */
[----:B------:R-:W-:-:S03]  /*1e5eb0*/  PRMT R9, R12, 0x3340, R9 ;  /* 0x000033400c097816 */ /* 0x000fc60000000009 */
[----:B------:R-:W-:Y:S01]  /*1e5ec0*/  IMAD.X R11, R29, 0x1, R21, P1 ;  /* 0x000000011d0b7824 */ /* 0x000fe200008e0615 */
[----:B------:R-:W-:Y:S04]  /*1e5ed0*/  STL [R1+0x8544], R26 ;  /* 0x0085441a01007387 */ /* 0x000fe80000100800 */
[----:B------:R1:W-:Y:S04]  /*1e5ee0*/  STL [R1+0x448], R9 ;  /* 0x0004480901007387 */ /* 0x0003e80000100800 */
[----:B------:R0:W-:Y:S01]  /*1e5ef0*/  STL.64 [R1+0x8f0], R10 ;  /* 0x0008f00a01007387 */ /* 0x0001e20000100a00 */
[----:B------:R-:W-:-:S03]  /*1e5f00*/  SHF.R.U32.HI R12, RZ, 0x8, R2 ;  /* 0x00000008ff0c7819 */ /* 0x000fc60000011602 */
[----:B------:R-:W-:Y:S01]  /*1e5f10*/  STL [R1+0x8484], R22 ;  /* 0x0084841601007387 */ /* 0x000fe20000100800 */
[----:B-1----:R-:W-:Y:S02]  /*1e5f20*/  SHF.R.U32.HI R9, RZ, 0x8, R3 ;  /* 0x00000008ff097819 */ /* 0x002fe40000011603 */
[----:B0-----:R-:W-:Y:S01]  /*1e5f30*/  IADD3 R10, P1, PT, R37, R22, RZ ;  /* 0x00000016250a7210 */ /* 0x001fe20007f3e0ff */
[----:B------:R-:W-:Y:S04]  /*1e5f40*/  STL [R1+0x8490], R21 ;  /* 0x0084901501007387 */ /* 0x000fe80000100800 */
[----:B------:R-:W-:Y:S01]  /*1e5f50*/  IMAD.X R11, R28, 0x1, R21, P1 ;  /* 0x000000011c0b7824 */ /* 0x000fe200008e0615 */
[----:B------:R-:W-:Y:S02]  /*1e5f60*/  LOP3.LUT R9, R9, 0xffff, RZ, 0xc0, !PT ;  /* 0x0000ffff09097812 */ /* 0x000fe400078ec0ff */
[----:B------:R-:W-:-:S02]  /*1e5f70*/  LOP3.LUT R12, R12, 0xffff, RZ, 0xc0, !PT ;  /* 0x0000ffff0c0c7812 */ /* 0x000fc400078ec0ff */
[----:B------:R-:W-:Y:S01]  /*1e5f80*/  STL.64 [R1+0x8a8], R10 ;  /* 0x0008a80a01007387 */ /* 0x000fe20000100a00 */
[----:B------:R-:W-:-:S03]  /*1e5f90*/  PRMT R27, R9, 0x3340, R0 ;  /* 0x00003340091b7816 */ /* 0x000fc60000000000 */
[----:B------:R-:W4:Y:S01]  /*1e5fa0*/  LDL.LU R35, [R1+0x214c] ;  /* 0x00214c0001237983 */ /* 0x000f220000300800 */
[----:B------:R-:W-:-:S03]  /*1e5fb0*/  PRMT R3, R12, 0x3340, R0 ;  /* 0x000033400c037816 */ /* 0x000fc60000000000 */
[----:B------:R-:W-:Y:S04]  /*1e5fc0*/  STL [R1+0x8548], R27 ;  /* 0x0085481b01007387 */ /* 0x000fe80000100800 */
[----:B------:R4:W-:Y:S01]  /*1e5fd0*/  STL [R1+0x27c], R3 ;  /* 0x00027c0301007387 */ /* 0x0009e20000100800 */
[----:B---3--:R-:W-:-:S03]  /*1e5fe0*/  LOP3.LUT R2, R36, 0xffff, RZ, 0xc0, !PT ;  /* 0x0000ffff24027812 */ /* 0x008fc600078ec0ff */
[----:B------:R-:W3:Y:S01]  /*1e5ff0*/  LDL.LU R36, [R1+0x2148] ;  /* 0x0021480001247983 */ /* 0x000ee20000300800 */
[----:B--2---:R-:W-:Y:S02]  /*1e6000*/  LOP3.LUT R6, R49, 0xffff, RZ, 0xc0, !PT ;  /* 0x0000ffff31067812 */ /* 0x004fe400078ec0ff */
[----:B------:R-:W-:Y:S02]  /*1e6010*/  PRMT R9, R2, 0x3340, R0 ;  /* 0x0000334002097816 */ /* 0x000fe40000000000 */
[----:B----4-:R-:W-:-:S04]  /*1e6020*/  LOP3.LUT R3, R52, 0xffff, RZ, 0xc0, !PT ;  /* 0x0000ffff34037812 */ /* 0x010fc800078ec0ff */
        /* <DEDUP_REMOVED lines=8> */
[----:B------:R-:W-:Y:S02]  /*1e60b0*/  IADD3 R18, P1, PT, R34, R24, RZ ;  /* 0x0000001822127210 */ /* 0x000fe40007f3e0ff */
[----:B0-----:R-:W-:-:S03]  /*1e60c0*/  PRMT R12, R11, 0x3340, R10 ;  /* 0x000033400b0c7816 */ /* 0x001fc6000000000a */
[----:B------:R-:W-:Y:S01]  /*1e60d0*/  IMAD.X R19, R29, 0x1, R23, P1 ;  /* 0x000000011d137824 */ /* 0x000fe200008e0617 */
[----:B------:R-:W-:-:S05]  /*1e60e0*/  PRMT R9, R12, 0x5410, R9 ;  /* 0x000054100c097816 */ /* 0x000fca0000000009 */
[----:B------:R-:W-:Y:S04]  /*1e60f0*/  STL [R1+0x2168], R9 ;  /* 0x0021680901007387 */ /* 0x000fe80000100800 */
[----:B------:R-:W2:Y:S04]  /*1e6100*/  LDL.LU R33, [R1+0x2128] ;  /* 0x0021280001217983 */ /* 0x000ea80000300800 */
        /* <DEDUP_REMOVED lines=8> */
[----:B0-----:R-:W-:-:S05]  /*1e6190*/  IADD3 R18, P1, PT, R37, R16, RZ ;  /* 0x0000001025127210 */ /* 0x001fca0007f3e0ff */
[----:B------:R-:W-:Y:S01]  /*1e61a0*/  IMAD.X R19, R28, 0x1, R15, P1 ;  /* 0x000000011c137824 */ /* 0x000fe200008e060f */
[----:B-1----:R-:W-:Y:S02]  /*1e61b0*/  IADD3 R16, P1, PT, R37, R14, RZ ;  /* 0x0000000e25107210 */ /* 0x002fe40007f3e0ff */
[----:B------:R-:W-:-:S03]  /*1e61c0*/  LOP3.LUT R27, R35, 0xffff, RZ, 0xc0, !PT ;  /* 0x0000ffff231b7812 */ /* 0x000fc600078ec0ff */
[--C-:B------:R-:W-:Y:S01]  /*1e61d0*/  IMAD.X R17, R28, 0x1, R13.reuse, P1 ;  /* 0x000000011c117824 */ /* 0x100fe200008e060d */
[----:B------:R-:W-:Y:S02]  /*1e61e0*/  IADD3 R14, P1, PT, R34, R14, RZ ;  /* 0x0000000e220e7210 */ /* 0x000fe40007f3e0ff */
[----:B------:R-:W-:Y:S01]  /*1e61f0*/  PRMT R9, R27, 0x3340, R0 ;  /* 0x000033401b097816 */ /* 0x000fe20000000000 */
[----:B------:R-:W-:Y:S02]  /*1e6200*/  STL.64 [R1+0x808], R18 ;  /* 0x0008081201007387 */ /* 0x000fe40000100a00 */
[----:B------:R-:W-:Y:S01]  /*1e6210*/  IMAD.X R15, R29, 0x1, R13, P1 ;  /* 0x000000011d0f7824 */ /* 0x000fe200008e060d */
[----:B------:R-:W-:Y:S01]  /*1e6220*/  PRMT R9, R7, 0x5410, R9 ;  /* 0x0000541007097816 */ /* 0x000fe20000000009 */
[----:B------:R-:W-:Y:S04]  /*1e6230*/  STL.64 [R1+0x800], R16 ;  /* 0x0008001001007387 */ /* 0x000fe80000100a00 */
[----:B------:R-:W-:Y:S04]  /*1e6240*/  STL [R1+0x8644], R27 ;  /* 0x0086441b01007387 */ /* 0x000fe80000100800 */
[----:B------:R-:W-:Y:S04]  /*1e6250*/  STL.64 [R1+0x8], R14 ;  /* 0x0000080e01007387 */ /* 0x000fe80000100a00 */
[----:B------:R-:W4:Y:S04]  /*1e6260*/  LDL.LU R7, [R1+0x86a0] ;  /* 0x0086a00001077983 */ /* 0x000f280000300800 */
[----:B------:R-:W4:Y:S04]  /*1e6270*/  LDL.LU R35, [R1+0x20dc] ;  /* 0x0020dc0001237983 */ /* 0x000f280000300800 */
[----:B------:R0:W-:Y:S01]  /*1e6280*/  STL [R1+0x23b8], R9 ;  /* 0x0023b80901007387 */ /* 0x0001e20000100800 */
[----:B---3--:R-:W-:-:S04]  /*1e6290*/  LOP3.LUT R26, R36, 0xffff, RZ, 0xc0, !PT ;  /* 0x0000ffff241a7812 */ /* 0x008fc800078ec0ff */
[----:B0-----:R-:W-:Y:S01]  /*1e62a0*/  PRMT R9, R26, 0x3340, R0 ;  /* 0x000033401a097816 */ /* 0x001fe20000000000 */
[----:B------:R-:W-:Y:S03]  /*1e62b0*/  STL [R1+0x8648], R26 ;  /* 0x0086481a01007387 */ /* 0x000fe60000100800 */
[----:B------:R-:W-:Y:S02]  /*1e62c0*/  PRMT R13, R25, 0x5410, R9 ;  /* 0x00005410190d7816 */ /* 0x000fe40000000009 */
[----:B------:R-:W3:Y:S01]  /*1e62d0*/  LDL.LU R25, [R1+0x869c] ;  /* 0x00869c0001197983 */ /* 0x000ee20000300800 */
[----:B------:R-:W-:Y:S02]  /*1e62e0*/  SHF.R.U32.HI R12, RZ, 0x8, R11 ;  /* 0x00000008ff0c7819 */ /* 0x000fe4000001160b */
[----:B------:R-:W-:Y:S01]  /*1e62f0*/  SHF.R.U32.HI R9, RZ, 0x8, R10 ;  /* 0x00000008ff097819 */ /* 0x000fe2000001160a */
[----:B------:R0:W-:Y:S01]  /*1e6300*/  STL [R1+0x2408], R13 ;  /* 0x0024080d01007387 */ /* 0x0001e20000100800 */
[----:B------:R-:W-:-:S02]  /*1e6310*/  SHF.R.U32.HI R14, RZ, 0x8, R6 ;  /* 0x00000008ff0e7819 */ /* 0x000fc40000011606 */
[----:B------:R-:W-:Y:S02]  /*1e6320*/  LOP3.LUT R12, R12, 0xffff, RZ, 0xc0, !PT ;  /* 0x0000ffff0c0c7812 */ /* 0x000fe400078ec0ff */
[----:B------:R-:W-:Y:S02]  /*1e6330*/  LOP3.LUT R9, R9, 0xffff, RZ, 0xc0, !PT ;  /* 0x0000ffff09097812 */ /* 0x000fe400078ec0ff */
[----:B0-----:R-:W-:Y:S02]  /*1e6340*/  SHF.R.U32.HI R13, RZ, 0x8, R3 ;  /* 0x00000008ff0d7819 */ /* 0x001fe40000011603 */
[----:B------:R-:W-:Y:S02]  /*1e6350*/  LOP3.LUT R14, R14, 0xffff, RZ, 0xc0, !PT ;  /* 0x0000ffff0e0e7812 */ /* 0x000fe400078ec0ff */
[----:B------:R-:W-:Y:S02]  /*1e6360*/  LOP3.LUT R13, R13, 0xffff, RZ, 0xc0, !PT ;  /* 0x0000ffff0d0d7812 */ /* 0x000fe400078ec0ff */
[----:B------:R-:W-:-:S02]  /*1e6370*/  PRMT R6, R12, 0x3340, R9 ;  /* 0x000033400c067816 */ /* 0x000fc40000000009 */
[----:B------:R-:W-:-:S03]  /*1e6380*/  PRMT R3, R14, 0x3340, R13 ;  /* 0x000033400e037816 */ /* 0x000fc6000000000d */
[----:B------:R-:W-:Y:S04]  /*1e6390*/  STL [R1+0x4dc], R6 ;  /* 0x0004dc0601007387 */ /* 0x000fe80000100800 */
[----:B------:R0:W-:Y:S01]  /*1e63a0*/  STL [R1+0x43c], R3 ;  /* 0x00043c0301007387 */ /* 0x0001e20000100800 */
[----:B--2---:R-:W-:Y:S02]  /*1e63b0*/  LOP3.LUT R15, R33, 0xffff, RZ, 0xc0, !PT ;  /* 0x0000ffff210f7812 */ /* 0x004fe400078ec0ff */
[----:B----4-:R-:W-:Y:S02]  /*1e63c0*/  LOP3.LUT R13, R7, 0xffff, RZ, 0xc0, !PT ;  /* 0x0000ffff070d7812 */ /* 0x010fe400078ec0ff */
[----:B------:R-:W2:Y:S02]  /*1e63d0*/  LDL.LU R7, [R1+0x8698] ;  /* 0x0086980001077983 */ /* 0x000ea40000300800 */
[----:B------:R-:W-:-:S02]  /*1e63e0*/  PRMT R9, R13, 0x3340, R0 ;  /* 0x000033400d097816 */ /* 0x000fc40000000000 */
[----:B------:R-:W-:Y:S01]  /*1e63f0*/  SHF.R.U32.HI R13, RZ, 0x8, R13 ;  /* 0x00000008ff0d7819 */ /* 0x000fe2000001160d */
[----:B------:R-:W4:Y:S03]  /*1e6400*/  LDL.LU R33, [R1+0x20e8] ;  /* 0x0020e80001217983 */ /* 0x000f260000300800 */
[----:B------:R-:W-:Y:S02]  /*1e6410*/  LOP3.LUT R13, R13, 0xffff, RZ, 0xc0, !PT ;  /* 0x0000ffff0d0d7812 */ /* 0x000fe400078ec0ff */
[----:B---3--:R-:W-:-:S04]  /*1e6420*/  LOP3.LUT R14, R25, 0xffff, RZ, 0xc0, !PT ;  /* 0x0000ffff190e7812 */ /* 0x008fc800078ec0ff */
[----:B------:R-:W-:-:S04]  /*1e6430*/  PRMT R12, R15, 0x3340, R14 ;  /* 0x000033400f0c7816 */ /* 0x000fc8000000000e */
[----:B0-----:R-:W-:Y:S02]  /*1e6440*/  PRMT R3, R12, 0x5410, R9 ;  /* 0x000054100c037816 */ /* 0x001fe40000000009 */
[----:B------:R-:W-:Y:S02]  /*1e6450*/  SHF.R.U32.HI R12, RZ, 0x8, R15 ;  /* 0x00000008ff0c7819 */ /* 0x000fe4000001160f */
[----:B------:R-:W-:Y:S02]  /*1e6460*/  SHF.R.U32.HI R9, RZ, 0x8, R14 ;  /* 0x00000008ff097819 */ /* 0x000fe4000001160e */
[----:B------:R-:W-:Y:S02]  /*1e6470*/  LOP3.LUT R12, R12, 0xffff, RZ, 0xc0, !PT ;  /* 0x0000ffff0c0c7812 */ /* 0x000fe400078ec0ff */
[----:B------:R-:W-:Y:S01]  /*1e6480*/  LOP3.LUT R9, R9, 0xffff, RZ, 0xc0, !PT ;  /* 0x0000ffff09097812 */ /* 0x000fe200078ec0ff */
[----:B------:R0:W-:Y:S03]  /*1e6490*/  STL [R1+0x2148], R3 ;  /* 0x0021480301007387 */ /* 0x0001e60000100800 */
[----:B------:R-:W-:-:S02]  /*1e64a0*/  PRMT R25, R12, 0x3340, R9 ;  /* 0x000033400c197816 */ /* 0x000fc40000000009 */
[----:B------:R-:W-:Y:S02]  /*1e64b0*/  LOP3.LUT R15, R31, 0xffff, RZ, 0xc0, !PT ;  /* 0x0000ffff1f0f7812 */ /* 0x000fe400078ec0ff */
[----:B0-----:R-:W-:Y:S01]  /*1e64c0*/  PRMT R3, R13, 0x3340, R0 ;  /* 0x000033400d037816 */ /* 0x001fe20000000000 */
[----:B------:R-:W-:Y:S04]  /*1e64d0*/  STL [R1+0x8538], R25 ;  /* 0x0085381901007387 */ /* 0x000fe80000100800 */
[----:B------:R0:W-:Y:S04]  /*1e64e0*/  STL [R1+0x278], R3 ;  /* 0x0002780301007387 */ /* 0x0001e80000100800 */
[----:B------:R-:W3:Y:S01]  /*1e64f0*/  LDL.LU R31, [R1+0x8694] ;  /* 0x00869400011f7983 */ /* 0x000ee20000300800 */
[----:B------:R-:W-:-:S02]  /*1e6500*/  LOP3.LUT R14, R35, 0xffff, RZ, 0xc0, !PT ;  /* 0x0000ffff230e7812 */ /* 0x000fc400078ec0ff */
[----:B------:R-:W-:Y:S01]  /*1e6510*/  PRMT R9, R15, 0x3340, R0 ;  /* 0x000033400f097816 */ /* 0x000fe20000000000 */
[----:B------:R-:W3:Y:S04]  /*1e6520*/  LDL.LU R52, [R1+0x5410] ;  /* 0x0054100001347983 */ /* 0x000ee80000300800 */
[----:B------:R-:W3:Y:S04]  /*1e6530*/  LDL.LU R56, [R1+0x5388] ;  /* 0x0053880001387983 */ /* 0x000ee80000300800 */
[----:B------:R-:W3:Y:S01]  /*1e6540*/  LDL.LU R46, [R1+0x5400] ;  /* 0x00540000012e7983 */ /* 0x000ee20000300800 */
[----:B--2---:R-:W-:-:S04]  /*1e6550*/  LOP3.LUT R13, R7, 0xffff, RZ, 0xc0, !PT ;  /* 0x0000ffff070d7812 */ /* 0x004fc800078ec0ff */
[----:B------:R-:W-:Y:S02]  /*1e6560*/  PRMT R12, R14, 0x3340, R13 ;  /* 0x000033400e0c7816 */ /* 0x000fe4000000000d */
[----:B------:R-:W-:Y:S02]  /*1e6570*/  SHF.R.U32.HI R14, RZ, 0x8, R14 ;  /* 0x00000008ff0e7819 */ /* 0x000fe4000001160e */
[----:B0-----:R-:W-:Y:S02]  /*1e6580*/  PRMT R3, R12, 0x5410, R9 ;  /* 0x000054100c037816 */ /* 0x001fe40000000009 */
[----:B------:R-:W-:Y:S02]  /*1e6590*/  SHF.R.U32.HI R12, RZ, 0x8, R13 ;  /* 0x00000008ff0c7819 */ /* 0x000fe4000001160d */
[----:B------:R-:W-:Y:S02]  /*1e65a0*/  SHF.R.U32.HI R9, RZ, 0x8, R2 ;  /* 0x00000008ff097819 */ /* 0x000fe40000011602 */
[----:B------:R-:W-:-:S02]  /*1e65b0*/  LOP3.LUT R13, R14, 0xffff, RZ, 0xc0, !PT ;  /* 0x0000ffff0e0d7812 */ /* 0x000fc400078ec0ff */
[----:B------:R-:W-:Y:S02]  /*1e65c0*/  LOP3.LUT R12, R12, 0xffff, RZ, 0xc0, !PT ;  /* 0x0000ffff0c0c7812 */ /* 0x000fe400078ec0ff */
[----:B------:R-:W-:Y:S02]  /*1e65d0*/  LOP3.LUT R9, R9, 0xffff, RZ, 0xc0, !PT ;  /* 0x0000ffff09097812 */ /* 0x000fe400078ec0ff */
[----:B------:R-:W-:Y:S02]  /*1e65e0*/  PRMT R7, R13, 0x3340, R12 ;  /* 0x000033400d077816 */ /* 0x000fe4000000000c */
[----:B------:R-:W-:Y:S01]  /*1e65f0*/  PRMT R2, R9, 0x3340, R0 ;  /* 0x0000334009027816 */ /* 0x000fe20000000000 */
[----:B------:R-:W-:Y:S04]  /*1e6600*/  STL [R1+0x2158], R3 ;  /* 0x0021580301007387 */ /* 0x000fe80000100800 */
[----:B------:R-:W-:Y:S01]  /*1e6610*/  STL [R1+0x852c], R7 ;  /* 0x00852c0701007387 */ /* 0x000fe20000100800 */
[----:B----4-:R-:W-:-:S03]  /*1e6620*/  LOP3.LUT R14, R33, 0xffff, RZ, 0xc0, !PT ;  /* 0x0000ffff210e7812 */ /* 0x010fc600078ec0ff */
[----:B------:R0:W-:Y:S04]  /*1e6630*/  STL [R1+0x274], R2 ;  /* 0x0002740201007387 */ /* 0x0001e80000100800 */
[----:B------:R-:W2:Y:S01]  /*1e6640*/  LDL.LU R36, [R1+0x5418] ;  /* 0x0054180001247983 */ /* 0x000ea20000300800 */
[----:B0-----:R-:W-:-:S03]  /*1e6650*/  LOP3.LUT R2, R30, 0xffff, RZ, 0xc0, !PT ;  /* 0x0000ffff1e027812 */ /* 0x001fc600078ec0ff */
[----:B------:R-:W4:Y:S04]  /*1e6660*/  LDL.LU R30, [R1+0x8690] ;  /* 0x00869000011e7983 */ /* 0x000f280000300800 */
[----:B------:R-:W2:Y:S04]  /*1e6670*/  LDL.LU R35, [R1+0x5404] ;  /* 0x0054040001237983 */ /* 0x000ea80000300800 */
[----:B------:R-:W2:Y:S01]  /*1e6680*/  LDL.LU R33, [R1+0x5454] ;  /* 0x0054540001217983 */ /* 0x000ea20000300800 */
[----:B---3--:R-:W-:-:S03]  /*1e6690*/  LOP3.LUT R13, R31, 0xffff, RZ, 0xc0, !PT ;  /* 0x0000ffff1f0d7812 */ /* 0x008fc600078ec0ff */
[----:B------:R-:W3:Y:S01]  /*1e66a0*/  LDL.LU R31, [R1+0x868c] ;  /* 0x00868c00011f7983 */ /* 0x000ee20000300800 */
[----:B------:R-:W-:Y:S02]  /*1e66b0*/  PRMT R9, R2, 0x3340, R0 ;  /* 0x0000334002097816 */ /* 0x000fe40000000000 */
[----:B------:R-:W-:Y:S01]  /*1e66c0*/  PRMT R12, R14, 0x3340, R13 ;  /* 0x000033400e0c7816 */ /* 0x000fe2000000000d */
[----:B------:R0:W-:Y:S01]  /*1e66d0*/  STL [R1+0x864c], R2 ;  /* 0x00864c0201007387 */ /* 0x0001e20000100800 */
[----:B------:R-:W-:Y:S02]  /*1e66e0*/  SHF.R.U32.HI R14, RZ, 0x8, R14 ;  /* 0x00000008ff0e7819 */ /* 0x000fe4000001160e */
[----:B0-----:R-:W-:Y:S02]  /*1e66f0*/  PRMT R2, R12, 0x5410, R9 ;  /* 0x000054100c027816 */ /* 0x001fe40000000009 */
[----:B------:R-:W-:Y:S02]  /*1e6700*/  SHF.R.U32.HI R12, RZ, 0x8, R13 ;  /* 0x00000008ff0c7819 */ /* 0x000fe4000001160d */
[----:B------:R-:W-:-:S02]  /*1e6710*/  SHF.R.U32.HI R9, RZ, 0x8, R15 ;  /* 0x00000008ff097819 */ /* 0x000fc4000001160f */
[----:B------:R-:W-:Y:S02]  /*1e6720*/  LOP3.LUT R13, R14, 0xffff, RZ, 0xc0, !PT ;  /* 0x0000ffff0e0d7812 */ /* 0x000fe400078ec0ff */
[----:B------:R-:W-:Y:S01]  /*1e6730*/  LOP3.LUT R12, R12, 0xffff, RZ, 0xc0, !PT ;  /* 0x0000ffff0c0c7812 */ /* 0x000fe200078ec0ff */
[----:B------:R0:W-:Y:S01]  /*1e6740*/  STL [R1+0x214c], R2 ;  /* 0x00214c0201007387 */ /* 0x0001e20000100800 */
[----:B------:R-:W-:Y:S02]  /*1e6750*/  LOP3.LUT R9, R9, 0xffff, RZ, 0xc0, !PT ;  /* 0x0000ffff09097812 */ /* 0x000fe400078ec0ff */
[----:B------:R-:W-:Y:S02]  /*1e6760*/  LOP3.LUT R15, R52, 0xffff, RZ, 0xc0, !PT ;  /* 0x0000ffff340f7812 */ /* 0x000fe400078ec0ff */
[----:B------:R-:W-:Y:S02]  /*1e6770*/  LOP3.LUT R14, R46, 0xffff, RZ, 0xc0, !PT ;  /* 0x0000ffff2e0e7812 */ /* 0x000fe400078ec0ff */
[----:B------:R-:W-:-:S02]  /*1e6780*/  PRMT R3, R9, 0x3340, R0 ;  /* 0x0000334009037816 */ /* 0x000fc40000000000 */
[----:B0-----:R-:W-:Y:S02]  /*1e6790*/  PRMT R2, R13, 0x3340, R12 ;  /* 0x000033400d027816 */ /* 0x001fe4000000000c */
[----:B------:R-:W-:Y:S02]  /*1e67a0*/  LOP3.LUT R13, R56, 0xffff, RZ, 0xc0, !PT ;  /* 0x0000ffff380d7812 */ /* 0x000fe400078ec0ff */
[----:B------:R-:W-:Y:S02]  /*1e67b0*/  PRMT R12, R15, 0x3340, R14 ;  /* 0x000033400f0c7816 */ /* 0x000fe4000000000e */
[----:B------:R-:W-:Y:S01]  /*1e67c0*/  PRMT R9, R13, 0x3340, R0 ;  /* 0x000033400d097816 */ /* 0x000fe20000000000 */
[----:B------:R-:W-:Y:S01]  /*1e67d0*/  STL [R1+0x270], R3 ;  /* 0x0002700301007387 */ /* 0x000fe20000100800 */
[----:B------:R-:W-:-:S03]  /*1e67e0*/  SHF.R.U32.HI R13, RZ, 0x8, R13 ;  /* 0x00000008ff0d7819 */ /* 0x000fc6000001160d */
[----:B------:R0:W-:Y:S01]  /*1e67f0*/  STL [R1+0x4d4], R2 ;  /* 0x0004d40201007387 */ /* 0x0001e20000100800 */
[----:B------:R-:W-:Y:S02]  /*1e6800*/  LOP3.LUT R13, R13, 0xffff, RZ, 0xc0, !PT ;  /* 0x0000ffff0d0d7812 */ /* 0x000fe400078ec0ff */
[----:B0-----:R-:W-:Y:S02]  /*1e6810*/  PRMT R2, R12, 0x5410, R9 ;  /* 0x000054100c027816 */ /* 0x001fe40000000009 */
[----:B------:R-:W-:Y:S02]  /*1e6820*/  SHF.R.U32.HI R12, RZ, 0x8, R15 ;  /* 0x00000008ff0c7819 */ /* 0x000fe4000001160f */
[----:B------:R-:W-:Y:S02]  /*1e6830*/  SHF.R.U32.HI R9, RZ, 0x8, R14 ;  /* 0x00000008ff097819 */ /* 0x000fe4000001160e */
[----:B------:R-:W-:Y:S02]  /*1e6840*/  LOP3.LUT R12, R12, 0xffff, RZ, 0xc0, !PT ;  /* 0x0000ffff0c0c7812 */ /* 0x000fe400078ec0ff */
[----:B------:R-:W-:Y:S01]  /*1e6850*/  LOP3.LUT R9, R9, 0xffff, RZ, 0xc0, !PT ;  /* 0x0000ffff09097812 */ /* 0x000fe200078ec0ff */
[----:B------:R0:W-:Y:S01]  /*1e6860*/  STL [R1+0x213c], R2 ;  /* 0x00213c0201007387 */ /* 0x0001e20000100800 */
[----:B------:R-:W-:-:S02]  /*1e6870*/  PRMT R3, R13, 0x3340, R0 ;  /* 0x000033400d037816 */ /* 0x000fc40000000000 */
[----:B0-----:R-:W-:-:S05]  /*1e6880*/  PRMT R2, R12, 0x3340, R9 ;  /* 0x000033400c027816 */ /* 0x001fca0000000009 */
[----:B------:R3:W-:Y:S04]  /*1e6890*/  STL [R1+0x430], R2 ;  /* 0x0004300201007387 */ /* 0x0007e80000100800 */
[----:B------:R0:W-:Y:S01]  /*1e68a0*/  STL [R1+0x26c], R3 ;  /* 0x00026c0301007387 */ /* 0x0001e20000100800 */
[----:B---3--:R-:W-:-:S03]  /*1e68b0*/  LOP3.LUT R2, R31, 0xffff, RZ, 0xc0, !PT ;  /* 0x0000ffff1f027812 */ /* 0x008fc600078ec0ff */
[----:B------:R-:W3:Y:S01]  /*1e68c0*/  LDL.LU R31, [R1+0x8688] ;  /* 0x00868800011f7983 */ /* 0x000ee20000300800 */
[----:B--2---:R-:W-:Y:S02]  /*1e68d0*/  LOP3.LUT R23, R36, 0xffff, RZ, 0xc0, !PT ;  /* 0x0000ffff24177812 */ /* 0x004fe400078ec0ff */
[----:B------:R-:W-:Y:S02]  /*1e68e0*/  LOP3.LUT R14, R35, 0xffff, RZ, 0xc0, !PT ;  /* 0x0000ffff230e7812 */ /* 0x000fe400078ec0ff */
[----:B------:R-:W-:Y:S02]  /*1e68f0*/  PRMT R9, R2, 0x3340, R0 ;  /* 0x0000334002097816 */ /* 0x000fe40000000000 */
[----:B------:R-:W-:Y:S02]  /*1e6900*/  PRMT R12, R23, 0x3340, R14 ;  /* 0x00003340170c7816 */ /* 0x000fe4000000000e */
[----:B------:R-:W-:Y:S02]  /*1e6910*/  LOP3.LUT R15, R33, 0xffff, RZ, 0xc0, !PT ;  /* 0x0000ffff210f7812 */ /* 0x000fe400078ec0ff */
[----:B----4-:R-:W-:-:S02]  /*1e6920*/  LOP3.LUT R24, R30, 0xffff, RZ, 0xc0, !PT ;  /* 0x0000ffff1e187812 */ /* 0x010fc400078ec0ff */
[----:B------:R-:W2:Y:S01]  /*1e6930*/  LDL.LU R30, [R1+0x8684] ;  /* 0x00868400011e7983 */ /* 0x000ea20000300800 */
[----:B0-----:R-:W-:-:S03]  /*1e6940*/  PRMT R3, R12, 0x5410, R9 ;  /* 0x000054100c037816 */ /* 0x001fc60000000009 */
[----:B------:R-:W4:Y:S01]  /*1e6950*/  LDL.LU R50, [R1+0x23fc] ;  /* 0x0023fc0001327983 */ /* 0x000f220000300800 */
[----:B------:R-:W-:-:S03]  /*1e6960*/  PRMT R9, R24, 0x3340, R0 ;  /* 0x0000334018097816 */ /* 0x000fc60000000000 */
[----:B------:R-:W2:Y:S04]  /*1e6970*/  LDL.LU R49, [R1+0x7c4] ;  /* 0x0007c40001317983 */ /* 0x000ea80000300800 */
[----:B------:R-:W2:Y:S04]  /*1e6980*/  LDL.LU R52, [R1+0x20a8] ;  /* 0x0020a80001347983 */ /* 0x000ea80000300800 */
[----:B------:R-:W2:Y:S04]  /*1e6990*/  LDL.LU R46, [R1+0x5468] ;  /* 0x00546800012e7983 */ /* 0x000ea80000300800 */
[----:B------:R-:W2:Y:S04]  /*1e69a0*/  LDL.LU R36, [R1+0x276c] ;  /* 0x00276c0001247983 */ /* 0x000ea80000300800 */
[----:B------:R0:W-:Y:S01]  /*1e69b0*/  STL [R1+0x2138], R3 ;  /* 0x0021380301007387 */ /* 0x0001e20000100800 */
[----:B---3--:R-:W-:-:S04]  /*1e69c0*/  LOP3.LUT R13, R31, 0xffff, RZ, 0xc0, !PT ;  /* 0x0000ffff1f0d7812 */ /* 0x008fc800078ec0ff */
[----:B------:R-:W-:-:S04]  /*1e69d0*/  PRMT R12, R15, 0x3340, R13 ;  /* 0x000033400f0c7816 */ /* 0x000fc8000000000d */
[----:B0-----:R-:W-:Y:S02]  /*1e69e0*/  PRMT R3, R12, 0x5410, R9 ;  /* 0x000054100c037816 */ /* 0x001fe40000000009 */
[----:B------:R-:W-:Y:S02]  /*1e69f0*/  SHF.R.U32.HI R12, RZ, 0x8, R23 ;  /* 0x00000008ff0c7819 */ /* 0x000fe40000011617 */
[----:B------:R-:W-:Y:S02]  /*1e6a00*/  SHF.R.U32.HI R9, RZ, 0x8, R14 ;  /* 0x00000008ff097819 */ /* 0x000fe4000001160e */
[----:B------:R-:W-:Y:S02]  /*1e6a10*/  LOP3.LUT R12, R12, 0xffff, RZ, 0xc0, !PT ;  /* 0x0000ffff0c0c7812 */ /* 0x000fe400078ec0ff */
[----:B------:R-:W-:Y:S02]  /*1e6a20*/  LOP3.LUT R9, R9, 0xffff, RZ, 0xc0, !PT ;  /* 0x0000ffff09097812 */ /* 0x000fe400078ec0ff */
[----:B------:R-:W-:-:S02]  /*1e6a30*/  SHF.R.U32.HI R14, RZ, 0x8, R15 ;  /* 0x00000008ff0e7819 */ /* 0x000fc4000001160f */
[----:B------:R-:W-:Y:S02]  /*1e6a40*/  SHF.R.U32.HI R13, RZ, 0x8, R13 ;  /* 0x00000008ff0d7819 */ /* 0x000fe4000001160d */
[----:B------:R-:W-:Y:S02]  /*1e6a50*/  PRMT R31, R12, 0x3340, R9 ;  /* 0x000033400c1f7816 */ /* 0x000fe40000000009 */
[----:B------:R-:W-:Y:S02]  /*1e6a60*/  LOP3.LUT R14, R14, 0xffff, RZ, 0xc0, !PT ;  /* 0x0000ffff0e0e7812 */ /* 0x000fe400078ec0ff */
[----:B------:R-:W-:Y:S01]  /*1e6a70*/  LOP3.LUT R13, R13, 0xffff, RZ, 0xc0, !PT ;  /* 0x0000ffff0d0d7812 */ /* 0x000fe200078ec0ff */
[----:B------:R-:W-:Y:S04]  /*1e6a80*/  STL [R1+0x212c], R3 ;  /* 0x00212c0301007387 */ /* 0x000fe80000100800 */
[----:B------:R0:W-:Y:S02]  /*1e6a90*/  STL [R1+0x8518], R31 ;  /* 0x0085181f01007387 */ /* 0x0001e40000100800 */
[----:B0-----:R-:W-:-:S05]  /*1e6aa0*/  PRMT R31, R14, 0x3340, R13 ;  /* 0x000033400e1f7816 */ /* 0x001fca000000000d */
[----:B------:R-:W-:Y:S04]  /*1e6ab0*/  STL [R1+0x8520], R31 ;  /* 0x0085201f01007387 */ /* 0x000fe80000100800 */
[----:B------:R-:W3:Y:S04]  /*1e6ac0*/  LDL.LU R35, [R1+0x243c] ;  /* 0x00243c0001237983 */ /* 0x000ee80000300800 */
[----:B------:R-:W3:Y:S04]  /*1e6ad0*/  LDL.LU R33, [R1+0x7d0] ;  /* 0x0007d00001217983 */ /* 0x000ee80000300800 */
[----:B------:R-:W3:Y:S01]  /*1e6ae0*/  LDL.LU R56, [R1+0x20bc] ;  /* 0x0020bc0001387983 */ /* 0x000ee20000300800 */
[----:B------:R-:W-:-:S02]  /*1e6af0*/  SHF.R.U32.HI R9, RZ, 0x8, R24 ;  /* 0x00000008ff097819 */ /* 0x000fc40000011618 */
[----:B------:R-:W-:Y:S02]  /*1e6b00*/  SHF.R.U32.HI R12, RZ, 0x8, R2 ;  /* 0x00000008ff0c7819 */ /* 0x000fe40000011602 */
[----:B------:R-:W-:Y:S02]  /*1e6b10*/  LOP3.LUT R9, R9, 0xffff, RZ, 0xc0, !PT ;  /* 0x0000ffff09097812 */ /* 0x000fe400078ec0ff */
[----:B------:R-:W-:Y:S02]  /*1e6b20*/  LOP3.LUT R12, R12, 0xffff, RZ, 0xc0, !PT ;  /* 0x0000ffff0c0c7812 */ /* 0x000fe400078ec0ff */
[----:B----4-:R-:W-:Y:S02]  /*1e6b30*/  LOP3.LUT R14, R50, 0xffff, RZ, 0xc0, !PT ;  /* 0x0000ffff320e7812 */ /* 0x010fe400078ec0ff */
[----:B--2---:R-:W-:Y:S02]  /*1e6b40*/  LOP3.LUT R24, R49, 0xffff, RZ, 0xc0, !PT ;  /* 0x0000ffff31187812 */ /* 0x004fe400078ec0ff */
[----:B------:R-:W-:-:S02]  /*1e6b50*/  LOP3.LUT R13, R52, 0xffff, RZ, 0xc0, !PT ;  /* 0x0000ffff340d7812 */ /* 0x000fc400078ec0ff */
[--C-:B------:R-:W-:Y:S02]  /*1e6b60*/  PRMT R3, R9, 0x3340, R0.reuse ;  /* 0x0000334009037816 */ /* 0x100fe40000000000 */
[--C-:B------:R-:W-:Y:S02]  /*1e6b70*/  PRMT R2, R12, 0x3340, R0.reuse ;  /* 0x000033400c027816 */ /* 0x100fe40000000000 */
[----:B------:R-:W-:Y:S02]  /*1e6b80*/  PRMT R9, R24, 0x3340, R0 ;  /* 0x0000334018097816 */ /* 0x000fe40000000000 */
[----:B------:R-:W-:Y:S01]  /*1e6b90*/  PRMT R12, R14, 0x3340, R13 ;  /* 0x000033400e0c7816 */ /* 0x000fe2000000000d */
[----:B------:R-:W-:Y:S01]  /*1e6ba0*/  STL [R1+0x268], R3 ;  /* 0x0002680301007387 */ /* 0x000fe20000100800 */
[----:B------:R-:W-:Y:S02]  /*1e6bb0*/  LOP3.LUT R23, R46, 0xffff, RZ, 0xc0, !PT ;  /* 0x0000ffff2e177812 */ /* 0x000fe400078ec0ff */
[----:B------:R-:W-:Y:S01]  /*1e6bc0*/  LOP3.LUT R37, R36, 0xffff, RZ, 0xc0, !PT ;  /* 0x0000ffff24257812 */ /* 0x000fe200078ec0ff */
[----:B------:R0:W-:Y:S01]  /*1e6bd0*/  STL [R1+0x264], R2 ;  /* 0x0002640201007387 */ /* 0x0001e20000100800 */
[----:B------:R-:W-:-:S02]  /*1e6be0*/  LOP3.LUT R15, R30, 0xffff, RZ, 0xc0, !PT ;  /* 0x0000ffff1e0f7812 */ /* 0x000fc400078ec0ff */
[----:B------:R-:W-:Y:S01]  /*1e6bf0*/  SHF.R.U32.HI R14, RZ, 0x8, R14 ;  /* 0x00000008ff0e7819 */ /* 0x000fe2000001160e */
[----:B------:R-:W2:Y:S01]  /*1e6c00*/  LDL.LU R46, [R1+0x234c] ;  /* 0x00234c00012e7983 */ /* 0x000ea20000300800 */
[----:B------:R-:W-:-:S03]  /*1e6c10*/  SHF.R.U32.HI R13, RZ, 0x8, R13 ;  /* 0x00000008ff0d7819 */ /* 0x000fc6000001160d */
[----:B------:R-:W4:Y:S01]  /*1e6c20*/  LDL.LU R36, [R1+0x2068] ;  /* 0x0020680001247983 */ /* 0x000f220000300800 */
[----:B0-----:R-:W-:Y:S02]  /*1e6c30*/  PRMT R2, R12, 0x5410, R9 ;  /* 0x000054100c027816 */ /* 0x001fe40000000009 */
[----:B------:R-:W-:Y:S02]  /*1e6c40*/  PRMT R9, R37, 0x3340, R0 ;  /* 0x0000334025097816 */ /* 0x000fe40000000000 */
[----:B------:R-:W-:Y:S01]  /*1e6c50*/  PRMT R12, R23, 0x3340, R15 ;  /* 0x00003340170c7816 */ /* 0x000fe2000000000f */
[----:B------:R0:W-:Y:S01]  /*1e6c60*/  STL [R1+0x211c], R2 ;  /* 0x00211c0201007387 */ /* 0x0001e20000100800 */
[----:B------:R-:W-:Y:S02]  /*1e6c70*/  LOP3.LUT R14, R14, 0xffff, RZ, 0xc0, !PT ;  /* 0x0000ffff0e0e7812 */ /* 0x000fe400078ec0ff */
[----:B------:R-:W-:Y:S02]  /*1e6c80*/  LOP3.LUT R13, R13, 0xffff, RZ, 0xc0, !PT ;  /* 0x0000ffff0d0d7812 */ /* 0x000fe400078ec0ff */
[----:B0-----:R-:W-:-:S02]  /*1e6c90*/  PRMT R2, R12, 0x5410, R9 ;  /* 0x000054100c027816 */ /* 0x001fc40000000009 */
[----:B------:R-:W-:Y:S02]  /*1e6ca0*/  SHF.R.U32.HI R12, RZ, 0x8, R23 ;  /* 0x00000008ff0c7819 */ /* 0x000fe40000011617 */
[----:B------:R-:W-:Y:S02]  /*1e6cb0*/  SHF.R.U32.HI R9, RZ, 0x8, R15 ;  /* 0x00000008ff097819 */ /* 0x000fe4000001160f */
[----:B------:R-:W-:Y:S02]  /*1e6cc0*/  LOP3.LUT R12, R12, 0xffff, RZ, 0xc0, !PT ;  /* 0x0000ffff0c0c7812 */ /* 0x000fe400078ec0ff */
[----:B------:R-:W-:Y:S02]  /*1e6cd0*/  LOP3.LUT R9, R9, 0xffff, RZ, 0xc0, !PT ;  /* 0x0000ffff09097812 */ /* 0x000fe400078ec0ff */
[----:B------:R-:W-:Y:S01]  /*1e6ce0*/  PRMT R30, R14, 0x3340, R13 ;  /* 0x000033400e1e7816 */ /* 0x000fe2000000000d */
[----:B------:R0:W-:Y:S04]  /*1e6cf0*/  STL [R1+0x2128], R2 ;  /* 0x0021280201007387 */ /* 0x0001e80000100800 */
[----:B------:R-:W-:Y:S01]  /*1e6d00*/  STL [R1+0x8514], R30 ;  /* 0x0085141e01007387 */ /* 0x000fe20000100800 */
[----:B0-----:R-:W-:-:S05]  /*1e6d10*/  PRMT R2, R12, 0x3340, R9 ;  /* 0x000033400c027816 */ /* 0x001fca0000000009 */
[----:B------:R0:W-:Y:S01]  /*1e6d20*/  STL [R1+0x4cc], R2 ;  /* 0x0004cc0201007387 */ /* 0x0001e20000100800 */
[----:B---3--:R-:W-:-:S03]  /*1e6d30*/  LOP3.LUT R14, R35, 0xffff, RZ, 0xc0, !PT ;  /* 0x0000ffff230e7812 */ /* 0x008fc600078ec0ff */
[----:B------:R-:W3:Y:S01]  /*1e6d40*/  LDL.LU R35, [R1+0x236c] ;  /* 0x00236c0001237983 */ /* 0x000ee20000300800 */
[----:B------:R-:W-:-:S03]  /*1e6d50*/  LOP3.LUT R23, R33, 0xffff, RZ, 0xc0, !PT ;  /* 0x0000ffff21177812 */ /* 0x000fc600078ec0ff */
[----:B------:R-:W3:Y:S01]  /*1e6d60*/  LDL.LU R33, [R1+0x748] ;  /* 0x0007480001217983 */ /* 0x000ee20000300800 */
[----:B------:R-:W-:Y:S02]  /*1e6d70*/  LOP3.LUT R13, R56, 0xffff, RZ, 0xc0, !PT ;  /* 0x0000ffff380d7812 */ /* 0x000fe400078ec0ff */
[----:B------:R-:W-:Y:S02]  /*1e6d80*/  PRMT R9, R23, 0x3340, R0 ;  /* 0x0000334017097816 */ /* 0x000fe40000000000 */
[----:B------:R-:W-:Y:S02]  /*1e6d90*/  PRMT R12, R14, 0x3340, R13 ;  /* 0x000033400e0c7816 */ /* 0x000fe4000000000d */
[----:B------:R-:W-:Y:S02]  /*1e6da0*/  SHF.R.U32.HI R14, RZ, 0x8, R14 ;  /* 0x00000008ff0e7819 */ /* 0x000fe4000001160e */
[----:B0-----:R-:W-:Y:S02]  /*1e6db0*/  PRMT R2, R12, 0x5410, R9 ;  /* 0x000054100c027816 */ /* 0x001fe40000000009 */
[----:B------:R-:W-:-:S02]  /*1e6dc0*/  SHF.R.U32.HI R9, RZ, 0x8, R24 ;  /* 0x00000008ff097819 */ /* 0x000fc40000011618 */
[----:B------:R-:W-:Y:S02]  /*1e6dd0*/  SHF.R.U32.HI R12, RZ, 0x8, R13 ;  /* 0x00000008ff0c7819 */ /* 0x000fe4000001160d */
[----:B------:R-:W-:Y:S02]  /*1e6de0*/  LOP3.LUT R9, R9, 0xffff, RZ, 0xc0, !PT ;  /* 0x0000ffff09097812 */ /* 0x000fe400078ec0ff */
[----:B------:R-:W-:Y:S02]  /*1e6df0*/  LOP3.LUT R13, R14, 0xffff, RZ, 0xc0, !PT ;  /* 0x0000ffff0e0d7812 */ /* 0x000fe400078ec0ff */
[----:B------:R-:W-:Y:S01]  /*1e6e00*/  LOP3.LUT R12, R12, 0xffff, RZ, 0xc0, !PT ;  /* 0x0000ffff0c0c7812 */ /* 0x000fe200078ec0ff */
[----:B------:R0:W-:Y:S01]  /*1e6e10*/  STL [R1+0x7ec], R2 ;  /* 0x0007ec0201007387 */ /* 0x0001e20000100800 */
[----:B------:R-:W-:-:S05]  /*1e6e20*/  PRMT R3, R9, 0x3340, R0 ;  /* 0x0000334009037816 */ /* 0x000fca0000000000 */
[----:B------:R-:W-:Y:S01]  /*1e6e30*/  STL [R1+0x260], R3 ;  /* 0x0002600301007387 */ /* 0x000fe20000100800 */
[----:B0-----:R-:W-:Y:S02]  /*1e6e40*/  PRMT R2, R13, 0x3340, R12 ;  /* 0x000033400d027816 */ /* 0x001fe4000000000c */
[----:B------:R-:W-:-:S03]  /*1e6e50*/  LOP3.LUT R13, R4, 0xffff, RZ, 0xc0, !PT ;  /* 0x0000ffff040d7812 */ /* 0x000fc600078ec0ff */
[----:B------:R0:W-:Y:S04]  /*1e6e60*/  STL [R1+0x428], R2 ;  /* 0x0004280201007387 */ /* 0x0001e80000100800 */
[----:B------:R-:W3:Y:S01]  /*1e6e70*/  LDL.LU R4, [R1+0x8680] ;  /* 0x0086800001047983 */ /* 0x000ee20000300800 */
[----:B--2---:R-:W-:Y:S02]  /*1e6e80*/  LOP3.LUT R15, R46, 0xffff, RZ, 0xc0, !PT ;  /* 0x0000ffff2e0f7812 */ /* 0x004fe400078ec0ff */
[----:B----4-:R-:W-:Y:S01]  /*1e6e90*/  LOP3.LUT R14, R36, 0xffff, RZ, 0xc0, !PT ;  /* 0x0000ffff240e7812 */ /* 0x010fe200078ec0ff */
[----:B------:R-:W2:Y:S01]  /*1e6ea0*/  LDL.LU R49, [R1+0x5458] ;  /* 0x0054580001317983 */ /* 0x000ea20000300800 */
[----:B------:R-:W-:-:S03]  /*1e6eb0*/  PRMT R9, R13, 0x3340, R0 ;  /* 0x000033400d097816 */ /* 0x000fc60000000000 */
[----:B------:R-:W4:Y:S01]  /*1e6ec0*/  LDL.LU R52, [R1+0x53b8] ;  /* 0x0053b80001347983 */ /* 0x000f220000300800 */
[----:B------:R-:W-:-:S03]  /*1e6ed0*/  PRMT R12, R15, 0x3340, R14 ;  /* 0x000033400f0c7816 */ /* 0x000fc6000000000e */
[----:B------:R-:W2:Y:S01]  /*1e6ee0*/  LDL.LU R56, [R1+0x543c] ;  /* 0x00543c0001387983 */ /* 0x000ea20000300800 */
[----:B0-----:R-:W-:Y:S02]  /*1e6ef0*/  PRMT R2, R12, 0x5410, R9 ;  /* 0x000054100c027816 */ /* 0x001fe40000000009 */
[----:B------:R-:W-:Y:S02]  /*1e6f00*/  SHF.R.U32.HI R12, RZ, 0x8, R15 ;  /* 0x00000008ff0c7819 */ /* 0x000fe4000001160f */
[----:B------:R-:W-:Y:S02]  /*1e6f10*/  SHF.R.U32.HI R9, RZ, 0x8, R14 ;  /* 0x00000008ff097819 */ /* 0x000fe4000001160e */
[----:B------:R-:W-:Y:S02]  /*1e6f20*/  SHF.R.U32.HI R13, RZ, 0x8, R13 ;  /* 0x00000008ff0d7819 */ /* 0x000fe4000001160d */
[----:B------:R-:W-:Y:S02]  /*1e6f30*/  LOP3.LUT R12, R12, 0xffff, RZ, 0xc0, !PT ;  /* 0x0000ffff0c0c7812 */ /* 0x000fe400078ec0ff */
[----:B------:R-:W-:-:S02]  /*1e6f40*/  LOP3.LUT R9, R9, 0xffff, RZ, 0xc0, !PT ;  /* 0x0000ffff09097812 */ /* 0x000fc400078ec0ff */
[----:B------:R-:W-:Y:S01]  /*1e6f50*/  LOP3.LUT R13, R13, 0xffff, RZ, 0xc0, !PT ;  /* 0x0000ffff0d0d7812 */ /* 0x000fe200078ec0ff */
[----:B------:R0:W-:Y:S01]  /*1e6f60*/  STL [R1+0x7e8], R2 ;  /* 0x0007e80201007387 */ /* 0x0001e20000100800 */
[----:B------:R-:W-:-:S05]  /*1e6f70*/  PRMT R3, R12, 0x3340, R9 ;  /* 0x000033400c037816 */ /* 0x000fca0000000009 */
[----:B------:R-:W-:Y:S01]  /*1e6f80*/  STL [R1+0x41c], R3 ;  /* 0x00041c0301007387 */ /* 0x000fe20000100800 */
[----:B0-----:R-:W-:-:S05]  /*1e6f90*/  PRMT R2, R13, 0x3340, R0 ;  /* 0x000033400d027816 */ /* 0x001fca0000000000 */
[----:B------:R0:W-:Y:S04]  /*1e6fa0*/  STL [R1+0x25c], R2 ;  /* 0x00025c0201007387 */ /* 0x0001e80000100800 */
[----:B------:R-:W4:Y:S01]  /*1e6fb0*/  LDL.LU R46, [R1+0x5464] ;  /* 0x00546400012e7983 */ /* 0x000f220000300800 */
[----:B---3--:R-:W-:-:S03]  /*1e6fc0*/  LOP3.LUT R13, R4, 0xffff, RZ, 0xc0, !PT ;  /* 0x0000ffff040d7812 */ /* 0x008fc600078ec0ff */
[----:B------:R-:W3:Y:S01]  /*1e6fd0*/  LDL.LU R4, [R1+0x867c] ;  /* 0x00867c0001047983 */ /* 0x000ee20000300800 */
[----:B------:R-:W-:Y:S02]  /*1e6fe0*/  LOP3.LUT R14, R35, 0xffff, RZ, 0xc0, !PT ;  /* 0x0000ffff230e7812 */ /* 0x000fe400078ec0ff */
[----:B------:R-:W-:Y:S01]  /*1e6ff0*/  LOP3.LUT R34, R33, 0xffff, RZ, 0xc0, !PT ;  /* 0x0000ffff21227812 */ /* 0x000fe200078ec0ff */
[----:B------:R-:W3:Y:S04]  /*1e7000*/  LDL.LU R36, [R1+0x5444] ;  /* 0x0054440001247983 */ /* 0x000ee80000300800 */
[----:B------:R-:W3:Y:S04]  /*1e7010*/  LDL.LU R35, [R1+0x54a0] ;  /* 0x0054a00001237983 */ /* 0x000ee80000300800 */
[----:B------:R-:W3:Y:S01]  /*1e7020*/  LDL.LU R33, [R1+0x5384] ;  /* 0x0053840001217983 */ /* 0x000ee20000300800 */
[----:B------:R-:W-:-:S02]  /*1e7030*/  PRMT R9, R34, 0x3340, R0 ;  /* 0x0000334022097816 */ /* 0x000fc40000000000 */
        /* <DEDUP_REMOVED lines=8> */
[----:B------:R-:W-:Y:S01]  /*1e70c0*/  PRMT R18, R13, 0x3340, R12 ;  /* 0x000033400d127816 */ /* 0x000fe2000000000c */
[----:B------:R0:W-:Y:S01]  /*1e70d0*/  STL [R1+0x7e4], R2 ;  /* 0x0007e40201007387 */ /* 0x0001e20000100800 */
[----:B--2---:R-:W-:Y:S02]  /*1e70e0*/  LOP3.LUT R15, R49, 0xffff, RZ, 0xc0, !PT ;  /* 0x0000ffff310f7812 */ /* 0x004fe400078ec0ff */
[----:B----4-:R-:W-:Y:S02]  /*1e70f0*/  LOP3.LUT R13, R52, 0xffff, RZ, 0xc0, !PT ;  /* 0x0000ffff340d7812 */ /* 0x010fe400078ec0ff */
[----:B------:R-:W-:Y:S01]  /*1e7100*/  LOP3.LUT R14, R56, 0xffff, RZ, 0xc0, !PT ;  /* 0x0000ffff380e7812 */ /* 0x000fe200078ec0ff */
[----:B------:R-:W-:Y:S01]  /*1e7110*/  STL [R1+0x84c8], R18 ;  /* 0x0084c81201007387 */ /* 0x000fe20000100800 */
[----:B0-----:R-:W-:-:S02]  /*1e7120*/  PRMT R2, R9, 0x3340, R0 ;  /* 0x0000334009027816 */ /* 0x001fc40000000000 */
[----:B------:R-:W-:Y:S02]  /*1e7130*/  PRMT R9, R13, 0x3340, R0 ;  /* 0x000033400d097816 */ /* 0x000fe40000000000 */
[--C-:B------:R-:W-:Y:S01]  /*1e7140*/  PRMT R12, R15, 0x3340, R14.reuse ;  /* 0x000033400f0c7816 */ /* 0x100fe2000000000e */
[----:B------:R0:W-:Y:S01]  /*1e7150*/  STL [R1+0x258], R2 ;  /* 0x0002580201007387 */ /* 0x0001e20000100800 */
[----:B------:R-:W-:Y:S02]  /*1e7160*/  SHF.R.U32.HI R13, RZ, 0x8, R13 ;  /* 0x00000008ff0d7819 */ /* 0x000fe4000001160d */
[----:B0-----:R-:W-:Y:S02]  /*1e7170*/  PRMT R2, R12, 0x5410, R9 ;  /* 0x000054100c027816 */ /* 0x001fe40000000009 */
        /* <DEDUP_REMOVED lines=8> */
[----:B------:R3:W-:Y:S04]  /*1e7200*/  STL [R1+0x418], R2 ;  /* 0x0004180201007387 */ /* 0x0007e80000100800 */
[----:B------:R0:W-:Y:S01]  /*1e7210*/  STL [R1+0x250], R3 ;  /* 0x0002500301007387 */ /* 0x0001e20000100800 */
[----:B------:R-:W-:Y:S02]  /*1e7220*/  LOP3.LUT R23, R46, 0xffff, RZ, 0xc0, !PT ;  /* 0x0000ffff2e177812 */ /* 0x000fe400078ec0ff */
[----:B---3--:R-:W-:Y:S02]  /*1e7230*/  LOP3.LUT R2, R4, 0xffff, RZ, 0xc0, !PT ;  /* 0x0000ffff04027812 */ /* 0x008fe400078ec0ff */
[----:B------:R-:W2:Y:S04]  /*1e7240*/  LDL.LU R4, [R1+0x8678] ;  /* 0x0086780001047983 */ /* 0x000ea80000300800 */
[----:B------:R-:W3:Y:S04]  /*1e7250*/  LDL.LU R60, [R1+0x1e0] ;  /* 0x0001e000013c7983 */ /* 0x000ee80000300800 */
[----:B------:R-:W3:Y:S04]  /*1e7260*/  LDL.LU R38, [R1+0x2c80] ;  /* 0x002c800001267983 */ /* 0x000ee80000300800 */
[----:B------:R-:W4:Y:S04]  /*1e7270*/  LDL.LU R50, [R1+0x1d8] ;  /* 0x0001d80001327983 */ /* 0x000f280000300800 */
[----:B------:R-:W4:Y:S04]  /*1e7280*/  LDL.LU R49, [R1+0x2c74] ;  /* 0x002c740001317983 */ /* 0x000f280000300800 */
[----:B------:R-:W3:Y:S04]  /*1e7290*/  LDL.LU R52, [R1+0x24d8] ;  /* 0x0024d80001347983 */ /* 0x000ee80000300800 */
[----:B------:R-:W3:Y:S04]  /*1e72a0*/  LDL.LU R56, [R1+0x204c] ;  /* 0x00204c0001387983 */ /* 0x000ee80000300800 */
[----:B------:R-:W3:Y:S01]  /*1e72b0*/  LDL.LU R46, [R1+0x20ec] ;  /* 0x0020ec00012e7983 */ /* 0x000ee20000300800 */
[----:B------:R-:W-:-:S02]  /*1e72c0*/  LOP3.LUT R14, R36, 0xffff, RZ, 0xc0, !PT ;  /* 0x0000ffff240e7812 */ /* 0x000fc400078ec0ff */
[----:B------:R-:W-:Y:S01]  /*1e72d0*/  LOP3.LUT R24, R33, 0xffff, RZ, 0xc0, !PT ;  /* 0x0000ffff21187812 */ /* 0x000fe200078ec0ff */
[----:B------:R-:W3:Y:S04]  /*1e72e0*/  LDL.LU R36, [R1+0x24dc] ;  /* 0x0024dc0001247983 */ /* 0x000ee80000300800 */
[----:B------:R-:W3:Y:S01]  /*1e72f0*/  LDL.LU R33, [R1+0x2058] ;  /* 0x0020580001217983 */ /* 0x000ee20000300800 */
[----:B------:R-:W-:Y:S02]  /*1e7300*/  PRMT R9, R2, 0x3340, R0 ;  /* 0x0000334002097816 */ /* 0x000fe40000000000 */
[----:B------:R-:W-:Y:S02]  /*1e7310*/  PRMT R12, R23, 0x3340, R14 ;  /* 0x00003340170c7816 */ /* 0x000fe4000000000e */
[----:B------:R-:W-:-:S02]  /*1e7320*/  LOP3.LUT R15, R35, 0xffff, RZ, 0xc0, !PT ;  /* 0x0000ffff230f7812 */ /* 0x000fc400078ec0ff */
[----:B0-----:R-:W-:Y:S02]  /*1e7330*/  PRMT R3, R12, 0x5410, R9 ;  /* 0x000054100c037816 */ /* 0x001fe40000000009 */
[----:B------:R-:W-:-:S03]  /*1e7340*/  PRMT R9, R24, 0x3340, R0 ;  /* 0x0000334018097816 */ /* 0x000fc60000000000 */
[----:B------:R0:W-:Y:S01]  /*1e7350*/  STL [R1+0x580], R3 ;  /* 0x0005800301007387 */ /* 0x0001e20000100800 */
[----:B------:R-:W-:-:S03]  /*1e7360*/  SHF.R.U32.HI R23, RZ, 0x8, R23 ;  /* 0x00000008ff177819 */ /* 0x000fc60000011617 */
[----:B------:R-:W3:Y:S01]  /*1e7370*/  LDL.LU R35, [R1+0x20f8] ;  /* 0x0020f80001237983 */ /* 0x000ee20000300800 */
[----:B--2---:R-:W-:-:S04]  /*1e7380*/  LOP3.LUT R13, R4, 0xffff, RZ, 0xc0, !PT ;  /* 0x0000ffff040d7812 */ /* 0x004fc800078ec0ff */
[----:B------:R-:W-:-:S04]  /*1e7390*/  PRMT R12, R15, 0x3340, R13 ;  /* 0x000033400f0c7816 */ /* 0x000fc8000000000d */
[----:B0-----:R-:W-:Y:S02]  /*1e73a0*/  PRMT R3, R12, 0x5410, R9 ;  /* 0x000054100c037816 */ /* 0x001fe40000000009 */
[----:B------:R-:W-:Y:S02]  /*1e73b0*/  SHF.R.U32.HI R12, RZ, 0x8, R15 ;  /* 0x00000008ff0c7819 */ /* 0x000fe4000001160f */
[----:B------:R-:W-:Y:S02]  /*1e73c0*/  SHF.R.U32.HI R9, RZ, 0x8, R13 ;  /* 0x00000008ff097819 */ /* 0x000fe4000001160d */
[----:B------:R-:W-:Y:S02]  /*1e73d0*/  LOP3.LUT R12, R12, 0xffff, RZ, 0xc0, !PT ;  /* 0x0000ffff0c0c7812 */ /* 0x000fe400078ec0ff */
[----:B------:R-:W-:Y:S02]  /*1e73e0*/  LOP3.LUT R9, R9, 0xffff, RZ, 0xc0, !PT ;  /* 0x0000ffff09097812 */ /* 0x000fe400078ec0ff */
[----:B------:R-:W-:-:S02]  /*1e73f0*/  SHF.R.U32.HI R13, RZ, 0x8, R14 ;  /* 0x00000008ff0d7819 */ /* 0x000fc4000001160e */
[----:B------:R-:W-:Y:S02]  /*1e7400*/  PRMT R4, R12, 0x3340, R9 ;  /* 0x000033400c047816 */ /* 0x000fe40000000009 */
[----:B------:R-:W-:Y:S02]  /*1e7410*/  SHF.R.U32.HI R12, RZ, 0x8, R24 ;  /* 0x00000008ff0c7819 */ /* 0x000fe40000011618 */
[----:B------:R-:W-:Y:S02]  /*1e7420*/  SHF.R.U32.HI R9, RZ, 0x8, R2 ;  /* 0x00000008ff097819 */ /* 0x000fe40000011602 */
[----:B------:R-:W-:Y:S02]  /*1e7430*/  LOP3.LUT R14, R23, 0xffff, RZ, 0xc0, !PT ;  /* 0x0000ffff170e7812 */ /* 0x000fe400078ec0ff */
[----:B------:R-:W-:Y:S02]  /*1e7440*/  LOP3.LUT R13, R13, 0xffff, RZ, 0xc0, !PT ;  /* 0x0000ffff0d0d7812 */ /* 0x000fe400078ec0ff */
[----:B------:R-:W-:Y:S01]  /*1e7450*/  LOP3.LUT R12, R12, 0xffff, RZ, 0xc0, !PT ;  /* 0x0000ffff0c0c7812 */ /* 0x000fe200078ec0ff */
[----:B------:R0:W-:Y:S01]  /*1e7460*/  STL [R1+0x57c], R3 ;  /* 0x00057c0301007387 */ /* 0x0001e20000100800 */
[----:B------:R-:W-:-:S03]  /*1e7470*/  LOP3.LUT R9, R9, 0xffff, RZ, 0xc0, !PT ;  /* 0x0000ffff09097812 */ /* 0x000fc600078ec0ff */
[----:B------:R1:W-:Y:S01]  /*1e7480*/  STL [R1+0x414], R4 ;  /* 0x0004140401007387 */ /* 0x0003e20000100800 */
[--C-:B------:R-:W-:Y:S02]  /*1e7490*/  PRMT R2, R9, 0x3340, R0.reuse ;  /* 0x0000334009027816 */ /* 0x100fe40000000000 */
[----:B0-----:R-:W-:Y:S02]  /*1e74a0*/  PRMT R3, R14, 0x3340, R13 ;  /* 0x000033400e037816 */ /* 0x001fe4000000000d */
[----:B-1----:R-:W-:-:S03]  /*1e74b0*/  PRMT R4, R12, 0x3340, R0 ;  /* 0x000033400c047816 */ /* 0x002fc60000000000 */
[----:B------:R4:W-:Y:S04]  /*1e74c0*/  STL [R1+0x410], R3 ;  /* 0x0004100301007387 */ /* 0x0009e80000100800 */
[----:B------:R-:W-:Y:S04]  /*1e74d0*/  STL [R1+0x84f0], R4 ;  /* 0x0084f00401007387 */ /* 0x000fe80000100800 */
[----:B------:R3:W-:Y:S01]  /*1e74e0*/  STL [R1+0x24c], R2 ;  /* 0x00024c0201007387 */ /* 0x0007e20000100800 */
[----:B----4-:R-:W-:Y:S02]  /*1e74f0*/  PRMT R3, R49, 0x5410, R50 ;  /* 0x0000541031037816 */ /* 0x010fe40000000032 */
[----:B---3--:R-:W-:-:S05]  /*1e7500*/  PRMT R2, R38, 0x5410, R60 ;  /* 0x0000541026027816 */ /* 0x008fca000000003c */
[----:B------:R-:W-:Y:S04]  /*1e7510*/  STL [R1+0x2118], R2 ;  /* 0x0021180201007387 */ /* 0x000fe80000100800 */
[----:B------:R0:W-:Y:S04]  /*1e7520*/  STL [R1+0x20fc], R3 ;  /* 0x0020fc0301007387 */ /* 0x0001e80000100800 */
[----:B------:R-:W2:Y:S04]  /*1e7530*/  LDL.LU R6, [R1+0x1dc] ;  /* 0x0001dc0001067983 */ /* 0x000ea80000300800 */
[----:B0-----:R-:W2:Y:S04]  /*1e7540*/  LDL.LU R3, [R1+0x2c78] ;  /* 0x002c780001037983 */ /* 0x001ea80000300800 */
[----:B------:R-:W3:Y:S04]  /*1e7550*/  LDL.LU R61, [R1+0x1d0] ;  /* 0x0001d000013d7983 */ /* 0x000ee80000300800 */
[----:B------:R-:W3:Y:S01]  /*1e7560*/  LDL.LU R60, [R1+0x2c60] ;  /* 0x002c6000013c7983 */ /* 0x000ee20000300800 */
[----:B------:R-:W-:-:S03]  /*1e7570*/  LOP3.LUT R23, R52, 0xffff, RZ, 0xc0, !PT ;  /* 0x0000ffff34177812 */ /* 0x000fc600078ec0ff */
[----:B------:R-:W4:Y:S01]  /*1e7580*/  LDL.LU R38, [R1+0x1c8] ;  /* 0x0001c80001267983 */ /* 0x000f220000300800 */
[----:B------:R-:W-:-:S03]  /*1e7590*/  LOP3.LUT R2, R56, 0xffff, RZ, 0xc0, !PT ;  /* 0x0000ffff38027812 */ /* 0x000fc600078ec0ff */
[----:B------:R-:W4:Y:S01]  /*1e75a0*/  LDL.LU R50, [R1+0x2c50] ;  /* 0x002c500001327983 */ /* 0x000f220000300800 */
[----:B------:R-:W-:-:S03]  /*1e75b0*/  LOP3.LUT R14, R46, 0xffff, RZ, 0xc0, !PT ;  /* 0x0000ffff2e0e7812 */ /* 0x000fc600078ec0ff */
[----:B------:R-:W4:Y:S04]  /*1e75c0*/  LDL.LU R49, [R1+0x1bc] ;  /* 0x0001bc0001317983 */ /* 0x000f280000300800 */
[----:B------:R-:W4:Y:S04]  /*1e75d0*/  LDL.LU R52, [R1+0x2c44] ;  /* 0x002c440001347983 */ /* 0x000f280000300800 */
[----:B------:R-:W4:Y:S04]  /*1e75e0*/  LDL.LU R56, [R1+0x1b4] ;  /* 0x0001b40001387983 */ /* 0x000f280000300800 */
[----:B------:R-:W4:Y:S01]  /*1e75f0*/  LDL.LU R46, [R1+0x2c28] ;  /* 0x002c2800012e7983 */ /* 0x000f220000300800 */
[----:B------:R-:W-:-:S02]  /*1e7600*/  LOP3.LUT R15, R36, 0xffff, RZ, 0xc0, !PT ;  /* 0x0000ffff240f7812 */ /* 0x000fc400078ec0ff */
[----:B------:R-:W-:Y:S01]  /*1e7610*/  LOP3.LUT R24, R33, 0xffff, RZ, 0xc0, !PT ;  /* 0x0000ffff21187812 */ /* 0x000fe200078ec0ff */
[----:B------:R-:W4:Y:S04]  /*1e7620*/  LDL.LU R36, [R1+0x241c] ;  /* 0x00241c0001247983 */ /* 0x000f280000300800 */
[----:B------:R-:W4:Y:S01]  /*1e7630*/  LDL.LU R33, [R1+0x750] ;  /* 0x0007500001217983 */ /* 0x000f220000300800 */
[----:B------:R-:W-:Y:S02]  /*1e7640*/  PRMT R9, R2, 0x3340, R0 ;  /* 0x0000334002097816 */ /* 0x000fe40000000000 */
[----:B------:R-:W-:Y:S02]  /*1e7650*/  PRMT R12, R23, 0x3340, R14 ;  /* 0x00003340170c7816 */ /* 0x000fe4000000000e */
[----:B------:R-:W-:-:S02]  /*1e7660*/  LOP3.LUT R13, R35, 0xffff, RZ, 0xc0, !PT ;  /* 0x0000ffff230d7812 */ /* 0x000fc400078ec0ff */
[----:B------:R-:W-:Y:S02]  /*1e7670*/  PRMT R4, R12, 0x5410, R9 ;  /* 0x000054100c047816 */ /* 0x000fe40000000009 */
[----:B------:R-:W-:Y:S02]  /*1e7680*/  PRMT R9, R24, 0x3340, R0 ;  /* 0x0000334018097816 */ /* 0x000fe40000000000 */
[----:B------:R-:W-:Y:S01]  /*1e7690*/  PRMT R12, R15, 0x3340, R13 ;  /* 0x000033400f0c7816 */ /* 0x000fe2000000000d */
[----:B------:R0:W-:Y:S01]  /*1e76a0*/  STL [R1+0x578], R4 ;  /* 0x0005780401007387 */ /* 0x0001e20000100800 */
[----:B------:R-:W-:Y:S02]  /*1e76b0*/  SHF.R.U32.HI R15, RZ, 0x8, R15 ;  /* 0x00000008ff0f7819 */ /* 0x000fe4000001160f */
[----:B------:R-:W-:Y:S01]  /*1e76c0*/  SHF.R.U32.HI R13, RZ, 0x8, R13 ;  /* 0x00000008ff0d7819 */ /* 0x000fe2000001160d */
[----:B------:R-:W4:Y:S01]  /*1e76d0*/  LDL.LU R35, [R1+0x20ac] ;  /* 0x0020ac0001237983 */ /* 0x000f220000300800 */
[----:B0-----:R-:W-:-:S02]  /*1e76e0*/  PRMT R4, R12, 0x5410, R9 ;  /* 0x000054100c047816 */ /* 0x001fc40000000009 */
[----:B------:R-:W-:Y:S02]  /*1e76f0*/  SHF.R.U32.HI R12, RZ, 0x8, R23 ;  /* 0x00000008ff0c7819 */ /* 0x000fe40000011617 */
[----:B------:R-:W-:Y:S02]  /*1e7700*/  SHF.R.U32.HI R9, RZ, 0x8, R14 ;  /* 0x00000008ff097819 */ /* 0x000fe4000001160e */
[----:B------:R-:W-:Y:S02]  /*1e7710*/  LOP3.LUT R12, R12, 0xffff, RZ, 0xc0, !PT ;  /* 0x0000ffff0c0c7812 */ /* 0x000fe400078ec0ff */
[----:B------:R-:W-:Y:S02]  /*1e7720*/  LOP3.LUT R9, R9, 0xffff, RZ, 0xc0, !PT ;  /* 0x0000ffff09097812 */ /* 0x000fe400078ec0ff */
[----:B------:R-:W-:Y:S02]  /*1e7730*/  LOP3.LUT R14, R15, 0xffff, RZ, 0xc0, !PT ;  /* 0x0000ffff0f0e7812 */ /* 0x000fe400078ec0ff */
[----:B------:R-:W-:Y:S01]  /*1e7740*/  LOP3.LUT R13, R13, 0xffff, RZ, 0xc0, !PT ;  /* 0x0000ffff0d0d7812 */ /* 0x000fe200078ec0ff */
[----:B------:R2:W-:Y:S01]  /*1e7750*/  STL [R1+0x574], R4 ;  /* 0x0005740401007387 */ /* 0x0005e20000100800 */
[----:B------:R-:W-:-:S02]  /*1e7760*/  PRMT R10, R12, 0x3340, R9 ;  /* 0x000033400c0a7816 */ /* 0x000fc40000000009 */
[----:B------:R-:W-:Y:S02]  /*1e7770*/  PRMT R7, R14, 0x3340, R13 ;  /* 0x000033400e077816 */ /* 0x000fe4000000000d */
[----:B------:R-:W-:Y:S02]  /*1e7780*/  SHF.R.U32.HI R9, RZ, 0x8, R24 ;  /* 0x00000008ff097819 */ /* 0x000fe40000011618 */
[----:B------:R-:W-:Y:S01]  /*1e7790*/  SHF.R.U32.HI R12, RZ, 0x8, R2 ;  /* 0x00000008ff0c7819 */ /* 0x000fe20000011602 */
[----:B------:R-:W-:Y:S01]  /*1e77a0*/  STL [R1+0x84f4], R10 ;  /* 0x0084f40a01007387 */ /* 0x000fe20000100800 */
[----:B------:R-:W-:Y:S02]  /*1e77b0*/  LOP3.LUT R9, R9, 0xffff, RZ, 0xc0, !PT ;  /* 0x0000ffff09097812 */ /* 0x000fe400078ec0ff */
[----:B------:R-:W-:Y:S01]  /*1e77c0*/  LOP3.LUT R12, R12, 0xffff, RZ, 0xc0, !PT ;  /* 0x0000ffff0c0c7812 */ /* 0x000fe200078ec0ff */
[----:B------:R-:W-:Y:S03]  /*1e77d0*/  STL [R1+0x408], R7 ;  /* 0x0004080701007387 */ /* 0x000fe60000100800 */
[----:B------:R-:W-:-:S02]  /*1e77e0*/  PRMT R2, R12, 0x3340, R0 ;  /* 0x000033400c027816 */ /* 0x000fc40000000000 */
[----:B--2---:R-:W-:Y:S02]  /*1e77f0*/  PRMT R4, R3, 0x5410, R6 ;  /* 0x0000541003047816 */ /* 0x004fe40000000006 */
[----:B---3--:R-:W-:-:S03]  /*1e7800*/  PRMT R3, R60, 0x5410, R61 ;  /* 0x000054103c037816 */ /* 0x008fc6000000003d */
[----:B------:R-:W-:Y:S04]  /*1e7810*/  STL [R1+0x20f8], R4 ;  /* 0x0020f80401007387 */ /* 0x000fe80000100800 */
[----:B------:R0:W-:Y:S02]  /*1e7820*/  STL [R1+0x20e8], R3 ;  /* 0x0020e80301007387 */ /* 0x0001e40000100800 */
[----:B0-----:R-:W-:Y:S02]  /*1e7830*/  PRMT R3, R9, 0x3340, R0 ;  /* 0x0000334009037816 */ /* 0x001fe40000000000 */
[----:B----4-:R-:W-:-:S03]  /*1e7840*/  PRMT R4, R50, 0x5410, R38 ;  /* 0x0000541032047816 */ /* 0x010fc60000000026 */
[----:B------:R0:W-:Y:S04]  /*1e7850*/  STL [R1+0x244], R3 ;  /* 0x0002440301007387 */ /* 0x0001e80000100800 */
[----:B------:R1:W-:Y:S01]  /*1e7860*/  STL [R1+0x240], R2 ;  /* 0x0002400201007387 */ /* 0x0003e20000100800 */
[----:B0-----:R-:W-:-:S03]  /*1e7870*/  PRMT R3, R52, 0x5410, R49 ;  /* 0x0000541034037816 */ /* 0x001fc60000000031 */
[----:B------:R-:W-:Y:S01]  /*1e7880*/  STL [R1+0x20ec], R4 ;  /* 0x0020ec0401007387 */ /* 0x000fe20000100800 */
[----:B-1----:R-:W-:-:S03]  /*1e7890*/  PRMT R2, R46, 0x5410, R56 ;  /* 0x000054102e027816 */ /* 0x002fc60000000038 */
[----:B------:R-:W-:Y:S04]  /*1e78a0*/  STL [R1+0x20dc], R3 ;  /* 0x0020dc0301007387 */ /* 0x000fe80000100800 */
[----:B------:R0:W-:Y:S04]  /*1e78b0*/  STL [R1+0x20d8], R2 ;  /* 0x0020d80201007387 */ /* 0x0001e80000100800 */
[----:B------:R-:W2:Y:S04]  /*1e78c0*/  LDL.LU R53, [R1+0x1b0] ;  /* 0x0001b00001357983 */ /* 0x000ea80000300800 */
[----:B------:R-:W2:Y:S04]  /*1e78d0*/  LDL.LU R29, [R1+0x2c14] ;  /* 0x002c1400011d7983 */ /* 0x000ea80000300800 */
[----:B------:R-:W3:Y:S04]  /*1e78e0*/  LDL.LU R45, [R1+0x1ac] ;  /* 0x0001ac00012d7983 */ /* 0x000ee80000300800 */
[----:B------:R-:W3:Y:S04]  /*1e78f0*/  LDL.LU R58, [R1+0x2c1c] ;  /* 0x002c1c00013a7983 */ /* 0x000ee80000300800 */
[----:B------:R-:W4:Y:S04]  /*1e7900*/  LDL.LU R55, [R1+0x1a8] ;  /* 0x0001a80001377983 */ /* 0x000f280000300800 */
[----:B------:R-:W4:Y:S01]  /*1e7910*/  LDL.LU R59, [R1+0x2c00] ;  /* 0x002c0000013b7983 */ /* 0x000f220000300800 */
[----:B------:R-:W-:-:S03]  /*1e7920*/  LOP3.LUT R13, R33, 0xffff, RZ, 0xc0, !PT ;  /* 0x0000ffff210d7812 */ /* 0x000fc600078ec0ff */
[----:B------:R-:W4:Y:S04]  /*1e7930*/  LDL.LU R51, [R1+0x5494] ;  /* 0x0054940001337983 */ /* 0x000f280000300800 */
[----:B------:R-:W4:Y:S04]  /*1e7940*/  LDL.LU R54, [R1+0x53e8] ;  /* 0x0053e80001367983 */ /* 0x000f280000300800 */
[----:B------:R-:W4:Y:S01]  /*1e7950*/  LDL.LU R33, [R1+0x5478] ;  /* 0x0054780001217983 */ /* 0x000f220000300800 */
[----:B------:R-:W-:Y:S02]  /*1e7960*/  LOP3.LUT R15, R36, 0xffff, RZ, 0xc0, !PT ;  /* 0x0000ffff240f7812 */ /* 0x000fe400078ec0ff */
[----:B------:R-:W-:Y:S01]  /*1e7970*/  LOP3.LUT R14, R35, 0xffff, RZ, 0xc0, !PT ;  /* 0x0000ffff230e7812 */ /* 0x000fe200078ec0ff */
[----:B------:R-:W4:Y:S01]  /*1e7980*/  LDL.LU R44, [R1+0x1a4] ;  /* 0x0001a400012c7983 */ /* 0x000f220000300800 */
[----:B------:R-:W-:-:S02]  /*1e7990*/  PRMT R9, R13, 0x3340, R0 ;  /* 0x000033400d097816 */ /* 0x000fc40000000000 */
[----:B------:R-:W-:Y:S01]  /*1e79a0*/  PRMT R12, R15, 0x3340, R14 ;  /* 0x000033400f0c7816 */ /* 0x000fe2000000000e */
[----:B------:R-:W4:Y:S03]  /*1e79b0*/  LDL.LU R6, [R1+0x2bdc] ;  /* 0x002bdc0001067983 */ /* 0x000f260000300800 */
[----:B0-----:R-:W-:-:S05]  /*1e79c0*/  PRMT R2, R12, 0x5410, R9 ;  /* 0x000054100c027816 */ /* 0x001fca0000000009 */
[----:B------:R0:W-:Y:S04]  /*1e79d0*/  STL [R1+0x570], R2 ;  /* 0x0005700201007387 */ /* 0x0001e80000100800 */
[----:B------:R-:W4:Y:S04]  /*1e79e0*/  LDL.LU R3, [R1+0x19c] ;  /* 0x00019c0001037983 */ /* 0x000f280000300800 */
[----:B------:R-:W4:Y:S01]  /*1e79f0*/  LDL.LU R61, [R1+0x2bf4] ;  /* 0x002bf400013d7983 */ /* 0x000f220000300800 */
[----:B------:R-:W-:-:S03]  /*1e7a00*/  SHF.R.U32.HI R12, RZ, 0x8, R15 ;  /* 0x00000008ff0c7819 */ /* 0x000fc6000001160f */
[----:B------:R-:W4:Y:S01]  /*1e7a10*/  LDL.LU R60, [R1+0x194] ;  /* 0x00019400013c7983 */ /* 0x000f220000300800 */
[----:B------:R-:W-:-:S03]  /*1e7a20*/  SHF.R.U32.HI R9, RZ, 0x8, R14 ;  /* 0x00000008ff097819 */ /* 0x000fc6000001160e */
[----:B------:R-:W4:Y:S01]  /*1e7a30*/  LDL.LU R38, [R1+0x2bbc] ;  /* 0x002bbc0001267983 */ /* 0x000f220000300800 */
[----:B------:R-:W-:-:S03]  /*1e7a40*/  SHF.R.U32.HI R13, RZ, 0x8, R13 ;  /* 0x00000008ff0d7819 */ /* 0x000fc6000001160d */
[----:B------:R-:W4:Y:S04]  /*1e7a50*/  LDL.LU R50, [R1+0x188] ;  /* 0x0001880001327983 */ /* 0x000f280000300800 */
[----:B------:R-:W4:Y:S01]  /*1e7a60*/  LDL.LU R49, [R1+0x2b9c] ;  /* 0x002b9c0001317983 */ /* 0x000f220000300800 */
[----:B------:R-:W-:Y:S02]  /*1e7a70*/  LOP3.LUT R12, R12, 0xffff, RZ, 0xc0, !PT ;  /* 0x0000ffff0c0c7812 */ /* 0x000fe400078ec0ff */
[----:B------:R-:W-:Y:S01]  /*1e7a80*/  LOP3.LUT R9, R9, 0xffff, RZ, 0xc0, !PT ;  /* 0x0000ffff09097812 */ /* 0x000fe200078ec0ff */
[----:B------:R-:W4:Y:S01]  /*1e7a90*/  LDL.LU R52, [R1+0x54a4] ;  /* 0x0054a40001347983 */ /* 0x000f220000300800 */
[----:B------:R-:W-:Y:S02]  /*1e7aa0*/  LOP3.LUT R13, R13, 0xffff, RZ, 0xc0, !PT ;  /* 0x0000ffff0d0d7812 */ /* 0x000fe400078ec0ff */
[----:B------:R-:W-:Y:S01]  /*1e7ab0*/  PRMT R4, R12, 0x3340, R9 ;  /* 0x000033400c047816 */ /* 0x000fe20000000009 */
[----:B------:R-:W4:Y:S01]  /*1e7ac0*/  LDL.LU R56, [R1+0x53ec] ;  /* 0x0053ec0001387983 */ /* 0x000f220000300800 */
[----:B0-----:R-:W-:-:S03]  /*1e7ad0*/  PRMT R2, R13, 0x3340, R0 ;  /* 0x000033400d027816 */ /* 0x001fc60000000000 */
[----:B------:R-:W4:Y:S04]  /*1e7ae0*/  LDL.LU R46, [R1+0x5484] ;  /* 0x00548400012e7983 */ /* 0x000f280000300800 */
[----:B------:R-:W4:Y:S04]  /*1e7af0*/  LDL.LU R36, [R1+0x246c] ;  /* 0x00246c0001247983 */ /* 0x000f280000300800 */
[----:B------:R-:W4:Y:S04]  /*1e7b00*/  LDL.LU R35, [R1+0x754] ;  /* 0x0007540001237983 */ /* 0x000f280000300800 */
[----:B------:R3:W-:Y:S04]  /*1e7b10*/  STL [R1+0x404], R4 ;  /* 0x0004040401007387 */ /* 0x0007e80000100800 */
[----:B------:R4:W-:Y:S01]  /*1e7b20*/  STL [R1+0x23c], R2 ;  /* 0x00023c0201007387 */ /* 0x0009e20000100800 */
[----:B--2---:R-:W-:-:S02]  /*1e7b30*/  PRMT R7, R29, 0x5410, R53 ;  /* 0x000054101d077816 */ /* 0x004fc40000000035 */
[----:B---3--:R-:W-:-:S03]  /*1e7b40*/  PRMT R4, R58, 0x5410, R45 ;  /* 0x000054103a047816 */ /* 0x008fc6000000002d */
[----:B------:R-:W-:Y:S01]  /*1e7b50*/  STL [R1+0x20cc], R7 ;  /* 0x0020cc0701007387 */ /* 0x000fe20000100800 */
[----:B----4-:R-:W-:-:S03]  /*1e7b60*/  PRMT R2, R59, 0x5410, R55 ;  /* 0x000054103b027816 */ /* 0x010fc60000000037 */
[----:B------:R-:W-:Y:S04]  /*1e7b70*/  STL [R1+0x20c8], R4 ;  /* 0x0020c80401007387 */ /* 0x000fe80000100800 */
[----:B------:R0:W-:Y:S01]  /*1e7b80*/  STL [R1+0x20bc], R2 ;  /* 0x0020bc0201007387 */ /* 0x0001e20000100800 */
[----:B------:R-:W-:-:S03]  /*1e7b90*/  LOP3.LUT R14, R33, 0xffff, RZ, 0xc0, !PT ;  /* 0x0000ffff210e7812 */ /* 0x000fc600078ec0ff */
[----:B------:R-:W2:Y:S01]  /*1e7ba0*/  LDL.LU R33, [R1+0x21c8] ;  /* 0x0021c80001217983 */ /* 0x000ea20000300800 */
[----:B------:R-:W-:Y:S02]  /*1e7bb0*/  LOP3.LUT R15, R51, 0xffff, RZ, 0xc0, !PT ;  /* 0x0000ffff330f7812 */ /* 0x000fe400078ec0ff */
[----:B------:R-:W-:Y:S02]  /*1e7bc0*/  LOP3.LUT R13, R54, 0xffff, RZ, 0xc0, !PT ;  /* 0x0000ffff360d7812 */ /* 0x000fe400078ec0ff */
[----:B------:R-:W-:Y:S02]  /*1e7bd0*/  PRMT R12, R15, 0x3340, R14 ;  /* 0x000033400f0c7816 */ /* 0x000fe4000000000e */
[----:B------:R-:W-:Y:S02]  /*1e7be0*/  PRMT R9, R13, 0x3340, R0 ;  /* 0x000033400d097816 */ /* 0x000fe40000000000 */
[----:B------:R-:W-:Y:S02]  /*1e7bf0*/  SHF.R.U32.HI R13, RZ, 0x8, R13 ;  /* 0x00000008ff0d7819 */ /* 0x000fe4000001160d */
[----:B0-----:R-:W-:-:S02]  /*1e7c00*/  PRMT R2, R12, 0x5410, R9 ;  /* 0x000054100c027816 */ /* 0x001fc40000000009 */
[----:B------:R-:W-:Y:S02]  /*1e7c10*/  SHF.R.U32.HI R12, RZ, 0x8, R15 ;  /* 0x00000008ff0c7819 */ /* 0x000fe4000001160f */
[----:B------:R-:W-:Y:S02]  /*1e7c20*/  SHF.R.U32.HI R9, RZ, 0x8, R14 ;  /* 0x00000008ff097819 */ /* 0x000fe4000001160e */
[----:B------:R-:W-:Y:S02]  /*1e7c30*/  LOP3.LUT R12, R12, 0xffff, RZ, 0xc0, !PT ;  /* 0x0000ffff0c0c7812 */ /* 0x000fe400078ec0ff */
[----:B------:R-:W-:Y:S02]  /*1e7c40*/  LOP3.LUT R9, R9, 0xffff, RZ, 0xc0, !PT ;  /* 0x0000ffff09097812 */ /* 0x000fe400078ec0ff */
[----:B------:R-:W-:Y:S01]  /*1e7c50*/  LOP3.LUT R13, R13, 0xffff, RZ, 0xc0, !PT ;  /* 0x0000ffff0d0d7812 */ /* 0x000fe200078ec0ff */
[----:B------:R0:W-:Y:S01]  /*1e7c60*/  STL [R1+0x568], R2 ;  /* 0x0005680201007387 */ /* 0x0001e20000100800 */
[----:B------:R-:W-:-:S02]  /*1e7c70*/  PRMT R4, R12, 0x3340, R9 ;  /* 0x000033400c047816 */ /* 0x000fc40000000009 */
[----:B------:R-:W-:-:S03]  /*1e7c80*/  PRMT R7, R13, 0x3340, R0 ;  /* 0x000033400d077816 */ /* 0x000fc60000000000 */
[----:B------:R1:W-:Y:S01]  /*1e7c90*/  STL [R1+0x3fc], R4 ;  /* 0x0003fc0401007387 */ /* 0x0003e20000100800 */
[----:B0-----:R-:W-:-:S03]  /*1e7ca0*/  PRMT R2, R6, 0x5410, R44 ;  /* 0x0000541006027816 */ /* 0x001fc6000000002c */
[----:B------:R-:W-:Y:S04]  /*1e7cb0*/  STL [R1+0x238], R7 ;  /* 0x0002380701007387 */ /* 0x000fe80000100800 */
[----:B------:R0:W-:Y:S01]  /*1e7cc0*/  STL [R1+0x20b8], R2 ;  /* 0x0020b80201007387 */ /* 0x0001e20000100800 */
[----:B-1----:R-:W-:Y:S02]  /*1e7cd0*/  PRMT R4, R61, 0x5410, R3 ;  /* 0x000054103d047816 */ /* 0x002fe40000000003 */
[----:B------:R-:W-:-:S03]  /*1e7ce0*/  PRMT R3, R38, 0x5410, R60 ;  /* 0x0000541026037816 */ /* 0x000fc6000000003c */
[----:B------:R-:W-:Y:S01]  /*1e7cf0*/  STL [R1+0x20ac], R4 ;  /* 0x0020ac0401007387 */ /* 0x000fe20000100800 */
[----:B0-----:R-:W-:-:S03]  /*1e7d00*/  PRMT R2, R49, 0x5410, R50 ;  /* 0x0000541031027816 */ /* 0x001fc60000000032 */
[----:B------:R0:W-:Y:S04]  /*1e7d10*/  STL [R1+0x20a8], R3 ;  /* 0x0020a80301007387 */ /* 0x0001e80000100800 */
[----:B------:R1:W-:Y:S04]  /*1e7d20*/  STL [R1+0x209c], R2 ;  /* 0x00209c0201007387 */ /* 0x0003e80000100800 */
[----:B------:R-:W3:Y:S04]  /*1e7d30*/  LDL.LU R55, [R1+0x184] ;  /* 0x0001840001377983 */ /* 0x000ee80000300800 */
[----:B------:R-:W3:Y:S04]  /*1e7d40*/  LDL.LU R59, [R1+0x2bd4] ;  /* 0x002bd400013b7983 */ /* 0x000ee80000300800 */
[----:B------:R-:W4:Y:S04]  /*1e7d50*/  LDL.LU R51, [R1+0x180] ;  /* 0x0001800001337983 */ /* 0x000f280000300800 */
[----:B------:R-:W4:Y:S04]  /*1e7d60*/  LDL.LU R54, [R1+0x2ba8] ;  /* 0x002ba80001367983 */ /* 0x000f280000300800 */
[----:B------:R-:W4:Y:S04]  /*1e7d70*/  LDL.LU R44, [R1+0x17c] ;  /* 0x00017c00012c7983 */ /* 0x000f280000300800 */
[----:B------:R-:W4:Y:S01]  /*1e7d80*/  LDL.LU R6, [R1+0x2b7c] ;  /* 0x002b7c0001067983 */ /* 0x000f220000300800 */
[----:B------:R-:W-:-:S03]  /*1e7d90*/  LOP3.LUT R23, R52, 0xffff, RZ, 0xc0, !PT ;  /* 0x0000ffff34177812 */ /* 0x000fc600078ec0ff */
[----:B0-----:R-:W4:Y:S01]  /*1e7da0*/  LDL.LU R3, [R1+0x54ec] ;  /* 0x0054ec0001037983 */ /* 0x001f220000300800 */
[----:B------:R-:W-:-:S03]  /*1e7db0*/  LOP3.LUT R24, R56, 0xffff, RZ, 0xc0, !PT ;  /* 0x0000ffff38187812 */ /* 0x000fc600078ec0ff */
[----:B------:R-:W4:Y:S01]  /*1e7dc0*/  LDL.LU R61, [R1+0x53bc] ;  /* 0x0053bc00013d7983 */ /* 0x000f220000300800 */
[----:B------:R-:W-:-:S03]  /*1e7dd0*/  LOP3.LUT R15, R46, 0xffff, RZ, 0xc0, !PT ;  /* 0x0000ffff2e0f7812 */ /* 0x000fc600078ec0ff */
[----:B------:R-:W4:Y:S01]  /*1e7de0*/  LDL.LU R60, [R1+0x5440] ;  /* 0x00544000013c7983 */ /* 0x000f220000300800 */
[--C-:B------:R-:W-:Y:S02]  /*1e7df0*/  PRMT R9, R24, 0x3340, R0.reuse ;  /* 0x0000334018097816 */ /* 0x100fe40000000000 */
[----:B------:R-:W-:Y:S02]  /*1e7e00*/  PRMT R12, R23, 0x3340, R15 ;  /* 0x00003340170c7816 */ /* 0x000fe4000000000f */
[----:B------:R-:W-:Y:S02]  /*1e7e10*/  LOP3.LUT R14, R36, 0xffff, RZ, 0xc0, !PT ;  /* 0x0000ffff240e7812 */ /* 0x000fe400078ec0ff */
[----:B------:R-:W-:Y:S02]  /*1e7e20*/  LOP3.LUT R48, R35, 0xffff, RZ, 0xc0, !PT ;  /* 0x0000ffff23307812 */ /* 0x000fe400078ec0ff */
[----:B-1----:R-:W-:Y:S02]  /*1e7e30*/  PRMT R2, R12, 0x5410, R9 ;  /* 0x000054100c027816 */ /* 0x002fe40000000009 */
[----:B------:R-:W-:-:S03]  /*1e7e40*/  PRMT R9, R48, 0x3340, R0 ;  /* 0x0000334030097816 */ /* 0x000fc60000000000 */
[----:B------:R0:W-:Y:S04]  /*1e7e50*/  STL [R1+0x564], R2 ;  /* 0x0005640201007387 */ /* 0x0001e80000100800 */
[----:B------:R-:W4:Y:S04]  /*1e7e60*/  LDL.LU R38, [R1+0x178] ;  /* 0x0001780001267983 */ /* 0x000f280000300800 */
[----:B------:R-:W4:Y:S01]  /*1e7e70*/  LDL.LU R50, [R1+0x2b90] ;  /* 0x002b900001327983 */ /* 0x000f220000300800 */
[----:B--2---:R-:W-:-:S04]  /*1e7e80*/  LOP3.LUT R13, R33, 0xffff, RZ, 0xc0, !PT ;  /* 0x0000ffff210d7812 */ /* 0x004fc800078ec0ff */
[----:B------:R-:W-:-:S04]  /*1e7e90*/  PRMT R12, R14, 0x3340, R13 ;  /* 0x000033400e0c7816 */ /* 0x000fc8000000000d */
[----:B0-----:R-:W-:-:S05]  /*1e7ea0*/  PRMT R2, R12, 0x5410, R9 ;  /* 0x000054100c027816 */ /* 0x001fca0000000009 */
[----:B------:R0:W-:Y:S04]  /*1e7eb0*/  STL [R1+0x56c], R2 ;  /* 0x00056c0201007387 */ /* 0x0001e80000100800 */
[----:B------:R-:W2:Y:S04]  /*1e7ec0*/  LDL.LU R49, [R1+0x174] ;  /* 0x0001740001317983 */ /* 0x000ea80000300800 */
[----:B------:R-:W2:Y:S04]  /*1e7ed0*/  LDL.LU R52, [R1+0x2b60] ;  /* 0x002b600001347983 */ /* 0x000ea80000300800 */
[----:B------:R-:W2:Y:S04]  /*1e7ee0*/  LDL.LU R56, [R1+0x170] ;  /* 0x0001700001387983 */ /* 0x000ea80000300800 */
[----:B------:R-:W2:Y:S04]  /*1e7ef0*/  LDL.LU R46, [R1+0x2b78] ;  /* 0x002b7800012e7983 */ /* 0x000ea80000300800 */
[----:B------:R-:W2:Y:S04]  /*1e7f00*/  LDL.LU R36, [R1+0x54f8] ;  /* 0x0054f80001247983 */ /* 0x000ea80000300800 */
[----:B------:R-:W2:Y:S04]  /*1e7f10*/  LDL.LU R35, [R1+0x53c4] ;  /* 0x0053c40001237983 */ /* 0x000ea80000300800 */
[----:B------:R-:W2:Y:S01]  /*1e7f20*/  LDL.LU R33, [R1+0x544c] ;  /* 0x00544c0001217983 */ /* 0x000ea20000300800 */
        /* <DEDUP_REMOVED lines=9> */
[----:B0-----:R-:W-:Y:S02]  /*1e7fc0*/  PRMT R2, R14, 0x3340, R13 ;  /* 0x000033400e027816 */ /* 0x001fe4000000000d */
[----:B---3--:R-:W-:Y:S01]  /*1e7fd0*/  PRMT R7, R59, 0x5410, R55 ;  /* 0x000054103b077816 */ /* 0x008fe20000000037 */
[----:B------:R-:W-:Y:S04]  /*1e7fe0*/  STL [R1+0x84cc], R18 ;  /* 0x0084cc1201007387 */ /* 0x000fe80000100800 */
[----:B------:R0:W-:Y:S01]  /*1e7ff0*/  STL [R1+0x3f8], R2 ;  /* 0x0003f80201007387 */ /* 0x0001e20000100800 */
[----:B----4-:R-:W-:-:S03]  /*1e8000*/  PRMT R4, R54, 0x5410, R51 ;  /* 0x0000541036047816 */ /* 0x010fc60000000033 */
[----:B------:R-:W-:Y:S01]  /*1e8010*/  STL [R1+0x2098], R7 ;  /* 0x0020980701007387 */ /* 0x000fe20000100800 */
[----:B0-----:R-:W-:Y:S02]  /*1e8020*/  PRMT R2, R6, 0x5410, R44 ;  /* 0x0000541006027816 */ /* 0x001fe4000000002c */
[----:B------:R-:W-:Y:S02]  /*1e8030*/  LOP3.LUT R15, R3, 0xffff, RZ, 0xc0, !PT ;  /* 0x0000ffff030f7812 */ /* 0x000fe400078ec0ff */
[----:B------:R-:W-:Y:S02]  /*1e8040*/  LOP3.LUT R13, R61, 0xffff, RZ, 0xc0, !PT ;  /* 0x0000ffff3d0d7812 */ /* 0x000fe400078ec0ff */
        /* <DEDUP_REMOVED lines=12> */
[----:B------:R0:W-:Y:S03]  /*1e8110*/  STL [R1+0x560], R2 ;  /* 0x0005600201007387 */ /* 0x0001e60000100800 */
[----:B------:R-:W-:-:S02]  /*1e8120*/  PRMT R3, R12, 0x3340, R9 ;  /* 0x000033400c037816 */ /* 0x000fc40000000009 */
[----:B------:R-:W-:Y:S02]  /*1e8130*/  PRMT R4, R50, 0x5410, R38 ;  /* 0x0000541032047816 */ /* 0x000fe40000000026 */
[----:B0-----:R-:W-:Y:S01]  /*1e8140*/  PRMT R2, R13, 0x3340, R0 ;  /* 0x000033400d027816 */ /* 0x001fe20000000000 */
[----:B------:R2:W-:Y:S04]  /*1e8150*/  STL [R1+0x3f0], R3 ;  /* 0x0003f00301007387 */ /* 0x0005e80000100800 */
[----:B------:R0:W-:Y:S04]  /*1e8160*/  STL [R1+0x234], R2 ;  /* 0x0002340201007387 */ /* 0x0001e80000100800 */
[----:B------:R-:W-:Y:S01]  /*1e8170*/  STL [R1+0x207c], R4 ;  /* 0x00207c0401007387 */ /* 0x000fe20000100800 */
[----:B--2---:R-:W-:-:S02]  /*1e8180*/  PRMT R3, R52, 0x5410, R49 ;  /* 0x0000541034037816 */ /* 0x004fc40000000031 */
[----:B0-----:R-:W-:-:S03]  /*1e8190*/  PRMT R2, R46, 0x5410, R56 ;  /* 0x000054102e027816 */ /* 0x001fc60000000038 */
[----:B------:R-:W-:Y:S04]  /*1e81a0*/  STL [R1+0x2078], R3 ;  /* 0x0020780301007387 */ /* 0x000fe80000100800 */
[----:B------:R0:W-:Y:S04]  /*1e81b0*/  STL [R1+0x206c], R2 ;  /* 0x00206c0201007387 */ /* 0x0001e80000100800 */
[----:B------:R-:W2:Y:S01]  /*1e81c0*/  LDL.LU R28, [R1+0x16c] ;  /* 0x00016c00011c7983 */ /* 0x000ea20000300800 */
[----:B------:R-:W-:-:S03]  /*1e81d0*/  LOP3.LUT R13, R33, 0xffff, RZ, 0xc0, !PT ;  /* 0x0000ffff210d7812 */ /* 0x000fc600078ec0ff */
[----:B------:R-:W2:Y:S04]  /*1e81e0*/  LDL.LU R53, [R1+0x2b54] ;  /* 0x002b540001357983 */ /* 0x000ea80000300800 */
[----:B------:R-:W3:Y:S04]  /*1e81f0*/  LDL.LU R29, [R1+0x168] ;  /* 0x00016800011d7983 */ /* 0x000ee80000300800 */
[----:B------:R-:W3:Y:S04]  /*1e8200*/  LDL.LU R33, [R1+0x2b5c] ;  /* 0x002b5c0001217983 */ /* 0x000ee80000300800 */
[----:B------:R-:W4:Y:S04]  /*1e8210*/  LDL.LU R45, [R1+0x154] ;  /* 0x00015400012d7983 */ /* 0x000f280000300800 */
[----:B------:R-:W4:Y:S04]  /*1e8220*/  LDL.LU R58, [R1+0x2b34] ;  /* 0x002b3400013a7983 */ /* 0x000f280000300800 */
[----:B------:R-:W4:Y:S04]  /*1e8230*/  LDL.LU R55, [R1+0x2648] ;  /* 0x0026480001377983 */ /* 0x000f280000300800 */
[----:B------:R-:W4:Y:S04]  /*1e8240*/  LDL.LU R51, [R1+0x2188] ;  /* 0x0021880001337983 */ /* 0x000f280000300800 */
[----:B------:R-:W4:Y:S01]  /*1e8250*/  LDL.LU R54, [R1+0x23bc] ;  /* 0x0023bc0001367983 */ /* 0x000f220000300800 */
[----:B------:R-:W-:-:S02]  /*1e8260*/  LOP3.LUT R14, R36, 0xffff, RZ, 0xc0, !PT ;  /* 0x0000ffff240e7812 */ /* 0x000fc400078ec0ff */
[----:B------:R-:W-:Y:S01]  /*1e8270*/  LOP3.LUT R59, R35, 0xffff, RZ, 0xc0, !PT ;  /* 0x0000ffff233b7812 */ /* 0x000fe200078ec0ff */
[----:B------:R-:W4:Y:S01]  /*1e8280*/  LDL.LU R44, [R1+0x150] ;  /* 0x00015000012c7983 */ /* 0x000f220000300800 */
[----:B------:R-:W-:Y:S02]  /*1e8290*/  PRMT R12, R14, 0x3340, R13 ;  /* 0x000033400e0c7816 */ /* 0x000fe4000000000d */
[----:B------:R-:W-:Y:S01]  /*1e82a0*/  PRMT R9, R59, 0x3340, R0 ;  /* 0x000033403b097816 */ /* 0x000fe20000000000 */
[----:B------:R-:W4:Y:S03]  /*1e82b0*/  LDL.LU R6, [R1+0x2b30] ;  /* 0x002b300001067983 */ /* 0x000f260000300800 */
[----:B0-----:R-:W-:-:S05]  /*1e82c0*/  PRMT R2, R12, 0x5410, R9 ;  /* 0x000054100c027816 */ /* 0x001fca0000000009 */
[----:B------:R0:W-:Y:S04]  /*1e82d0*/  STL [R1+0x55c], R2 ;  /* 0x00055c0201007387 */ /* 0x0001e80000100800 */
[----:B------:R-:W4:Y:S04]  /*1e82e0*/  LDL.LU R3, [R1+0x14c] ;  /* 0x00014c0001037983 */ /* 0x000f280000300800 */
[----:B------:R-:W4:Y:S04]  /*1e82f0*/  LDL.LU R61, [R1+0x2b20] ;  /* 0x002b2000013d7983 */ /* 0x000f280000300800 */
[----:B------:R-:W4:Y:S04]  /*1e8300*/  LDL.LU R60, [R1+0x148] ;  /* 0x00014800013c7983 */ /* 0x000f280000300800 */
[----:B------:R-:W4:Y:S04]  /*1e8310*/  LDL.LU R38, [R1+0x2b00] ;  /* 0x002b000001267983 */ /* 0x000f280000300800 */
[----:B------:R-:W4:Y:S01]  /*1e8320*/  LDL.LU R56, [R1+0x144] ;  /* 0x0001440001387983 */ /* 0x000f220000300800 */
[----:B------:R-:W-:-:S03]  /*1e8330*/  SHF.R.U32.HI R9, RZ, 0x8, R24 ;  /* 0x00000008ff097819 */ /* 0x000fc60000011618 */
[----:B------:R-:W4:Y:S01]  /*1e8340*/  LDL.LU R46, [R1+0x2b08] ;  /* 0x002b0800012e7983 */ /* 0x000f220000300800 */
[----:B------:R-:W-:Y:S02]  /*1e8350*/  SHF.R.U32.HI R14, RZ, 0x8, R14 ;  /* 0x00000008ff0e7819 */ /* 0x000fe4000001160e */
[----:B------:R-:W-:Y:S01]  /*1e8360*/  SHF.R.U32.HI R12, RZ, 0x8, R13 ;  /* 0x00000008ff0c7819 */ /* 0x000fe2000001160d */
        /* <DEDUP_REMOVED lines=8> */
[----:B------:R3:W-:Y:S04]  /*1e83f0*/  STL [R1+0x230], R4 ;  /* 0x0002300401007387 */ /* 0x0007e80000100800 */
[----:B------:R-:W4:Y:S04]  /*1e8400*/  LDL.LU R49, [R1+0x250c] ;  /* 0x00250c0001317983 */ /* 0x000f280000300800 */
[----:B------:R2:W-:Y:S04]  /*1e8410*/  STL [R1+0x444], R2 ;  /* 0x0004440201007387 */ /* 0x0005e80000100800 */
[----:B------:R-:W4:Y:S01]  /*1e8420*/  LDL.LU R52, [R1+0x758] ;  /* 0x0007580001347983 */ /* 0x000f220000300800 */
[----:B---3--:R-:W-:-:S03]  /*1e8430*/  PRMT R4, R33, 0x5410, R29 ;  /* 0x0000541021047816 */ /* 0x008fc6000000001d */
[----:B------:R-:W3:Y:S01]  /*1e8440*/  LDL.LU R33, [R1+0x231c] ;  /* 0x00231c0001217983 */ /* 0x000ee20000300800 */
[----:B--2---:R-:W-:-:S05]  /*1e8450*/  PRMT R2, R53, 0x5410, R28 ;  /* 0x0000541035027816 */ /* 0x004fca000000001c */
[----:B------:R0:W-:Y:S01]  /*1e8460*/  STL [R1+0x2068], R2 ;  /* 0x0020680201007387 */ /* 0x0001e20000100800 */
[----:B----4-:R-:W-:Y:S02]  /*1e8470*/  LOP3.LUT R15, R55, 0xffff, RZ, 0xc0, !PT ;  /* 0x0000ffff370f7812 */ /* 0x010fe400078ec0ff */
[----:B------:R-:W-:Y:S02]  /*1e8480*/  LOP3.LUT R13, R51, 0xffff, RZ, 0xc0, !PT ;  /* 0x0000ffff330d7812 */ /* 0x000fe400078ec0ff */
        /* <DEDUP_REMOVED lines=18> */
[----:B------:R1:W-:Y:S01]  /*1e85b0*/  STL [R1+0x22c], R2 ;  /* 0x00022c0201007387 */ /* 0x0003e20000100800 */
[----:B0-----:R-:W-:Y:S02]  /*1e85c0*/  PRMT R4, R61, 0x5410, R3 ;  /* 0x000054103d047816 */ /* 0x001fe40000000003 */
[----:B------:R-:W-:-:S02]  /*1e85d0*/  PRMT R3, R46, 0x5410, R56 ;  /* 0x000054102e037816 */ /* 0x000fc40000000038 */
[----:B-1----:R-:W-:Y:S01]  /*1e85e0*/  PRMT R2, R38, 0x5410, R60 ;  /* 0x0000541026027816 */ /* 0x002fe2000000003c */
[----:B------:R-:W-:Y:S04]  /*1e85f0*/  STL [R1+0x204c], R6 ;  /* 0x00204c0601007387 */ /* 0x000fe80000100800 */
[----:B------:R-:W-:Y:S01]  /*1e8600*/  STL [R1+0x2048], R4 ;  /* 0x0020480401007387 */ /* 0x000fe20000100800 */
[----:B------:R-:W-:-:S03]  /*1e8610*/  LOP3.LUT R23, R36, 0xffff, RZ, 0xc0, !PT ;  /* 0x0000ffff24177812 */ /* 0x000fc600078ec0ff */
[----:B------:R0:W-:Y:S04]  /*1e8620*/  STL [R1+0xa2c], R2 ;  /* 0x000a2c0201007387 */ /* 0x0001e80000100800 */
[----:B------:R1:W-:Y:S04]  /*1e8630*/  STL [R1+0x7f8], R3 ;  /* 0x0007f80301007387 */ /* 0x0003e80000100800 */
[----:B------:R-:W2:Y:S01]  /*1e8640*/  LDL.LU R56, [R1+0x140] ;  /* 0x0001400001387983 */ /* 0x000ea20000300800 */
[----:B0-----:R-:W-:-:S03]  /*1e8650*/  LOP3.LUT R2, R35, 0xffff, RZ, 0xc0, !PT ;  /* 0x0000ffff23027812 */ /* 0x001fc600078ec0ff */
[----:B------:R-:W2:Y:S04]  /*1e8660*/  LDL.LU R46, [R1+0x2b04] ;  /* 0x002b0400012e7983 */ /* 0x000ea80000300800 */
[----:B------:R-:W4:Y:S04]  /*1e8670*/  LDL.LU R36, [R1+0x134] ;  /* 0x0001340001247983 */ /* 0x000f280000300800 */
[----:B------:R-:W4:Y:S01]  /*1e8680*/  LDL.LU R35, [R1+0x2ad8] ;  /* 0x002ad80001237983 */ /* 0x000f220000300800 */
[----:B------:R-:W-:Y:S02]  /*1e8690*/  LOP3.LUT R14, R50, 0xffff, RZ, 0xc0, !PT ;  /* 0x0000ffff320e7812 */ /* 0x000fe400078ec0ff */
[----:B------:R-:W-:-:S02]  /*1e86a0*/  PRMT R9, R2, 0x3340, R0 ;  /* 0x0000334002097816 */ /* 0x000fc40000000000 */
        /* <DEDUP_REMOVED lines=8> */
[----:B---3--:R-:W-:-:S04]  /*1e8730*/  LOP3.LUT R13, R33, 0xffff, RZ, 0xc0, !PT ;  /* 0x0000ffff210d7812 */ /* 0x008fc800078ec0ff */
[----:B------:R-:W-:-:S04]  /*1e8740*/  PRMT R12, R15, 0x3340, R13 ;  /* 0x000033400f0c7816 */ /* 0x000fc8000000000d */
[----:B0-----:R-:W-:-:S05]  /*1e8750*/  PRMT R3, R12, 0x5410, R9 ;  /* 0x000054100c037816 */ /* 0x001fca0000000009 */
[----:B------:R0:W-:Y:S04]  /*1e8760*/  STL [R1+0x550], R3 ;  /* 0x0005500301007387 */ /* 0x0001e80000100800 */
[----:B------:R-:W3:Y:S04]  /*1e8770*/  LDL.LU R29, [R1+0x12c] ;  /* 0x00012c00011d7983 */ /* 0x000ee80000300800 */
[----:B------:R-:W3:Y:S04]  /*1e8780*/  LDL.LU R45, [R1+0x2aa8] ;  /* 0x002aa800012d7983 */ /* 0x000ee80000300800 */
[----:B------:R-:W3:Y:S04]  /*1e8790*/  LDL.LU R58, [R1+0x128] ;  /* 0x00012800013a7983 */ /* 0x000ee80000300800 */
[----:B------:R-:W3:Y:S04]  /*1e87a0*/  LDL.LU R55, [R1+0x2abc] ;  /* 0x002abc0001377983 */ /* 0x000ee80000300800 */
[----:B------:R-:W3:Y:S04]  /*1e87b0*/  LDL.LU R51, [R1+0x54dc] ;  /* 0x0054dc0001337983 */ /* 0x000ee80000300800 */
[----:B------:R-:W3:Y:S04]  /*1e87c0*/  LDL.LU R54, [R1+0x5424] ;  /* 0x0054240001367983 */ /* 0x000ee80000300800 */
[----:B------:R-:W3:Y:S01]  /*1e87d0*/  LDL.LU R33, [R1+0x54cc] ;  /* 0x0054cc0001217983 */ /* 0x000ee20000300800 */
        /* <DEDUP_REMOVED lines=8> */
[----:B0-----:R-:W-:Y:S02]  /*1e8860*/  PRMT R3, R12, 0x3340, R9 ;  /* 0x000033400c037816 */ /* 0x001fe40000000009 */
[----:B------:R-:W-:-:S03]  /*1e8870*/  PRMT R6, R14, 0x3340, R13 ;  /* 0x000033400e067816 */ /* 0x000fc6000000000d */
[----:B------:R4:W-:Y:S04]  /*1e8880*/  STL [R1+0x3e8], R3 ;  /* 0x0003e80301007387 */ /* 0x0009e80000100800 */
[----:B------:R0:W-:Y:S01]  /*1e8890*/  STL [R1+0x3e4], R6 ;  /* 0x0003e40601007387 */ /* 0x0001e20000100800 */
[----:B------:R-:W-:Y:S02]  /*1e88a0*/  SHF.R.U32.HI R9, RZ, 0x8, R24 ;  /* 0x00000008ff097819 */ /* 0x000fe40000011618 */
[----:B------:R-:W-:Y:S02]  /*1e88b0*/  SHF.R.U32.HI R12, RZ, 0x8, R2 ;  /* 0x00000008ff0c7819 */ /* 0x000fe40000011602 */
[----:B------:R-:W-:Y:S02]  /*1e88c0*/  LOP3.LUT R9, R9, 0xffff, RZ, 0xc0, !PT ;  /* 0x0000ffff09097812 */ /* 0x000fe400078ec0ff */
[----:B--2---:R-:W-:-:S02]  /*1e88d0*/  PRMT R4, R46, 0x5410, R56 ;  /* 0x000054102e047816 */ /* 0x004fc40000000038 */
[----:B----4-:R-:W-:-:S03]  /*1e88e0*/  PRMT R3, R35, 0x5410, R36 ;  /* 0x0000541023037816 */ /* 0x010fc60000000024 */
[----:B------:R-:W-:Y:S04]  /*1e88f0*/  STL [R1+0x7dc], R4 ;  /* 0x0007dc0401007387 */ /* 0x000fe80000100800 */
[----:B------:R1:W-:Y:S04]  /*1e8900*/  STL [R1+0x7f4], R3 ;  /* 0x0007f40301007387 */ /* 0x0003e80000100800 */
[----:B------:R-:W2:Y:S04]  /*1e8910*/  LDL.LU R44, [R1+0x124] ;  /* 0x00012400012c7983 */ /* 0x000ea80000300800 */
[----:B0-----:R-:W2:Y:S04]  /*1e8920*/  LDL.LU R6, [R1+0x2a90] ;  /* 0x002a900001067983 */ /* 0x001ea80000300800 */
[----:B-1----:R-:W4:Y:S04]  /*1e8930*/  LDL.LU R3, [R1+0x120] ;  /* 0x0001200001037983 */ /* 0x002f280000300800 */
[----:B------:R-:W4:Y:S04]  /*1e8940*/  LDL.LU R61, [R1+0x2aa4] ;  /* 0x002aa400013d7983 */ /* 0x000f280000300800 */
[----:B------:R-:W4:Y:S04]  /*1e8950*/  LDL.LU R60, [R1+0x11c] ;  /* 0x00011c00013c7983 */ /* 0x000f280000300800 */
[----:B------:R-:W4:Y:S04]  /*1e8960*/  LDL.LU R38, [R1+0x2a3c] ;  /* 0x002a3c0001267983 */ /* 0x000f280000300800 */
[----:B------:R-:W4:Y:S04]  /*1e8970*/  LDL.LU R50, [R1+0x118] ;  /* 0x0001180001327983 */ /* 0x000f280000300800 */
[----:B------:R-:W4:Y:S01]  /*1e8980*/  LDL.LU R49, [R1+0x2a68] ;  /* 0x002a680001317983 */ /* 0x000f220000300800 */
[----:B------:R-:W-:-:S02]  /*1e8990*/  LOP3.LUT R12, R12, 0xffff, RZ, 0xc0, !PT ;  /* 0x0000ffff0c0c7812 */ /* 0x000fc400078ec0ff */
[--C-:B------:R-:W-:Y:S01]  /*1e89a0*/  PRMT R4, R9, 0x3340, R0.reuse ;  /* 0x0000334009047816 */ /* 0x100fe20000000000 */
[----:B------:R-:W4:Y:S01]  /*1e89b0*/  LDL.LU R52, [R1+0x257c] ;  /* 0x00257c0001347983 */ /* 0x000f220000300800 */
[----:B------:R-:W-:-:S03]  /*1e89c0*/  PRMT R2, R12, 0x3340, R0 ;  /* 0x000033400c027816 */ /* 0x000fc60000000000 */
[----:B------:R-:W4:Y:S01]  /*1e89d0*/  LDL.LU R56, [R1+0x75c] ;  /* 0x00075c0001387983 */ /* 0x000f220000300800 */
[----:B------:R-:W-:-:S03]  /*1e89e0*/  PRMT R7, R53, 0x5410, R28 ;  /* 0x0000541035077816 */ /* 0x000fc6000000001c */
[----:B------:R-:W4:Y:S04]  /*1e89f0*/  LDL.LU R46, [R1+0x2368] ;  /* 0x00236800012e7983 */ /* 0x000f280000300800 */
[----:B------:R-:W4:Y:S04]  /*1e8a00*/  LDL.LU R36, [R1+0x54f0] ;  /* 0x0054f00001247983 */ /* 0x000f280000300800 */
[----:B------:R-:W4:Y:S04]  /*1e8a10*/  LDL.LU R35, [R1+0x5428] ;  /* 0x0054280001237983 */ /* 0x000f280000300800 */
[----:B------:R3:W-:Y:S04]  /*1e8a20*/  STL [R1+0x224], R4 ;  /* 0x0002240401007387 */ /* 0x0007e80000100800 */
[----:B------:R0:W-:Y:S04]  /*1e8a30*/  STL [R1+0x228], R2 ;  /* 0x0002280201007387 */ /* 0x0001e80000100800 */
[----:B------:R-:W-:Y:S01]  /*1e8a40*/  STL [R1+0x7d8], R7 ;  /* 0x0007d80701007387 */ /* 0x000fe20000100800 */
[----:B---3--:R-:W-:-:S02]  /*1e8a50*/  PRMT R4, R45, 0x5410, R29 ;  /* 0x000054102d047816 */ /* 0x008fc4000000001d */
[----:B0-----:R-:W-:-:S03]  /*1e8a60*/  PRMT R2, R55, 0x5410, R58 ;  /* 0x0000541037027816 */ /* 0x001fc6000000003a */
[----:B------:R-:W-:Y:S04]  /*1e8a70*/  STL [R1+0x7d4], R4 ;  /* 0x0007d40401007387 */ /* 0x000fe80000100800 */
[----:B------:R0:W-:Y:S01]  /*1e8a80*/  STL [R1+0x7d0], R2 ;  /* 0x0007d00201007387 */ /* 0x0001e20000100800 */
[----:B------:R-:W-:-:S03]  /*1e8a90*/  LOP3.LUT R14, R33, 0xffff, RZ, 0xc0, !PT ;  /* 0x0000ffff210e7812 */ /* 0x000fc600078ec0ff */
[----:B------:R-:W3:Y:S01]  /*1e8aa0*/  LDL.LU R33, [R1+0x54d0] ;  /* 0x0054d00001217983 */ /* 0x000ee20000300800 */
        /* <DEDUP_REMOVED lines=14> */
[----:B------:R-:W-:Y:S04]  /*1e8b90*/  STL [R1+0x84f8], R11 ;  /* 0x0084f80b01007387 */ /* 0x000fe80000100800 */
[----:B------:R-:W-:Y:S01]  /*1e8ba0*/  STL [R1+0x220], R7 ;  /* 0x0002200701007387 */ /* 0x000fe20000100800 */
[----:B--2---:R-:W-:-:S05]  /*1e8bb0*/  PRMT R2, R6, 0x5410, R44 ;  /* 0x0000541006027816 */ /* 0x004fca000000002c */
[----:B------:R0:W-:Y:S01]  /*1e8bc0*/  STL [R1+0x7cc], R2 ;  /* 0x0007cc0201007387 */ /* 0x0001e20000100800 */
[----:B----4-:R-:W-:Y:S02]  /*1e8bd0*/  PRMT R4, R61, 0x5410, R3 ;  /* 0x000054103d047816 */ /* 0x010fe40000000003 */
[----:B------:R-:W-:-:S03]  /*1e8be0*/  PRMT R3, R38, 0x5410, R60 ;  /* 0x0000541026037816 */ /* 0x000fc6000000003c */
[----:B------:R-:W-:Y:S01]  /*1e8bf0*/  STL [R1+0x7c8], R4 ;  /* 0x0007c80401007387 */ /* 0x000fe20000100800 */
[----:B0-----:R-:W-:-:S03]  /*1e8c00*/  PRMT R2, R49, 0x5410, R50 ;  /* 0x0000541031027816 */ /* 0x001fc60000000032 */
[----:B------:R0:W-:Y:S04]  /*1e8c10*/  STL [R1+0x7c4], R3 ;  /* 0x0007c40301007387 */ /* 0x0001e80000100800 */
[----:B------:R1:W-:Y:S04]  /*1e8c20*/  STL [R1+0x7c0], R2 ;  /* 0x0007c00201007387 */ /* 0x0003e80000100800 */
[----:B------:R-:W2:Y:S04]  /*1e8c30*/  LDL.LU R58, [R1+0x114] ;  /* 0x00011400013a7983 */ /* 0x000ea80000300800 */
[----:B------:R-:W2:Y:S04]  /*1e8c40*/  LDL.LU R55, [R1+0x2a48] ;  /* 0x002a480001377983 */ /* 0x000ea80000300800 */
        /* <DEDUP_REMOVED lines=28> */
[----:B------:R-:W3:Y:S01]  /*1e8e10*/  LDL.LU R35, [R1+0x53f8] ;  /* 0x0053f80001237983 */ /* 0x000ee20000300800 */
[----:B------:R-:W-:-:S03]  /*1e8e20*/  SHF.R.U32.HI R12, RZ, 0x8, R14 ;  /* 0x00000008ff0c7819 */ /* 0x000fc6000001160e */
[----:B------:R-:W3:Y:S01]  /*1e8e30*/  LDL.LU R33, [R1+0x54a8] ;  /* 0x0054a80001217983 */ /* 0x000ee20000300800 */
        /* <DEDUP_REMOVED lines=8> */
[----:B0-----:R-:W-:-:S03]  /*1e8ec0*/  PRMT R2, R14, 0x3340, R13 ;  /* 0x000033400e027816 */ /* 0x001fc6000000000d */
[----:B------:R-:W-:Y:S04]  /*1e8ed0*/  STL [R1+0x84d0], R18 ;  /* 0x0084d01201007387 */ /* 0x000fe80000100800 */
[----:B------:R0:W-:Y:S01]  /*1e8ee0*/  STL [R1+0x3dc], R2 ;  /* 0x0003dc0201007387 */ /* 0x0001e20000100800 */
[----:B--2---:R-:W-:Y:S02]  /*1e8ef0*/  PRMT R7, R55, 0x5410, R58 ;  /* 0x0000541037077816 */ /* 0x004fe4000000003a */
        /* <DEDUP_REMOVED lines=24> */
[----:B---3--:R-:W-:-:S02]  /*1e9080*/  PRMT R3, R52, 0x5410, R49 ;  /* 0x0000541034037816 */ /* 0x008fc40000000031 */
        /* <DEDUP_REMOVED lines=77> */
[----:B------:R-:W2:Y:S01]  /*1e9560*/  LDL.LU R46, [R1+0x2658] ;  /* 0x00265800012e7983 */ /* 0x000ea20000300800 */
[----:B------:R-:W-:-:S03]  /*1e9570*/  LOP3.LUT R14, R50, 0xffff, RZ, 0xc0, !PT ;  /* 0x0000ffff320e7812 */ /* 0x000fc600078ec0ff */
[----:B------:R-:W4:Y:S04]  /*1e9580*/  LDL.LU R36, [R1+0xd4] ;  /* 0x0000d40001247983 */ /* 0x000f280000300800 */
[----:B------:R-:W4:Y:S01]  /*1e9590*/  LDL.LU R33, [R1+0x2598] ;  /* 0x0025980001217983 */ /* 0x000f220000300800 */
[----:B------:R-:W-:Y:S02]  /*1e95a0*/  PRMT R9, R2, 0x3340, R0 ;  /* 0x0000334002097816 */ /* 0x000fe40000000000 */
[----:B------:R-:W-:Y:S01]  /*1e95b0*/  PRMT R12, R23, 0x3340, R14 ;  /* 0x00003340170c7816 */ /* 0x000fe2000000000e */
[----:B------:R-:W4:Y:S03]  /*1e95c0*/  LDL.LU R54, [R1+0xd0] ;  /* 0x0000d00001367983 */ /* 0x000f260000300800 */
[----:B-1----:R-:W-:Y:S01]  /*1e95d0*/  PRMT R3, R12, 0x5410, R9 ;  /* 0x000054100c037816 */ /* 0x002fe20000000009 */
[----:B------:R-:W4:Y:S04]  /*1e95e0*/  LDL.LU R44, [R1+0x2578] ;  /* 0x00257800012c7983 */ /* 0x000f280000300800 */
[----:B------:R0:W-:Y:S04]  /*1e95f0*/  STL [R1+0x518], R3 ;  /* 0x0005180301007387 */ /* 0x0001e80000100800 */
[----:B------:R-:W4:Y:S04]  /*1e9600*/  LDL.LU R6, [R1+0xcc] ;  /* 0x0000cc0001067983 */ /* 0x000f280000300800 */
[----:B0-----:R-:W4:Y:S04]  /*1e9610*/  LDL.LU R3, [R1+0x253c] ;  /* 0x00253c0001037983 */ /* 0x001f280000300800 */
[----:B------:R-:W4:Y:S04]  /*1e9620*/  LDL.LU R61, [R1+0xc8] ;  /* 0x0000c800013d7983 */ /* 0x000f280000300800 */
[----:B------:R-:W4:Y:S04]  /*1e9630*/  LDL.LU R60, [R1+0x504] ;  /* 0x00050400013c7983 */ /* 0x000f280000300800 */
[----:B------:R-:W4:Y:S04]  /*1e9640*/  LDL.LU R38, [R1+0x552c] ;  /* 0x00552c0001267983 */ /* 0x000f280000300800 */
[----:B------:R-:W4:Y:S01]  /*1e9650*/  LDL.LU R50, [R1+0x5474] ;  /* 0x0054740001327983 */ /* 0x000f220000300800 */
[----:B---3--:R-:W-:-:S03]  /*1e9660*/  LOP3.LUT R13, R35, 0xffff, RZ, 0xc0, !PT ;  /* 0x0000ffff230d7812 */ /* 0x008fc600078ec0ff */
[----:B------:R-:W3:Y:S01]  /*1e9670*/  LDL.LU R35, [R1+0x5518] ;  /* 0x0055180001237983 */ /* 0x000ee20000300800 */
[----:B------:R-:W-:Y:S02]  /*1e9680*/  LOP3.LUT R15, R49, 0xffff, RZ, 0xc0, !PT ;  /* 0x0000ffff310f7812 */ /* 0x000fe400078ec0ff */
[----:B------:R-:W-:Y:S02]  /*1e9690*/  LOP3.LUT R24, R52, 0xffff, RZ, 0xc0, !PT ;  /* 0x0000ffff34187812 */ /* 0x000fe400078ec0ff */
[----:B------:R-:W-:Y:S02]  /*1e96a0*/  PRMT R12, R15, 0x3340, R13 ;  /* 0x000033400f0c7816 */ /* 0x000fe4000000000d */
[----:B------:R-:W-:Y:S02]  /*1e96b0*/  PRMT R9, R24, 0x3340, R0 ;  /* 0x0000334018097816 */ /* 0x000fe40000000000 */
[----:B------:R-:W-:Y:S02]  /*1e96c0*/  SHF.R.U32.HI R15, RZ, 0x8, R15 ;  /* 0x00000008ff0f7819 */ /* 0x000fe4000001160f */
[----:B------:R-:W-:-:S02]  /*1e96d0*/  PRMT R4, R12, 0x5410, R9 ;  /* 0x000054100c047816 */ /* 0x000fc40000000009 */
[----:B------:R-:W-:Y:S02]  /*1e96e0*/  SHF.R.U32.HI R12, RZ, 0x8, R23 ;  /* 0x00000008ff0c7819 */ /* 0x000fe40000011617 */
[----:B------:R-:W-:Y:S02]  /*1e96f0*/  SHF.R.U32.HI R9, RZ, 0x8, R14 ;  /* 0x00000008ff097819 */ /* 0x000fe4000001160e */
[----:B------:R-:W-:Y:S02]  /*1e9700*/  SHF.R.U32.HI R13, RZ, 0x8, R13 ;  /* 0x00000008ff0d7819 */ /* 0x000fe4000001160d */
[----:B------:R-:W-:Y:S02]  /*1e9710*/  LOP3.LUT R12, R12, 0xffff, RZ, 0xc0, !PT ;  /* 0x0000ffff0c0c7812 */ /* 0x000fe400078ec0ff */
[----:B------:R-:W-:Y:S02]  /*1e9720*/  LOP3.LUT R9, R9, 0xffff, RZ, 0xc0, !PT ;  /* 0x0000ffff09097812 */ /* 0x000fe400078ec0ff */
[----:B------:R-:W-:-:S02]  /*1e9730*/  LOP3.LUT R14, R15, 0xffff, RZ, 0xc0, !PT ;  /* 0x0000ffff0f0e7812 */ /* 0x000fc400078ec0ff */
[----:B------:R-:W-:Y:S01]  /*1e9740*/  LOP3.LUT R13, R13, 0xffff, RZ, 0xc0, !PT ;  /* 0x0000ffff0d0d7812 */ /* 0x000fe200078ec0ff */
[----:B------:R0:W-:Y:S02]  /*1e9750*/  STL [R1+0x514], R4 ;  /* 0x0005140401007387 */ /* 0x0001e40000100800 */
[----:B0-----:R-:W-:Y:S02]  /*1e9760*/  PRMT R4, R12, 0x3340, R9 ;  /* 0x000033400c047816 */ /* 0x001fe40000000009 */
[----:B------:R-:W-:-:S03]  /*1e9770*/  PRMT R9, R14, 0x3340, R13 ;  /* 0x000033400e097816 */ /* 0x000fc6000000000d */
[----:B------:R-:W-:Y:S01]  /*1e9780*/  STL [R1+0x3c8], R4 ;  /* 0x0003c80401007387 */ /* 0x000fe20000100800 */
[----:B------:R-:W-:-:S03]  /*1e9790*/  SHF.R.U32.HI R12, RZ, 0x8, R2 ;  /* 0x00000008ff0c7819 */ /* 0x000fc60000011602 */
[----:B------:R0:W-:Y:S01]  /*1e97a0*/  STL [R1+0x3c4], R9 ;  /* 0x0003c40901007387 */ /* 0x0001e20000100800 */
[----:B------:R-:W-:Y:S02]  /*1e97b0*/  LOP3.LUT R12, R12, 0xffff, RZ, 0xc0, !PT ;  /* 0x0000ffff0c0c7812 */ /* 0x000fe400078ec0ff */
[----:B0-----:R-:W-:-:S04]  /*1e97c0*/  SHF.R.U32.HI R9, RZ, 0x8, R24 ;  /* 0x00000008ff097819 */ /* 0x001fc80000011618 */
[----:B------:R-:W-:Y:S02]  /*1e97d0*/  LOP3.LUT R9, R9, 0xffff, RZ, 0xc0, !PT ;  /* 0x0000ffff09097812 */ /* 0x000fe400078ec0ff */
[----:B------:R-:W-:Y:S02]  /*1e97e0*/  PRMT R2, R12, 0x3340, R0 ;  /* 0x000033400c027816 */ /* 0x000fe40000000000 */
[----:B--2---:R-:W-:Y:S02]  /*1e97f0*/  PRMT R7, R46, 0x5410, R56 ;  /* 0x000054102e077816 */ /* 0x004fe40000000038 */
[----:B----4-:R-:W-:-:S03]  /*1e9800*/  PRMT R4, R33, 0x5410, R36 ;  /* 0x0000541021047816 */ /* 0x010fc60000000024 */
[----:B------:R-:W-:Y:S04]  /*1e9810*/  STL [R1+0x784], R7 ;  /* 0x0007840701007387 */ /* 0x000fe80000100800 */
[----:B------:R0:W-:Y:S04]  /*1e9820*/  STL [R1+0x788], R4 ;  /* 0x0007880401007387 */ /* 0x0001e80000100800 */
[----:B------:R-:W2:Y:S04]  /*1e9830*/  LDL.LU R49, [R1+0xc4] ;  /* 0x0000c40001317983 */ /* 0x000ea80000300800 */
[----:B------:R-:W2:Y:S01]  /*1e9840*/  LDL.LU R52, [R1+0x2518] ;  /* 0x0025180001347983 */ /* 0x000ea20000300800 */
[----:B0-----:R-:W-:-:S03]  /*1e9850*/  PRMT R4, R9, 0x3340, R0 ;  /* 0x0000334009047816 */ /* 0x001fc60000000000 */
[----:B------:R-:W4:Y:S04]  /*1e9860*/  LDL.LU R56, [R1+0xc0] ;  /* 0x0000c00001387983 */ /* 0x000f280000300800 */
[----:B------:R-:W4:Y:S04]  /*1e9870*/  LDL.LU R46, [R1+0x24c8] ;  /* 0x0024c800012e7983 */ /* 0x000f280000300800 */
[----:B------:R-:W4:Y:S01]  /*1e9880*/  LDL.LU R36, [R1+0xbc] ;  /* 0x0000bc0001247983 */ /* 0x000f220000300800 */
[----:B------:R-:W-:-:S03]  /*1e9890*/  PRMT R13, R44, 0x5410, R54 ;  /* 0x000054102c0d7816 */ /* 0x000fc60000000036 */
[----:B------:R-:W4:Y:S04]  /*1e98a0*/  LDL.LU R33, [R1+0x248c] ;  /* 0x00248c0001217983 */ /* 0x000f280000300800 */
[----:B------:R-:W-:Y:S01]  /*1e98b0*/  STL [R1+0x1d8], R4 ;  /* 0x0001d80401007387 */ /* 0x000fe20000100800 */
[----:B------:R-:W-:-:S03]  /*1e98c0*/  PRMT R12, R3, 0x5410, R6 ;  /* 0x00005410030c7816 */ /* 0x000fc60000000006 */
[----:B------:R0:W-:Y:S04]  /*1e98d0*/  STL [R1+0x1e0], R2 ;  /* 0x0001e00201007387 */ /* 0x0001e80000100800 */
[----:B------:R-:W4:Y:S01]  /*1e98e0*/  LDL.LU R55, [R1+0xb8] ;  /* 0x0000b80001377983 */ /* 0x000f220000300800 */
[----:B------:R-:W-:-:S03]  /*1e98f0*/  PRMT R14, R60, 0x5410, R61 ;  /* 0x000054103c0e7816 */ /* 0x000fc6000000003d */
[----:B------:R-:W4:Y:S04]  /*1e9900*/  LDL.LU R54, [R1+0x2498] ;  /* 0x0024980001367983 */ /* 0x000f280000300800 */
[----:B------:R-:W4:Y:S04]  /*1e9910*/  LDL.LU R44, [R1+0x269c] ;  /* 0x00269c00012c7983 */ /* 0x000f280000300800 */
[----:B------:R-:W4:Y:S04]  /*1e9920*/  LDL.LU R6, [R1+0x21a8] ;  /* 0x0021a80001067983 */ /* 0x000f280000300800 */
[----:B------:R-:W4:Y:S04]  /*1e9930*/  LDL.LU R3, [R1+0x245c] ;  /* 0x00245c0001037983 */ /* 0x000f280000300800 */
[----:B------:R-:W4:Y:S04]  /*1e9940*/  LDL.LU R61, [R1+0x5534] ;  /* 0x00553400013d7983 */ /* 0x000f280000300800 */
[----:B------:R-:W4:Y:S01]  /*1e9950*/  LDL.LU R60, [R1+0x5480] ;  /* 0x00548000013c7983 */ /* 0x000f220000300800 */
[----:B---3--:R-:W-:-:S03]  /*1e9960*/  LOP3.LUT R24, R35, 0xffff, RZ, 0xc0, !PT ;  /* 0x0000ffff23187812 */ /* 0x008fc600078ec0ff */
[----:B------:R-:W3:Y:S01]  /*1e9970*/  LDL.LU R35, [R1+0x5528] ;  /* 0x0055280001237983 */ /* 0x000ee20000300800 */
[----:B0-----:R-:W-:Y:S02]  /*1e9980*/  LOP3.LUT R2, R38, 0xffff, RZ, 0xc0, !PT ;  /* 0x0000ffff26027812 */ /* 0x001fe400078ec0ff */
[----:B------:R-:W-:Y:S02]  /*1e9990*/  LOP3.LUT R23, R50, 0xffff, RZ, 0xc0, !PT ;  /* 0x0000ffff32177812 */ /* 0x000fe400078ec0ff */
[----:B------:R-:W-:Y:S02]  /*1e99a0*/  PRMT R15, R2, 0x3340, R24 ;  /* 0x00003340020f7816 */ /* 0x000fe40000000018 */
[----:B------:R-:W-:Y:S02]  /*1e99b0*/  PRMT R9, R23, 0x3340, R0 ;  /* 0x0000334017097816 */ /* 0x000fe40000000000 */
[----:B------:R-:W-:Y:S02]  /*1e99c0*/  SHF.R.U32.HI R23, RZ, 0x8, R23 ;  /* 0x00000008ff177819 */ /* 0x000fe40000011617 */
[----:B------:R-:W-:-:S02]  /*1e99d0*/  PRMT R4, R15, 0x5410, R9 ;  /* 0x000054100f047816 */ /* 0x000fc40000000009 */
[----:B------:R-:W-:Y:S02]  /*1e99e0*/  SHF.R.U32.HI R15, RZ, 0x8, R2 ;  /* 0x00000008ff0f7819 */ /* 0x000fe40000011602 */
[----:B------:R-:W-:Y:S02]  /*1e99f0*/  SHF.R.U32.HI R9, RZ, 0x8, R24 ;  /* 0x00000008ff097819 */ /* 0x000fe40000011618 */
[----:B------:R-:W-:Y:S02]  /*1e9a00*/  LOP3.LUT R15, R15, 0xffff, RZ, 0xc0, !PT ;  /* 0x0000ffff0f0f7812 */ /* 0x000fe400078ec0ff */
[----:B------:R-:W-:Y:S02]  /*1e9a10*/  LOP3.LUT R9, R9, 0xffff, RZ, 0xc0, !PT ;  /* 0x0000ffff09097812 */ /* 0x000fe400078ec0ff */
[----:B------:R-:W-:Y:S01]  /*1e9a20*/  LOP3.LUT R23, R23, 0xffff, RZ, 0xc0, !PT ;  /* 0x0000ffff17177812 */ /* 0x000fe200078ec0ff */
[----:B------:R0:W-:Y:S01]  /*1e9a30*/  STL [R1+0x504], R4 ;  /* 0x0005040401007387 */ /* 0x0001e20000100800 */
[----:B------:R-:W-:-:S05]  /*1e9a40*/  PRMT R7, R15, 0x3340, R9 ;  /* 0x000033400f077816 */ /* 0x000fca0000000009 */
[----:B------:R-:W-:Y:S01]  /*1e9a50*/  STL [R1+0x3bc], R7 ;  /* 0x0003bc0701007387 */ /* 0x000fe20000100800 */
[----:B0-----:R-:W-:-:S05]  /*1e9a60*/  PRMT R4, R23, 0x3340, R0 ;  /* 0x0000334017047816 */ /* 0x001fca0000000000 */
[----:B------:R3:W-:Y:S01]  /*1e9a70*/  STL [R1+0x1d4], R4 ;  /* 0x0001d40401007387 */ /* 0x0007e20000100800 */
[----:B--2---:R-:W-:-:S05]  /*1e9a80*/  PRMT R2, R52, 0x5410, R49 ;  /* 0x0000541034027816 */ /* 0x004fca0000000031 */
[----:B------:R0:W-:Y:S04]  /*1e9a90*/  STL [R1+0x780], R2 ;  /* 0x0007800201007387 */ /* 0x0001e80000100800 */
[----:B------:R-:W2:Y:S01]  /*1e9aa0*/  LDL.LU R38, [R1+0xb4] ;  /* 0x0000b40001267983 */ /* 0x000ea20000300800 */
[----:B----4-:R-:W-:-:S03]  /*1e9ab0*/  PRMT R15, R46, 0x5410, R56 ;  /* 0x000054102e0f7816 */ /* 0x010fc60000000038 */
[----:B------:R-:W2:Y:S04]  /*1e9ac0*/  LDL.LU R50, [R1+0x247c] ;  /* 0x00247c0001327983 */ /* 0x000ea80000300800 */
[----:B------:R-:W4:Y:S01]  /*1e9ad0*/  LDL.LU R49, [R1+0xb0] ;  /* 0x0000b00001317983 */ /* 0x000f220000300800 */
[----:B------:R-:W-:-:S03]  /*1e9ae0*/  PRMT R51, R33, 0x5410, R36 ;  /* 0x0000541021337816 */ /* 0x000fc60000000024 */
        /* <DEDUP_REMOVED lines=9> */
[----:B------:R-:W-:Y:S02]  /*1e9b80*/  LOP3.LUT R6, R3, 0xffff, RZ, 0xc0, !PT ;  /* 0x0000ffff03067812 */ /* 0x000fe400078ec0ff */
[----:B------:R-:W-:Y:S02]  /*1e9b90*/  PRMT R9, R2, 0x3340, R0 ;  /* 0x0000334002097816 */ /* 0x000fe40000000000 */
[----:B------:R-:W-:Y:S02]  /*1e9ba0*/  PRMT R24, R7, 0x3340, R6 ;  /* 0x0000334007187816 */ /* 0x000fe40000000006 */
[----:B------:R-:W-:-:S02]  /*1e9bb0*/  LOP3.LUT R3, R61, 0xffff, RZ, 0xc0, !PT ;  /* 0x0000ffff3d037812 */ /* 0x000fc400078ec0ff */
[----:B------:R-:W-:Y:S02]  /*1e9bc0*/  LOP3.LUT R10, R60, 0xffff, RZ, 0xc0, !PT ;  /* 0x0000ffff3c0a7812 */ /* 0x000fe400078ec0ff */
[----:B------:R-:W-:Y:S02]  /*1e9bd0*/  PRMT R11, R24, 0x5410, R9 ;  /* 0x00005410180b7816 */ /* 0x000fe40000000009 */
[----:B------:R-:W-:Y:S02]  /*1e9be0*/  PRMT R9, R10, 0x3340, R0 ;  /* 0x000033400a097816 */ /* 0x000fe40000000000 */
[--C-:B------:R-:W-:Y:S01]  /*1e9bf0*/  PRMT R24, R3, 0x3340, R4.reuse ;  /* 0x0000334003187816 */ /* 0x100fe20000000004 */
[----:B------:R0:W-:Y:S01]  /*1e9c00*/  STL [R1+0x50c], R11 ;  /* 0x00050c0b01007387 */ /* 0x0001e20000100800 */
[----:B------:R-:W-:Y:S02]  /*1e9c10*/  SHF.R.U32.HI R3, RZ, 0x8, R3 ;  /* 0x00000008ff037819 */ /* 0x000fe40000011603 */
[----:B------:R-:W-:-:S02]  /*1e9c20*/  SHF.R.U32.HI R4, RZ, 0x8, R4 ;  /* 0x00000008ff047819 */ /* 0x000fc40000011604 */
[----:B0-----:R-:W-:Y:S02]  /*1e9c30*/  PRMT R11, R24, 0x5410, R9 ;  /* 0x00005410180b7816 */ /* 0x001fe40000000009 */
[----:B------:R-:W-:Y:S02]  /*1e9c40*/  SHF.R.U32.HI R24, RZ, 0x8, R7 ;  /* 0x00000008ff187819 */ /* 0x000fe40000011607 */
[----:B------:R-:W-:Y:S02]  /*1e9c50*/  SHF.R.U32.HI R9, RZ, 0x8, R6 ;  /* 0x00000008ff097819 */ /* 0x000fe40000011606 */
[----:B------:R-:W-:Y:S02]  /*1e9c60*/  LOP3.LUT R24, R24, 0xffff, RZ, 0xc0, !PT ;  /* 0x0000ffff18187812 */ /* 0x000fe400078ec0ff */
[----:B------:R-:W-:Y:S02]  /*1e9c70*/  LOP3.LUT R9, R9, 0xffff, RZ, 0xc0, !PT ;  /* 0x0000ffff09097812 */ /* 0x000fe400078ec0ff */
[----:B------:R-:W-:-:S02]  /*1e9c80*/  LOP3.LUT R3, R3, 0xffff, RZ, 0xc0, !PT ;  /* 0x0000ffff03037812 */ /* 0x000fc400078ec0ff */
[----:B------:R-:W-:Y:S02]  /*1e9c90*/  LOP3.LUT R4, R4, 0xffff, RZ, 0xc0, !PT ;  /* 0x0000ffff04047812 */ /* 0x000fe400078ec0ff */
[----:B------:R-:W-:Y:S02]  /*1e9ca0*/  PRMT R18, R24, 0x3340, R9 ;  /* 0x0000334018127816 */ /* 0x000fe40000000009 */
[----:B------:R-:W-:Y:S01]  /*1e9cb0*/  PRMT R16, R3, 0x3340, R4 ;  /* 0x0000334003107816 */ /* 0x000fe20000000004 */
[----:B------:R3:W-:Y:S04]  /*1e9cc0*/  STL [R1+0x4f8], R11 ;  /* 0x0004f80b01007387 */ /* 0x0007e80000100800 */
[----:B------:R-:W-:Y:S04]  /*1e9cd0*/  STL [R1+0x84d8], R18 ;  /* 0x0084d81201007387 */ /* 0x000fe80000100800 */
        /* <DEDUP_REMOVED lines=9> */
[----:B------:R-:W-:-:S02]  /*1e9d70*/  PRMT R23, R54, 0x5410, R55 ;  /* 0x0000541036177816 */ /* 0x000fc40000000037 */
[----:B--2---:R-:W-:Y:S02]  /*1e9d80*/  PRMT R24, R50, 0x5410, R38 ;  /* 0x0000541032187816 */ /* 0x004fe40000000026 */
[----:B----4-:R-:W-:Y:S02]  /*1e9d90*/  LOP3.LUT R7, R36, 0xffff, RZ, 0xc0, !PT ;  /* 0x0000ffff24077812 */ /* 0x010fe400078ec0ff */
[----:B------:R-:W-:Y:S02]  /*1e9da0*/  LOP3.LUT R4, R33, 0xffff, RZ, 0xc0, !PT ;  /* 0x0000ffff21047812 */ /* 0x000fe400078ec0ff */
[----:B------:R-:W2:Y:S02]  /*1e9db0*/  LDL.LU R33, [R1+0x54f4] ;  /* 0x0054f40001217983 */ /* 0x000ea40000300800 */
[----:B------:R-:W-:Y:S02]  /*1e9dc0*/  PRMT R9, R4, 0x3340, R0 ;  /* 0x0000334004097816 */ /* 0x000fe40000000000 */
[----:B------:R-:W-:-:S02]  /*1e9dd0*/  PRMT R44, R52, 0x5410, R49 ;  /* 0x00005410342c7816 */ /* 0x000fc40000000031 */
[----:B------:R-:W-:Y:S02]  /*1e9de0*/  PRMT R6, R46, 0x5410, R56 ;  /* 0x000054102e067816 */ /* 0x000fe40000000038 */
[----:B---3--:R-:W-:-:S04]  /*1e9df0*/  LOP3.LUT R11, R35, 0xffff, RZ, 0xc0, !PT ;  /* 0x0000ffff230b7812 */ /* 0x008fc800078ec0ff */
[----:B0-----:R-:W-:-:S04]  /*1e9e00*/  PRMT R16, R7, 0x3340, R11 ;  /* 0x0000334007107816 */ /* 0x001fc8000000000b */
[----:B------:R-:W-:-:S05]  /*1e9e10*/  PRMT R16, R16, 0x5410, R9 ;  /* 0x0000541010107816 */ /* 0x000fca0000000009 */
[----:B------:R-:W-:Y:S04]  /*1e9e20*/  STL [R1+0x4f4], R16 ;  /* 0x0004f41001007387 */ /* 0x000fe80000100800 */
[----:B------:R-:W3:Y:S04]  /*1e9e30*/  LDL.LU R29, [R1+0x24] ;  /* 0x00002400011d7983 */ /* 0x000ee80000300800 */
[----:B------:R-:W3:Y:S04]  /*1e9e40*/  LDL.LU R60, [R1+0x2388] ;  /* 0x00238800013c7983 */ /* 0x000ee80000300800 */
        /* <DEDUP_REMOVED lines=8> */
[----:B------:R-:W4:Y:S01]  /*1e9ed0*/  LDL.LU R46, [R1+0x25dc] ;  /* 0x0025dc00012e7983 */ /* 0x000f220000300800 */
[----:B------:R-:W-:-:S02]  /*1e9ee0*/  SHF.R.U32.HI R7, RZ, 0x8, R7 ;  /* 0x00000008ff077819 */ /* 0x000fc40000011607 */
[----:B------:R-:W-:Y:S01]  /*1e9ef0*/  SHF.R.U32.HI R9, RZ, 0x8, R11 ;  /* 0x00000008ff097819 */ /* 0x000fe2000001160b */
[----:B------:R-:W4:Y:S01]  /*1e9f00*/  LDL.LU R36, [R1+0x5398] ;  /* 0x0053980001247983 */ /* 0x000f220000300800 */
[----:B------:R-:W-:Y:S02]  /*1e9f10*/  SHF.R.U32.HI R4, RZ, 0x8, R4 ;  /* 0x00000008ff047819 */ /* 0x000fe40000011604 */
[----:B------:R-:W-:Y:S01]  /*1e9f20*/  LOP3.LUT R7, R7, 0xffff, RZ, 0xc0, !PT ;  /* 0x0000ffff07077812 */ /* 0x000fe200078ec0ff */
[----:B------:R-:W4:Y:S01]  /*1e9f30*/  LDL.LU R35, [R1+0x23ac] ;  /* 0x0023ac0001237983 */ /* 0x000f220000300800 */
[----:B------:R-:W-:Y:S02]  /*1e9f40*/  LOP3.LUT R9, R9, 0xffff, RZ, 0xc0, !PT ;  /* 0x0000ffff09097812 */ /* 0x000fe400078ec0ff */
[----:B------:R-:W-:Y:S02]  /*1e9f50*/  LOP3.LUT R4, R4, 0xffff, RZ, 0xc0, !PT ;  /* 0x0000ffff04047812 */ /* 0x000fe400078ec0ff */
[----:B------:R-:W-:-:S02]  /*1e9f60*/  PRMT R7, R7, 0x3340, R9 ;  /* 0x0000334007077816 */ /* 0x000fc40000000009 */
[----:B------:R-:W-:-:S03]  /*1e9f70*/  PRMT R4, R4, 0x3340, R0 ;  /* 0x0000334004047816 */ /* 0x000fc60000000000 */
[----:B------:R-:W-:Y:S04]  /*1e9f80*/  STL [R1+0x3b4], R7 ;  /* 0x0003b40701007387 */ /* 0x000fe80000100800 */
[----:B------:R0:W-:Y:S01]  /*1e9f90*/  STL [R1+0x1cc], R4 ;  /* 0x0001cc0401007387 */ /* 0x0001e20000100800 */
[----:B------:R-:W-:Y:S02]  /*1e9fa0*/  LOP3.LUT R45, R45, 0xffff, RZ, 0xc0, !PT ;  /* 0x0000ffff2d2d7812 */ /* 0x000fe400078ec0ff */
[----:B0-----:R-:W-:Y:S02]  /*1e9fb0*/  LOP3.LUT R4, R53, 0xffff, RZ, 0xc0, !PT ;  /* 0x0000ffff35047812 */ /* 0x001fe400078ec0ff */
[----:B------:R-:W-:Y:S02]  /*1e9fc0*/  PRMT R9, R45, 0x3340, R0 ;  /* 0x000033402d097816 */ /* 0x000fe40000000000 */
[----:B--2---:R-:W-:-:S02]  /*1e9fd0*/  LOP3.LUT R7, R33, 0xffff, RZ, 0xc0, !PT ;  /* 0x0000ffff21077812 */ /* 0x004fc400078ec0ff */
[----:B------:R-:W2:Y:S02]  /*1e9fe0*/  LDL.LU R33, [R1+0x263c] ;  /* 0x00263c0001217983 */ /* 0x000ea40000300800 */
[----:B------:R-:W-:Y:S02]  /*1e9ff0*/  PRMT R11, R4, 0x3340, R7 ;  /* 0x00003340040b7816 */ /* 0x000fe40000000007 */
        /* <DEDUP_REMOVED lines=8> */
[----:B------:R-:W-:Y:S01]  /*1ea080*/  PRMT R4, R4, 0x3340, R7 ;  /* 0x0000334004047816 */ /* 0x000fe20000000007 */
[----:B------:R-:W-:Y:S04]  /*1ea090*/  STL [R1+0x4ec], R11 ;  /* 0x0004ec0b01007387 */ /* 0x000fe80000100800 */
[----:B------:R-:W-:Y:S04]  /*1ea0a0*/  STL [R1+0x1c8], R9 ;  /* 0x0001c80901007387 */ /* 0x000fe80000100800 */
[----:B------:R3:W-:Y:S04]  /*1ea0b0*/  STL [R1+0x3c0], R4 ;  /* 0x0003c00401007387 */ /* 0x0007e80000100800 */
[----:B------:R-:W2:Y:S01]  /*1ea0c0*/  LDL.LU R17, [R1+0x38] ;  /* 0x0000380001117983 */ /* 0x000ea20000300800 */
[----:B---3--:R-:W-:-:S02]  /*1ea0d0*/  LOP3.LUT R4, R56, 0xffff, RZ, 0xc0, !PT ;  /* 0x0000ffff38047812 */ /* 0x008fc400078ec0ff */
[----:B----4-:R-:W-:Y:S02]  /*1ea0e0*/  LOP3.LUT R18, R46, 0xffff, RZ, 0xc0, !PT ;  /* 0x0000ffff2e127812 */ /* 0x010fe400078ec0ff */
[----:B------:R-:W3:Y:S04]  /*1ea0f0*/  LDL.LU R46, [R1+0x1c4] ;  /* 0x0001c400012e7983 */ /* 0x000ee80000300800 */
[----:B------:R-:W4:Y:S01]  /*1ea100*/  LDL.LU R56, [R1+0x30] ;  /* 0x0000300001387983 */ /* 0x000f220000300800 */
[----:B------:R-:W-:Y:S02]  /*1ea110*/  PRMT R20, R20, 0x5410, R57 ;  /* 0x0000541014147816 */ /* 0x000fe40000000039 */
[----:B------:R-:W-:Y:S01]  /*1ea120*/  LOP3.LUT R16, R52, 0xffff, RZ, 0xc0, !PT ;  /* 0x0000ffff34107812 */ /* 0x000fe200078ec0ff */
[----:B------:R-:W3:Y:S01]  /*1ea130*/  LDL.LU R57, [R1+0x3c] ;  /* 0x00003c0001397983 */ /* 0x000ee20000300800 */
[----:B------:R-:W-:-:S02]  /*1ea140*/  PRMT R38, R38, 0x5410, R54 ;  /* 0x0000541026267816 */ /* 0x000fc40000000036 */
[----:B------:R-:W-:Y:S01]  /*1ea150*/  PRMT R3, R3, 0x5410, R28 ;  /* 0x0000541003037816 */ /* 0x000fe2000000001c */
[----:B------:R-:W3:Y:S01]  /*1ea160*/  LDL.LU R54, [R1+0x63c] ;  /* 0x00063c0001367983 */ /* 0x000ee20000300800 */
[----:B------:R-:W-:Y:S02]  /*1ea170*/  PRMT R60, R60, 0x5410, R29 ;  /* 0x000054103c3c7816 */ /* 0x000fe4000000001d */
[----:B------:R-:W-:Y:S01]  /*1ea180*/  PRMT R9, R4, 0x3340, R0 ;  /* 0x0000334004097816 */ /* 0x000fe20000000000 */
[----:B------:R-:W3:Y:S01]  /*1ea190*/  LDL.LU R28, [R1+0x40] ;  /* 0x00004000011c7983 */ /* 0x000ee20000300800 */
[----:B------:R-:W-:Y:S02]  /*1ea1a0*/  PRMT R21, R16, 0x3340, R18 ;  /* 0x0000334010157816 */ /* 0x000fe40000000012 */
[----:B------:R-:W-:Y:S01]  /*1ea1b0*/  PRMT R61, R61, 0x5410, R19 ;  /* 0x000054103d3d7816 */ /* 0x000fe20000000013 */
[----:B------:R-:W3:Y:S01]  /*1ea1c0*/  LDL.LU R53, [R1+0x630] ;  /* 0x0006300001357983 */ /* 0x000ee20000300800 */
[----:B------:R-:W-:-:S02]  /*1ea1d0*/  LOP3.LUT R10, R36, 0xffff, RZ, 0xc0, !PT ;  /* 0x0000ffff240a7812 */ /* 0x000fc400078ec0ff */
[----:B------:R-:W-:Y:S01]  /*1ea1e0*/  PRMT R19, R55, 0x5410, R58 ;  /* 0x0000541037137816 */ /* 0x000fe2000000003a */
[----:B------:R-:W3:Y:S01]  /*1ea1f0*/  LDL.LU R29, [R1+0x44] ;  /* 0x00004400011d7983 */ /* 0x000ee20000300800 */
[----:B------:R-:W-:-:S03]  /*1ea200*/  PRMT R9, R21, 0x5410, R9 ;  /* 0x0000541015097816 */ /* 0x000fc60000000009 */
[----:B------:R-:W3:Y:S01]  /*1ea210*/  LDL.LU R36, [R1+0x638] ;  /* 0x0006380001247983 */ /* 0x000ee20000300800 */
[----:B------:R-:W-:-:S03]  /*1ea220*/  PRMT R49, R49, 0x5410, R50 ;  /* 0x0000541031317816 */ /* 0x000fc60000000032 */
[----:B------:R-:W3:Y:S01]  /*1ea230*/  LDL.LU R58, [R1+0x4c] ;  /* 0x00004c00013a7983 */ /* 0x000ee20000300800 */
[----:B------:R-:W-:-:S03]  /*1ea240*/  LOP3.LUT R7, R35, 0xffff, RZ, 0xc0, !PT ;  /* 0x0000ffff23077812 */ /* 0x000fc600078ec0ff */
[----:B------:R-:W3:Y:S04]  /*1ea250*/  LDL.LU R55, [R1+0x4ac] ;  /* 0x0004ac0001377983 */ /* 0x000ee80000300800 */
[----:B------:R-:W3:Y:S04]  /*1ea260*/  LDL.LU R52, [R1+0x2778] ;  /* 0x0027780001347983 */ /* 0x000ee80000300800 */
[----:B------:R-:W3:Y:S04]  /*1ea270*/  LDL.LU R50, [R1+0x2328] ;  /* 0x0023280001327983 */ /* 0x000ee80000300800 */
[----:B------:R-:W3:Y:S01]  /*1ea280*/  LDL.LU R35, [R1+0x554c] ;  /* 0x00554c0001237983 */ /* 0x000ee20000300800 */
[----:B------:R-:W-:-:S04]  /*1ea290*/  SHF.R.U32.HI R16, RZ, 0x8, R16 ;  /* 0x00000008ff107819 */ /* 0x000fc80000011610 */
[----:B------:R-:W-:Y:S02]  /*1ea2a0*/  LOP3.LUT R16, R16, 0xffff, RZ, 0xc0, !PT ;  /* 0x0000ffff10107812 */ /* 0x000fe400078ec0ff */
[----:B--2---:R-:W-:Y:S02]  /*1ea2b0*/  LOP3.LUT R11, R33, 0xffff, RZ, 0xc0, !PT ;  /* 0x0000ffff210b7812 */ /* 0x004fe400078ec0ff */
[----:B------:R-:W2:Y:S02]  /*1ea2c0*/  LDL.LU R33, [R1+0x54c0] ;  /* 0x0054c00001217983 */ /* 0x000ea40000300800 */
[----:B------:R-:W-:Y:S02]  /*1ea2d0*/  PRMT R21, R10, 0x3340, R11 ;  /* 0x000033400a157816 */ /* 0x000fe4000000000b */
[----:B------:R0:W-:Y:S02]  /*1ea2e0*/  STL [R1+0x4b8], R9 ;  /* 0x0004b80901007387 */ /* 0x0001e40000100800 */
[----:B0-----:R-:W-:-:S04]  /*1ea2f0*/  PRMT R9, R7, 0x3340, R0 ;  /* 0x0000334007097816 */ /* 0x001fc80000000000 */
[----:B------:R-:W-:Y:S02]  /*1ea300*/  PRMT R9, R21, 0x5410, R9 ;  /* 0x0000541015097816 */ /* 0x000fe40000000009 */
[----:B------:R-:W-:-:S03]  /*1ea310*/  SHF.R.U32.HI R10, RZ, 0x8, R10 ;  /* 0x00000008ff0a7819 */ /* 0x000fc6000001160a */
[----:B------:R0:W-:Y:S01]  /*1ea320*/  STL [R1+0x4b4], R9 ;  /* 0x0004b40901007387 */ /* 0x0001e20000100800 */
[----:B------:R-:W-:Y:S02]  /*1ea330*/  SHF.R.U32.HI R11, RZ, 0x8, R11 ;  /* 0x00000008ff0b7819 */ /* 0x000fe4000001160b */
[----:B------:R-:W-:Y:S02]  /*1ea340*/  LOP3.LUT R10, R10, 0xffff, RZ, 0xc0, !PT ;  /* 0x0000ffff0a0a7812 */ /* 0x000fe400078ec0ff */
[----:B------:R-:W-:Y:S02]  /*1ea350*/  LOP3.LUT R11, R11, 0xffff, RZ, 0xc0, !PT ;  /* 0x0000ffff0b0b7812 */ /* 0x000fe400078ec0ff */
[----:B0-----:R-:W-:-:S04]  /*1ea360*/  SHF.R.U32.HI R9, RZ, 0x8, R18 ;  /* 0x00000008ff097819 */ /* 0x001fc80000011612 */
[----:B------:R-:W-:-:S04]  /*1ea370*/  LOP3.LUT R9, R9, 0xffff, RZ, 0xc0, !PT ;  /* 0x0000ffff09097812 */ /* 0x000fc800078ec0ff */
[----:B------:R-:W-:Y:S02]  /*1ea380*/  PRMT R16, R16, 0x3340, R9 ;  /* 0x0000334010107816 */ /* 0x000fe40000000009 */
[----:B------:R-:W-:-:S03]  /*1ea390*/  PRMT R9, R10, 0x3340, R11 ;  /* 0x000033400a097816 */ /* 0x000fc6000000000b */
[----:B------:R-:W-:Y:S04]  /*1ea3a0*/  STL [R1+0x3a8], R16 ;  /* 0x0003a81001007387 */ /* 0x000fe80000100800 */
[----:B------:R0:W-:Y:S01]  /*1ea3b0*/  STL [R1+0x3a4], R9 ;  /* 0x0003a40901007387 */ /* 0x0001e20000100800 */
[----:B----4-:R-:W-:-:S03]  /*1ea3c0*/  PRMT R56, R42, 0x5410, R56 ;  /* 0x000054102a387816 */ /* 0x010fc60000000038 */
[----:B------:R-:W4:Y:S01]  /*1ea3d0*/  LDL.LU R42, [R1+0x8674] ;  /* 0x00867400012a7983 */ /* 0x000f220000300800 */
[----:B0-----:R-:W-:Y:S02]  /*1ea3e0*/  SHF.R.U32.HI R9, RZ, 0x8, R7 ;  /* 0x00000008ff097819 */ /* 0x001fe40000011607 */
[----:B------:R-:W-:Y:S02]  /*1ea3f0*/  SHF.R.U32.HI R4, RZ, 0x8, R4 ;  /* 0x00000008ff047819 */ /* 0x000fe40000011604 */
[----:B------:R-:W-:Y:S02]  /*1ea400*/  LOP3.LUT R9, R9, 0xffff, RZ, 0xc0, !PT ;  /* 0x0000ffff09097812 */ /* 0x000fe400078ec0ff */
[----:B------:R-:W-:Y:S02]  /*1ea410*/  LOP3.LUT R4, R4, 0xffff, RZ, 0xc0, !PT ;  /* 0x0000ffff04047812 */ /* 0x000fe400078ec0ff */
[--C-:B------:R-:W-:Y:S02]  /*1ea420*/  PRMT R7, R9, 0x3340, R0.reuse ;  /* 0x0000334009077816 */ /* 0x100fe40000000000 */
[----:B------:R-:W-:-:S03]  /*1ea430*/  PRMT R4, R4, 0x3340, R0 ;  /* 0x0000334004047816 */ /* 0x000fc60000000000 */
[----:B------:R0:W-:Y:S04]  /*1ea440*/  STL [R1+0x1c4], R7 ;  /* 0x0001c40701007387 */ /* 0x0001e80000100800 */
[----:B------:R2:W-:Y:S01]  /*1ea450*/  STL [R1+0x1c0], R4 ;  /* 0x0001c00401007387 */ /* 0x0005e20000100800 */
[----:B---3--:R-:W-:-:S03]  /*1ea460*/  LOP3.LUT R10, R52, 0xffff, RZ, 0xc0, !PT ;  /* 0x0000ffff340a7812 */ /* 0x008fc600078ec0ff */
[----:B------:R-:W3:Y:S01]  /*1ea470*/  LDL.LU R52, [R1+0x50] ;  /* 0x0000500001347983 */ /* 0x000ee20000300800 */
[----:B----4-:R-:W-:-:S03]  /*1ea480*/  LOP3.LUT R11, R42, 0xffff, RZ, 0xc0, !PT ;  /* 0x0000ffff2a0b7812 */ /* 0x010fc600078ec0ff */
[----:B------:R-:W4:Y:S01]  /*1ea490*/  LDL.LU R42, [R1+0x8670] ;  /* 0x00867000012a7983 */ /* 0x000f220000300800 */
[----:B0-----:R-:W-:Y:S02]  /*1ea4a0*/  LOP3.LUT R7, R50, 0xffff, RZ, 0xc0, !PT ;  /* 0x0000ffff32077812 */ /* 0x001fe400078ec0ff */
[----:B------:R-:W-:Y:S02]  /*1ea4b0*/  PRMT R46, R46, 0x5410, R17 ;  /* 0x000054102e2e7816 */ /* 0x000fe40000000011 */
[----:B------:R-:W-:Y:S02]  /*1ea4c0*/  PRMT R9, R7, 0x3340, R0 ;  /* 0x0000334007097816 */ /* 0x000fe40000000000 */
[----:B------:R-:W-:Y:S02]  /*1ea4d0*/  PRMT R18, R10, 0x3340, R11 ;  /* 0x000033400a127816 */ /* 0x000fe4000000000b */
[----:B------:R-:W-:Y:S02]  /*1ea4e0*/  LOP3.LUT R16, R35, 0xffff, RZ, 0xc0, !PT ;  /* 0x0000ffff23107812 */ /* 0x000fe400078ec0ff */
[----:B--2---:R-:W-:-:S02]  /*1ea4f0*/  LOP3.LUT R4, R33, 0xffff, RZ, 0xc0, !PT ;  /* 0x0000ffff21047812 */ /* 0x004fc400078ec0ff */
[----:B------:R-:W-:Y:S02]  /*1ea500*/  PRMT R22, R18, 0x5410, R9 ;  /* 0x0000541012167816 */ /* 0x000fe40000000009 */
[----:B------:R-:W-:Y:S02]  /*1ea510*/  PRMT R9, R4, 0x3340, R0 ;  /* 0x0000334004097816 */ /* 0x000fe40000000000 */
[----:B------:R-:W-:Y:S02]  /*1ea520*/  PRMT R32, R53, 0x5410, R28 ;  /* 0x0000541035207816 */ /* 0x000fe4000000001c */
[----:B------:R-:W-:Y:S01]  /*1ea530*/  SHF.R.U32.HI R10, RZ, 0x8, R10 ;  /* 0x00000008ff0a7819 */ /* 0x000fe2000001160a */
[----:B------:R-:W2:Y:S01]  /*1ea540*/  LDL.LU R28, [R1+0x54] ;  /* 0x00005400011c7983 */ /* 0x000ea20000300800 */
[----:B------:R-:W-:-:S03]  /*1ea550*/  SHF.R.U32.HI R11, RZ, 0x8, R11 ;  /* 0x00000008ff0b7819 */ /* 0x000fc6000001160b */
[----:B------:R-:W2:Y:S01]  /*1ea560*/  LDL.LU R33, [R1+0x618] ;  /* 0x0006180001217983 */ /* 0x000ea20000300800 */
[----:B------:R-:W-:Y:S02]  /*1ea570*/  PRMT R36, R36, 0x5410, R29 ;  /* 0x0000541024247816 */ /* 0x000fe4000000001d */
[----:B------:R-:W-:Y:S01]  /*1ea580*/  LOP3.LUT R10, R10, 0xffff, RZ, 0xc0, !PT ;  /* 0x0000ffff0a0a7812 */ /* 0x000fe200078ec0ff */
[----:B------:R-:W2:Y:S01]  /*1ea590*/  LDL.LU R53, [R1+0x58] ;  /* 0x0000580001357983 */ /* 0x000ea20000300800 */
[----:B------:R-:W-:Y:S02]  /*1ea5a0*/  LOP3.LUT R11, R11, 0xffff, RZ, 0xc0, !PT ;  /* 0x0000ffff0b0b7812 */ /* 0x000fe400078ec0ff */
[----:B------:R-:W-:Y:S01]  /*1ea5b0*/  PRMT R21, R55, 0x5410, R58 ;  /* 0x0000541037157816 */ /* 0x000fe2000000003a */
[----:B------:R-:W2:Y:S04]  /*1ea5c0*/  LDL.LU R35, [R1+0x610] ;  /* 0x0006100001237983 */ /* 0x000ea80000300800 */
[----:B------:R-:W2:Y:S04]  /*1ea5d0*/  LDL.LU R29, [R1+0x5c] ;  /* 0x00005c00011d7983 */ /* 0x000ea80000300800 */
[----:B------:R-:W2:Y:S04]  /*1ea5e0*/  LDL.LU R58, [R1+0x7c] ;  /* 0x00007c00013a7983 */ /* 0x000ea80000300800 */
[----:B------:R-:W2:Y:S04]  /*1ea5f0*/  LDL.LU R55, [R1+0x29fc] ;  /* 0x0029fc0001377983 */ /* 0x000ea80000300800 */
[----:B------:R-:W2:Y:S04]  /*1ea600*/  LDL.LU R50, [R1+0x5530] ;  /* 0x0055300001327983 */ /* 0x000ea80000300800 */
[----:B------:R3:W-:Y:S02]  /*1ea610*/  STL [R1+0x4ac], R22 ;  /* 0x0004ac1601007387 */ /* 0x0007e40000100800 */
[----:B---3--:R-:W-:-:S02]  /*1ea620*/  PRMT R22, R39, 0x5410, R52 ;  /* 0x0000541027167816 */ /* 0x008fc40000000034 */
[----:B------:R-:W-:Y:S02]  /*1ea630*/  PRMT R52, R41, 0x5410, R40 ;  /* 0x0000541029347816 */ /* 0x000fe40000000028 */
[----:B----4-:R-:W-:-:S04]  /*1ea640*/  LOP3.LUT R17, R42, 0xffff, RZ, 0xc0, !PT ;  /* 0x0000ffff2a117812 */ /* 0x010fc800078ec0ff */
[----:B------:R-:W-:Y:S02]  /*1ea650*/  PRMT R18, R16, 0x3340, R17 ;  /* 0x0000334010127816 */ /* 0x000fe40000000011 */
[----:B------:R-:W-:Y:S02]  /*1ea660*/  SHF.R.U32.HI R16, RZ, 0x8, R16 ;  /* 0x00000008ff107819 */ /* 0x000fe40000011610 */
[----:B------:R-:W-:Y:S02]  /*1ea670*/  PRMT R42, R18, 0x5410, R9 ;  /* 0x00005410122a7816 */ /* 0x000fe40000000009 */
[----:B------:R-:W-:Y:S02]  /*1ea680*/  SHF.R.U32.HI R9, RZ, 0x8, R17 ;  /* 0x00000008ff097819 */ /* 0x000fe40000011611 */
[----:B------:R-:W-:Y:S02]  /*1ea690*/  LOP3.LUT R16, R16, 0xffff, RZ, 0xc0, !PT ;  /* 0x0000ffff10107812 */ /* 0x000fe400078ec0ff */
[----:B------:R-:W-:-:S04]  /*1ea6a0*/  LOP3.LUT R9, R9, 0xffff, RZ, 0xc0, !PT ;  /* 0x0000ffff09097812 */ /* 0x000fc800078ec0ff */
[----:B------:R-:W-:Y:S02]  /*1ea6b0*/  PRMT R16, R16, 0x3340, R9 ;  /* 0x0000334010107816 */ /* 0x000fe40000000009 */
[----:B------:R-:W-:Y:S01]  /*1ea6c0*/  PRMT R9, R10, 0x3340, R11 ;  /* 0x000033400a097816 */ /* 0x000fe2000000000b */
[----:B------:R-:W-:Y:S04]  /*1ea6d0*/  STL [R1+0x849c], R42 ;  /* 0x00849c2a01007387 */ /* 0x000fe80000100800 */
[----:B------:R-:W-:Y:S04]  /*1ea6e0*/  STL [R1+0x3a0], R16 ;  /* 0x0003a01001007387 */ /* 0x000fe80000100800 */
[----:B------:R-:W3:Y:S04]  /*1ea6f0*/  LDL.LU R39, [R1+0x866c] ;  /* 0x00866c0001277983 */ /* 0x000ee80000300800 */
[----:B------:R0:W-:Y:S04]  /*1ea700*/  STL [R1+0x39c], R9 ;  /* 0x00039c0901007387 */ /* 0x0001e80000100800 */
[----:B------:R-:W4:Y:S04]  /*1ea710*/  LDL.LU R40, [R1+0x8668] ;  /* 0x0086680001287983 */ /* 0x000f280000300800 */
[----:B------:R-:W2:Y:S01]  /*1ea720*/  LDL.LU R41, [R1+0x8664] ;  /* 0x0086640001297983 */ /* 0x000ea20000300800 */
[----:B------:R-:W-:-:S02]  /*1ea730*/  SHF.R.U32.HI R4, RZ, 0x8, R4 ;  /* 0x00000008ff047819 */ /* 0x000fc40000011604 */
[----:B0-----:R-:W-:Y:S02]  /*1ea740*/  SHF.R.U32.HI R9, RZ, 0x8, R7 ;  /* 0x00000008ff097819 */ /* 0x001fe40000011607 */
[----:B------:R-:W-:Y:S02]  /*1ea750*/  LOP3.LUT R4, R4, 0xffff, RZ, 0xc0, !PT ;  /* 0x0000ffff04047812 */ /* 0x000fe400078ec0ff */
[----:B------:R-:W-:Y:S02]  /*1ea760*/  LOP3.LUT R9, R9, 0xffff, RZ, 0xc0, !PT ;  /* 0x0000ffff09097812 */ /* 0x000fe400078ec0ff */
[--C-:B------:R-:W-:Y:S02]  /*1ea770*/  PRMT R4, R4, 0x3340, R0.reuse ;  /* 0x0000334004047816 */ /* 0x100fe40000000000 */
[----:B------:R-:W-:-:S05]  /*1ea780*/  PRMT R7, R9, 0x3340, R0 ;  /* 0x0000334009077816 */ /* 0x000fca0000000000 */
[----:B------:R-:W-:Y:S04]  /*1ea790*/  STL [R1+0x1b8], R7 ;  /* 0x0001b80701007387 */ /* 0x000fe80000100800 */
[----:B------:R3:W-:Y:S02]  /*1ea7a0*/  STL [R1+0x1b4], R4 ;  /* 0x0001b40401007387 */ /* 0x0007e40000100800 */
[----:B---3--:R-:W-:Y:S02]  /*1ea7b0*/  LOP3.LUT R4, R39, 0xffff, RZ, 0xc0, !PT ;  /* 0x0000ffff27047812 */ /* 0x008fe400078ec0ff */
[----:B------:R-:W3:Y:S01]  /*1ea7c0*/  LDL.LU R39, [R1+0x8660] ;  /* 0x0086600001277983 */ /* 0x000ee20000300800 */
[----:B----4-:R-:W-:-:S03]  /*1ea7d0*/  LOP3.LUT R25, R40, 0xffff, RZ, 0xc0, !PT ;  /* 0x0000ffff28197812 */ /* 0x010fc600078ec0ff */
[----:B------:R-:W4:Y:S01]  /*1ea7e0*/  LDL.LU R40, [R1+0x865c] ;  /* 0x00865c0001287983 */ /* 0x000f220000300800 */
[----:B--2---:R-:W-:-:S03]  /*1ea7f0*/  LOP3.LUT R42, R41, 0xffff, RZ, 0xc0, !PT ;  /* 0x0000ffff292a7812 */ /* 0x004fc600078ec0ff */
[----:B------:R-:W2:Y:S01]  /*1ea800*/  LDL.LU R41, [R1+0x8658] ;  /* 0x0086580001297983 */ /* 0x000ea20000300800 */
[----:B------:R-:W-:-:S03]  /*1ea810*/  PRMT R8, R8, 0x5410, R29 ;  /* 0x0000541008087816 */ /* 0x000fc6000000001d */
[----:B------:R-:W2:Y:S01]  /*1ea820*/  LDL.LU R16, [R1+0x8c] ;  /* 0x00008c0001107983 */ /* 0x000ea20000300800 */
[----:B------:R-:W-:-:S03]  /*1ea830*/  PRMT R33, R33, 0x5410, R28 ;  /* 0x0000541021217816 */ /* 0x000fc6000000001c */
[----:B------:R-:W2:Y:S04]  /*1ea840*/  LDL.LU R29, [R1+0x5fc] ;  /* 0x0005fc00011d7983 */ /* 0x000ea80000300800 */
[----:B------:R-:W2:Y:S04]  /*1ea850*/  LDL.LU R18, [R1+0x6c] ;  /* 0x00006c0001127983 */ /* 0x000ea80000300800 */
[----:B------:R-:W2:Y:S04]  /*1ea860*/  LDL.LU R11, [R1+0x9c] ;  /* 0x00009c00010b7983 */ /* 0x000ea80000300800 */
[----:B------:R-:W2:Y:S01]  /*1ea870*/  LDL.LU R28, [R1+0x52c] ;  /* 0x00052c00011c7983 */ /* 0x000ea20000300800 */
[----:B------:R-:W-:-:S03]  /*1ea880*/  LOP3.LUT R7, R55, 0xffff, RZ, 0xc0, !PT ;  /* 0x0000ffff37077812 */ /* 0x000fc600078ec0ff */
[----:B------:R-:W2:Y:S01]  /*1ea890*/  LDL.LU R55, [R1+0x5568] ;  /* 0x0055680001377983 */ /* 0x000ea20000300800 */
[--C-:B------:R-:W-:Y:S02]  /*1ea8a0*/  PRMT R9, R4, 0x3340, R0.reuse ;  /* 0x0000334004097816 */ /* 0x100fe40000000000 */
[----:B------:R-:W-:Y:S02]  /*1ea8b0*/  PRMT R30, R7, 0x3340, R25 ;  /* 0x00003340071e7816 */ /* 0x000fe40000000019 */
[----:B------:R-:W-:Y:S02]  /*1ea8c0*/  LOP3.LUT R17, R50, 0xffff, RZ, 0xc0, !PT ;  /* 0x0000ffff32117812 */ /* 0x000fe400078ec0ff */
[----:B------:R-:W-:Y:S02]  /*1ea8d0*/  PRMT R31, R30, 0x5410, R9 ;  /* 0x000054101e1f7816 */ /* 0x000fe40000000009 */
[----:B------:R-:W-:Y:S02]  /*1ea8e0*/  PRMT R9, R42, 0x3340, R0 ;  /* 0x000033402a097816 */ /* 0x000fe40000000000 */
[----:B------:R-:W-:Y:S01]  /*1ea8f0*/  SHF.R.U32.HI R7, RZ, 0x8, R7 ;  /* 0x00000008ff077819 */ /* 0x000fe20000011607 */
[----:B------:R-:W-:Y:S01]  /*1ea900*/  STL [R1+0x490], R31 ;  /* 0x0004901f01007387 */ /* 0x000fe20000100800 */
[----:B------:R-:W-:-:S02]  /*1ea910*/  PRMT R54, R54, 0x5410, R57 ;  /* 0x0000541036367816 */ /* 0x000fc40000000039 */
[----:B------:R-:W-:Y:S02]  /*1ea920*/  PRMT R35, R35, 0x5410, R53 ;  /* 0x0000541023237816 */ /* 0x000fe40000000035 */
[----:B------:R-:W-:Y:S02]  /*1ea930*/  PRMT R5, R5, 0x5410, R58 ;  /* 0x0000541005057816 */ /* 0x000fe4000000003a */
[----:B----4-:R-:W-:-:S04]  /*1ea940*/  LOP3.LUT R10, R40, 0xffff, RZ, 0xc0, !PT ;  /* 0x0000ffff280a7812 */ /* 0x010fc800078ec0ff */
[----:B------:R-:W-:-:S04]  /*1ea950*/  PRMT R30, R17, 0x3340, R10 ;  /* 0x00003340111e7816 */ /* 0x000fc8000000000a */
[----:B------:R-:W-:Y:S02]  /*1ea960*/  PRMT R40, R30, 0x5410, R9 ;  /* 0x000054101e287816 */ /* 0x000fe40000000009 */
[----:B------:R-:W-:-:S03]  /*1ea970*/  SHF.R.U32.HI R50, RZ, 0x8, R10 ;  /* 0x00000008ff327819 */ /* 0x000fc6000001160a */
[----:B------:R0:W-:Y:S01]  /*1ea980*/  STL [R1+0x84a0], R40 ;  /* 0x0084a02801007387 */ /* 0x0001e20000100800 */
[----:B------:R-:W-:-:S03]  /*1ea990*/  SHF.R.U32.HI R9, RZ, 0x8, R25 ;  /* 0x00000008ff097819 */ /* 0x000fc60000011619 */
[----:B------:R-:W4:Y:S04]  /*1ea9a0*/  LDL.LU R10, [R1+0xa8] ;  /* 0x0000a800010a7983 */ /* 0x000f280000300800 */
[----:B------:R-:W4:Y:S01]  /*1ea9b0*/  LDL.LU R30, [R1+0x21c] ;  /* 0x00021c00011e7983 */ /* 0x000f220000300800 */
[----:B0-----:R-:W-:Y:S02]  /*1ea9c0*/  SHF.R.U32.HI R40, RZ, 0x8, R17 ;  /* 0x00000008ff287819 */ /* 0x001fe40000011611 */
[----:B------:R-:W-:Y:S01]  /*1ea9d0*/  LOP3.LUT R17, R7, 0xffff, RZ, 0xc0, !PT ;  /* 0x0000ffff07117812 */ /* 0x000fe200078ec0ff */
[----:B------:R-:W4:Y:S04]  /*1ea9e0*/  LDL.LU R31, [R1+0xa4] ;  /* 0x0000a400011f7983 */ /* 0x000f280000300800 */
[----:B------:R-:W4:Y:S04]  /*1ea9f0*/  LDL.LU R7, [R1+0x3d0] ;  /* 0x0003d00001077983 */ /* 0x000f280000300800 */
[----:B------:R-:W4:Y:S04]  /*1eaa00*/  LDL.LU R25, [R1+0xa0] ;  /* 0x0000a00001197983 */ /* 0x000f280000300800 */
        /* <DEDUP_REMOVED lines=8> */
[----:B--2---:R-:W-:Y:S01]  /*1eaa90*/  PRMT R28, R28, 0x5410, R11 ;  /* 0x000054101c1c7816 */ /* 0x004fe2000000000b */
[----:B------:R0:W-:Y:S01]  /*1eaaa0*/  STL [R1+0x84dc], R17 ;  /* 0x0084dc1101007387 */ /* 0x0001e20000100800 */
[----:B---3--:R-:W-:-:S03]  /*1eaab0*/  LOP3.LUT R11, R39, 0xffff, RZ, 0xc0, !PT ;  /* 0x0000ffff270b7812 */ /* 0x008fc600078ec0ff */
[----:B------:R-:W2:Y:S04]  /*1eaac0*/  LDL.LU R50, [R1+0x8654] ;  /* 0x0086540001327983 */ /* 0x000ea80000300800 */
[----:B------:R1:W-:Y:S04]  /*1eaad0*/  STL [R1+0x38c], R9 ;  /* 0x00038c0901007387 */ /* 0x0003e80000100800 */
[----:B------:R-:W3:Y:S01]  /*1eaae0*/  LDL.LU R39, [R1+0x8650] ;  /* 0x0086500001277983 */ /* 0x000ee20000300800 */
[----:B------:R-:W-:Y:S02]  /*1eaaf0*/  PRMT R29, R29, 0x5410, R16 ;  /* 0x000054101d1d7816 */ /* 0x000fe40000000010 */
[----:B------:R-:W-:-:S02]  /*1eab00*/  LOP3.LUT R16, R55, 0xffff, RZ, 0xc0, !PT ;  /* 0x0000ffff37107812 */ /* 0x000fc400078ec0ff */
[----:B0-----:R-:W-:Y:S02]  /*1eab10*/  LOP3.LUT R17, R41, 0xffff, RZ, 0xc0, !PT ;  /* 0x0000ffff29117812 */ /* 0x001fe400078ec0ff */
[----:B------:R-:W-:Y:S02]  /*1eab20*/  PRMT R43, R43, 0x5410, R18 ;  /* 0x000054102b2b7816 */ /* 0x000fe40000000012 */
[----:B-1----:R-:W-:Y:S02]  /*1eab30*/  PRMT R9, R11, 0x3340, R0 ;  /* 0x000033400b097816 */ /* 0x002fe40000000000 */
[----:B------:R-:W-:-:S04]  /*1eab40*/  PRMT R18, R16, 0x3340, R17 ;  /* 0x0000334010127816 */ /* 0x000fc80000000011 */
[----:B------:R-:W-:Y:S02]  /*1eab50*/  PRMT R41, R18, 0x5410, R9 ;  /* 0x0000541012297816 */ /* 0x000fe40000000009 */
[----:B------:R-:W-:Y:S02]  /*1eab60*/  SHF.R.U32.HI R16, RZ, 0x8, R16 ;  /* 0x00000008ff107819 */ /* 0x000fe40000011610 */
[----:B------:R-:W-:Y:S01]  /*1eab70*/  SHF.R.U32.HI R9, RZ, 0x8, R17 ;  /* 0x00000008ff097819 */ /* 0x000fe20000011611 */
[----:B------:R-:W-:Y:S01]  /*1eab80*/  STL [R1+0x84a8], R41 ;  /* 0x0084a82901007387 */ /* 0x000fe20000100800 */
[----:B------:R-:W-:-:S03]  /*1eab90*/  SHF.R.U32.HI R11, RZ, 0x8, R11 ;  /* 0x00000008ff0b7819 */ /* 0x000fc6000001160b */
[----:B------:R-:W2:Y:S01]  /*1eaba0*/  LDL.LU R18, [R1+0x98] ;  /* 0x0000980001127983 */ /* 0x000ea20000300800 */
[----:B------:R-:W-:Y:S02]  /*1eabb0*/  LOP3.LUT R16, R16, 0xffff, RZ, 0xc0, !PT ;  /* 0x0000ffff10107812 */ /* 0x000fe400078ec0ff */
[----:B------:R-:W-:Y:S01]  /*1eabc0*/  LOP3.LUT R9, R9, 0xffff, RZ, 0xc0, !PT ;  /* 0x0000ffff09097812 */ /* 0x000fe200078ec0ff */
[----:B------:R-:W2:Y:S01]  /*1eabd0*/  LDL.LU R55, [R1+0x94] ;  /* 0x0000940001377983 */ /* 0x000ea20000300800 */
[----:B------:R-:W-:Y:S02]  /*1eabe0*/  LOP3.LUT R11, R11, 0xffff, RZ, 0xc0, !PT ;  /* 0x0000ffff0b0b7812 */ /* 0x000fe400078ec0ff */
[----:B------:R-:W-:Y:S02]  /*1eabf0*/  PRMT R16, R16, 0x3340, R9 ;  /* 0x0000334010107816 */ /* 0x000fe40000000009 */
[----:B------:R-:W-:-:S03]  /*1eac00*/  PRMT R9, R11, 0x3340, R0 ;  /* 0x000033400b097816 */ /* 0x000fc60000000000 */
[----:B------:R0:W-:Y:S04]  /*1eac10*/  STL [R1+0x37c], R16 ;  /* 0x00037c1001007387 */ /* 0x0001e80000100800 */
[----:B------:R1:W-:Y:S01]  /*1eac20*/  STL [R1+0x1b0], R9 ;  /* 0x0001b00901007387 */ /* 0x0003e20000100800 */
[----:B----4-:R-:W-:-:S03]  /*1eac30*/  PRMT R30, R30, 0x5410, R10 ;  /* 0x000054101e1e7816 */ /* 0x010fc6000000000a */
[----:B------:R-:W4:Y:S01]  /*1eac40*/  LDL.LU R10, [R1+0x90] ;  /* 0x00009000010a7983 */ /* 0x000f220000300800 */
[----:B------:R-:W-:-:S03]  /*1eac50*/  PRMT R25, R57, 0x5410, R25 ;  /* 0x0000541039197816 */ /* 0x000fc60000000019 */
[----:B------:R-:W4:Y:S01]  /*1eac60*/  LDL.LU R57, [R1+0x204] ;  /* 0x0002040001397983 */ /* 0x000f220000300800 */
[----:B0-----:R-:W-:-:S03]  /*1eac70*/  LOP3.LUT R16, R53, 0xffff, RZ, 0xc0, !PT ;  /* 0x0000ffff35107812 */ /* 0x001fc600078ec0ff */
[----:B------:R-:W4:Y:S01]  /*1eac80*/  LDL.LU R53, [R1+0x88] ;  /* 0x0000880001357983 */ /* 0x000f220000300800 */
[----:B------:R-:W-:-:S03]  /*1eac90*/  LOP3.LUT R11, R58, 0xffff, RZ, 0xc0, !PT ;  /* 0x0000ffff3a0b7812 */ /* 0x000fc600078ec0ff */
[----:B------:R-:W4:Y:S01]  /*1eaca0*/  LDL.LU R58, [R1+0x1ec] ;  /* 0x0001ec00013a7983 */ /* 0x000f220000300800 */
[----:B------:R-:W-:Y:S02]  /*1eacb0*/  PRMT R31, R7, 0x5410, R31 ;  /* 0x00005410071f7816 */ /* 0x000fe4000000001f */
[----:B-1----:R-:W-:Y:S02]  /*1eacc0*/  PRMT R9, R11, 0x3340, R0 ;  /* 0x000033400b097816 */ /* 0x002fe40000000000 */
[----:B---3--:R-:W-:-:S04]  /*1eacd0*/  LOP3.LUT R7, R39, 0xffff, RZ, 0xc0, !PT ;  /* 0x0000ffff27077812 */ /* 0x008fc800078ec0ff */
[----:B------:R-:W-:Y:S02]  /*1eace0*/  PRMT R17, R16, 0x3340, R7 ;  /* 0x0000334010117816 */ /* 0x000fe40000000007 */
[----:B------:R-:W-:Y:S02]  /*1eacf0*/  SHF.R.U32.HI R16, RZ, 0x8, R16 ;  /* 0x00000008ff107819 */ /* 0x000fe40000011610 */
[----:B------:R-:W-:Y:S02]  /*1ead00*/  PRMT R39, R17, 0x5410, R9 ;  /* 0x0000541011277816 */ /* 0x000fe40000000009 */
[----:B------:R-:W-:Y:S02]  /*1ead10*/  SHF.R.U32.HI R9, RZ, 0x8, R42 ;  /* 0x00000008ff097819 */ /* 0x000fe4000001162a */
[----:B------:R-:W-:Y:S01]  /*1ead20*/  SHF.R.U32.HI R7, RZ, 0x8, R7 ;  /* 0x00000008ff077819 */ /* 0x000fe20000011607 */
[----:B------:R0:W-:Y:S01]  /*1ead30*/  STL [R1+0x84ac], R39 ;  /* 0x0084ac2701007387 */ /* 0x0001e20000100800 */
[----:B------:R-:W-:-:S02]  /*1ead40*/  LOP3.LUT R9, R9, 0xffff, RZ, 0xc0, !PT ;  /* 0x0000ffff09097812 */ /* 0x000fc400078ec0ff */
[----:B------:R-:W-:Y:S02]  /*1ead50*/  LOP3.LUT R40, R7, 0xffff, RZ, 0xc0, !PT ;  /* 0x0000ffff07287812 */ /* 0x000fe400078ec0ff */
[----:B------:R-:W-:Y:S02]  /*1ead60*/  PRMT R17, R9, 0x3340, R0 ;  /* 0x0000334009117816 */ /* 0x000fe40000000000 */
[----:B0-----:R-:W-:Y:S02]  /*1ead70*/  LOP3.LUT R39, R16, 0xffff, RZ, 0xc0, !PT ;  /* 0x0000ffff10277812 */ /* 0x001fe400078ec0ff */
[----:B------:R-:W3:Y:S02]  /*1ead80*/  LDL.LU R16, [R1+0x200] ;  /* 0x0002000001107983 */ /* 0x000ee40000300800 */
[----:B------:R-:W-:Y:S02]  /*1ead90*/  PRMT R9, R39, 0x3340, R40 ;  /* 0x0000334027097816 */ /* 0x000fe40000000028 */
[----:B------:R-:W3:Y:S04]  /*1eada0*/  LDL.LU R7, [R1+0x1e8] ;  /* 0x0001e80001077983 */ /* 0x000ee80000300800 */
[----:B------:R-:W-:Y:S04]  /*1eadb0*/  STL [R1+0x8500], R17 ;  /* 0x0085001101007387 */ /* 0x000fe80000100800 */
[----:B------:R0:W-:Y:S01]  /*1eadc0*/  STL [R1+0x378], R9 ;  /* 0x0003780901007387 */ /* 0x0001e20000100800 */
[----:B--2---:R-:W-:-:S02]  /*1eadd0*/  PRMT R47, R47, 0x5410, R18 ;  /* 0x000054102f2f7816 */ /* 0x004fc40000000012 */
[----:B0-----:R-:W-:Y:S02]  /*1eade0*/  SHF.R.U32.HI R9, RZ, 0x8, R11 ;  /* 0x00000008ff097819 */ /* 0x001fe4000001160b */
[----:B------:R-:W-:Y:S02]  /*1eadf0*/  SHF.R.U32.HI R11, RZ, 0x8, R4 ;  /* 0x00000008ff0b7819 */ /* 0x000fe40000011604 */
[----:B------:R-:W-:Y:S01]  /*1eae00*/  LOP3.LUT R9, R9, 0xffff, RZ, 0xc0, !PT ;  /* 0x0000ffff09097812 */ /* 0x000fe200078ec0ff */
[----:B------:R-:W2:Y:S01]  /*1eae10*/  LDL.LU R4, [R1+0x78] ;  /* 0x0000780001047983 */ /* 0x000ea20000300800 */
[----:B------:R-:W-:Y:S02]  /*1eae20*/  LOP3.LUT R17, R11, 0xffff, RZ, 0xc0, !PT ;  /* 0x0000ffff0b117812 */ /* 0x000fe400078ec0ff */
[--C-:B------:R-:W-:Y:S02]  /*1eae30*/  PRMT R9, R9, 0x3340, R0.reuse ;  /* 0x0000334009097816 */ /* 0x100fe40000000000 */
[----:B------:R-:W-:-:S02]  /*1eae40*/  PRMT R18, R17, 0x3340, R0 ;  /* 0x0000334011127816 */ /* 0x000fc40000000000 */
[----:B------:R-:W-:Y:S02]  /*1eae50*/  PRMT R50, R50, 0x5410, R55 ;  /* 0x0000541032327816 */ /* 0x000fe40000000037 */
[----:B------:R-:W2:Y:S04]  /*1eae60*/  LDL.LU R55, [R1+0x198] ;  /* 0x0001980001377983 */ /* 0x000ea80000300800 */
[----:B------:R-:W2:Y:S04]  /*1eae70*/  LDL.LU R11, [R1+0x1a0] ;  /* 0x0001a000010b7983 */ /* 0x000ea80000300800 */
[----:B------:R0:W-:Y:S04]  /*1eae80*/  STL [R1+0x8504], R18 ;  /* 0x0085041201007387 */ /* 0x0001e80000100800 */
[----:B------:R1:W-:Y:S04]  /*1eae90*/  STL [R1+0x1bc], R9 ;  /* 0x0001bc0901007387 */ /* 0x0003e80000100800 */
[----:B0-----:R-:W3:Y:S01]  /*1eaea0*/  LDL.LU R18, [R1+0x80] ;  /* 0x0000800001127983 */ /* 0x001ee20000300800 */
[----:B-1----:R-:W-:-:S03]  /*1eaeb0*/  SHF.R.U32.HI R9, RZ, 0x8, R45 ;  /* 0x00000008ff097819 */ /* 0x002fc6000001162d */
[----:B------:R-:W2:Y:S01]  /*1eaec0*/  LDL.LU R39, [R1+0x190] ;  /* 0x0001900001277983 */ /* 0x000ea20000300800 */
[----:B------:R-:W-:-:S03]  /*1eaed0*/  LOP3.LUT R9, R9, 0xffff, RZ, 0xc0, !PT ;  /* 0x0000ffff09097812 */ /* 0x000fc600078ec0ff */
[----:B------:R-:W2:Y:S01]  /*1eaee0*/  LDL.LU R41, [R1+0x68] ;  /* 0x0000680001297983 */ /* 0x000ea20000300800 */
[----:B------:R-:W-:-:S03]  /*1eaef0*/  PRMT R9, R9, 0x3340, R0 ;  /* 0x0000334009097816 */ /* 0x000fc60000000000 */
[----:B------:R-:W2:Y:S04]  /*1eaf00*/  LDL.LU R40, [R1+0x164] ;  /* 0x0001640001287983 */ /* 0x000ea80000300800 */
[----:B------:R-:W2:Y:S01]  /*1eaf10*/  LDL.LU R42, [R1+0x64] ;  /* 0x00006400012a7983 */ /* 0x000ea20000300800 */
[----:B----4-:R-:W-:-:S03]  /*1eaf20*/  PRMT R17, R57, 0x5410, R10 ;  /* 0x0000541039117816 */ /* 0x010fc6000000000a */
[----:B------:R-:W4:Y:S04]  /*1eaf30*/  LDL.LU R57, [R1+0x160] ;  /* 0x0001600001397983 */ /* 0x000f280000300800 */
[----:B------:R-:W2:Y:S01]  /*1eaf40*/  LDL.LU R45, [R1+0x55b4] ;  /* 0x0055b400012d7983 */ /* 0x000ea20000300800 */
[----:B------:R-:W-:-:S03]  /*1eaf50*/  PRMT R10, R58, 0x5410, R53 ;  /* 0x000054103a0a7816 */ /* 0x000fc60000000035 */
[----:B------:R-:W2:Y:S04]  /*1eaf60*/  LDL.LU R58, [R1+0x54b8] ;  /* 0x0054b800013a7983 */ /* 0x000ea80000300800 */
[----:B------:R-:W2:Y:S04]  /*1eaf70*/  LDL.LU R53, [R1+0x5540] ;  /* 0x0055400001357983 */ /* 0x000ea80000300800 */
[----:B------:R0:W-:Y:S04]  /*1eaf80*/  STL [R1+0x1f0], R9 ;  /* 0x0001f00901007387 */ /* 0x0001e80000100800 */
[----:B0-----:R-:W2:Y:S01]  /*1eaf90*/  LDL.LU R9, [R1+0x84] ;  /* 0x0000840001097983 */ /* 0x001ea20000300800 */
[----:B------:R-:W-:-:S04]  /*1eafa0*/  SHF.R.U32.HI R2, RZ, 0x8, R2 ;  /* 0x00000008ff027819 */ /* 0x000fc80000011602 */
[----:B------:R-:W-:-:S04]  /*1eafb0*/  LOP3.LUT R2, R2, 0xffff, RZ, 0xc0, !PT ;  /* 0x0000ffff02027812 */ /* 0x000fc800078ec0ff */
[----:B------:R-:W-:-:S05]  /*1eafc0*/  PRMT R2, R2, 0x3340, R0 ;  /* 0x0000334002027816 */ /* 0x000fca0000000000 */
[----:B------:R0:W-:Y:S04]  /*1eafd0*/  STL [R1+0x1ec], R2 ;  /* 0x0001ec0201007387 */ /* 0x0001e80000100800 */
[----:B0-----:R-:W4:Y:S01]  /*1eafe0*/  LDL.LU R2, [R1+0x864c] ;  /* 0x00864c0001027983 */ /* 0x001f220000300800 */
[----:B---3--:R-:W-:Y:S02]  /*1eaff0*/  PRMT R7, R7, 0x5410, R18 ;  /* 0x0000541007077816 */ /* 0x008fe40000000012 */
[----:B------:R-:W-:Y:S02]  /*1eb000*/  SHF.R.U32.HI R18, RZ, 0x8, R27 ;  /* 0x00000008ff127819 */ /* 0x000fe4000001161b */
[----:B--2---:R-:W-:Y:S02]  /*1eb010*/  PRMT R16, R16, 0x5410, R9 ;  /* 0x0000541010107816 */ /* 0x004fe40000000009 */
[----:B------:R-:W-:-:S02]  /*1eb020*/  SHF.R.U32.HI R9, RZ, 0x8, R26 ;  /* 0x00000008ff097819 */ /* 0x000fc4000001161a */
[----:B------:R-:W2:Y:S02]  /*1eb030*/  LDL.LU R26, [R1+0x8648] ;  /* 0x00864800011a7983 */ /* 0x000ea40000300800 */
[----:B------:R-:W-:Y:S02]  /*1eb040*/  LOP3.LUT R9, R9, 0xffff, RZ, 0xc0, !PT ;  /* 0x0000ffff09097812 */ /* 0x000fe400078ec0ff */
[----:B------:R-:W3:Y:S02]  /*1eb050*/  LDL.LU R27, [R1+0x8644] ;  /* 0x00864400011b7983 */ /* 0x000ee40000300800 */
[----:B------:R-:W-:-:S05]  /*1eb060*/  PRMT R9, R9, 0x3340, R0 ;  /* 0x0000334009097816 */ /* 0x000fca0000000000 */
[----:B------:R0:W-:Y:S04]  /*1eb070*/  STL [R1+0x208], R9 ;  /* 0x0002080901007387 */ /* 0x0001e80000100800 */
[----:B0-----:R-:W2:Y:S01]  /*1eb080*/  LDL.LU R9, [R1+0x74] ;  /* 0x0000740001097983 */ /* 0x001ea20000300800 */
[----:B------:R-:W-:-:S04]  /*1eb090*/  LOP3.LUT R18, R18, 0xffff, RZ, 0xc0, !PT ;  /* 0x0000ffff12127812 */ /* 0x000fc800078ec0ff */
[----:B------:R-:W-:Y:S02]  /*1eb0a0*/  PRMT R18, R18, 0x3340, R0 ;  /* 0x0000334012127816 */ /* 0x000fe40000000000 */
[----:B------:R-:W-:-:S03]  /*1eb0b0*/  PRMT R4, R55, 0x5410, R4 ;  /* 0x0000541037047816 */ /* 0x000fc60000000004 */
[----:B------:R0:W-:Y:S04]  /*1eb0c0*/  STL [R1+0x204], R18 ;  /* 0x0002041201007387 */ /* 0x0001e80000100800 */
[----:B0-----:R-:W3:Y:S04]  /*1eb0d0*/  LDL.LU R18, [R1+0x18c] ;  /* 0x00018c0001127983 */ /* 0x001ee80000300800 */
[----:B------:R-:W3:Y:S01]  /*1eb0e0*/  LDL.LU R55, [R1+0x21ac] ;  /* 0x0021ac0001377983 */ /* 0x000ee20000300800 */
[----:B--2---:R-:W-:Y:S02]  /*1eb0f0*/  PRMT R11, R11, 0x5410, R9 ;  /* 0x000054100b0b7816 */ /* 0x004fe40000000009 */
[----:B------:R-:W-:-:S02]  /*1eb100*/  SHF.R.U32.HI R9, RZ, 0x8, R59 ;  /* 0x00000008ff097819 */ /* 0x000fc4000001163b */
[----:B------:R-:W2:Y:S02]  /*1eb110*/  LDL.LU R59, [R1+0x2ab0] ;  /* 0x002ab000013b7983 */ /* 0x000ea40000300800 */
[----:B------:R-:W-:-:S04]  /*1eb120*/  LOP3.LUT R9, R9, 0xffff, RZ, 0xc0, !PT ;  /* 0x0000ffff09097812 */ /* 0x000fc800078ec0ff */
[----:B------:R-:W-:-:S05]  /*1eb130*/  PRMT R9, R9, 0x3340, R0 ;  /* 0x0000334009097816 */ /* 0x000fca0000000000 */
[----:B------:R0:W-:Y:S04]  /*1eb140*/  STL [R1+0x21c], R9 ;  /* 0x00021c0901007387 */ /* 0x0001e80000100800 */
[----:B0-----:R-:W2:Y:S01]  /*1eb150*/  LDL.LU R9, [R1+0x70] ;  /* 0x0000700001097983 */ /* 0x001ea20000300800 */
[----:B------:R-:W-:-:S04]  /*1eb160*/  SHF.R.U32.HI R48, RZ, 0x8, R48 ;  /* 0x00000008ff307819 */ /* 0x000fc80000011630 */
[----:B------:R-:W-:-:S04]  /*1eb170*/  LOP3.LUT R48, R48, 0xffff, RZ, 0xc0, !PT ;  /* 0x0000ffff30307812 */ /* 0x000fc800078ec0ff */
[----:B------:R-:W-:Y:S02]  /*1eb180*/  PRMT R48, R48, 0x3340, R0 ;  /* 0x0000334030307816 */ /* 0x000fe40000000000 */
[----:B------:R-:W-:-:S03]  /*1eb190*/  PRMT R40, R40, 0x5410, R41 ;  /* 0x0000541028287816 */ /* 0x000fc60000000029 */
[----:B------:R0:W-:Y:S01]  /*1eb1a0*/  STL [R1+0x218], R48 ;  /* 0x0002183001007387 */ /* 0x0001e20000100800 */
[----:B------:R-:W-:Y:S02]  /*1eb1b0*/  LOP3.LUT R45, R45, 0xffff, RZ, 0xc0, !PT ;  /* 0x0000ffff2d2d7812 */ /* 0x000fe400078ec0ff */
[----:B------:R-:W-:Y:S02]  /*1eb1c0*/  LOP3.LUT R58, R58, 0xffff, RZ, 0xc0, !PT ;  /* 0x0000ffff3a3a7812 */ /* 0x000fe400078ec0ff */
[----:B------:R-:W-:Y:S01]  /*1eb1d0*/  LOP3.LUT R53, R53, 0xffff, RZ, 0xc0, !PT ;  /* 0x0000ffff35357812 */ /* 0x000fe200078ec0ff */
[----:B0-----:R-:W3:Y:S01]  /*1eb1e0*/  LDL.LU R48, [R1+0x8640] ;  /* 0x0086400001307983 */ /* 0x001ee20000300800 */
[----:B--2---:R-:W-:-:S03]  /*1eb1f0*/  PRMT R9, R39, 0x5410, R9 ;  /* 0x0000541027097816 */ /* 0x004fc60000000009 */
[----:B------:R-:W2:Y:S04]  /*1eb200*/  LDL.LU R39, [R1+0x21b8] ;  /* 0x0021b80001277983 */ /* 0x000ea80000300800 */
[----:B------:R4:W-:Y:S04]  /*1eb210*/  STL [R1+0x75c], R9 ;  /* 0x00075c0901007387 */ /* 0x0009e80000100800 */
[----:B------:R-:W2:Y:S01]  /*1eb220*/  LDL.LU R41, [R1+0x2acc] ;  /* 0x002acc0001297983 */ /* 0x000ea20000300800 */
[----:B----4-:R-:W-:-:S03]  /*1eb230*/  PRMT R9, R57, 0x5410, R42 ;  /* 0x0000541039097816 */ /* 0x010fc6000000002a */
[----:B------:R0:W-:Y:S01]  /*1eb240*/  STL [R1+0x758], R40 ;  /* 0x0007582801007387 */ /* 0x0001e20000100800 */
[----:B------:R-:W-:-:S03]  /*1eb250*/  PRMT R57, R45, 0x3340, R53 ;  /* 0x000033402d397816 */ /* 0x000fc60000000035 */
[----:B0-----:R-:W4:Y:S04]  /*1eb260*/  LDL.LU R40, [R1+0x770] ;  /* 0x0007700001287983 */ /* 0x001f280000300800 */
[----:B------:R0:W-:Y:S01]  /*1eb270*/  STL [R1+0x754], R9 ;  /* 0x0007540901007387 */ /* 0x0001e20000100800 */
[----:B------:R-:W-:-:S03]  /*1eb280*/  SHF.R.U32.HI R45, RZ, 0x8, R45 ;  /* 0x00000008ff2d7819 */ /* 0x000fc6000001162d */
[----:B------:R-:W2:Y:S01]  /*1eb290*/  LDL.LU R42, [R1+0x2aac] ;  /* 0x002aac00012a7983 */ /* 0x000ea20000300800 */
[----:B0-----:R-:W-:-:S04]  /*1eb2a0*/  PRMT R9, R58, 0x3340, R0 ;  /* 0x000033403a097816 */ /* 0x001fc80000000000 */
[----:B------:R-:W-:Y:S02]  /*1eb2b0*/  PRMT R9, R57, 0x5410, R9 ;  /* 0x0000541039097816 */ /* 0x000fe40000000009 */
[----:B------:R-:W2:Y:S04]  /*1eb2c0*/  LDL.LU R57, [R1+0x863c] ;  /* 0x00863c0001397983 */ /* 0x000ea80000300800 */
[----:B------:R0:W-:Y:S01]  /*1eb2d0*/  STL [R1+0x52c], R9 ;  /* 0x00052c0901007387 */ /* 0x0001e20000100800 */
[----:B------:R-:W-:Y:S02]  /*1eb2e0*/  LOP3.LUT R45, R45, 0xffff, RZ, 0xc0, !PT ;  /* 0x0000ffff2d2d7812 */ /* 0x000fe400078ec0ff */
[----:B0-----:R-:W-:Y:S02]  /*1eb2f0*/  SHF.R.U32.HI R9, RZ, 0x8, R53 ;  /* 0x00000008ff097819 */ /* 0x001fe40000011635 */
[----:B------:R-:W2:Y:S02]  /*1eb300*/  LDL.LU R53, [R1+0x8638] ;  /* 0x0086380001357983 */ /* 0x000ea40000300800 */
[----:B------:R-:W-:-:S04]  /*1eb310*/  LOP3.LUT R9, R9, 0xffff, RZ, 0xc0, !PT ;  /* 0x0000ffff09097812 */ /* 0x000fc800078ec0ff */
[----:B------:R-:W-:Y:S02]  /*1eb320*/  PRMT R9, R45, 0x3340, R9 ;  /* 0x000033402d097816 */ /* 0x000fe40000000009 */
[----:B------:R-:W2:Y:S04]  /*1eb330*/  LDL.LU R45, [R1+0x8634] ;  /* 0x00863400012d7983 */ /* 0x000ea80000300800 */
[----:B------:R0:W-:Y:S04]  /*1eb340*/  STL [R1+0x374], R9 ;  /* 0x0003740901007387 */ /* 0x0001e80000100800 */
[----:B0-----:R-:W3:Y:S01]  /*1eb350*/  LDL.LU R9, [R1+0x60] ;  /* 0x0000600001097983 */ /* 0x001ee20000300800 */
[----:B------:R-:W-:-:S04]  /*1eb360*/  SHF.R.U32.HI R58, RZ, 0x8, R58 ;  /* 0x00000008ff3a7819 */ /* 0x000fc8000001163a */
[----:B------:R-:W-:-:S04]  /*1eb370*/  LOP3.LUT R58, R58, 0xffff, RZ, 0xc0, !PT ;  /* 0x0000ffff3a3a7812 */ /* 0x000fc800078ec0ff */
[----:B------:R-:W-:-:S05]  /*1eb380*/  PRMT R58, R58, 0x3340, R0 ;  /* 0x000033403a3a7816 */ /* 0x000fca0000000000 */
[----:B------:R0:W-:Y:S04]  /*1eb390*/  STL [R1+0x214], R58 ;  /* 0x0002143a01007387 */ /* 0x0001e80000100800 */
[----:B0-----:R-:W2:Y:S01]  /*1eb3a0*/  LDL.LU R58, [R1+0x8630] ;  /* 0x00863000013a7983 */ /* 0x001ea20000300800 */
[----:B---3--:R-:W-:Y:S02]  /*1eb3b0*/  PRMT R18, R18, 0x5410, R9 ;  /* 0x0000541012127816 */ /* 0x008fe40000000009 */
[----:B------:R-:W-:Y:S02]  /*1eb3c0*/  LOP3.LUT R9, R55, 0xffff, RZ, 0xc0, !PT ;  /* 0x0000ffff37097812 */ /* 0x000fe400078ec0ff */
[----:B------:R-:W3:Y:S02]  /*1eb3d0*/  LDL.LU R55, [R1+0x2a8c] ;  /* 0x002a8c0001377983 */ /* 0x000ee40000300800 */
[----:B------:R-:W-:-:S02]  /*1eb3e0*/  PRMT R59, R59, 0x4210, R9 ;  /* 0x000042103b3b7816 */ /* 0x000fc40000000009 */
[----:B------:R0:W-:Y:S01]  /*1eb3f0*/  STL [R1+0x74c], R18 ;  /* 0x00074c1201007387 */ /* 0x0001e20000100800 */
[----:B------:R-:W-:Y:S02]  /*1eb400*/  PRMT R12, R12, 0x5210, R9 ;  /* 0x000052100c0c7816 */ /* 0x000fe40000000009 */
[----:B0-----:R-:W-:Y:S02]  /*1eb410*/  SHF.R.U32.HI R18, RZ, 0x8, R34 ;  /* 0x00000008ff127819 */ /* 0x001fe40000011622 */
[----:B------:R-:W3:Y:S02]  /*1eb420*/  LDL.LU R34, [R1+0x862c] ;  /* 0x00862c0001227983 */ /* 0x000ee40000300800 */
[----:B------:R-:W-:Y:S02]  /*1eb430*/  LOP3.LUT R9, R18, 0xffff, RZ, 0xc0, !PT ;  /* 0x0000ffff12097812 */ /* 0x000fe400078ec0ff */
[----:B------:R0:W-:Y:S02]  /*1eb440*/  STL [R1+0x6f0], R59 ;  /* 0x0006f03b01007387 */ /* 0x0001e40000100800 */
[----:B------:R-:W-:-:S02]  /*1eb450*/  PRMT R18, R9, 0x3340, R0 ;  /* 0x0000334009127816 */ /* 0x000fc40000000000 */
[----:B0-----:R-:W3:Y:S04]  /*1eb460*/  LDL.LU R59, [R1+0x2a7c] ;  /* 0x002a7c00013b7983 */ /* 0x001ee80000300800 */
[----:B------:R0:W-:Y:S02]  /*1eb470*/  STL [R1+0x690], R12 ;  /* 0x0006900c01007387 */ /* 0x0001e40000100800 */
[----:B0-----:R-:W-:Y:S02]  /*1eb480*/  SHF.R.U32.HI R12, RZ, 0x8, R37 ;  /* 0x00000008ff0c7819 */ /* 0x001fe40000011625 */
[----:B------:R-:W3:Y:S02]  /*1eb490*/  LDL.LU R37, [R1+0x8628] ;  /* 0x0086280001257983 */ /* 0x000ee40000300800 */
[----:B------:R-:W-:-:S02]  /*1eb4a0*/  LOP3.LUT R9, R12, 0xffff, RZ, 0xc0, !PT ;  /* 0x0000ffff0c097812 */ /* 0x000fc400078ec0ff */
[----:B--2---:R-:W-:Y:S02]  /*1eb4b0*/  LOP3.LUT R12, R39, 0xffff, RZ, 0xc0, !PT ;  /* 0x0000ffff270c7812 */ /* 0x004fe400078ec0ff */
[----:B------:R-:W-:Y:S02]  /*1eb4c0*/  PRMT R39, R9, 0x3340, R0 ;  /* 0x0000334009277816 */ /* 0x000fe40000000000 */
[--C-:B------:R-:W-:Y:S01]  /*1eb4d0*/  PRMT R9, R41, 0x4210, R12.reuse ;  /* 0x0000421029097816 */ /* 0x100fe2000000000c */
[----:B------:R0:W-:Y:S01]  /*1eb4e0*/  STL [R1+0x200], R18 ;  /* 0x0002001201007387 */ /* 0x0001e20000100800 */
[----:B------:R-:W-:-:S03]  /*1eb4f0*/  PRMT R13, R13, 0x5210, R12 ;  /* 0x000052100d0d7816 */ /* 0x000fc6000000000c */
[----:B0-----:R-:W2:Y:S04]  /*1eb500*/  LDL.LU R18, [R1+0x2a88] ;  /* 0x002a880001127983 */ /* 0x001ea80000300800 */
[----:B------:R-:W-:Y:S04]  /*1eb510*/  STL [R1+0x210], R39 ;  /* 0x0002102701007387 */ /* 0x000fe80000100800 */
[----:B------:R4:W-:Y:S01]  /*1eb520*/  STL [R1+0x6f4], R9 ;  /* 0x0006f40901007387 */ /* 0x0009e20000100800 */
[----:B------:R-:W-:-:S03]  /*1eb530*/  SHF.R.U32.HI R12, RZ, 0x8, R2 ;  /* 0x00000008ff0c7819 */ /* 0x000fc60000011602 */
[----:B------:R0:W-:Y:S04]  /*1eb540*/  STL [R1+0x694], R13 ;  /* 0x0006940d01007387 */ /* 0x0001e80000100800 */
[----:B------:R-:W2:Y:S01]  /*1eb550*/  LDL.LU R2, [R1+0x8624] ;  /* 0x0086240001027983 */ /* 0x000ea20000300800 */
[----:B----4-:R-:W-:-:S04]  /*1eb560*/  LOP3.LUT R9, R40, 0xffff, RZ, 0xc0, !PT ;  /* 0x0000ffff28097812 */ /* 0x010fc800078ec0ff */
[--C-:B------:R-:W-:Y:S01]  /*1eb570*/  PRMT R39, R42, 0x4210, R9.reuse ;  /* 0x000042102a277816 */ /* 0x100fe20000000009 */
[----:B0-----:R-:W4:Y:S01]  /*1eb580*/  LDL.LU R13, [R1+0x299c] ;  /* 0x00299c00010d7983 */ /* 0x001f220000300800 */
[----:B------:R-:W-:-:S03]  /*1eb590*/  PRMT R9, R14, 0x5210, R9 ;  /* 0x000052100e097816 */ /* 0x000fc60000000009 */
[----:B------:R-:W2:Y:S04]  /*1eb5a0*/  LDL.LU R14, [R1+0x22cc] ;  /* 0x0022cc00010e7983 */ /* 0x000ea80000300800 */
[----:B------:R0:W-:Y:S04]  /*1eb5b0*/  STL [R1+0x6f8], R39 ;  /* 0x0006f82701007387 */ /* 0x0001e80000100800 */
[----:B0-----:R-:W2:Y:S04]  /*1eb5c0*/  LDL.LU R39, [R1+0x2718] ;  /* 0x0027180001277983 */ /* 0x001ea80000300800 */
[----:B------:R0:W-:Y:S04]  /*1eb5d0*/  STL [R1+0x698], R9 ;  /* 0x0006980901007387 */ /* 0x0001e80000100800 */
[----:B------:R-:W2:Y:S04]  /*1eb5e0*/  LDL.LU R41, [R1+0x55cc] ;  /* 0x0055cc0001297983 */ /* 0x000ea80000300800 */
[----:B------:R-:W2:Y:S01]  /*1eb5f0*/  LDL.LU R40, [R1+0x54c4] ;  /* 0x0054c40001287983 */ /* 0x000ea20000300800 */
[----:B0-----:R-:W-:-:S02]  /*1eb600*/  LOP3.LUT R9, R12, 0xffff, RZ, 0xc0, !PT ;  /* 0x0000ffff0c097812 */ /* 0x001fc400078ec0ff */
[----:B------:R-:W-:Y:S01]  /*1eb610*/  SHF.R.U32.HI R12, RZ, 0x8, R48 ;  /* 0x00000008ff0c7819 */ /* 0x000fe20000011630 */
[----:B------:R-:W2:Y:S01]  /*1eb620*/  LDL.LU R42, [R1+0x5548] ;  /* 0x00554800012a7983 */ /* 0x000ea20000300800 */
[----:B------:R-:W-:-:S03]  /*1eb630*/  PRMT R9, R9, 0x3340, R0 ;  /* 0x0000334009097816 */ /* 0x000fc60000000000 */
[----:B------:R-:W2:Y:S04]  /*1eb640*/  LDL.LU R48, [R1+0x8620] ;  /* 0x0086200001307983 */ /* 0x000ea80000300800 */
[----:B------:R0:W-:Y:S02]  /*1eb650*/  STL [R1+0x1e8], R9 ;  /* 0x0001e80901007387 */ /* 0x0001e40000100800 */
[----:B0-----:R-:W-:Y:S02]  /*1eb660*/  LOP3.LUT R9, R12, 0xffff, RZ, 0xc0, !PT ;  /* 0x0000ffff0c097812 */ /* 0x001fe400078ec0ff */
[----:B------:R-:W2:Y:S02]  /*1eb670*/  LDL.LU R12, [R1+0x542c] ;  /* 0x00542c00010c7983 */ /* 0x000ea40000300800 */
[----:B------:R-:W-:-:S05]  /*1eb680*/  PRMT R9, R9, 0x3340, R0 ;  /* 0x0000334009097816 */ /* 0x000fca0000000000 */
[----:B------:R0:W-:Y:S04]  /*1eb690*/  STL [R1+0x1fc], R9 ;  /* 0x0001fc0901007387 */ /* 0x0001e80000100800 */
[----:B0-----:R-:W4:Y:S01]  /*1eb6a0*/  LDL.LU R9, [R1+0x5430] ;  /* 0x0054300001097983 */ /* 0x001f220000300800 */
[----:B--2---:R-:W-:-:S04]  /*1eb6b0*/  LOP3.LUT R12, R12, 0xffff, RZ, 0xc0, !PT ;  /* 0x0000ffff0c0c7812 */ /* 0x004fc800078ec0ff */
[--C-:B---3--:R-:W-:Y:S02]  /*1eb6c0*/  PRMT R55, R55, 0x4210, R12.reuse ;  /* 0x0000421037377816 */ /* 0x108fe4000000000c */
[----:B------:R-:W-:-:S03]  /*1eb6d0*/  PRMT R12, R15, 0x5210, R12 ;  /* 0x000052100f0c7816 */ /* 0x000fc6000000000c */
[----:B------:R0:W-:Y:S01]  /*1eb6e0*/  STL [R1+0x6e0], R55 ;  /* 0x0006e03701007387 */ /* 0x0001e20000100800 */
[----:B----4-:R-:W-:-:S03]  /*1eb6f0*/  LOP3.LUT R9, R9, 0xffff, RZ, 0xc0, !PT ;  /* 0x0000ffff09097812 */ /* 0x010fc600078ec0ff */
[----:B0-----:R-:W2:Y:S01]  /*1eb700*/  LDL.LU R55, [R1+0x861c] ;  /* 0x00861c0001377983 */ /* 0x001ea20000300800 */
[----:B------:R-:W-:-:S03]  /*1eb710*/  PRMT R59, R59, 0x4210, R9 ;  /* 0x000042103b3b7816 */ /* 0x000fc60000000009 */
[----:B------:R-:W3:Y:S04]  /*1eb720*/  LDL.LU R15, [R1+0x22d8] ;  /* 0x0022d800010f7983 */ /* 0x000ee80000300800 */
[----:B------:R0:W-:Y:S01]  /*1eb730*/  STL [R1+0x680], R12 ;  /* 0x0006800c01007387 */ /* 0x0001e20000100800 */
[----:B------:R-:W-:Y:S02]  /*1eb740*/  PRMT R9, R23, 0x5210, R9 ;  /* 0x0000521017097816 */ /* 0x000fe40000000009 */
[----:B0-----:R-:W-:Y:S02]  /*1eb750*/  SHF.R.U32.HI R12, RZ, 0x8, R57 ;  /* 0x00000008ff0c7819 */ /* 0x001fe40000011639 */
[----:B------:R-:W4:Y:S04]  /*1eb760*/  LDL.LU R57, [R1+0x8618] ;  /* 0x0086180001397983 */ /* 0x000f280000300800 */
[----:B------:R0:W-:Y:S04]  /*1eb770*/  STL [R1+0x6e4], R59 ;  /* 0x0006e43b01007387 */ /* 0x0001e80000100800 */
[----:B0-----:R-:W2:Y:S04]  /*1eb780*/  LDL.LU R59, [R1+0x8614] ;  /* 0x00861400013b7983 */ /* 0x001ea80000300800 */
[----:B------:R-:W2:Y:S04]  /*1eb790*/  LDL.LU R23, [R1+0x53f4] ;  /* 0x0053f40001177983 */ /* 0x000ea80000300800 */
[----:B------:R0:W-:Y:S02]  /*1eb7a0*/  STL [R1+0x684], R9 ;  /* 0x0006840901007387 */ /* 0x0001e40000100800 */
[----:B0-----:R-:W-:-:S02]  /*1eb7b0*/  LOP3.LUT R9, R12, 0xffff, RZ, 0xc0, !PT ;  /* 0x0000ffff0c097812 */ /* 0x001fc400078ec0ff */
[----:B------:R-:W-:Y:S02]  /*1eb7c0*/  SHF.R.U32.HI R12, RZ, 0x8, R53 ;  /* 0x00000008ff0c7819 */ /* 0x000fe40000011635 */
[----:B------:R-:W-:Y:S01]  /*1eb7d0*/  PRMT R9, R9, 0x3340, R0 ;  /* 0x0000334009097816 */ /* 0x000fe20000000000 */
[----:B------:R-:W3:Y:S04]  /*1eb7e0*/  LDL.LU R53, [R1+0x8610] ;  /* 0x0086100001357983 */ /* 0x000ee80000300800 */
[----:B------:R0:W-:Y:S02]  /*1eb7f0*/  STL [R1+0x1dc], R9 ;  /* 0x0001dc0901007387 */ /* 0x0001e40000100800 */
[----:B0-----:R-:W-:-:S04]  /*1eb800*/  LOP3.LUT R9, R12, 0xffff, RZ, 0xc0, !PT ;  /* 0x0000ffff0c097812 */ /* 0x001fc800078ec0ff */
[----:B------:R-:W-:Y:S02]  /*1eb810*/  PRMT R9, R9, 0x3340, R0 ;  /* 0x0000334009097816 */ /* 0x000fe40000000000 */
[----:B--2---:R-:W-:Y:S02]  /*1eb820*/  LOP3.LUT R12, R23, 0xffff, RZ, 0xc0, !PT ;  /* 0x0000ffff170c7812 */ /* 0x004fe400078ec0ff */
[----:B------:R-:W2:Y:S04]  /*1eb830*/  LDL.LU R23, [R1+0x5450] ;  /* 0x0054500001177983 */ /* 0x000ea80000300800 */
[----:B------:R0:W-:Y:S02]  /*1eb840*/  STL [R1+0x1e4], R9 ;  /* 0x0001e40901007387 */ /* 0x0001e40000100800 */
[----:B0-----:R-:W-:-:S02]  /*1eb850*/  PRMT R9, R18, 0x4210, R12 ;  /* 0x0000421012097816 */ /* 0x001fc4000000000c */
[----:B------:R-:W-:Y:S02]  /*1eb860*/  PRMT R12, R51, 0x5210, R12 ;  /* 0x00005210330c7816 */ /* 0x000fe4000000000c */
[----:B------:R-:W4:Y:S04]  /*1eb870*/  LDL.LU R51, [R1+0x860c] ;  /* 0x00860c0001337983 */ /* 0x000f280000300800 */
[----:B------:R3:W-:Y:S04]  /*1eb880*/  STL [R1+0x6e8], R9 ;  /* 0x0006e80901007387 */ /* 0x0007e80000100800 */
[----:B------:R-:W4:Y:S01]  /*1eb890*/  LDL.LU R18, [R1+0x29bc] ;  /* 0x0029bc0001127983 */ /* 0x000f220000300800 */
[----:B---3--:R-:W-:-:S03]  /*1eb8a0*/  LOP3.LUT R9, R15, 0xffff, RZ, 0xc0, !PT ;  /* 0x0000ffff0f097812 */ /* 0x008fc600078ec0ff */
[----:B------:R0:W-:Y:S01]  /*1eb8b0*/  STL [R1+0x688], R12 ;  /* 0x0006880c01007387 */ /* 0x0001e20000100800 */
[--C-:B------:R-:W-:Y:S02]  /*1eb8c0*/  PRMT R13, R13, 0x4210, R9.reuse ;  /* 0x000042100d0d7816 */ /* 0x100fe40000000009 */
[----:B------:R-:W-:Y:S02]  /*1eb8d0*/  PRMT R9, R24, 0x5210, R9 ;  /* 0x0000521018097816 */ /* 0x000fe40000000009 */
[----:B------:R-:W3:Y:S01]  /*1eb8e0*/  LDL.LU R24, [R1+0x774] ;  /* 0x0007740001187983 */ /* 0x000ee20000300800 */
[----:B0-----:R-:W-:-:S03]  /*1eb8f0*/  LOP3.LUT R12, R14, 0xffff, RZ, 0xc0, !PT ;  /* 0x0000ffff0e0c7812 */ /* 0x001fc600078ec0ff */
[----:B------:R0:W-:Y:S04]  /*1eb900*/  STL [R1+0x6d0], R13 ;  /* 0x0006d00d01007387 */ /* 0x0001e80000100800 */
[----:B------:R1:W-:Y:S01]  /*1eb910*/  STL [R1+0xc0], R9 ;  /* 0x0000c00901007387 */ /* 0x0003e20000100800 */
[--C-:B0-----:R-:W-:Y:S02]  /*1eb920*/  PRMT R13, R39, 0x4210, R12.reuse ;  /* 0x00004210270d7816 */ /* 0x101fe4000000000c */
[----:B-1----:R-:W-:Y:S02]  /*1eb930*/  PRMT R9, R44, 0x5210, R12 ;  /* 0x000052102c097816 */ /* 0x002fe4000000000c */
[----:B------:R-:W4:Y:S01]  /*1eb940*/  LDL.LU R44, [R1+0x8608] ;  /* 0x00860800012c7983 */ /* 0x000f220000300800 */
[----:B------:R-:W-:-:S02]  /*1eb950*/  LOP3.LUT R14, R41, 0xffff, RZ, 0xc0, !PT ;  /* 0x0000ffff290e7812 */ /* 0x000fc400078ec0ff */
[----:B------:R-:W-:Y:S01]  /*1eb960*/  LOP3.LUT R15, R40, 0xffff, RZ, 0xc0, !PT ;  /* 0x0000ffff280f7812 */ /* 0x000fe200078ec0ff */
[----:B------:R0:W-:Y:S04]  /*1eb970*/  STL [R1+0x6d4], R13 ;  /* 0x0006d40d01007387 */ /* 0x0001e80000100800 */
[----:B------:R1:W-:Y:S04]  /*1eb980*/  STL [R1+0xc4], R9 ;  /* 0x0000c40901007387 */ /* 0x0003e80000100800 */
[----:B------:R-:W4:Y:S01]  /*1eb990*/  LDL.LU R39, [R1+0x545c] ;  /* 0x00545c0001277983 */ /* 0x000f220000300800 */
[----:B0-----:R-:W-:-:S03]  /*1eb9a0*/  LOP3.LUT R13, R42, 0xffff, RZ, 0xc0, !PT ;  /* 0x0000ffff2a0d7812 */ /* 0x001fc600078ec0ff */
[----:B------:R-:W4:Y:S01]  /*1eb9b0*/  LDL.LU R41, [R1+0x540c] ;  /* 0x00540c0001297983 */ /* 0x000f220000300800 */
[----:B-1----:R-:W-:Y:S02]  /*1eb9c0*/  PRMT R9, R15, 0x3340, R0 ;  /* 0x000033400f097816 */ /* 0x002fe40000000000 */
[----:B------:R-:W-:Y:S01]  /*1eb9d0*/  PRMT R12, R14, 0x3340, R13 ;  /* 0x000033400e0c7816 */ /* 0x000fe2000000000d */
[----:B------:R-:W4:Y:S03]  /*1eb9e0*/  LDL.LU R40, [R1+0x26ec] ;  /* 0x0026ec0001287983 */ /* 0x000f260000300800 */
[----:B------:R-:W-:Y:S01]  /*1eb9f0*/  PRMT R12, R12, 0x5410, R9 ;  /* 0x000054100c0c7816 */ /* 0x000fe20000000009 */
[----:B------:R-:W4:Y:S01]  /*1eba00*/  LDL.LU R42, [R1+0x26bc] ;  /* 0x0026bc00012a7983 */ /* 0x000f220000300800 */
[----:B------:R-:W-:Y:S02]  /*1eba10*/  SHF.R.U32.HI R9, RZ, 0x8, R45 ;  /* 0x00000008ff097819 */ /* 0x000fe4000001162d */
[----:B------:R-:W-:Y:S01]  /*1eba20*/  SHF.R.U32.HI R14, RZ, 0x8, R14 ;  /* 0x00000008ff0e7819 */ /* 0x000fe2000001160e */
[----:B------:R-:W4:Y:S04]  /*1eba30*/  LDL.LU R45, [R1+0x8604] ;  /* 0x00860400012d7983 */ /* 0x000f280000300800 */
[----:B------:R0:W-:Y:S02]  /*1eba40*/  STL [R1+0x7e0], R12 ;  /* 0x0007e00c01007387 */ /* 0x0001e40000100800 */
[----:B0-----:R-:W-:-:S02]  /*1eba50*/  SHF.R.U32.HI R12, RZ, 0x8, R13 ;  /* 0x00000008ff0c7819 */ /* 0x001fc4000001160d */
[----:B------:R-:W-:Y:S02]  /*1eba60*/  LOP3.LUT R13, R14, 0xffff, RZ, 0xc0, !PT ;  /* 0x0000ffff0e0d7812 */ /* 0x000fe400078ec0ff */
[----:B------:R-:W-:-:S04]  /*1eba70*/  LOP3.LUT R12, R12, 0xffff, RZ, 0xc0, !PT ;  /* 0x0000ffff0c0c7812 */ /* 0x000fc800078ec0ff */
[----:B------:R-:W-:Y:S02]  /*1eba80*/  PRMT R12, R13, 0x3340, R12 ;  /* 0x000033400d0c7816 */ /* 0x000fe4000000000c */
[----:B------:R-:W4:Y:S01]  /*1eba90*/  LDL.LU R13, [R1+0x2728] ;  /* 0x00272800010d7983 */ /* 0x000f220000300800 */
[----:B------:R-:W-:-:S04]  /*1ebaa0*/  LOP3.LUT R9, R9, 0xffff, RZ, 0xc0, !PT ;  /* 0x0000ffff09097812 */ /* 0x000fc800078ec0ff */
[----:B------:R-:W-:-:S05]  /*1ebab0*/  PRMT R9, R9, 0x3340, R0 ;  /* 0x0000334009097816 */ /* 0x000fca0000000000 */
[----:B------:R-:W-:Y:S04]  /*1ebac0*/  STL [R1+0x1a8], R9 ;  /* 0x0001a80901007387 */ /* 0x000fe80000100800 */
[----:B------:R2:W-:Y:S04]  /*1ebad0*/  STL [R1+0x380], R12 ;  /* 0x0003800c01007387 */ /* 0x0005e80000100800 */
[----:B------:R-:W4:Y:S01]  /*1ebae0*/  LDL.LU R14, [R1+0x2318] ;  /* 0x00231800010e7983 */ /* 0x000f220000300800 */
[----:B--2---:R-:W-:Y:S02]  /*1ebaf0*/  LOP3.LUT R12, R23, 0xffff, RZ, 0xc0, !PT ;  /* 0x0000ffff170c7812 */ /* 0x004fe400078ec0ff */
[----:B---3--:R-:W-:-:S02]  /*1ebb00*/  LOP3.LUT R9, R24, 0xffff, RZ, 0xc0, !PT ;  /* 0x0000ffff18097812 */ /* 0x008fc400078ec0ff */
[----:B------:R-:W2:Y:S02]  /*1ebb10*/  LDL.LU R24, [R1+0x230c] ;  /* 0x00230c0001187983 */ /* 0x000ea40000300800 */
[--C-:B----4-:R-:W-:Y:S02]  /*1ebb20*/  PRMT R18, R18, 0x4210, R9.reuse ;  /* 0x0000421012127816 */ /* 0x110fe40000000009 */
[----:B------:R-:W3:Y:S04]  /*1ebb30*/  LDL.LU R23, [R1+0x26b8] ;  /* 0x0026b80001177983 */ /* 0x000ee80000300800 */
[----:B------:R0:W-:Y:S04]  /*1ebb40*/  STL [R1+0x6d8], R18 ;  /* 0x0006d81201007387 */ /* 0x0001e80000100800 */
[----:B0-----:R-:W4:Y:S01]  /*1ebb50*/  LDL.LU R18, [R1+0x2698] ;  /* 0x0026980001127983 */ /* 0x001f220000300800 */
[----:B------:R-:W-:-:S03]  /*1ebb60*/  PRMT R9, R6, 0x5210, R9 ;  /* 0x0000521006097816 */ /* 0x000fc60000000009 */
[----:B------:R-:W4:Y:S04]  /*1ebb70*/  LDL.LU R6, [R1+0x8600] ;  /* 0x0086000001067983 */ /* 0x000f280000300800 */
[----:B------:R0:W-:Y:S02]  /*1ebb80*/  STL [R1+0xc8], R9 ;  /* 0x0000c80901007387 */ /* 0x0001e40000100800 */
[--C-:B0-----:R-:W-:Y:S02]  /*1ebb90*/  PRMT R9, R13, 0x4210, R12.reuse ;  /* 0x000042100d097816 */ /* 0x101fe4000000000c */
[----:B------:R-:W-:Y:S02]  /*1ebba0*/  PRMT R13, R20, 0x5210, R12 ;  /* 0x00005210140d7816 */ /* 0x000fe4000000000c */
[----:B------:R-:W-:Y:S01]  /*1ebbb0*/  SHF.R.U32.HI R12, RZ, 0x8, R58 ;  /* 0x00000008ff0c7819 */ /* 0x000fe2000001163a */
[----:B------:R0:W-:Y:S03]  /*1ebbc0*/  STL [R1+0x6c0], R9 ;  /* 0x0006c00901007387 */ /* 0x0001e60000100800 */
[----:B------:R-:W-:-:S02]  /*1ebbd0*/  LOP3.LUT R12, R12, 0xffff, RZ, 0xc0, !PT ;  /* 0x0000ffff0c0c7812 */ /* 0x000fc400078ec0ff */
[----:B0-----:R-:W-:-:S04]  /*1ebbe0*/  SHF.R.U32.HI R9, RZ, 0x8, R15 ;  /* 0x00000008ff097819 */ /* 0x001fc8000001160f */
[----:B------:R-:W-:Y:S02]  /*1ebbf0*/  LOP3.LUT R9, R9, 0xffff, RZ, 0xc0, !PT ;  /* 0x0000ffff09097812 */ /* 0x000fe400078ec0ff */
[--C-:B------:R-:W-:Y:S02]  /*1ebc00*/  PRMT R20, R12, 0x3340, R0.reuse ;  /* 0x000033400c147816 */ /* 0x100fe40000000000 */
[----:B------:R-:W-:Y:S01]  /*1ebc10*/  PRMT R9, R9, 0x3340, R0 ;  /* 0x0000334009097816 */ /* 0x000fe20000000000 */
[----:B------:R-:W-:Y:S04]  /*1ebc20*/  STL [R1+0xb0], R13 ;  /* 0x0000b00d01007387 */ /* 0x000fe80000100800 */
[----:B------:R-:W4:Y:S04]  /*1ebc30*/  LDL.LU R58, [R1+0x85fc] ;  /* 0x0085fc00013a7983 */ /* 0x000f280000300800 */
[----:B------:R-:W-:Y:S04]  /*1ebc40*/  STL [R1+0x8508], R20 ;  /* 0x0085081401007387 */ /* 0x000fe80000100800 */
[----:B------:R0:W-:Y:S01]  /*1ebc50*/  STL [R1+0x19c], R9 ;  /* 0x00019c0901007387 */ /* 0x0001e20000100800 */
[----:B------:R-:W-:-:S02]  /*1ebc60*/  LOP3.LUT R12, R41, 0xffff, RZ, 0xc0, !PT ;  /* 0x0000ffff290c7812 */ /* 0x000fc400078ec0ff */
[----:B0-----:R-:W-:-:S04]  /*1ebc70*/  LOP3.LUT R9, R39, 0xffff, RZ, 0xc0, !PT ;  /* 0x0000ffff27097812 */ /* 0x001fc800078ec0ff */
[--C-:B------:R-:W-:Y:S02]  /*1ebc80*/  PRMT R15, R40, 0x4210, R9.reuse ;  /* 0x00004210280f7816 */ /* 0x100fe40000000009 */
[----:B------:R-:W-:Y:S02]  /*1ebc90*/  PRMT R13, R3, 0x5210, R9 ;  /* 0x00005210030d7816 */ /* 0x000fe40000000009 */
[----:B------:R-:W4:Y:S01]  /*1ebca0*/  LDL.LU R3, [R1+0x85f8] ;  /* 0x0085f80001037983 */ /* 0x000f220000300800 */
[----:B------:R-:W-:-:S03]  /*1ebcb0*/  PRMT R9, R42, 0x4210, R12 ;  /* 0x000042102a097816 */ /* 0x000fc6000000000c */
[----:B------:R-:W-:Y:S01]  /*1ebcc0*/  STL [R1+0x6c4], R15 ;  /* 0x0006c40f01007387 */ /* 0x000fe20000100800 */
[----:B------:R-:W-:-:S03]  /*1ebcd0*/  PRMT R12, R61, 0x5210, R12 ;  /* 0x000052103d0c7816 */ /* 0x000fc6000000000c */
[----:B------:R-:W4:Y:S04]  /*1ebce0*/  LDL.LU R39, [R1+0x77c] ;  /* 0x00077c0001277983 */ /* 0x000f280000300800 */
[----:B------:R-:W-:Y:S04]  /*1ebcf0*/  STL [R1+0xb4], R13 ;  /* 0x0000b40d01007387 */ /* 0x000fe80000100800 */
[----:B------:R-:W4:Y:S04]  /*1ebd00*/  LDL.LU R41, [R1+0x546c] ;  /* 0x00546c0001297983 */ /* 0x000f280000300800 */
[----:B------:R0:W-:Y:S04]  /*1ebd10*/  STL [R1+0x6c8], R9 ;  /* 0x0006c80901007387 */ /* 0x0001e80000100800 */
[----:B------:R-:W4:Y:S04]  /*1ebd20*/  LDL.LU R40, [R1+0x267c] ;  /* 0x00267c0001287983 */ /* 0x000f280000300800 */
[----:B------:R-:W4:Y:S01]  /*1ebd30*/  LDL.LU R61, [R1+0x85f4] ;  /* 0x0085f400013d7983 */ /* 0x000f220000300800 */
[----:B0-----:R-:W-:-:S03]  /*1ebd40*/  SHF.R.U32.HI R9, RZ, 0x8, R34 ;  /* 0x00000008ff097819 */ /* 0x001fc60000011622 */
[----:B------:R-:W4:Y:S04]  /*1ebd50*/  LDL.LU R42, [R1+0x268c] ;  /* 0x00268c00012a7983 */ /* 0x000f280000300800 */
[----:B------:R0:W-:Y:S01]  /*1ebd60*/  STL [R1+0xb8], R12 ;  /* 0x0000b80c01007387 */ /* 0x0001e20000100800 */
[----:B------:R-:W-:-:S03]  /*1ebd70*/  LOP3.LUT R9, R9, 0xffff, RZ, 0xc0, !PT ;  /* 0x0000ffff09097812 */ /* 0x000fc600078ec0ff */
[----:B------:R-:W4:Y:S01]  /*1ebd80*/  LDL.LU R34, [R1+0x85f0] ;  /* 0x0085f00001227983 */ /* 0x000f220000300800 */
[----:B0-----:R-:W-:Y:S02]  /*1ebd90*/  SHF.R.U32.HI R12, RZ, 0x8, R37 ;  /* 0x00000008ff0c7819 */ /* 0x001fe40000011625 */
[--C-:B------:R-:W-:Y:S01]  /*1ebda0*/  PRMT R15, R9, 0x3340, R0.reuse ;  /* 0x00003340090f7816 */ /* 0x100fe20000000000 */
[----:B------:R-:W4:Y:S01]  /*1ebdb0*/  LDL.LU R37, [R1+0x85ec] ;  /* 0x0085ec0001257983 */ /* 0x000f220000300800 */
[----:B------:R-:W-:Y:S02]  /*1ebdc0*/  LOP3.LUT R12, R12, 0xffff, RZ, 0xc0, !PT ;  /* 0x0000ffff0c0c7812 */ /* 0x000fe400078ec0ff */
[----:B------:R-:W-:Y:S02]  /*1ebdd0*/  LOP3.LUT R9, R14, 0xffff, RZ, 0xc0, !PT ;  /* 0x0000ffff0e097812 */ /* 0x000fe400078ec0ff */
[----:B------:R-:W-:Y:S01]  /*1ebde0*/  PRMT R13, R12, 0x3340, R0 ;  /* 0x000033400c0d7816 */ /* 0x000fe20000000000 */
[----:B------:R-:W-:Y:S04]  /*1ebdf0*/  STL [R1+0x194], R15 ;  /* 0x0001940f01007387 */ /* 0x000fe80000100800 */
[----:B------:R3:W-:Y:S01]  /*1ebe00*/  STL [R1+0x190], R13 ;  /* 0x0001900d01007387 */ /* 0x0007e20000100800 */
[----:B--2---:R-:W-:-:S02]  /*1ebe10*/  LOP3.LUT R12, R24, 0xffff, RZ, 0xc0, !PT ;  /* 0x0000ffff180c7812 */ /* 0x004fc400078ec0ff */
[--C-:B---3--:R-:W-:Y:S02]  /*1ebe20*/  PRMT R13, R23, 0x4210, R9.reuse ;  /* 0x00004210170d7816 */ /* 0x108fe40000000009 */
[----:B------:R-:W-:Y:S02]  /*1ebe30*/  PRMT R9, R60, 0x5210, R9 ;  /* 0x000052103c097816 */ /* 0x000fe40000000009 */
[----:B------:R-:W2:Y:S04]  /*1ebe40*/  LDL.LU R60, [R1+0x85e8] ;  /* 0x0085e800013c7983 */ /* 0x000ea80000300800 */
[----:B------:R4:W-:Y:S04]  /*1ebe50*/  STL [R1+0x6b0], R13 ;  /* 0x0006b00d01007387 */ /* 0x0009e80000100800 */
[----:B------:R-:W-:Y:S01]  /*1ebe60*/  STL [R1+0xa0], R9 ;  /* 0x0000a00901007387 */ /* 0x000fe20000100800 */
[----:B----4-:R-:W-:-:S02]  /*1ebe70*/  PRMT R13, R18, 0x4210, R12 ;  /* 0x00004210120d7816 */ /* 0x010fc4000000000c */
[----:B------:R-:W-:-:S03]  /*1ebe80*/  PRMT R12, R19, 0x5210, R12 ;  /* 0x00005210130c7816 */ /* 0x000fc6000000000c */
[----:B------:R0:W-:Y:S04]  /*1ebe90*/  STL [R1+0x6b4], R13 ;  /* 0x0006b40d01007387 */ /* 0x0001e80000100800 */
[----:B------:R-:W3:Y:S04]  /*1ebea0*/  LDL.LU R20, [R1+0x5470] ;  /* 0x0054700001147983 */ /* 0x000ee80000300800 */
[----:B------:R1:W-:Y:S04]  /*1ebeb0*/  STL [R1+0xa4], R12 ;  /* 0x0000a40c01007387 */ /* 0x0003e80000100800 */
[----:B------:R-:W4:Y:S04]  /*1ebec0*/  LDL.LU R15, [R1+0x541c] ;  /* 0x00541c00010f7983 */ /* 0x000f280000300800 */
[----:B0-----:R-:W2:Y:S04]  /*1ebed0*/  LDL.LU R13, [R1+0x25cc] ;  /* 0x0025cc00010d7983 */ /* 0x001ea80000300800 */
[----:B------:R-:W2:Y:S04]  /*1ebee0*/  LDL.LU R14, [R1+0x25ac] ;  /* 0x0025ac00010e7983 */ /* 0x000ea80000300800 */
[----:B------:R-:W2:Y:S01]  /*1ebef0*/  LDL.LU R19, [R1+0x55e8] ;  /* 0x0055e80001137983 */ /* 0x000ea20000300800 */
[----:B-1----:R-:W-:-:S03]  /*1ebf00*/  SHF.R.U32.HI R12, RZ, 0x8, R48 ;  /* 0x00000008ff0c7819 */ /* 0x002fc60000011630 */
[----:B------:R-:W2:Y:S04]  /*1ebf10*/  LDL.LU R24, [R1+0x54e0] ;  /* 0x0054e00001187983 */ /* 0x000ea80000300800 */
[----:B------:R-:W2:Y:S01]  /*1ebf20*/  LDL.LU R48, [R1+0x555c] ;  /* 0x00555c0001307983 */ /* 0x000ea20000300800 */
[----:B------:R-:W-:-:S04]  /*1ebf30*/  SHF.R.U32.HI R9, RZ, 0x8, R2 ;  /* 0x00000008ff097819 */ /* 0x000fc80000011602 */
[----:B------:R-:W-:Y:S02]  /*1ebf40*/  LOP3.LUT R9, R9, 0xffff, RZ, 0xc0, !PT ;  /* 0x0000ffff09097812 */ /* 0x000fe400078ec0ff */
[----:B------:R-:W-:Y:S02]  /*1ebf50*/  LOP3.LUT R12, R12, 0xffff, RZ, 0xc0, !PT ;  /* 0x0000ffff0c0c7812 */ /* 0x000fe400078ec0ff */
[----:B------:R-:W-:-:S05]  /*1ebf60*/  PRMT R2, R9, 0x3340, R0 ;  /* 0x0000334009027816 */ /* 0x000fca0000000000 */
[----:B------:R0:W-:Y:S02]  /*1ebf70*/  STL [R1+0x84b8], R2 ;  /* 0x0084b80201007387 */ /* 0x0001e40000100800 */
[----:B0-----:R-:W-:-:S05]  /*1ebf80*/  PRMT R2, R12, 0x3340, R0 ;  /* 0x000033400c027816 */ /* 0x001fca0000000000 */
[----:B------:R0:W-:Y:S01]  /*1ebf90*/  STL [R1+0x188], R2 ;  /* 0x0001880201007387 */ /* 0x0001e20000100800 */
[----:B------:R-:W-:-:S04]  /*1ebfa0*/  LOP3.LUT R9, R39, 0xffff, RZ, 0xc0, !PT ;  /* 0x0000ffff27097812 */ /* 0x000fc800078ec0ff */
[--C-:B------:R-:W-:Y:S02]  /*1ebfb0*/  PRMT R18, R38, 0x5210, R9.reuse ;  /* 0x0000521026127816 */ /* 0x100fe40000000009 */
[----:B------:R-:W2:Y:S01]  /*1ebfc0*/  LDL.LU R38, [R1+0x85e4] ;  /* 0x0085e40001267983 */ /* 0x000ea20000300800 */
[----:B------:R-:W-:Y:S02]  /*1ebfd0*/  LOP3.LUT R12, R41, 0xffff, RZ, 0xc0, !PT ;  /* 0x0000ffff290c7812 */ /* 0x000fe400078ec0ff */
[----:B0-----:R-:W-:-:S05]  /*1ebfe0*/  PRMT R2, R40, 0x4210, R9 ;  /* 0x0000421028027816 */ /* 0x001fca0000000009 */
[----:B------:R0:W-:Y:S01]  /*1ebff0*/  STL [R1+0x6b8], R2 ;  /* 0x0006b80201007387 */ /* 0x0001e20000100800 */
[----:B------:R-:W-:-:S03]  /*1ec000*/  PRMT R9, R42, 0x4210, R12 ;  /* 0x000042102a097816 */ /* 0x000fc6000000000c */
[----:B------:R-:W-:Y:S01]  /*1ec010*/  STL [R1+0xa8], R18 ;  /* 0x0000a81201007387 */ /* 0x000fe20000100800 */
[----:B0-----:R-:W-:-:S03]  /*1ec020*/  PRMT R2, R49, 0x5210, R12 ;  /* 0x0000521031027816 */ /* 0x001fc6000000000c */
[----:B------:R-:W2:Y:S04]  /*1ec030*/  LDL.LU R49, [R1+0x85e0] ;  /* 0x0085e00001317983 */ /* 0x000ea80000300800 */
[----:B------:R0:W-:Y:S01]  /*1ec040*/  STL [R1+0x6a0], R9 ;  /* 0x0006a00901007387 */ /* 0x0001e20000100800 */
[----:B------:R-:W-:Y:S02]  /*1ec050*/  SHF.R.U32.HI R12, RZ, 0x8, R57 ;  /* 0x00000008ff0c7819 */ /* 0x000fe40000011639 */
[----:B0-----:R-:W-:Y:S02]  /*1ec060*/  SHF.R.U32.HI R9, RZ, 0x8, R55 ;  /* 0x00000008ff097819 */ /* 0x001fe40000011637 */
[----:B------:R-:W2:Y:S04]  /*1ec070*/  LDL.LU R55, [R1+0x85dc] ;  /* 0x0085dc0001377983 */ /* 0x000ea80000300800 */
[----:B------:R2:W-:Y:S04]  /*1ec080*/  STL [R1+0x90], R2 ;  /* 0x0000900201007387 */ /* 0x0005e80000100800 */
[----:B------:R-:W2:Y:S04]  /*1ec090*/  LDL.LU R42, [R1+0x2358] ;  /* 0x00235800012a7983 */ /* 0x000ea80000300800 */
[----:B------:R-:W2:Y:S04]  /*1ec0a0*/  LDL.LU R57, [R1+0x85d8] ;  /* 0x0085d80001397983 */ /* 0x000ea80000300800 */
[----:B------:R-:W2:Y:S01]  /*1ec0b0*/  LDL.LU R23, [R1+0x25a8] ;  /* 0x0025a80001177983 */ /* 0x000ea20000300800 */
[----:B------:R-:W-:-:S02]  /*1ec0c0*/  LOP3.LUT R9, R9, 0xffff, RZ, 0xc0, !PT ;  /* 0x0000ffff09097812 */ /* 0x000fc400078ec0ff */
[----:B------:R-:W-:Y:S01]  /*1ec0d0*/  LOP3.LUT R12, R12, 0xffff, RZ, 0xc0, !PT ;  /* 0x0000ffff0c0c7812 */ /* 0x000fe200078ec0ff */
[----:B------:R-:W2:Y:S01]  /*1ec0e0*/  LDL.LU R18, [R1+0x235c] ;  /* 0x00235c0001127983 */ /* 0x000ea20000300800 */
[--C-:B------:R-:W-:Y:S02]  /*1ec0f0*/  PRMT R39, R9, 0x3340, R0.reuse ;  /* 0x0000334009277816 */ /* 0x100fe40000000000 */
[----:B------:R-:W-:Y:S01]  /*1ec100*/  PRMT R41, R12, 0x3340, R0 ;  /* 0x000033400c297816 */ /* 0x000fe20000000000 */
[----:B------:R-:W2:Y:S04]  /*1ec110*/  LDL.LU R40, [R1+0x2588] ;  /* 0x0025880001287983 */ /* 0x000ea80000300800 */
[----:B------:R-:W-:Y:S04]  /*1ec120*/  STL [R1+0x84bc], R39 ;  /* 0x0084bc2701007387 */ /* 0x000fe80000100800 */
[----:B------:R-:W-:Y:S01]  /*1ec130*/  STL [R1+0x850c], R41 ;  /* 0x00850c2901007387 */ /* 0x000fe20000100800 */
[----:B---3--:R-:W-:-:S02]  /*1ec140*/  LOP3.LUT R9, R20, 0xffff, RZ, 0xc0, !PT ;  /* 0x0000ffff14097812 */ /* 0x008fc400078ec0ff */
[----:B----4-:R-:W-:Y:S02]  /*1ec150*/  LOP3.LUT R12, R15, 0xffff, RZ, 0xc0, !PT ;  /* 0x0000ffff0f0c7812 */ /* 0x010fe400078ec0ff */
[--C-:B--2---:R-:W-:Y:S02]  /*1ec160*/  PRMT R2, R13, 0x4210, R9.reuse ;  /* 0x000042100d027816 */ /* 0x104fe40000000009 */
[----:B------:R-:W-:Y:S02]  /*1ec170*/  PRMT R13, R56, 0x5210, R9 ;  /* 0x00005210380d7816 */ /* 0x000fe40000000009 */
[----:B------:R-:W-:Y:S01]  /*1ec180*/  PRMT R9, R14, 0x4210, R12 ;  /* 0x000042100e097816 */ /* 0x000fe2000000000c */
[----:B------:R-:W2:Y:S04]  /*1ec190*/  LDL.LU R56, [R1+0x85d4] ;  /* 0x0085d40001387983 */ /* 0x000ea80000300800 */
[----:B------:R0:W-:Y:S01]  /*1ec1a0*/  STL [R1+0x6a4], R2 ;  /* 0x0006a40201007387 */ /* 0x0001e20000100800 */
[----:B------:R-:W-:-:S03]  /*1ec1b0*/  LOP3.LUT R14, R19, 0xffff, RZ, 0xc0, !PT ;  /* 0x0000ffff130e7812 */ /* 0x000fc600078ec0ff */
[----:B------:R1:W-:Y:S01]  /*1ec1c0*/  STL [R1+0x94], R13 ;  /* 0x0000940d01007387 */ /* 0x0003e20000100800 */
[----:B0-----:R-:W-:-:S03]  /*1ec1d0*/  PRMT R2, R46, 0x5210, R12 ;  /* 0x000052102e027816 */ /* 0x001fc6000000000c */
[----:B------:R-:W3:Y:S04]  /*1ec1e0*/  LDL.LU R46, [R1+0x85d0] ;  /* 0x0085d000012e7983 */ /* 0x000ee80000300800 */
[----:B------:R0:W-:Y:S04]  /*1ec1f0*/  STL [R1+0x6a8], R9 ;  /* 0x0006a80901007387 */ /* 0x0001e80000100800 */
[----:B------:R-:W4:Y:S04]  /*1ec200*/  LDL.LU R19, [R1+0x21bc] ;  /* 0x0021bc0001137983 */ /* 0x000f280000300800 */
[----:B------:R0:W-:Y:S04]  /*1ec210*/  STL [R1+0x98], R2 ;  /* 0x0000980201007387 */ /* 0x0001e80000100800 */
[----:B------:R-:W2:Y:S01]  /*1ec220*/  LDL.LU R20, [R1+0x258c] ;  /* 0x00258c0001147983 */ /* 0x000ea20000300800 */
[----:B------:R-:W-:-:S03]  /*1ec230*/  LOP3.LUT R15, R24, 0xffff, RZ, 0xc0, !PT ;  /* 0x0000ffff180f7812 */ /* 0x000fc600078ec0ff */
[----:B------:R-:W3:Y:S01]  /*1ec240*/  LDL.LU R24, [R1+0x5488] ;  /* 0x0054880001187983 */ /* 0x000ee20000300800 */
[----:B-1----:R-:W-:-:S03]  /*1ec250*/  LOP3.LUT R13, R48, 0xffff, RZ, 0xc0, !PT ;  /* 0x0000ffff300d7812 */ /* 0x002fc600078ec0ff */
[----:B------:R-:W3:Y:S01]  /*1ec260*/  LDL.LU R48, [R1+0x2558] ;  /* 0x0025580001307983 */ /* 0x000ee20000300800 */
[----:B0-----:R-:W-:Y:S02]  /*1ec270*/  PRMT R9, R15, 0x3340, R0 ;  /* 0x000033400f097816 */ /* 0x001fe40000000000 */
[----:B------:R-:W-:-:S04]  /*1ec280*/  PRMT R12, R14, 0x3340, R13 ;  /* 0x000033400e0c7816 */ /* 0x000fc8000000000d */
[----:B------:R-:W-:Y:S02]  /*1ec290*/  PRMT R2, R12, 0x5410, R9 ;  /* 0x000054100c027816 */ /* 0x000fe40000000009 */
[----:B------:R-:W-:Y:S02]  /*1ec2a0*/  SHF.R.U32.HI R12, RZ, 0x8, R14 ;  /* 0x00000008ff0c7819 */ /* 0x000fe4000001160e */
[----:B------:R-:W-:Y:S02]  /*1ec2b0*/  SHF.R.U32.HI R9, RZ, 0x8, R13 ;  /* 0x00000008ff097819 */ /* 0x000fe4000001160d */
[----:B------:R-:W-:Y:S02]  /*1ec2c0*/  LOP3.LUT R12, R12, 0xffff, RZ, 0xc0, !PT ;  /* 0x0000ffff0c0c7812 */ /* 0x000fe400078ec0ff */
[----:B------:R-:W-:Y:S01]  /*1ec2d0*/  LOP3.LUT R9, R9, 0xffff, RZ, 0xc0, !PT ;  /* 0x0000ffff09097812 */ /* 0x000fe200078ec0ff */
[----:B------:R0:W-:Y:S01]  /*1ec2e0*/  STL [R1+0x2188], R2 ;  /* 0x0021880201007387 */ /* 0x0001e20000100800 */
[----:B------:R-:W-:-:S02]  /*1ec2f0*/  SHF.R.U32.HI R15, RZ, 0x8, R15 ;  /* 0x00000008ff0f7819 */ /* 0x000fc4000001160f */
[----:B------:R-:W-:Y:S02]  /*1ec300*/  LOP3.LUT R13, R42, 0xffff, RZ, 0xc0, !PT ;  /* 0x0000ffff2a0d7812 */ /* 0x000fe400078ec0ff */
[----:B------:R-:W-:Y:S02]  /*1ec310*/  PRMT R42, R12, 0x3340, R9 ;  /* 0x000033400c2a7816 */ /* 0x000fe40000000009 */
[--C-:B0-----:R-:W-:Y:S02]  /*1ec320*/  PRMT R2, R54, 0x5210, R13.reuse ;  /* 0x0000521036027816 */ /* 0x101fe4000000000d */
[----:B------:R-:W-:Y:S01]  /*1ec330*/  PRMT R9, R23, 0x4210, R13 ;  /* 0x0000421017097816 */ /* 0x000fe2000000000d */
[----:B------:R-:W-:Y:S04]  /*1ec340*/  STL [R1+0x8510], R42 ;  /* 0x0085102a01007387 */ /* 0x000fe80000100800 */
[----:B------:R-:W3:Y:S04]  /*1ec350*/  LDL.LU R54, [R1+0x548c] ;  /* 0x00548c0001367983 */ /* 0x000ee80000300800 */
[----:B------:R0:W-:Y:S04]  /*1ec360*/  STL [R1+0x140], R9 ;  /* 0x0001400901007387 */ /* 0x0001e80000100800 */
[----:B------:R1:W-:Y:S04]  /*1ec370*/  STL [R1+0x80], R2 ;  /* 0x0000800201007387 */ /* 0x0003e80000100800 */
[----:B------:R-:W3:Y:S01]  /*1ec380*/  LDL.LU R23, [R1+0x2538] ;  /* 0x0025380001177983 */ /* 0x000ee20000300800 */
[----:B0-----:R-:W-:-:S03]  /*1ec390*/  LOP3.LUT R9, R18, 0xffff, RZ, 0xc0, !PT ;  /* 0x0000ffff12097812 */ /* 0x001fc600078ec0ff */
[----:B------:R-:W3:Y:S01]  /*1ec3a0*/  LDL.LU R18, [R1+0x5438] ;  /* 0x0054380001127983 */ /* 0x000ee20000300800 */
[--C-:B------:R-:W-:Y:S02]  /*1ec3b0*/  PRMT R12, R40, 0x4210, R9.reuse ;  /* 0x00004210280c7816 */ /* 0x100fe40000000009 */
[----:B-1----:R-:W-:Y:S02]  /*1ec3c0*/  PRMT R2, R32, 0x5210, R9 ;  /* 0x0000521020027816 */ /* 0x002fe40000000009 */
[----:B------:R-:W-:Y:S01]  /*1ec3d0*/  LOP3.LUT R9, R15, 0xffff, RZ, 0xc0, !PT ;  /* 0x0000ffff0f097812 */ /* 0x000fe200078ec0ff */
[----:B------:R0:W-:Y:S03]  /*1ec3e0*/  STL [R1+0x144], R12 ;  /* 0x0001440c01007387 */ /* 0x0001e60000100800 */
[----:B------:R-:W-:Y:S01]  /*1ec3f0*/  PRMT R40, R9, 0x3340, R0 ;  /* 0x0000334009287816 */ /* 0x000fe20000000000 */
[----:B------:R1:W-:Y:S01]  /*1ec400*/  STL [R1+0x84], R2 ;  /* 0x0000840201007387 */ /* 0x0003e20000100800 */
[----:B0-----:R-:W-:-:S03]  /*1ec410*/  SHF.R.U32.HI R12, RZ, 0x8, R59 ;  /* 0x00000008ff0c7819 */ /* 0x001fc6000001163b */
[----:B------:R-:W3:Y:S01]  /*1ec420*/  LDL.LU R59, [R1+0x85cc] ;  /* 0x0085cc00013b7983 */ /* 0x000ee20000300800 */
[----:B------:R-:W-:-:S03]  /*1ec430*/  LOP3.LUT R9, R12, 0xffff, RZ, 0xc0, !PT ;  /* 0x0000ffff0c097812 */ /* 0x000fc600078ec0ff */
[----:B------:R-:W3:Y:S04]  /*1ec440*/  LDL.LU R32, [R1+0x24fc] ;  /* 0x0024fc0001207983 */ /* 0x000ee80000300800 */
[----:B------:R-:W-:Y:S01]  /*1ec450*/  STL [R1+0x851c], R40 ;  /* 0x00851c2801007387 */ /* 0x000fe20000100800 */
[----:B----4-:R-:W-:Y:S02]  /*1ec460*/  LOP3.LUT R12, R19, 0xffff, RZ, 0xc0, !PT ;  /* 0x0000ffff130c7812 */ /* 0x010fe400078ec0ff */
[----:B------:R-:W-:Y:S02]  /*1ec470*/  PRMT R19, R9, 0x3340, R0 ;  /* 0x0000334009137816 */ /* 0x000fe40000000000 */
[--C-:B-1----:R-:W-:Y:S02]  /*1ec480*/  PRMT R2, R36, 0x5210, R12.reuse ;  /* 0x0000521024027816 */ /* 0x102fe4000000000c */
[----:B--2---:R-:W-:Y:S01]  /*1ec490*/  PRMT R9, R20, 0x4210, R12 ;  /* 0x0000421014097816 */ /* 0x004fe2000000000c */
[----:B------:R-:W-:Y:S04]  /*1ec4a0*/  STL [R1+0x8524], R19 ;  /* 0x0085241301007387 */ /* 0x000fe80000100800 */
[----:B------:R-:W2:Y:S04]  /*1ec4b0*/  LDL.LU R36, [R1+0x85c8] ;  /* 0x0085c80001247983 */ /* 0x000ea80000300800 */
[----:B------:R3:W-:Y:S01]  /*1ec4c0*/  STL [R1+0x148], R9 ;  /* 0x0001480901007387 */ /* 0x0007e20000100800 */
[----:B------:R-:W-:-:S03]  /*1ec4d0*/  SHF.R.U32.HI R12, RZ, 0x8, R53 ;  /* 0x00000008ff0c7819 */ /* 0x000fc60000011635 */
[----:B------:R0:W-:Y:S04]  /*1ec4e0*/  STL [R1+0x88], R2 ;  /* 0x0000880201007387 */ /* 0x0001e80000100800 */
[----:B------:R-:W4:Y:S01]  /*1ec4f0*/  LDL.LU R53, [R1+0x85c4] ;  /* 0x0085c40001357983 */ /* 0x000f220000300800 */
[----:B---3--:R-:W-:-:S04]  /*1ec500*/  LOP3.LUT R9, R24, 0xffff, RZ, 0xc0, !PT ;  /* 0x0000ffff18097812 */ /* 0x008fc800078ec0ff */
[--C-:B------:R-:W-:Y:S02]  /*1ec510*/  PRMT R13, R48, 0x4210, R9.reuse ;  /* 0x00004210300d7816 */ /* 0x100fe40000000009 */
[----:B------:R-:W3:Y:S04]  /*1ec520*/  LDL.LU R48, [R1+0x238c] ;  /* 0x00238c0001307983 */ /* 0x000ee80000300800 */
[----:B------:R-:W-:Y:S04]  /*1ec530*/  STL [R1+0x130], R13 ;  /* 0x0001300d01007387 */ /* 0x000fe80000100800 */
[----:B------:R-:W2:Y:S01]  /*1ec540*/  LDL.LU R41, [R1+0x24cc] ;  /* 0x0024cc0001297983 */ /* 0x000ea20000300800 */
[----:B0-----:R-:W-:-:S02]  /*1ec550*/  PRMT R2, R21, 0x5210, R9 ;  /* 0x0000521015027816 */ /* 0x001fc40000000009 */
[----:B------:R-:W-:Y:S02]  /*1ec560*/  LOP3.LUT R9, R12, 0xffff, RZ, 0xc0, !PT ;  /* 0x0000ffff0c097812 */ /* 0x000fe400078ec0ff */
[----:B------:R-:W-:Y:S02]  /*1ec570*/  SHF.R.U32.HI R12, RZ, 0x8, R51 ;  /* 0x00000008ff0c7819 */ /* 0x000fe40000011633 */
[----:B------:R-:W-:Y:S02]  /*1ec580*/  PRMT R21, R9, 0x3340, R0 ;  /* 0x0000334009157816 */ /* 0x000fe40000000000 */
[----:B------:R-:W-:Y:S01]  /*1ec590*/  LOP3.LUT R9, R12, 0xffff, RZ, 0xc0, !PT ;  /* 0x0000ffff0c097812 */ /* 0x000fe200078ec0ff */
[----:B------:R0:W-:Y:S04]  /*1ec5a0*/  STL [R1+0x70], R2 ;  /* 0x0000700201007387 */ /* 0x0001e80000100800 */
[----:B------:R-:W4:Y:S04]  /*1ec5b0*/  LDL.LU R51, [R1+0x85c0] ;  /* 0x0085c00001337983 */ /* 0x000f280000300800 */
[----:B------:R-:W4:Y:S04]  /*1ec5c0*/  LDL.LU R39, [R1+0x239c] ;  /* 0x00239c0001277983 */ /* 0x000f280000300800 */
[----:B0-----:R-:W4:Y:S04]  /*1ec5d0*/  LDL.LU R2, [R1+0x24b8] ;  /* 0x0024b80001027983 */ /* 0x001f280000300800 */
[----:B------:R-:W-:Y:S01]  /*1ec5e0*/  STL [R1+0x8528], R21 ;  /* 0x0085281501007387 */ /* 0x000fe20000100800 */
[----:B------:R-:W-:-:S02]  /*1ec5f0*/  LOP3.LUT R12, R54, 0xffff, RZ, 0xc0, !PT ;  /* 0x0000ffff360c7812 */ /* 0x000fc400078ec0ff */
[----:B------:R-:W-:-:S05]  /*1ec600*/  PRMT R54, R9, 0x3340, R0 ;  /* 0x0000334009367816 */ /* 0x000fca0000000000 */
[----:B------:R-:W-:Y:S01]  /*1ec610*/  STL [R1+0x8530], R54 ;  /* 0x0085303601007387 */ /* 0x000fe20000100800 */
[--C-:B------:R-:W-:Y:S02]  /*1ec620*/  PRMT R9, R23, 0x4210, R12.reuse ;  /* 0x0000421017097816 */ /* 0x100fe4000000000c */
[----:B------:R-:W-:Y:S02]  /*1ec630*/  PRMT R12, R52, 0x5210, R12 ;  /* 0x00005210340c7816 */ /* 0x000fe4000000000c */
[----:B------:R-:W4:Y:S04]  /*1ec640*/  LDL.LU R52, [R1+0x22dc] ;  /* 0x0022dc0001347983 */ /* 0x000f280000300800 */
[----:B------:R0:W-:Y:S04]  /*1ec650*/  STL [R1+0x134], R9 ;  /* 0x0001340901007387 */ /* 0x0001e80000100800 */
[----:B------:R1:W-:Y:S01]  /*1ec660*/  STL [R1+0x74], R12 ;  /* 0x0000740c01007387 */ /* 0x0003e20000100800 */
[----:B0-----:R-:W-:-:S02]  /*1ec670*/  LOP3.LUT R9, R18, 0xffff, RZ, 0xc0, !PT ;  /* 0x0000ffff12097812 */ /* 0x001fc400078ec0ff */
[----:B-1----:R-:W-:Y:S02]  /*1ec680*/  SHF.R.U32.HI R12, RZ, 0x8, R44 ;  /* 0x00000008ff0c7819 */ /* 0x002fe4000001162c */
[----:B------:R-:W4:Y:S01]  /*1ec690*/  LDL.LU R44, [R1+0x85bc] ;  /* 0x0085bc00012c7983 */ /* 0x000f220000300800 */
[----:B------:R-:W-:-:S03]  /*1ec6a0*/  PRMT R13, R32, 0x4210, R9 ;  /* 0x00004210200d7816 */ /* 0x000fc60000000009 */
[----:B------:R-:W4:Y:S04]  /*1ec6b0*/  LDL.LU R20, [R1+0x2488] ;  /* 0x0024880001147983 */ /* 0x000f280000300800 */
[----:B------:R-:W4:Y:S04]  /*1ec6c0*/  LDL.LU R24, [R1+0x54b0] ;  /* 0x0054b00001187983 */ /* 0x000f280000300800 */
[----:B------:R-:W4:Y:S04]  /*1ec6d0*/  LDL.LU R23, [R1+0x54ac] ;  /* 0x0054ac0001177983 */ /* 0x000f280000300800 */
[----:B------:R0:W-:Y:S02]  /*1ec6e0*/  STL [R1+0x138], R13 ;  /* 0x0001380d01007387 */ /* 0x0001e40000100800 */
        /* <DEDUP_REMOVED lines=8> */
[----:B------:R-:W4:Y:S04]  /*1ec770*/  LDL.LU R45, [R1+0x5574] ;  /* 0x00557400012d7983 */ /* 0x000f280000300800 */
[----:B------:R-:W-:Y:S01]  /*1ec780*/  STL [R1+0x8534], R22 ;  /* 0x0085341601007387 */ /* 0x000fe20000100800 */
[----:B---3--:R-:W-:-:S02]  /*1ec790*/  LOP3.LUT R12, R48, 0xffff, RZ, 0xc0, !PT ;  /* 0x0000ffff300c7812 */ /* 0x008fc400078ec0ff */
[----:B------:R-:W-:Y:S02]  /*1ec7a0*/  PRMT R48, R9, 0x3340, R0 ;  /* 0x0000334009307816 */ /* 0x000fe40000000000 */
[--C-:B0-----:R-:W-:Y:S02]  /*1ec7b0*/  PRMT R13, R33, 0x5210, R12.reuse ;  /* 0x00005210210d7816 */ /* 0x101fe4000000000c */
[----:B--2---:R-:W-:Y:S01]  /*1ec7c0*/  PRMT R9, R41, 0x4210, R12 ;  /* 0x0000421029097816 */ /* 0x004fe2000000000c */
[----:B------:R-:W-:Y:S01]  /*1ec7d0*/  STL [R1+0x853c], R48 ;  /* 0x00853c3001007387 */ /* 0x000fe20000100800 */
[----:B------:R-:W-:-:S03]  /*1ec7e0*/  SHF.R.U32.HI R12, RZ, 0x8, R6 ;  /* 0x00000008ff0c7819 */ /* 0x000fc60000011606 */
[----:B------:R-:W2:Y:S04]  /*1ec7f0*/  LDL.LU R33, [R1+0x85b8] ;  /* 0x0085b80001217983 */ /* 0x000ea80000300800 */
[----:B------:R4:W-:Y:S04]  /*1ec800*/  STL [R1+0x120], R9 ;  /* 0x0001200901007387 */ /* 0x0009e80000100800 */
[----:B------:R0:W-:Y:S04]  /*1ec810*/  STL [R1+0x60], R13 ;  /* 0x0000600d01007387 */ /* 0x0001e80000100800 */
[----:B------:R-:W3:Y:S01]  /*1ec820*/  LDL.LU R6, [R1+0x85b4] ;  /* 0x0085b40001067983 */ /* 0x000ee20000300800 */
[----:B----4-:R-:W-:-:S04]  /*1ec830*/  LOP3.LUT R9, R39, 0xffff, RZ, 0xc0, !PT ;  /* 0x0000ffff27097812 */ /* 0x010fc800078ec0ff */
[--C-:B0-----:R-:W-:Y:S02]  /*1ec840*/  PRMT R13, R2, 0x4210, R9.reuse ;  /* 0x00004210020d7816 */ /* 0x101fe40000000009 */
[----:B------:R-:W-:Y:S02]  /*1ec850*/  PRMT R2, R35, 0x5210, R9 ;  /* 0x0000521023027816 */ /* 0x000fe40000000009 */
[----:B------:R-:W-:Y:S01]  /*1ec860*/  LOP3.LUT R9, R12, 0xffff, RZ, 0xc0, !PT ;  /* 0x0000ffff0c097812 */ /* 0x000fe200078ec0ff */
[----:B------:R-:W4:Y:S01]  /*1ec870*/  LDL.LU R35, [R1+0x5460] ;  /* 0x0054600001237983 */ /* 0x000f220000300800 */
[----:B------:R-:W-:Y:S02]  /*1ec880*/  SHF.R.U32.HI R12, RZ, 0x8, R58 ;  /* 0x00000008ff0c7819 */ /* 0x000fe4000001163a */
[----:B------:R-:W-:Y:S02]  /*1ec890*/  PRMT R58, R9, 0x3340, R0 ;  /* 0x00003340093a7816 */ /* 0x000fe40000000000 */
[----:B------:R-:W-:Y:S01]  /*1ec8a0*/  LOP3.LUT R9, R12, 0xffff, RZ, 0xc0, !PT ;  /* 0x0000ffff0c097812 */ /* 0x000fe200078ec0ff */
[----:B------:R-:W-:Y:S04]  /*1ec8b0*/  STL [R1+0x124], R13 ;  /* 0x0001240d01007387 */ /* 0x000fe80000100800 */
[----:B------:R0:W-:Y:S04]  /*1ec8c0*/  STL [R1+0x64], R2 ;  /* 0x0000640201007387 */ /* 0x0001e80000100800 */
[----:B------:R-:W-:Y:S01]  /*1ec8d0*/  STL [R1+0x854c], R58 ;  /* 0x00854c3a01007387 */ /* 0x000fe20000100800 */
[----:B------:R-:W-:-:S02]  /*1ec8e0*/  LOP3.LUT R12, R52, 0xffff, RZ, 0xc0, !PT ;  /* 0x0000ffff340c7812 */ /* 0x000fc400078ec0ff */
[----:B------:R-:W-:Y:S02]  /*1ec8f0*/  PRMT R52, R9, 0x3340, R0 ;  /* 0x0000334009347816 */ /* 0x000fe40000000000 */
[----:B0-----:R-:W-:-:S03]  /*1ec900*/  PRMT R2, R8, 0x5210, R12 ;  /* 0x0000521008027816 */ /* 0x001fc6000000000c */
[----:B------:R-:W-:Y:S04]  /*1ec910*/  STL [R1+0x8558], R52 ;  /* 0x0085583401007387 */ /* 0x000fe80000100800 */
[----:B------:R-:W2:Y:S01]  /*1ec920*/  LDL.LU R8, [R1+0x85b0] ;  /* 0x0085b00001087983 */ /* 0x000ea20000300800 */
[----:B------:R-:W-:-:S05]  /*1ec930*/  PRMT R9, R20, 0x4210, R12 ;  /* 0x0000421014097816 */ /* 0x000fca000000000c */
[----:B------:R0:W-:Y:S01]  /*1ec940*/  STL [R1+0x128], R9 ;  /* 0x0001280901007387 */ /* 0x0001e20000100800 */
[----:B------:R-:W-:-:S03]  /*1ec950*/  LOP3.LUT R12, R23, 0xffff, RZ, 0xc0, !PT ;  /* 0x0000ffff170c7812 */ /* 0x000fc600078ec0ff */
[----:B------:R1:W-:Y:S01]  /*1ec960*/  STL [R1+0x68], R2 ;  /* 0x0000680201007387 */ /* 0x0003e20000100800 */
[----:B0-----:R-:W-:-:S04]  /*1ec970*/  LOP3.LUT R9, R24, 0xffff, RZ, 0xc0, !PT ;  /* 0x0000ffff18097812 */ /* 0x001fc800078ec0ff */
[--C-:B-1----:R-:W-:Y:S02]  /*1ec980*/  PRMT R2, R5, 0x5210, R9.reuse ;  /* 0x0000521005027816 */ /* 0x102fe40000000009 */
[----:B---3--:R-:W-:Y:S02]  /*1ec990*/  PRMT R13, R6, 0x4210, R9 ;  /* 0x00004210060d7816 */ /* 0x008fe40000000009 */
[----:B------:R-:W3:Y:S01]  /*1ec9a0*/  LDL.LU R6, [R1+0x85ac] ;  /* 0x0085ac0001067983 */ /* 0x000ee20000300800 */
[----:B------:R-:W-:-:S03]  /*1ec9b0*/  PRMT R9, R44, 0x4210, R12 ;  /* 0x000042102c097816 */ /* 0x000fc6000000000c */
[----:B------:R-:W2:Y:S04]  /*1ec9c0*/  LDL.LU R5, [R1+0x85a8] ;  /* 0x0085a80001057983 */ /* 0x000ea80000300800 */
[----:B------:R-:W-:Y:S04]  /*1ec9d0*/  STL [R1+0x110], R13 ;  /* 0x0001100d01007387 */ /* 0x000fe80000100800 */
[----:B------:R-:W2:Y:S04]  /*1ec9e0*/  LDL.LU R44, [R1+0x85a4] ;  /* 0x0085a400012c7983 */ /* 0x000ea80000300800 */
[----:B------:R0:W-:Y:S02]  /*1ec9f0*/  STL [R1+0x50], R2 ;  /* 0x0000500201007387 */ /* 0x0001e40000100800 */
[----:B0-----:R-:W-:-:S02]  /*1eca00*/  PRMT R2, R43, 0x5210, R12 ;  /* 0x000052102b027816 */ /* 0x001fc4000000000c */
[----:B------:R-:W3:Y:S01]  /*1eca10*/  LDL.LU R43, [R1+0x85a0] ;  /* 0x0085a000012b7983 */ /* 0x000ee20000300800 */
[----:B------:R-:W-:Y:S02]  /*1eca20*/  LOP3.LUT R14, R18, 0xffff, RZ, 0xc0, !PT ;  /* 0x0000ffff120e7812 */ /* 0x000fe400078ec0ff */
[----:B------:R-:W-:Y:S02]  /*1eca30*/  LOP3.LUT R15, R32, 0xffff, RZ, 0xc0, !PT ;  /* 0x0000ffff200f7812 */ /* 0x000fe400078ec0ff */
[----:B------:R-:W-:Y:S01]  /*1eca40*/  LOP3.LUT R13, R45, 0xffff, RZ, 0xc0, !PT ;  /* 0x0000ffff2d0d7812 */ /* 0x000fe200078ec0ff */
[----:B------:R0:W-:Y:S03]  /*1eca50*/  STL [R1+0x114], R9 ;  /* 0x0001140901007387 */ /* 0x0001e60000100800 */
[----:B------:R-:W-:Y:S01]  /*1eca60*/  PRMT R12, R14, 0x3340, R13 ;  /* 0x000033400e0c7816 */ /* 0x000fe2000000000d */
[----:B------:R1:W-:Y:S04]  /*1eca70*/  STL [R1+0x54], R2 ;  /* 0x0000540201007387 */ /* 0x0003e80000100800 */
[----:B------:R-:W3:Y:S01]  /*1eca80*/  LDL.LU R18, [R1+0x23ec] ;  /* 0x0023ec0001127983 */ /* 0x000ee20000300800 */
[----:B0-----:R-:W-:-:S04]  /*1eca90*/  PRMT R9, R15, 0x3340, R0 ;  /* 0x000033400f097816 */ /* 0x001fc80000000000 */
[----:B-1----:R-:W-:Y:S02]  /*1ecaa0*/  PRMT R2, R12, 0x5410, R9 ;  /* 0x000054100c027816 */ /* 0x002fe40000000009 */
[----:B------:R-:W-:Y:S02]  /*1ecab0*/  SHF.R.U32.HI R12, RZ, 0x8, R14 ;  /* 0x00000008ff0c7819 */ /* 0x000fe4000001160e */
[----:B------:R-:W-:Y:S02]  /*1ecac0*/  SHF.R.U32.HI R9, RZ, 0x8, R13 ;  /* 0x00000008ff097819 */ /* 0x000fe4000001160d */
[----:B------:R-:W-:Y:S02]  /*1ecad0*/  LOP3.LUT R12, R12, 0xffff, RZ, 0xc0, !PT ;  /* 0x0000ffff0c0c7812 */ /* 0x000fe400078ec0ff */
[----:B------:R-:W-:Y:S02]  /*1ecae0*/  LOP3.LUT R9, R9, 0xffff, RZ, 0xc0, !PT ;  /* 0x0000ffff09097812 */ /* 0x000fe400078ec0ff */
[----:B------:R-:W-:-:S02]  /*1ecaf0*/  SHF.R.U32.HI R15, RZ, 0x8, R15 ;  /* 0x00000008ff0f7819 */ /* 0x000fc4000001160f */
[----:B------:R-:W-:Y:S02]  /*1ecb00*/  PRMT R45, R12, 0x3340, R9 ;  /* 0x000033400c2d7816 */ /* 0x000fe40000000009 */
[----:B------:R-:W-:Y:S02]  /*1ecb10*/  LOP3.LUT R9, R15, 0xffff, RZ, 0xc0, !PT ;  /* 0x0000ffff0f097812 */ /* 0x000fe400078ec0ff */
[----:B----4-:R-:W-:Y:S01]  /*1ecb20*/  LOP3.LUT R12, R35, 0xffff, RZ, 0xc0, !PT ;  /* 0x0000ffff230c7812 */ /* 0x010fe200078ec0ff */
[----:B------:R0:W-:Y:S01]  /*1ecb30*/  STL [R1+0x21a8], R2 ;  /* 0x0021a80201007387 */ /* 0x0001e20000100800 */
[----:B------:R-:W-:Y:S02]  /*1ecb40*/  PRMT R35, R9, 0x3340, R0 ;  /* 0x0000334009237816 */ /* 0x000fe40000000000 */
[--C-:B------:R-:W-:Y:S01]  /*1ecb50*/  PRMT R13, R51, 0x4210, R12.reuse ;  /* 0x00004210330d7816 */ /* 0x100fe2000000000c */
[----:B------:R-:W-:Y:S01]  /*1ecb60*/  STL [R1+0x855c], R45 ;  /* 0x00855c2d01007387 */ /* 0x000fe20000100800 */
[----:B0-----:R-:W-:-:S03]  /*1ecb70*/  PRMT R2, R29, 0x5210, R12 ;  /* 0x000052101d027816 */ /* 0x001fc6000000000c */
[----:B------:R-:W-:Y:S04]  /*1ecb80*/  STL [R1+0x8560], R35 ;  /* 0x0085602301007387 */ /* 0x000fe80000100800 */
[----:B------:R-:W-:Y:S04]  /*1ecb90*/  STL [R1+0x118], R13 ;  /* 0x0001180d01007387 */ /* 0x000fe80000100800 */
[----:B------:R0:W-:Y:S04]  /*1ecba0*/  STL [R1+0x58], R2 ;  /* 0x0000580201007387 */ /* 0x0001e80000100800 */
[----:B------:R-:W4:Y:S01]  /*1ecbb0*/  LDL.LU R51, [R1+0x232c] ;  /* 0x00232c0001337983 */ /* 0x000f220000300800 */
[----:B--2---:R-:W-:-:S04]  /*1ecbc0*/  LOP3.LUT R9, R44, 0xffff, RZ, 0xc0, !PT ;  /* 0x0000ffff2c097812 */ /* 0x004fc800078ec0ff */
[--C-:B------:R-:W-:Y:S02]  /*1ecbd0*/  PRMT R12, R36, 0x4210, R9.reuse ;  /* 0x00004210240c7816 */ /* 0x100fe40000000009 */
[----:B0-----:R-:W-:-:S03]  /*1ecbe0*/  PRMT R2, R28, 0x5210, R9 ;  /* 0x000052101c027816 */ /* 0x001fc60000000009 */
[----:B------:R0:W-:Y:S04]  /*1ecbf0*/  STL [R1+0x100], R12 ;  /* 0x0001000c01007387 */ /* 0x0001e80000100800 */
[----:B------:R1:W-:Y:S04]  /*1ecc00*/  STL [R1+0x40], R2 ;  /* 0x0000400201007387 */ /* 0x0003e80000100800 */
[----:B------:R-:W2:Y:S04]  /*1ecc10*/  LDL.LU R32, [R1+0x5610] ;  /* 0x0056100001207983 */ /* 0x000ea80000300800 */
[----:B------:R-:W2:Y:S01]  /*1ecc20*/  LDL.LU R28, [R1+0x5508] ;  /* 0x00550800011c7983 */ /* 0x000ea20000300800 */
[----:B---3--:R-:W-:-:S03]  /*1ecc30*/  LOP3.LUT R13, R43, 0xffff, RZ, 0xc0, !PT ;  /* 0x0000ffff2b0d7812 */ /* 0x008fc600078ec0ff */
[----:B------:R-:W3:Y:S04]  /*1ecc40*/  LDL.LU R29, [R1+0x5578] ;  /* 0x00557800011d7983 */ /* 0x000ee80000300800 */
[----:B------:R-:W3:Y:S04]  /*1ecc50*/  LDL.LU R36, [R1+0x5614] ;  /* 0x0056140001247983 */ /* 0x000ee80000300800 */
[----:B------:R-:W3:Y:S04]  /*1ecc60*/  LDL.LU R43, [R1+0x5510] ;  /* 0x00551000012b7983 */ /* 0x000ee80000300800 */
[----:B------:R-:W3:Y:S01]  /*1ecc70*/  LDL.LU R44, [R1+0x5584] ;  /* 0x00558400012c7983 */ /* 0x000ee20000300800 */
[----:B0-----:R-:W-:-:S02]  /*1ecc80*/  PRMT R12, R13, 0x3340, R0 ;  /* 0x000033400d0c7816 */ /* 0x001fc40000000000 */
[----:B------:R-:W-:Y:S02]  /*1ecc90*/  SHF.R.U32.HI R9, RZ, 0x8, R13 ;  /* 0x00000008ff097819 */ /* 0x000fe4000001160d */
[----:B------:R-:W-:Y:S02]  /*1ecca0*/  SHF.R.U32.HI R13, RZ, 0x8, R3 ;  /* 0x00000008ff0d7819 */ /* 0x000fe40000011603 */
[----:B------:R-:W-:Y:S02]  /*1eccb0*/  LOP3.LUT R9, R9, 0xffff, RZ, 0xc0, !PT ;  /* 0x0000ffff09097812 */ /* 0x000fe400078ec0ff */
[----:B------:R-:W-:Y:S02]  /*1eccc0*/  LOP3.LUT R13, R13, 0xffff, RZ, 0xc0, !PT ;  /* 0x0000ffff0d0d7812 */ /* 0x000fe400078ec0ff */
[--C-:B-1----:R-:W-:Y:S02]  /*1eccd0*/  PRMT R2, R9, 0x3340, R0.reuse ;  /* 0x0000334009027816 */ /* 0x102fe40000000000 */
[----:B------:R-:W-:-:S02]  /*1ecce0*/  PRMT R3, R13, 0x3340, R0 ;  /* 0x000033400d037816 */ /* 0x000fc40000000000 */
[----:B------:R-:W-:Y:S01]  /*1eccf0*/  LOP3.LUT R9, R18, 0xffff, RZ, 0xc0, !PT ;  /* 0x0000ffff12097812 */ /* 0x000fe200078ec0ff */
[----:B------:R0:W-:Y:S01]  /*1ecd00*/  STL [R1+0x254], R2 ;  /* 0x0002540201007387 */ /* 0x0001e20000100800 */
[----:B------:R-:W-:-:S03]  /*1ecd10*/  SHF.R.U32.HI R13, RZ, 0x8, R61 ;  /* 0x00000008ff0d7819 */ /* 0x000fc6000001163d */
[----:B------:R1:W-:Y:S04]  /*1ecd20*/  STL [R1+0x8564], R3 ;  /* 0x0085640301007387 */ /* 0x0003e80000100800 */
[----:B------:R-:W3:Y:S01]  /*1ecd30*/  LDL.LU R61, [R1+0x859c] ;  /* 0x00859c00013d7983 */ /* 0x000ee20000300800 */
[--C-:B0-----:R-:W-:Y:S02]  /*1ecd40*/  PRMT R2, R31, 0x5210, R9.reuse ;  /* 0x000052101f027816 */ /* 0x101fe40000000009 */
[----:B-1----:R-:W-:Y:S02]  /*1ecd50*/  PRMT R3, R59, 0x4210, R9 ;  /* 0x000042103b037816 */ /* 0x002fe40000000009 */
[----:B------:R-:W-:Y:S01]  /*1ecd60*/  LOP3.LUT R9, R13, 0xffff, RZ, 0xc0, !PT ;  /* 0x0000ffff0d097812 */ /* 0x000fe200078ec0ff */
[----:B------:R-:W3:Y:S01]  /*1ecd70*/  LDL.LU R59, [R1+0x8598] ;  /* 0x00859800013b7983 */ /* 0x000ee20000300800 */
[----:B------:R-:W-:-:S02]  /*1ecd80*/  SHF.R.U32.HI R13, RZ, 0x8, R60 ;  /* 0x00000008ff0d7819 */ /* 0x000fc4000001163c */
[----:B------:R-:W-:Y:S02]  /*1ecd90*/  PRMT R60, R9, 0x3340, R0 ;  /* 0x00003340093c7816 */ /* 0x000fe40000000000 */
[----:B------:R-:W-:Y:S02]  /*1ecda0*/  LOP3.LUT R9, R13, 0xffff, RZ, 0xc0, !PT ;  /* 0x0000ffff0d097812 */ /* 0x000fe400078ec0ff */
[----:B------:R-:W-:Y:S02]  /*1ecdb0*/  SHF.R.U32.HI R13, RZ, 0x8, R56 ;  /* 0x00000008ff0d7819 */ /* 0x000fe40000011638 */
[----:B------:R-:W-:Y:S02]  /*1ecdc0*/  PRMT R56, R9, 0x3340, R0 ;  /* 0x0000334009387816 */ /* 0x000fe40000000000 */
[----:B------:R-:W-:Y:S02]  /*1ecdd0*/  LOP3.LUT R9, R13, 0xffff, RZ, 0xc0, !PT ;  /* 0x0000ffff0d097812 */ /* 0x000fe400078ec0ff */
[----:B------:R-:W-:-:S02]  /*1ecde0*/  SHF.R.U32.HI R13, RZ, 0x8, R53 ;  /* 0x00000008ff0d7819 */ /* 0x000fc40000011635 */
[--C-:B------:R-:W-:Y:S02]  /*1ecdf0*/  PRMT R53, R9, 0x3340, R0.reuse ;  /* 0x0000334009357816 */ /* 0x100fe40000000000 */
[----:B------:R-:W-:Y:S02]  /*1ece00*/  LOP3.LUT R9, R13, 0xffff, RZ, 0xc0, !PT ;  /* 0x0000ffff0d097812 */ /* 0x000fe400078ec0ff */
[----:B----4-:R-:W-:Y:S01]  /*1ece10*/  LOP3.LUT R13, R51, 0xffff, RZ, 0xc0, !PT ;  /* 0x0000ffff330d7812 */ /* 0x010fe200078ec0ff */
[----:B------:R0:W-:Y:S01]  /*1ece20*/  STL [R1+0x104], R3 ;  /* 0x0001040301007387 */ /* 0x0001e20000100800 */
[----:B------:R-:W-:-:S03]  /*1ece30*/  PRMT R51, R9, 0x3340, R0 ;  /* 0x0000334009337816 */ /* 0x000fc60000000000 */
[----:B------:R2:W-:Y:S04]  /*1ece40*/  STL [R1+0x44], R2 ;  /* 0x0000440201007387 */ /* 0x0005e80000100800 */
[----:B------:R-:W-:Y:S01]  /*1ece50*/  STL [R1+0x8568], R60 ;  /* 0x0085683c01007387 */ /* 0x000fe20000100800 */
[----:B0-----:R-:W-:-:S03]  /*1ece60*/  PRMT R3, R46, 0x4210, R13 ;  /* 0x000042102e037816 */ /* 0x001fc6000000000d */
[----:B------:R-:W-:Y:S01]  /*1ece70*/  STL [R1+0x856c], R56 ;  /* 0x00856c3801007387 */ /* 0x000fe20000100800 */
[----:B------:R-:W-:-:S03]  /*1ece80*/  PRMT R9, R30, 0x5210, R13 ;  /* 0x000052101e097816 */ /* 0x000fc6000000000d */
[----:B------:R-:W-:Y:S04]  /*1ece90*/  STL [R1+0x8570], R53 ;  /* 0x0085703501007387 */ /* 0x000fe80000100800 */
[----:B------:R-:W-:Y:S04]  /*1ecea0*/  STL [R1+0x8574], R51 ;  /* 0x0085743301007387 */ /* 0x000fe80000100800 */
[----:B------:R-:W4:Y:S04]  /*1eceb0*/  LDL.LU R46, [R1+0x8594] ;  /* 0x00859400012e7983 */ /* 0x000f280000300800 */
[----:B------:R0:W-:Y:S04]  /*1ecec0*/  STL [R1+0x108], R3 ;  /* 0x0001080301007387 */ /* 0x0001e80000100800 */
[----:B------:R1:W-:Y:S01]  /*1eced0*/  STL [R1+0x48], R9 ;  /* 0x0000480901007387 */ /* 0x0003e20000100800 */
[----:B--2---:R-:W-:-:S02]  /*1ecee0*/  LOP3.LUT R2, R32, 0xffff, RZ, 0xc0, !PT ;  /* 0x0000ffff20027812 */ /* 0x004fc400078ec0ff */
[----:B0-----:R-:W-:Y:S02]  /*1ecef0*/  LOP3.LUT R3, R28, 0xffff, RZ, 0xc0, !PT ;  /* 0x0000ffff1c037812 */ /* 0x001fe400078ec0ff */
[----:B---3--:R-:W-:Y:S02]  /*1ecf00*/  LOP3.LUT R24, R29, 0xffff, RZ, 0xc0, !PT ;  /* 0x0000ffff1d187812 */ /* 0x008fe400078ec0ff */
[----:B-1----:R-:W-:Y:S02]  /*1ecf10*/  PRMT R9, R3, 0x3340, R0 ;  /* 0x0000334003097816 */ /* 0x002fe40000000000 */
[----:B------:R-:W-:Y:S02]  /*1ecf20*/  PRMT R13, R2, 0x3340, R24 ;  /* 0x00003340020d7816 */ /* 0x000fe40000000018 */
[----:B------:R-:W-:Y:S02]  /*1ecf30*/  LOP3.LUT R15, R36, 0xffff, RZ, 0xc0, !PT ;  /* 0x0000ffff240f7812 */ /* 0x000fe400078ec0ff */
[----:B------:R-:W-:-:S02]  /*1ecf40*/  LOP3.LUT R23, R43, 0xffff, RZ, 0xc0, !PT ;  /* 0x0000ffff2b177812 */ /* 0x000fc400078ec0ff */
[----:B------:R-:W-:Y:S02]  /*1ecf50*/  LOP3.LUT R14, R44, 0xffff, RZ, 0xc0, !PT ;  /* 0x0000ffff2c0e7812 */ /* 0x000fe400078ec0ff */
[----:B------:R-:W-:Y:S02]  /*1ecf60*/  PRMT R18, R13, 0x5410, R9 ;  /* 0x000054100d127816 */ /* 0x000fe40000000009 */
[----:B------:R-:W-:Y:S02]  /*1ecf70*/  PRMT R9, R23, 0x3340, R0 ;  /* 0x0000334017097816 */ /* 0x000fe40000000000 */
[----:B------:R-:W-:-:S04]  /*1ecf80*/  PRMT R13, R15, 0x3340, R14 ;  /* 0x000033400f0d7816 */ /* 0x000fc8000000000e */
[----:B------:R-:W-:Y:S01]  /*1ecf90*/  PRMT R13, R13, 0x5410, R9 ;  /* 0x000054100d0d7816 */ /* 0x000fe20000000009 */
[----:B------:R-:W-:Y:S04]  /*1ecfa0*/  STL [R1+0x21b8], R18 ;  /* 0x0021b81201007387 */ /* 0x000fe80000100800 */
[----:B------:R0:W-:Y:S04]  /*1ecfb0*/  STL [R1+0x21ac], R13 ;  /* 0x0021ac0d01007387 */ /* 0x0001e80000100800 */
[----:B------:R-:W2:Y:S01]  /*1ecfc0*/  LDL.LU R39, [R1+0x54e4] ;  /* 0x0054e40001277983 */ /* 0x000ea20000300800 */
[----:B------:R-:W-:-:S02]  /*1ecfd0*/  SHF.R.U32.HI R9, RZ, 0x8, R33 ;  /* 0x00000008ff097819 */ /* 0x000fc40000011621 */
[----:B------:R-:W-:Y:S02]  /*1ecfe0*/  SHF.R.U32.HI R15, RZ, 0x8, R15 ;  /* 0x00000008ff0f7819 */ /* 0x000fe4000001160f */
[----:B0-----:R-:W-:Y:S02]  /*1ecff0*/  SHF.R.U32.HI R13, RZ, 0x8, R14 ;  /* 0x00000008ff0d7819 */ /* 0x001fe4000001160e */
[----:B------:R-:W-:Y:S02]  /*1ed000*/  LOP3.LUT R9, R9, 0xffff, RZ, 0xc0, !PT ;  /* 0x0000ffff09097812 */ /* 0x000fe400078ec0ff */
[----:B------:R-:W-:Y:S02]  /*1ed010*/  LOP3.LUT R14, R15, 0xffff, RZ, 0xc0, !PT ;  /* 0x0000ffff0f0e7812 */ /* 0x000fe400078ec0ff */
[----:B------:R-:W-:Y:S02]  /*1ed020*/  LOP3.LUT R13, R13, 0xffff, RZ, 0xc0, !PT ;  /* 0x0000ffff0d0d7812 */ /* 0x000fe400078ec0ff */
[----:B------:R-:W-:-:S02]  /*1ed030*/  PRMT R36, R9, 0x3340, R0 ;  /* 0x0000334009247816 */ /* 0x000fc40000000000 */
[----:B------:R-:W-:Y:S02]  /*1ed040*/  PRMT R43, R14, 0x3340, R13 ;  /* 0x000033400e2b7816 */ /* 0x000fe4000000000d */
[----:B------:R-:W-:Y:S02]  /*1ed050*/  SHF.R.U32.HI R9, RZ, 0x8, R23 ;  /* 0x00000008ff097819 */ /* 0x000fe40000011617 */
[----:B------:R-:W-:Y:S02]  /*1ed060*/  SHF.R.U32.HI R13, RZ, 0x8, R8 ;  /* 0x00000008ff0d7819 */ /* 0x000fe40000011608 */
[----:B------:R-:W-:Y:S02]  /*1ed070*/  LOP3.LUT R9, R9, 0xffff, RZ, 0xc0, !PT ;  /* 0x0000ffff09097812 */ /* 0x000fe400078ec0ff */
[----:B------:R-:W-:Y:S02]  /*1ed080*/  LOP3.LUT R13, R13, 0xffff, RZ, 0xc0, !PT ;  /* 0x0000ffff0d0d7812 */ /* 0x000fe400078ec0ff */
[----:B------:R-:W-:-:S02]  /*1ed090*/  PRMT R33, R9, 0x3340, R0 ;  /* 0x0000334009217816 */ /* 0x000fc40000000000 */
[----:B------:R-:W-:Y:S02]  /*1ed0a0*/  PRMT R44, R13, 0x3340, R0 ;  /* 0x000033400d2c7816 */ /* 0x000fe40000000000 */
[----:B------:R-:W-:Y:S02]  /*1ed0b0*/  SHF.R.U32.HI R13, RZ, 0x8, R2 ;  /* 0x00000008ff0d7819 */ /* 0x000fe40000011602 */
[----:B------:R-:W-:Y:S01]  /*1ed0c0*/  SHF.R.U32.HI R9, RZ, 0x8, R24 ;  /* 0x00000008ff097819 */ /* 0x000fe20000011618 */
[----:B------:R-:W3:Y:S01]  /*1ed0d0*/  LDL.LU R2, [R1+0x5490] ;  /* 0x0054900001027983 */ /* 0x000ee20000300800 */
[----:B------:R-:W-:Y:S02]  /*1ed0e0*/  LOP3.LUT R13, R13, 0xffff, RZ, 0xc0, !PT ;  /* 0x0000ffff0d0d7812 */ /* 0x000fe400078ec0ff */
[----:B------:R-:W-:Y:S02]  /*1ed0f0*/  LOP3.LUT R9, R9, 0xffff, RZ, 0xc0, !PT ;  /* 0x0000ffff09097812 */ /* 0x000fe400078ec0ff */
[----:B------:R-:W-:-:S02]  /*1ed100*/  SHF.R.U32.HI R14, RZ, 0x8, R3 ;  /* 0x00000008ff0e7819 */ /* 0x000fc40000011603 */
[----:B------:R-:W-:Y:S02]  /*1ed110*/  PRMT R8, R13, 0x3340, R9 ;  /* 0x000033400d087816 */ /* 0x000fe40000000009 */
[----:B------:R-:W-:Y:S02]  /*1ed120*/  LOP3.LUT R9, R14, 0xffff, RZ, 0xc0, !PT ;  /* 0x0000ffff0e097812 */ /* 0x000fe400078ec0ff */
[----:B----4-:R-:W-:Y:S02]  /*1ed130*/  LOP3.LUT R13, R46, 0xffff, RZ, 0xc0, !PT ;  /* 0x0000ffff2e0d7812 */ /* 0x010fe400078ec0ff */
[----:B------:R-:W-:Y:S02]  /*1ed140*/  PRMT R46, R9, 0x3340, R0 ;  /* 0x00003340092e7816 */ /* 0x000fe40000000000 */
[----:B------:R-:W-:Y:S02]  /*1ed150*/  SHF.R.U32.HI R9, RZ, 0x8, R6 ;  /* 0x00000008ff097819 */ /* 0x000fe40000011606 */
[----:B------:R-:W-:-:S02]  /*1ed160*/  PRMT R14, R57, 0x4210, R13 ;  /* 0x00004210390e7816 */ /* 0x000fc4000000000d */
[----:B------:R-:W-:Y:S01]  /*1ed170*/  LOP3.LUT R9, R9, 0xffff, RZ, 0xc0, !PT ;  /* 0x0000ffff09097812 */ /* 0x000fe200078ec0ff */
[----:B------:R-:W4:Y:S01]  /*1ed180*/  LDL.LU R57, [R1+0x8590] ;  /* 0x0085900001397983 */ /* 0x000f220000300800 */
[----:B------:R-:W-:Y:S02]  /*1ed190*/  PRMT R3, R25, 0x5210, R13 ;  /* 0x0000521019037816 */ /* 0x000fe4000000000d */
[----:B------:R-:W-:Y:S02]  /*1ed1a0*/  SHF.R.U32.HI R13, RZ, 0x8, R5 ;  /* 0x00000008ff0d7819 */ /* 0x000fe40000011605 */
[--C-:B------:R-:W-:Y:S02]  /*1ed1b0*/  PRMT R5, R9, 0x3340, R0.reuse ;  /* 0x0000334009057816 */ /* 0x100fe40000000000 */
[----:B------:R-:W-:Y:S01]  /*1ed1c0*/  SHF.R.U32.HI R9, RZ, 0x8, R61 ;  /* 0x00000008ff097819 */ /* 0x000fe2000001163d */
[----:B------:R-:W-:Y:S03]  /*1ed1d0*/  STL [R1+0xf0], R14 ;  /* 0x0000f00e01007387 */ /* 0x000fe60000100800 */
[----:B------:R-:W-:Y:S01]  /*1ed1e0*/  LOP3.LUT R9, R9, 0xffff, RZ, 0xc0, !PT ;  /* 0x0000ffff09097812 */ /* 0x000fe200078ec0ff */
[----:B------:R-:W4:Y:S04]  /*1ed1f0*/  LDL.LU R20, [R1+0x24a8] ;  /* 0x0024a80001147983 */ /* 0x000f280000300800 */
[----:B------:R0:W-:Y:S01]  /*1ed200*/  STL [R1+0x30], R3 ;  /* 0x0000300301007387 */ /* 0x0001e20000100800 */
[----:B------:R-:W-:-:S03]  /*1ed210*/  PRMT R61, R9, 0x3340, R0 ;  /* 0x00003340093d7816 */ /* 0x000fc60000000000 */
[----:B------:R-:W4:Y:S04]  /*1ed220*/  LDL.LU R18, [R1+0x249c] ;  /* 0x00249c0001127983 */ /* 0x000f280000300800 */
[----:B------:R-:W4:Y:S04]  /*1ed230*/  LDL.LU R30, [R1+0x5628] ;  /* 0x00562800011e7983 */ /* 0x000f280000300800 */
[----:B------:R-:W4:Y:S04]  /*1ed240*/  LDL.LU R31, [R1+0x551c] ;  /* 0x00551c00011f7983 */ /* 0x000f280000300800 */
[----:B------:R-:W4:Y:S04]  /*1ed250*/  LDL.LU R25, [R1+0x5590] ;  /* 0x0055900001197983 */ /* 0x000f280000300800 */
[----:B------:R-:W4:Y:S04]  /*1ed260*/  LDL.LU R32, [R1+0x562c] ;  /* 0x00562c0001207983 */ /* 0x000f280000300800 */
[----:B------:R-:W4:Y:S04]  /*1ed270*/  LDL.LU R28, [R1+0x5520] ;  /* 0x00552000011c7983 */ /* 0x000f280000300800 */
[----:B------:R-:W4:Y:S01]  /*1ed280*/  LDL.LU R29, [R1+0x559c] ;  /* 0x00559c00011d7983 */ /* 0x000f220000300800 */
[----:B--2---:R-:W-:-:S04]  /*1ed290*/  LOP3.LUT R9, R39, 0xffff, RZ, 0xc0, !PT ;  /* 0x0000ffff27097812 */ /* 0x004fc800078ec0ff */
[----:B0-----:R-:W-:Y:S02]  /*1ed2a0*/  PRMT R3, R55, 0x4210, R9 ;  /* 0x0000421037037816 */ /* 0x001fe40000000009 */
[----:B------:R-:W2:Y:S01]  /*1ed2b0*/  LDL.LU R55, [R1+0x858c] ;  /* 0x00858c0001377983 */ /* 0x000ea20000300800 */
[----:B------:R-:W-:-:S04]  /*1ed2c0*/  LOP3.LUT R13, R13, 0xffff, RZ, 0xc0, !PT ;  /* 0x0000ffff0d0d7812 */ /* 0x000fc800078ec0ff */
[----:B------:R-:W-:Y:S02]  /*1ed2d0*/  PRMT R6, R13, 0x3340, R0 ;  /* 0x000033400d067816 */ /* 0x000fe40000000000 */
[----:B------:R-:W-:-:S04]  /*1ed2e0*/  SHF.R.U32.HI R13, RZ, 0x8, R59 ;  /* 0x00000008ff0d7819 */ /* 0x000fc8000001163b */
[----:B------:R-:W-:-:S04]  /*1ed2f0*/  LOP3.LUT R13, R13, 0xffff, RZ, 0xc0, !PT ;  /* 0x0000ffff0d0d7812 */ /* 0x000fc800078ec0ff */
[----:B------:R-:W-:Y:S02]  /*1ed300*/  PRMT R59, R13, 0x3340, R0 ;  /* 0x000033400d3b7816 */ /* 0x000fe40000000000 */
[----:B---3--:R-:W-:Y:S02]  /*1ed310*/  LOP3.LUT R13, R2, 0xffff, RZ, 0xc0, !PT ;  /* 0x0000ffff020d7812 */ /* 0x008fe400078ec0ff */
[----:B------:R-:W-:Y:S02]  /*1ed320*/  PRMT R2, R50, 0x5210, R9 ;  /* 0x0000521032027816 */ /* 0x000fe40000000009 */
[----:B------:R-:W3:Y:S04]  /*1ed330*/  LDL.LU R50, [R1+0x8588] ;  /* 0x0085880001327983 */ /* 0x000ee80000300800 */
[----:B------:R0:W-:Y:S02]  /*1ed340*/  STL [R1+0xf4], R3 ;  /* 0x0000f40301007387 */ /* 0x0001e40000100800 */
[----:B0-----:R-:W-:-:S02]  /*1ed350*/  PRMT R3, R49, 0x4210, R13 ;  /* 0x0000421031037816 */ /* 0x001fc4000000000d */
[----:B------:R-:W3:Y:S04]  /*1ed360*/  LDL.LU R49, [R1+0x8584] ;  /* 0x0085840001317983 */ /* 0x000ee80000300800 */
[----:B------:R0:W-:Y:S01]  /*1ed370*/  STL [R1+0x34], R2 ;  /* 0x0000340201007387 */ /* 0x0001e20000100800 */
[----:B----4-:R-:W-:Y:S02]  /*1ed380*/  SHF.R.U32.HI R9, RZ, 0x8, R57 ;  /* 0x00000008ff097819 */ /* 0x010fe40000011639 */
[----:B0-----:R-:W-:Y:S02]  /*1ed390*/  PRMT R2, R47, 0x5210, R13 ;  /* 0x000052102f027816 */ /* 0x001fe4000000000d */
[----:B------:R-:W-:Y:S01]  /*1ed3a0*/  LOP3.LUT R9, R9, 0xffff, RZ, 0xc0, !PT ;  /* 0x0000ffff09097812 */ /* 0x000fe200078ec0ff */
[----:B------:R-:W4:Y:S03]  /*1ed3b0*/  LDL.LU R47, [R1+0x8580] ;  /* 0x00858000012f7983 */ /* 0x000f260000300800 */
[----:B------:R-:W-:-:S02]  /*1ed3c0*/  PRMT R57, R9, 0x3340, R0 ;  /* 0x0000334009397816 */ /* 0x000fc40000000000 */
[----:B------:R-:W-:Y:S01]  /*1ed3d0*/  LOP3.LUT R9, R20, 0xffff, RZ, 0xc0, !PT ;  /* 0x0000ffff14097812 */ /* 0x000fe200078ec0ff */
[----:B------:R0:W-:Y:S03]  /*1ed3e0*/  STL [R1+0xf8], R3 ;  /* 0x0000f80301007387 */ /* 0x0001e60000100800 */
[--C-:B------:R-:W-:Y:S01]  /*1ed3f0*/  PRMT R14, R38, 0x4210, R9.reuse ;  /* 0x00004210260e7816 */ /* 0x100fe20000000009 */
[----:B------:R1:W-:Y:S04]  /*1ed400*/  STL [R1+0x38], R2 ;  /* 0x0000380201007387 */ /* 0x0003e80000100800 */
[----:B------:R-:W3:Y:S01]  /*1ed410*/  LDL.LU R38, [R1+0x857c] ;  /* 0x00857c0001267983 */ /* 0x000ee20000300800 */
[----:B0-----:R-:W-:-:S03]  /*1ed420*/  PRMT R3, R17, 0x5210, R9 ;  /* 0x0000521011037816 */ /* 0x001fc60000000009 */
[----:B------:R-:W-:Y:S01]  /*1ed430*/  STL [R1+0xe0], R14 ;  /* 0x0000e00e01007387 */ /* 0x000fe20000100800 */
[----:B------:R-:W-:Y:S02]  /*1ed440*/  LOP3.LUT R15, R29, 0xffff, RZ, 0xc0, !PT ;  /* 0x0000ffff1d0f7812 */ /* 0x000fe400078ec0ff */
[----:B--2---:R-:W-:-:S04]  /*1ed450*/  SHF.R.U32.HI R13, RZ, 0x8, R55 ;  /* 0x00000008ff0d7819 */ /* 0x004fc80000011637 */
[----:B------:R-:W-:-:S04]  /*1ed460*/  LOP3.LUT R13, R13, 0xffff, RZ, 0xc0, !PT ;  /* 0x0000ffff0d0d7812 */ /* 0x000fc800078ec0ff */
[----:B------:R-:W-:Y:S02]  /*1ed470*/  PRMT R55, R13, 0x3340, R0 ;  /* 0x000033400d377816 */ /* 0x000fe40000000000 */
[----:B------:R-:W-:-:S04]  /*1ed480*/  LOP3.LUT R13, R18, 0xffff, RZ, 0xc0, !PT ;  /* 0x0000ffff120d7812 */ /* 0x000fc800078ec0ff */
[--C-:B-1----:R-:W-:Y:S02]  /*1ed490*/  PRMT R2, R34, 0x4210, R13.reuse ;  /* 0x0000421022027816 */ /* 0x102fe4000000000d */
[----:B------:R-:W2:Y:S04]  /*1ed4a0*/  LDL.LU R34, [R1+0x8578] ;  /* 0x0085780001227983 */ /* 0x000ea80000300800 */
[----:B------:R0:W-:Y:S04]  /*1ed4b0*/  STL [R1+0x20], R3 ;  /* 0x0000200301007387 */ /* 0x0001e80000100800 */
[----:B------:R1:W-:Y:S01]  /*1ed4c0*/  STL [R1+0xe4], R2 ;  /* 0x0000e40201007387 */ /* 0x0003e20000100800 */
[----:B0-----:R-:W-:-:S02]  /*1ed4d0*/  PRMT R3, R16, 0x5210, R13 ;  /* 0x0000521010037816 */ /* 0x001fc4000000000d */
[----:B------:R-:W-:Y:S02]  /*1ed4e0*/  LOP3.LUT R16, R30, 0xffff, RZ, 0xc0, !PT ;  /* 0x0000ffff1e107812 */ /* 0x000fe400078ec0ff */
[----:B-1----:R-:W-:Y:S01]  /*1ed4f0*/  LOP3.LUT R2, R31, 0xffff, RZ, 0xc0, !PT ;  /* 0x0000ffff1f027812 */ /* 0x002fe200078ec0ff */
[----:B------:R0:W-:Y:S03]  /*1ed500*/  STL [R1+0x24], R3 ;  /* 0x0000240301007387 */ /* 0x0001e60000100800 */
[----:B------:R-:W-:Y:S02]  /*1ed510*/  PRMT R9, R2, 0x3340, R0 ;  /* 0x0000334002097816 */ /* 0x000fe40000000000 */
[----:B0-----:R-:W-:-:S04]  /*1ed520*/  LOP3.LUT R3, R25, 0xffff, RZ, 0xc0, !PT ;  /* 0x0000ffff19037812 */ /* 0x001fc800078ec0ff */
[----:B------:R-:W-:-:S04]  /*1ed530*/  PRMT R13, R16, 0x3340, R3 ;  /* 0x00003340100d7816 */ /* 0x000fc80000000003 */
[----:B------:R-:W-:-:S05]  /*1ed540*/  PRMT R14, R13, 0x5410, R9 ;  /* 0x000054100d0e7816 */ /* 0x000fca0000000009 */
[----:B------:R-:W-:Y:S04]  /*1ed550*/  STL [R1+0x21c8], R14 ;  /* 0x0021c80e01007387 */ /* 0x000fe80000100800 */
[----:B------:R-:W2:Y:S01]  /*1ed560*/  LDL.LU R29, [R1+0x23d8] ;  /* 0x0023d800011d7983 */ /* 0x000ea20000300800 */
[----:B------:R-:W-:Y:S02]  /*1ed570*/  LOP3.LUT R23, R32, 0xffff, RZ, 0xc0, !PT ;  /* 0x0000ffff20177812 */ /* 0x000fe400078ec0ff */
[----:B------:R-:W-:Y:S02]  /*1ed580*/  LOP3.LUT R24, R28, 0xffff, RZ, 0xc0, !PT ;  /* 0x0000ffff1c187812 */ /* 0x000fe400078ec0ff */
[----:B------:R-:W-:Y:S02]  /*1ed590*/  PRMT R13, R23, 0x3340, R15 ;  /* 0x00003340170d7816 */ /* 0x000fe4000000000f */
[----:B------:R-:W-:-:S04]  /*1ed5a0*/  PRMT R9, R24, 0x3340, R0 ;  /* 0x0000334018097816 */ /* 0x000fc80000000000 */
[----:B------:R-:W-:-:S05]  /*1ed5b0*/  PRMT R9, R13, 0x5410, R9 ;  /* 0x000054100d097816 */ /* 0x000fca0000000009 */
[----:B------:R4:W-:Y:S04]  /*1ed5c0*/  STL [R1+0x21bc], R9 ;  /* 0x0021bc0901007387 */ /* 0x0009e80000100800 */
[----:B------:R-:W2:Y:S01]  /*1ed5d0*/  LDL.LU R25, [R1+0x2e98] ;  /* 0x002e980001197983 */ /* 0x000ea20000300800 */
[----:B------:R-:W-:Y:S02]  /*1ed5e0*/  SHF.R.U32.HI R18, RZ, 0x8, R23 ;  /* 0x00000008ff127819 */ /* 0x000fe40000011617 */
[----:B------:R-:W-:Y:S01]  /*1ed5f0*/  SHF.R.U32.HI R17, RZ, 0x8, R15 ;  /* 0x00000008ff117819 */ /* 0x000fe2000001160f */
[----:B------:R-:W2:Y:S01]  /*1ed600*/  LDL.LU R32, [R1+0x550c] ;  /* 0x00550c0001207983 */ /* 0x000ea20000300800 */
[----:B----4-:R-:W-:Y:S02]  /*1ed610*/  SHF.R.U32.HI R9, RZ, 0x8, R47 ;  /* 0x00000008ff097819 */ /* 0x010fe4000001162f */
[----:B------:R-:W-:Y:S01]  /*1ed620*/  LOP3.LUT R15, R18, 0xffff, RZ, 0xc0, !PT ;  /* 0x0000ffff120f7812 */ /* 0x000fe200078ec0ff */
[----:B------:R-:W4:Y:S01]  /*1ed630*/  LDL.LU R28, [R1+0x678] ;  /* 0x00067800011c7983 */ /* 0x000f220000300800 */
[----:B------:R-:W-:-:S02]  /*1ed640*/  LOP3.LUT R23, R9, 0xffff, RZ, 0xc0, !PT ;  /* 0x0000ffff09177812 */ /* 0x000fc400078ec0ff */
[----:B------:R-:W-:Y:S02]  /*1ed650*/  LOP3.LUT R9, R17, 0xffff, RZ, 0xc0, !PT ;  /* 0x0000ffff11097812 */ /* 0x000fe400078ec0ff */
[----:B---3--:R-:W-:Y:S02]  /*1ed660*/  SHF.R.U32.HI R14, RZ, 0x8, R50 ;  /* 0x00000008ff0e7819 */ /* 0x008fe40000011632 */
[----:B------:R-:W-:Y:S02]  /*1ed670*/  PRMT R50, R15, 0x3340, R9 ;  /* 0x000033400f327816 */ /* 0x000fe40000000009 */
[----:B------:R-:W-:-:S04]  /*1ed680*/  SHF.R.U32.HI R9, RZ, 0x8, R38 ;  /* 0x00000008ff097819 */ /* 0x000fc80000011626 */
[----:B------:R-:W-:Y:S02]  /*1ed690*/  LOP3.LUT R9, R9, 0xffff, RZ, 0xc0, !PT ;  /* 0x0000ffff09097812 */ /* 0x000fe400078ec0ff */
[----:B------:R-:W-:Y:S02]  /*1ed6a0*/  SHF.R.U32.HI R13, RZ, 0x8, R49 ;  /* 0x00000008ff0d7819 */ /* 0x000fe40000011631 */
[----:B------:R-:W-:Y:S02]  /*1ed6b0*/  SHF.R.U32.HI R15, RZ, 0x8, R24 ;  /* 0x00000008ff0f7819 */ /* 0x000fe40000011618 */
[----:B------:R-:W-:Y:S02]  /*1ed6c0*/  PRMT R49, R9, 0x3340, R0 ;  /* 0x0000334009317816 */ /* 0x000fe40000000000 */
[----:B------:R-:W-:Y:S02]  /*1ed6d0*/  SHF.R.U32.HI R24, RZ, 0x8, R16 ;  /* 0x00000008ff187819 */ /* 0x000fe40000011610 */
[----:B------:R-:W-:-:S02]  /*1ed6e0*/  SHF.R.U32.HI R9, RZ, 0x8, R3 ;  /* 0x00000008ff097819 */ /* 0x000fc40000011603 */
[----:B------:R-:W-:Y:S02]  /*1ed6f0*/  LOP3.LUT R24, R24, 0xffff, RZ, 0xc0, !PT ;  /* 0x0000ffff18187812 */ /* 0x000fe400078ec0ff */
[----:B------:R-:W-:-:S04]  /*1ed700*/  LOP3.LUT R9, R9, 0xffff, RZ, 0xc0, !PT ;  /* 0x0000ffff09097812 */ /* 0x000fc800078ec0ff */
[----:B------:R-:W-:Y:S02]  /*1ed710*/  PRMT R38, R24, 0x3340, R9 ;  /* 0x0000334018267816 */ /* 0x000fe40000000009 */
[----:B--2---:R-:W-:Y:S02]  /*1ed720*/  LOP3.LUT R9, R29, 0xffff, RZ, 0xc0, !PT ;  /* 0x0000ffff1d097812 */ /* 0x004fe400078ec0ff */
[----:B------:R-:W2:Y:S01]  /*1ed730*/  LDL.LU R29, [R1+0x2ea0] ;  /* 0x002ea000011d7983 */ /* 0x000ea20000300800 */
[----:B------:R-:W-:-:S04]  /*1ed740*/  SHF.R.U32.HI R2, RZ, 0x8, R2 ;  /* 0x00000008ff027819 */ /* 0x000fc80000011602 */
[----:B------:R-:W-:Y:S02]  /*1ed750*/  LOP3.LUT R2, R2, 0xffff, RZ, 0xc0, !PT ;  /* 0x0000ffff02027812 */ /* 0x000fe400078ec0ff */
[--C-:B------:R-:W-:Y:S02]  /*1ed760*/  PRMT R3, R37, 0x4210, R9.reuse ;  /* 0x0000421025037816 */ /* 0x100fe40000000009 */
[----:B------:R-:W-:Y:S02]  /*1ed770*/  PRMT R47, R2, 0x3340, R0 ;  /* 0x00003340022f7816 */ /* 0x000fe40000000000 */
[----:B------:R-:W-:Y:S02]  /*1ed780*/  PRMT R2, R10, 0x5210, R9 ;  /* 0x000052100a027816 */ /* 0x000fe40000000009 */
[----:B------:R-:W-:-:S04]  /*1ed790*/  SHF.R.U32.HI R24, RZ, 0x8, R25 ;  /* 0x00000008ff187819 */ /* 0x000fc80000011619 */
[----:B------:R-:W-:Y:S01]  /*1ed7a0*/  LOP3.LUT R9, R24, 0xffff, RZ, 0xc0, !PT ;  /* 0x0000ffff18097812 */ /* 0x000fe200078ec0ff */
[----:B------:R4:W-:Y:S03]  /*1ed7b0*/  STL [R1+0xe8], R3 ;  /* 0x0000e80301007387 */ /* 0x0009e60000100800 */
[----:B------:R-:W-:Y:S01]  /*1ed7c0*/  PRMT R37, R9, 0x3340, R0 ;  /* 0x0000334009257816 */ /* 0x000fe20000000000 */
[----:B------:R0:W-:Y:S01]  /*1ed7d0*/  STL [R1+0x28], R2 ;  /* 0x0000280201007387 */ /* 0x0001e20000100800 */
[----:B------:R-:W-:-:S03]  /*1ed7e0*/  SHF.R.U32.HI R9, RZ, 0x8, R34 ;  /* 0x00000008ff097819 */ /* 0x000fc60000011622 */
[----:B------:R-:W3:Y:S01]  /*1ed7f0*/  LDL.LU R17, [R1+0x5514] ;  /* 0x0055140001117983 */ /* 0x000ee20000300800 */
[----:B------:R-:W-:-:S03]  /*1ed800*/  LOP3.LUT R9, R9, 0xffff, RZ, 0xc0, !PT ;  /* 0x0000ffff09097812 */ /* 0x000fc600078ec0ff */
[----:B------:R-:W3:Y:S01]  /*1ed810*/  LDL.LU R16, [R1+0x66c] ;  /* 0x00066c0001107983 */ /* 0x000ee20000300800 */
[----:B------:R-:W-:Y:S02]  /*1ed820*/  PRMT R34, R9, 0x3340, R0 ;  /* 0x0000334009227816 */ /* 0x000fe40000000000 */
[----:B------:R-:W-:Y:S01]  /*1ed830*/  LOP3.LUT R9, R32, 0xffff, RZ, 0xc0, !PT ;  /* 0x0000ffff20097812 */ /* 0x000fe200078ec0ff */
[----:B------:R-:W3:Y:S03]  /*1ed840*/  LDL.LU R10, [R1+0x54c8] ;  /* 0x0054c800010a7983 */ /* 0x000ee60000300800 */
[--C-:B----4-:R-:W-:Y:S01]  /*1ed850*/  PRMT R3, R28, 0x4210, R9.reuse ;  /* 0x000042101c037816 */ /* 0x110fe20000000009 */
[----:B------:R-:W4:Y:S01]  /*1ed860*/  LDL.LU R30, [R1+0x664] ;  /* 0x00066400011e7983 */ /* 0x000f220000300800 */
[----:B0-----:R-:W-:Y:S02]  /*1ed870*/  PRMT R2, R7, 0x5210, R9 ;  /* 0x0000521007027816 */ /* 0x001fe40000000009 */
[----:B------:R-:W-:Y:S01]  /*1ed880*/  SHF.R.U32.HI R9, RZ, 0x8, R26 ;  /* 0x00000008ff097819 */ /* 0x000fe2000001161a */
[----:B------:R-:W4:Y:S04]  /*1ed890*/  LDL.LU R31, [R1+0x5420] ;  /* 0x00542000011f7983 */ /* 0x000f280000300800 */
[----:B------:R-:W-:Y:S01]  /*1ed8a0*/  STL [R1+0xd0], R3 ;  /* 0x0000d00301007387 */ /* 0x000fe20000100800 */
[----:B------:R-:W-:-:S03]  /*1ed8b0*/  LOP3.LUT R9, R9, 0xffff, RZ, 0xc0, !PT ;  /* 0x0000ffff09097812 */ /* 0x000fc600078ec0ff */
[----:B------:R-:W4:Y:S04]  /*1ed8c0*/  LDL.LU R7, [R1+0x53b4] ;  /* 0x0053b40001077983 */ /* 0x000f280000300800 */
[----:B------:R0:W-:Y:S02]  /*1ed8d0*/  STL [R1+0x10], R2 ;  /* 0x0000100201007387 */ /* 0x0001e40000100800 */
[----:B0-----:R-:W-:-:S05]  /*1ed8e0*/  PRMT R2, R9, 0x3340, R0 ;  /* 0x0000334009027816 */ /* 0x001fca0000000000 */
[----:B------:R0:W-:Y:S01]  /*1ed8f0*/  STL [R1+0x1a4], R2 ;  /* 0x0001a40201007387 */ /* 0x0001e20000100800 */
[----:B------:R-:W-:-:S03]  /*1ed900*/  SHF.R.U32.HI R24, RZ, 0x8, R27 ;  /* 0x00000008ff187819 */ /* 0x000fc6000001161b */
[----:B------:R-:W4:Y:S04]  /*1ed910*/  LDL.LU R25, [R1+0x370] ;  /* 0x0003700001197983 */ /* 0x000f280000300800 */
[----:B------:R-:W4:Y:S01]  /*1ed920*/  LDL.LU R27, [R1+0x624] ;  /* 0x00062400011b7983 */ /* 0x000f220000300800 */
[----:B--2---:R-:W-:-:S04]  /*1ed930*/  SHF.R.U32.HI R9, RZ, 0x8, R29 ;  /* 0x00000008ff097819 */ /* 0x004fc8000001161d */
[----:B------:R-:W-:-:S04]  /*1ed940*/  LOP3.LUT R9, R9, 0xffff, RZ, 0xc0, !PT ;  /* 0x0000ffff09097812 */ /* 0x000fc800078ec0ff */
[----:B0-----:R-:W-:-:S05]  /*1ed950*/  PRMT R2, R9, 0x3340, R0 ;  /* 0x0000334009027816 */ /* 0x001fca0000000000 */
[----:B------:R0:W-:Y:S04]  /*1ed960*/  STL [R1+0x1a0], R2 ;  /* 0x0001a00201007387 */ /* 0x0001e80000100800 */
[----:B------:R-:W2:Y:S04]  /*1ed970*/  LDL.LU R26, [R1+0x36c] ;  /* 0x00036c00011a7983 */ /* 0x000ea80000300800 */
[----:B------:R-:W2:Y:S04]  /*1ed980*/  LDL.LU R32, [R1+0x628] ;  /* 0x0006280001207983 */ /* 0x000ea80000300800 */
[----:B------:R-:W2:Y:S04]  /*1ed990*/  LDL.LU R28, [R1+0x368] ;  /* 0x00036800011c7983 */ /* 0x000ea80000300800 */
[----:B------:R-:W2:Y:S01]  /*1ed9a0*/  LDL.LU R29, [R1+0x620] ;  /* 0x00062000011d7983 */ /* 0x000ea20000300800 */
[----:B---3--:R-:W-:-:S04]  /*1ed9b0*/  LOP3.LUT R9, R17, 0xffff, RZ, 0xc0, !PT ;  /* 0x0000ffff11097812 */ /* 0x008fc800078ec0ff */
[--C-:B------:R-:W-:Y:S02]  /*1ed9c0*/  PRMT R3, R16, 0x4210, R9.reuse ;  /* 0x0000421010037816 */ /* 0x100fe40000000009 */
[----:B0-----:R-:W-:Y:S02]  /*1ed9d0*/  PRMT R2, R11, 0x5210, R9 ;  /* 0x000052100b027816 */ /* 0x001fe40000000009 */
[----:B------:R-:W-:Y:S01]  /*1ed9e0*/  LOP3.LUT R9, R10, 0xffff, RZ, 0xc0, !PT ;  /* 0x0000ffff0a097812 */ /* 0x000fe200078ec0ff */
[----:B------:R4:W-:Y:S04]  /*1ed9f0*/  STL [R1+0xd4], R3 ;  /* 0x0000d40301007387 */ /* 0x0009e80000100800 */
[----:B------:R0:W-:Y:S01]  /*1eda00*/  STL [R1+0x14], R2 ;  /* 0x0000140201007387 */ /* 0x0001e20000100800 */
[----:B----4-:R-:W-:-:S02]  /*1eda10*/  PRMT R3, R30, 0x4210, R9 ;  /* 0x000042101e037816 */ /* 0x010fc40000000009 */
[----:B0-----:R-:W-:-:S03]  /*1eda20*/  PRMT R2, R4, 0x5210, R9 ;  /* 0x0000521004027816 */ /* 0x001fc60000000009 */
[----:B------:R0:W-:Y:S04]  /*1eda30*/  STL [R1+0xd8], R3 ;  /* 0x0000d80301007387 */ /* 0x0001e80000100800 */
[----:B------:R1:W-:Y:S01]  /*1eda40*/  STL [R1+0x18], R2 ;  /* 0x0000180201007387 */ /* 0x0003e20000100800 */
[----:B0-----:R-:W-:Y:S02]  /*1eda50*/  LOP3.LUT R3, R31, 0xffff, RZ, 0xc0, !PT ;  /* 0x0000ffff1f037812 */ /* 0x001fe400078ec0ff */
[----:B-1----:R-:W-:-:S04]  /*1eda60*/  LOP3.LUT R2, R7, 0xffff, RZ, 0xc0, !PT ;  /* 0x0000ffff07027812 */ /* 0x002fc800078ec0ff */
[----:B------:R-:W-:-:S04]  /*1eda70*/  PRMT R9, R3, 0x3340, R2 ;  /* 0x0000334003097816 */ /* 0x000fc80000000002 */
[----:B------:R-:W-:Y:S02]  /*1eda80*/  PRMT R4, R9, 0x5410, R12 ;  /* 0x0000541009047816 */ /* 0x000fe4000000000c */
[----:B------:R-:W-:Y:S02]  /*1eda90*/  SHF.R.U32.HI R12, RZ, 0x8, R3 ;  /* 0x00000008ff0c7819 */ /* 0x000fe40000011603 */
[----:B------:R-:W-:Y:S02]  /*1edaa0*/  SHF.R.U32.HI R9, RZ, 0x8, R2 ;  /* 0x00000008ff097819 */ /* 0x000fe40000011602 */
[----:B------:R-:W-:Y:S02]  /*1edab0*/  LOP3.LUT R12, R12, 0xffff, RZ, 0xc0, !PT ;  /* 0x0000ffff0c0c7812 */ /* 0x000fe400078ec0ff */
[----:B------:R-:W-:-:S04]  /*1edac0*/  LOP3.LUT R9, R9, 0xffff, RZ, 0xc0, !PT ;  /* 0x0000ffff09097812 */ /* 0x000fc800078ec0ff */
[----:B------:R-:W-:Y:S01]  /*1edad0*/  PRMT R3, R12, 0x3340, R9 ;  /* 0x000033400c037816 */ /* 0x000fe20000000009 */
[----:B------:R-:W-:Y:S01]  /*1edae0*/  STL [R1+0x219c], R4 ;  /* 0x00219c0401007387 */ /* 0x000fe20000100800 */
[----:B------:R-:W-:-:S03]  /*1edaf0*/  PRMT R2, R27, 0x5410, R25 ;  /* 0x000054101b027816 */ /* 0x000fc60000000019 */
[----:B------:R2:W-:Y:S04]  /*1edb00*/  STL [R1+0x3d0], R3 ;  /* 0x0003d00301007387 */ /* 0x0005e80000100800 */
[----:B------:R0:W-:Y:S01]  /*1edb10*/  STL [R1+0x744], R2 ;  /* 0x0007440201007387 */ /* 0x0001e20000100800 */
[----:B--2---:R-:W-:-:S05]  /*1edb20*/  PRMT R3, R32, 0x5410, R26 ;  /* 0x0000541020037816 */ /* 0x004fca000000001a */
[----:B------:R1:W-:Y:S01]  /*1edb30*/  STL [R1+0x740], R3 ;  /* 0x0007400301007387 */ /* 0x0003e20000100800 */
[----:B0-----:R-:W-:-:S03]  /*1edb40*/  PRMT R2, R29, 0x5410, R28 ;  /* 0x000054101d027816 */ /* 0x001fc6000000001c */
[----:B------:R-:W2:Y:S04]  /*1edb50*/  LDL.LU R60, [R1+0x364] ;  /* 0x00036400013c7983 */ /* 0x000ea80000300800 */
[----:B-1----:R-:W2:Y:S04]  /*1edb60*/  LDL.LU R3, [R1+0x614] ;  /* 0x0006140001037983 */ /* 0x002ea80000300800 */
        /* <DEDUP_REMOVED lines=31> */
[----:B--2---:R-:W-:-:S05]  /*1edd60*/  PRMT R3, R3, 0x5410, R60 ;  /* 0x0000541003037816 */ /* 0x004fca000000003c */
[----:B------:R4:W-:Y:S01]  /*1edd70*/  STL [R1+0x734], R3 ;  /* 0x0007340301007387 */ /* 0x0009e20000100800 */
[----:B---3--:R-:W-:Y:S02]  /*1edd80*/  PRMT R9, R45, 0x5410, R35 ;  /* 0x000054102d097816 */ /* 0x008fe40000000023 */
[----:B----4-:R-:W-:-:S03]  /*1edd90*/  PRMT R3, R58, 0x5410, R52 ;  /* 0x000054103a037816 */ /* 0x010fc60000000034 */
[----:B------:R0:W-:Y:S04]  /*1edda0*/  STL [R1+0x730], R9 ;  /* 0x0007300901007387 */ /* 0x0001e80000100800 */
[----:B------:R1:W-:Y:S01]  /*1eddb0*/  STL [R1+0x724], R3 ;  /* 0x0007240301007387 */ /* 0x0003e20000100800 */
[----:B0-----:R-:W-:Y:S02]  /*1eddc0*/  PRMT R9, R22, 0x5410, R48 ;  /* 0x0000541016097816 */ /* 0x001fe40000000030 */
[----:B-1----:R-:W-:-:S03]  /*1eddd0*/  PRMT R3, R21, 0x5410, R54 ;  /* 0x0000541015037816 */ /* 0x002fc60000000036 */
[----:B------:R0:W-:Y:S04]  /*1edde0*/  STL [R1+0x728], R9 ;  /* 0x0007280901007387 */ /* 0x0001e80000100800 */
[----:B------:R1:W-:Y:S01]  /*1eddf0*/  STL [R1+0x720], R3 ;  /* 0x0007200301007387 */ /* 0x0003e20000100800 */
[----:B0-----:R-:W-:Y:S02]  /*1ede00*/  PRMT R9, R40, 0x5410, R19 ;  /* 0x0000541028097816 */ /* 0x001fe40000000013 */
[----:B-1----:R-:W-:-:S03]  /*1ede10*/  PRMT R3, R41, 0x5410, R42 ;  /* 0x0000541029037816 */ /* 0x002fc6000000002a */
[----:B------:R-:W-:Y:S04]  /*1ede20*/  STL [R1+0x710], R9 ;  /* 0x0007100901007387 */ /* 0x000fe80000100800 */
[----:B------:R0:W-:Y:S01]  /*1ede30*/  STL [R1+0x70c], R3 ;  /* 0x00070c0301007387 */ /* 0x0001e20000100800 */
[----:B------:R-:W-:-:S05]  /*1ede40*/  PRMT R2, R2, 0x5410, R39 ;  /* 0x0000541002027816 */ /* 0x000fca0000000027 */
[----:B------:R1:W-:Y:S01]  /*1ede50*/  STL [R1+0x708], R2 ;  /* 0x0007080201007387 */ /* 0x0003e20000100800 */
[----:B0-----:R-:W-:-:S05]  /*1ede60*/  PRMT R3, R18, 0x5410, R20 ;  /* 0x0000541012037816 */ /* 0x001fca0000000014 */
[----:B------:R0:W-:Y:S01]  /*1ede70*/  STL [R1+0x700], R3 ;  /* 0x0007000301007387 */ /* 0x0001e20000100800 */
[----:B-1----:R-:W-:-:S05]  /*1ede80*/  PRMT R2, R16, 0x5410, R17 ;  /* 0x0000541010027816 */ /* 0x002fca0000000011 */
        /* <DEDUP_REMOVED lines=11> */
[----:B-1----:R-:W-:-:S03]  /*1edf40*/  PRMT R2, R29, 0x5410, R28 ;  /* 0x000054101d027816 */ /* 0x002fc6000000001c */
[----:B------:R-:W2:Y:S04]  /*1edf50*/  LDL.LU R60, [R1+0x324] ;  /* 0x00032400013c7983 */ /* 0x000ea80000300800 */
[----:B0-----:R-:W2:Y:S04]  /*1edf60*/  LDL.LU R3, [R1+0x5b8] ;  /* 0x0005b80001037983 */ /* 0x001ea80000300800 */
        /* <DEDUP_REMOVED lines=100> */
[----:B--2---:R-:W-:-:S03]  /*1ee5b0*/  PRMT R4, R4, 0x5410, R51 ;  /* 0x0000541004047816 */ /* 0x004fc60000000033 */
[----:B------:R-:W2:Y:S04]  /*1ee5c0*/  LDL.LU R51, [R1+0x8574] ;  /* 0x0085740001337983 */ /* 0x000ea80000300800 */
[----:B------:R0:W-:Y:S01]  /*1ee5d0*/  STL [R1+0x2e4], R4 ;  /* 0x0002e40401007387 */ /* 0x0001e20000100800 */
[----:B---3--:R-:W-:-:S03]  /*1ee5e0*/  PRMT R30, R31, 0x5410, R30 ;  /* 0x000054101f1e7816 */ /* 0x008fc6000000001e */
[----:B0-----:R-:W3:Y:S01]  /*1ee5f0*/  LDL.LU R4, [R1+0x298] ;  /* 0x0002980001047983 */ /* 0x001ee20000300800 */
[----:B----4-:R-:W-:-:S03]  /*1ee600*/  PRMT R7, R25, 0x5410, R7 ;  /* 0x0000541019077816 */ /* 0x010fc60000000007 */
[----:B------:R0:W-:Y:S01]  /*1ee610*/  STL [R1+0x2e8], R30 ;  /* 0x0002e81e01007387 */ /* 0x0001e20000100800 */
[----:B------:R-:W-:-:S03]  /*1ee620*/  PRMT R56, R56, 0x5410, R53 ;  /* 0x0000541038387816 */ /* 0x000fc60000000035 */
[----:B0-----:R-:W3:Y:S04]  /*1ee630*/  LDL.LU R30, [R1+0x474] ;  /* 0x00047400011e7983 */ /* 0x001ee80000300800 */
[----:B------:R0:W-:Y:S01]  /*1ee640*/  STL [R1+0x2e0], R7 ;  /* 0x0002e00701007387 */ /* 0x0001e20000100800 */
[----:B------:R-:W-:-:S03]  /*1ee650*/  PRMT R3, R3, 0x5410, R60 ;  /* 0x0000541003037816 */ /* 0x000fc6000000003c */
[----:B------:R-:W4:Y:S04]  /*1ee660*/  LDL.LU R31, [R1+0x294] ;  /* 0x00029400011f7983 */ /* 0x000f280000300800 */
[----:B0-----:R-:W4:Y:S01]  /*1ee670*/  LDL.LU R7, [R1+0x470] ;  /* 0x0004700001077983 */ /* 0x001f220000300800 */
[----:B------:R-:W-:-:S03]  /*1ee680*/  PRMT R45, R45, 0x5410, R35 ;  /* 0x000054102d2d7816 */ /* 0x000fc60000000023 */
[----:B------:R-:W2:Y:S04]  /*1ee690*/  LDL.LU R25, [R1+0x290] ;  /* 0x0002900001197983 */ /* 0x000ea80000300800 */
[----:B------:R-:W2:Y:S04]  /*1ee6a0*/  LDL.LU R53, [R1+0x8570] ;  /* 0x0085700001357983 */ /* 0x000ea80000300800 */
[----:B------:R0:W-:Y:S01]  /*1ee6b0*/  STL [R1+0x2d8], R56 ;  /* 0x0002d83801007387 */ /* 0x0001e20000100800 */
[----:B------:R-:W-:-:S03]  /*1ee6c0*/  PRMT R28, R28, 0x5410, R52 ;  /* 0x000054101c1c7816 */ /* 0x000fc60000000034 */
[----:B0-----:R-:W2:Y:S04]  /*1ee6d0*/  LDL.LU R56, [R1+0x856c] ;  /* 0x00856c0001387983 */ /* 0x001ea80000300800 */
[----:B------:R-:W2:Y:S04]  /*1ee6e0*/  LDL.LU R60, [R1+0x8568] ;  /* 0x00856800013c7983 */ /* 0x000ea80000300800 */
[----:B------:R0:W-:Y:S01]  /*1ee6f0*/  STL [R1+0x2dc], R3 ;  /* 0x0002dc0301007387 */ /* 0x0001e20000100800 */
[----:B------:R-:W-:-:S03]  /*1ee700*/  PRMT R12, R12, 0x5410, R29 ;  /* 0x000054100c0c7816 */ /* 0x000fc6000000001d */
[----:B0-----:R-:W2:Y:S04]  /*1ee710*/  LDL.LU R3, [R1+0x8564] ;  /* 0x0085640001037983 */ /* 0x001ea80000300800 */
[----:B------:R-:W2:Y:S04]  /*1ee720*/  LDL.LU R35, [R1+0x8560] ;  /* 0x0085600001237983 */ /* 0x000ea80000300800 */
[----:B------:R0:W-:Y:S04]  /*1ee730*/  STL [R1+0x2d4], R45 ;  /* 0x0002d42d01007387 */ /* 0x0001e80000100800 */
[----:B0-----:R-:W2:Y:S04]  /*1ee740*/  LDL.LU R45, [R1+0x855c] ;  /* 0x00855c00012d7983 */ /* 0x001ea80000300800 */
[----:B------:R-:W2:Y:S04]  /*1ee750*/  LDL.LU R52, [R1+0x8558] ;  /* 0x0085580001347983 */ /* 0x000ea80000300800 */
[----:B------:R0:W-:Y:S04]  /*1ee760*/  STL [R1+0x2cc], R28 ;  /* 0x0002cc1c01007387 */ /* 0x0001e80000100800 */
[----:B0-----:R-:W2:Y:S04]  /*1ee770*/  LDL.LU R28, [R1+0x8554] ;  /* 0x00855400011c7983 */ /* 0x001ea80000300800 */
[----:B------:R-:W2:Y:S04]  /*1ee780*/  LDL.LU R29, [R1+0x8550] ;  /* 0x00855000011d7983 */ /* 0x000ea80000300800 */
[----:B------:R0:W-:Y:S01]  /*1ee790*/  STL [R1+0x2d0], R12 ;  /* 0x0002d00c01007387 */ /* 0x0001e20000100800 */
[----:B------:R-:W-:-:S02]  /*1ee7a0*/  PRMT R21, R21, 0x5410, R54 ;  /* 0x0000541015157816 */ /* 0x000fc40000000036 */
[----:B0-----:R-:W-:Y:S02]  /*1ee7b0*/  PRMT R12, R58, 0x5410, R9 ;  /* 0x000054103a0c7816 */ /* 0x001fe40000000009 */
[----:B------:R-:W-:-:S03]  /*1ee7c0*/  PRMT R9, R22, 0x5410, R48 ;  /* 0x0000541016097816 */ /* 0x000fc60000000030 */
[----:B------:R0:W-:Y:S04]  /*1ee7d0*/  STL [R1+0x2c8], R12 ;  /* 0x0002c80c01007387 */ /* 0x0001e80000100800 */
[----:B------:R1:W-:Y:S01]  /*1ee7e0*/  STL [R1+0x2c0], R9 ;  /* 0x0002c00901007387 */ /* 0x0003e20000100800 */
[----:B0-----:R-:W-:-:S03]  /*1ee7f0*/  PRMT R12, R40, 0x5410, R19 ;  /* 0x00005410280c7816 */ /* 0x001fc60000000013 */
[----:B------:R-:W-:Y:S01]  /*1ee800*/  STL [R1+0x2c4], R21 ;  /* 0x0002c41501007387 */ /* 0x000fe20000100800 */
[----:B-1----:R-:W-:-:S03]  /*1ee810*/  PRMT R9, R41, 0x5410, R42 ;  /* 0x0000541029097816 */ /* 0x002fc6000000002a */
[----:B------:R0:W-:Y:S04]  /*1ee820*/  STL [R1+0x2bc], R12 ;  /* 0x0002bc0c01007387 */ /* 0x0001e80000100800 */
[----:B------:R1:W-:Y:S01]  /*1ee830*/  STL [R1+0x2b4], R9 ;  /* 0x0002b40901007387 */ /* 0x0003e20000100800 */
[----:B------:R-:W-:Y:S02]  /*1ee840*/  PRMT R10, R10, 0x5410, R11 ;  /* 0x000054100a0a7816 */ /* 0x000fe4000000000b */
[----:B0-----:R-:W-:Y:S02]  /*1ee850*/  PRMT R12, R2, 0x5410, R39 ;  /* 0x00005410020c7816 */ /* 0x001fe40000000027 */
[----:B------:R-:W-:Y:S02]  /*1ee860*/  PRMT R2, R16, 0x5410, R17 ;  /* 0x0000541010027816 */ /* 0x000fe40000000011 */
[----:B-1----:R-:W-:Y:S01]  /*1ee870*/  PRMT R9, R18, 0x5410, R20 ;  /* 0x0000541012097816 */ /* 0x002fe20000000014 */
[----:B------:R-:W-:Y:S04]  /*1ee880*/  STL [R1+0x2b8], R12 ;  /* 0x0002b80c01007387 */ /* 0x000fe80000100800 */
[----:B------:R0:W-:Y:S04]  /*1ee890*/  STL [R1+0x2b0], R9 ;  /* 0x0002b00901007387 */ /* 0x0001e80000100800 */
[----:B------:R2:W-:Y:S01]  /*1ee8a0*/  STL [R1+0x2ac], R2 ;  /* 0x0002ac0201007387 */ /* 0x0005e20000100800 */
[----:B0-----:R-:W-:-:S03]  /*1ee8b0*/  PRMT R9, R26, 0x5410, R27 ;  /* 0x000054101a097816 */ /* 0x001fc6000000001b */
[----:B------:R-:W-:Y:S04]  /*1ee8c0*/  STL [R1+0x2a4], R10 ;  /* 0x0002a40a01007387 */ /* 0x000fe80000100800 */
[----:B------:R-:W4:Y:S04]  /*1ee8d0*/  LDL.LU R58, [R1+0x28c] ;  /* 0x00028c00013a7983 */ /* 0x000f280000300800 */
[----:B------:R3:W-:Y:S04]  /*1ee8e0*/  STL [R1+0x2a8], R9 ;  /* 0x0002a80901007387 */ /* 0x0007e80000100800 */
[----:B------:R-:W4:Y:S01]  /*1ee8f0*/  LDL.LU R27, [R1+0x468] ;  /* 0x00046800011b7983 */ /* 0x000f220000300800 */
[----:B--2---:R-:W-:-:S05]  /*1ee900*/  PRMT R2, R29, 0x5410, R32 ;  /* 0x000054101d027816 */ /* 0x004fca0000000020 */
[----:B------:R0:W-:Y:S04]  /*1ee910*/  STL [R1+0x2a0], R2 ;  /* 0x0002a00201007387 */ /* 0x0001e80000100800 */
[----:B------:R-:W2:Y:S04]  /*1ee920*/  LDL.LU R26, [R1+0x288] ;  /* 0x00028800011a7983 */ /* 0x000ea80000300800 */
[----:B------:R-:W2:Y:S01]  /*1ee930*/  LDL.LU R32, [R1+0x458] ;  /* 0x0004580001207983 */ /* 0x000ea20000300800 */
[----:B---3--:R-:W-:Y:S02]  /*1ee940*/  PRMT R9, R30, 0x5410, R4 ;  /* 0x000054101e097816 */ /* 0x008fe40000000004 */
[----:B----4-:R-:W-:Y:S01]  /*1ee950*/  PRMT R7, R7, 0x5410, R31 ;  /* 0x0000541007077816 */ /* 0x010fe2000000001f */
[----:B0-----:R-:W3:Y:S01]  /*1ee960*/  LDL.LU R2, [R1+0x284] ;  /* 0x0002840001027983 */ /* 0x001ee20000300800 */
[----:B------:R-:W-:-:S03]  /*1ee970*/  PRMT R4, R28, 0x5410, R25 ;  /* 0x000054101c047816 */ /* 0x000fc60000000019 */
[----:B------:R-:W4:Y:S04]  /*1ee980*/  LDL R29, [R1+0x3968] ;  /* 0x00396800011d7983 */ /* 0x000f280000100800 */
[----:B------:R-:W-:Y:S04]  /*1ee990*/  STL [R1+0x298], R9 ;  /* 0x0002980901007387 */ /* 0x000fe80000100800 */
[----:B------:R-:W3:Y:S04]  /*1ee9a0*/  LDL.LU R48, [R1+0x27c] ;  /* 0x00027c0001307983 */ /* 0x000ee80000300800 */
[----:B------:R0:W-:Y:S04]  /*1ee9b0*/  STL [R1+0x29c], R7 ;  /* 0x00029c0701007387 */ /* 0x0001e80000100800 */
[----:B------:R-:W3:Y:S04]  /*1ee9c0*/  LDL.LU R25, [R1+0x448] ;  /* 0x0004480001197983 */ /* 0x000ee80000300800 */
        /* <DEDUP_REMOVED lines=15> */
[----:B------:R-:W-:-:S03]  /*1eeac0*/  PRMT R27, R27, 0x5410, R58 ;  /* 0x000054101b1b7816 */ /* 0x000fc6000000003a */
[----:B------:R-:W4:Y:S04]  /*1eead0*/  LDL.LU R11, [R1+0x418] ;  /* 0x00041800010b7983 */ /* 0x000f280000300800 */
[----:B------:R-:W4:Y:S04]  /*1eeae0*/  LDL.LU R10, [R1+0x24c] ;  /* 0x00024c00010a7983 */ /* 0x000f280000300800 */
[----:B-1----:R-:W4:Y:S04]  /*1eeaf0*/  LDL.LU R4, [R1+0x410] ;  /* 0x0004100001047983 */ /* 0x002f280000300800 */
[----:B------:R-:W4:Y:S04]  /*1eeb00*/  LDL.LU R12, [R1+0x414] ;  /* 0x00041400010c7983 */ /* 0x000f280000300800 */
[----:B------:R-:W4:Y:S04]  /*1eeb10*/  LDL.LU R9, [R1+0x244] ;  /* 0x0002440001097983 */ /* 0x000f280000300800 */
[----:B------:R-:W4:Y:S04]  /*1eeb20*/  LDL.LU R39, [R1+0x408] ;  /* 0x0004080001277983 */ /* 0x000f280000300800 */
[----:B------:R-:W4:Y:S04]  /*1eeb30*/  LDL R28, [R1+0x3750] ;  /* 0x00375000011c7983 */ /* 0x000f280000100800 */
[----:B------:R-:W4:Y:S04]  /*1eeb40*/  LDL.LU R58, [R1+0x854c] ;  /* 0x00854c00013a7983 */ /* 0x000f280000300800 */
[----:B------:R0:W-:Y:S04]  /*1eeb50*/  STL [R1+0x28c], R27 ;  /* 0x00028c1b01007387 */ /* 0x0001e80000100800 */
[----:B0-----:R-:W4:Y:S01]  /*1eeb60*/  LDL.LU R27, [R1+0x8548] ;  /* 0x00854800011b7983 */ /* 0x001f220000300800 */
[----:B--2---:R-:W-:-:S03]  /*1eeb70*/  PRMT R32, R32, 0x5410, R26 ;  /* 0x0000541020207816 */ /* 0x004fc6000000001a */
[----:B------:R-:W4:Y:S04]  /*1eeb80*/  LDL.LU R26, [R1+0x8544] ;  /* 0x00854400011a7983 */ /* 0x000f280000300800 */
[----:B------:R0:W-:Y:S04]  /*1eeb90*/  STL [R1+0x290], R32 ;  /* 0x0002902001007387 */ /* 0x0001e80000100800 */
[----:B0-----:R-:W2:Y:S01]  /*1eeba0*/  LDL.LU R32, [R1+0x8540] ;  /* 0x0085400001207983 */ /* 0x001ea20000300800 */
[----:B---3--:R-:W-:Y:S02]  /*1eebb0*/  PRMT R25, R25, 0x5410, R48 ;  /* 0x0000541019197816 */ /* 0x008fe40000000030 */
[----:B----4-:R-:W-:-:S02]  /*1eebc0*/  PRMT R26, R26, 0x5410, R27 ;  /* 0x000054101a1a7816 */ /* 0x010fc4000000001b */
[----:B--2---:R-:W-:Y:S02]  /*1eebd0*/  PRMT R32, R32, 0x5410, R2 ;  /* 0x0000541020207816 */ /* 0x004fe40000000002 */
[----:B------:R-:W2:Y:S04]  /*1eebe0*/  LDL.LU R2, [R1+0x240] ;  /* 0x0002400001027983 */ /* 0x000ea80000300800 */
[----:B------:R0:W-:Y:S04]  /*1eebf0*/  STL [R1+0x284], R32 ;  /* 0x0002842001007387 */ /* 0x0001e80000100800 */
[----:B------:R-:W3:Y:S04]  /*1eec00*/  LDL R27, [R1+0x3978] ;  /* 0x00397800011b7983 */ /* 0x000ee80000100800 */
[----:B0-----:R-:W4:Y:S04]  /*1eec10*/  LDL R32, [R1+0x396c] ;  /* 0x00396c0001207983 */ /* 0x001f280000100800 */
[----:B------:R0:W-:Y:S04]  /*1eec20*/  STL [R1+0x288], R26 ;  /* 0x0002881a01007387 */ /* 0x0001e80000100800 */
[----:B0-----:R-:W2:Y:S04]  /*1eec30*/  LDL R26, [R1+0x397c] ;  /* 0x00397c00011a7983 */ /* 0x001ea80000100800 */
[----:B------:R-:W2:Y:S04]  /*1eec40*/  LDL.LU R48, [R1+0x853c] ;  /* 0x00853c0001307983 */ /* 0x000ea80000300800 */
[----:B------:R0:W-:Y:S04]  /*1eec50*/  STL [R1+0x280], R25 ;  /* 0x0002801901007387 */ /* 0x0001e80000100800 */
[----:B0-----:R-:W2:Y:S01]  /*1eec60*/  LDL.LU R25, [R1+0x8538] ;  /* 0x0085380001197983 */ /* 0x001ea20000300800 */
[----:B------:R-:W-:-:S02]  /*1eec70*/  PRMT R7, R7, 0x5410, R54 ;  /* 0x0000541007077816 */ /* 0x000fc40000000036 */
[----:B--2---:R-:W-:Y:S02]  /*1eec80*/  PRMT R25, R25, 0x5410, R22 ;  /* 0x0000541019197816 */ /* 0x004fe40000000016 */
[----:B------:R-:W2:Y:S04]  /*1eec90*/  LDL.LU R22, [R1+0x8534] ;  /* 0x0085340001167983 */ /* 0x000ea80000300800 */
        /* <DEDUP_REMOVED lines=12> */
[----:B0-----:R-:W2:Y:S02]  /*1eed60*/  LDL.LU R31, [R1+0x8520] ;  /* 0x00852000011f7983 */ /* 0x001ea40000300800 */
[----:B--2---:R-:W-:-:S02]  /*1eed70*/  PRMT R31, R31, 0x5410, R40 ;  /* 0x000054101f1f7816 */ /* 0x004fc40000000028 */
[----:B------:R-:W2:Y:S04]  /*1eed80*/  LDL.LU R40, [R1+0x851c] ;  /* 0x00851c0001287983 */ /* 0x000ea80000300800 */
[----:B------:R0:W-:Y:S04]  /*1eed90*/  STL [R1+0x270], R31 ;  /* 0x0002701f01007387 */ /* 0x0001e80000100800 */
[----:B0-----:R-:W2:Y:S02]  /*1eeda0*/  LDL.LU R31, [R1+0x8518] ;  /* 0x00851800011f7983 */ /* 0x001ea40000300800 */
[----:B--2---:R-:W-:-:S02]  /*1eedb0*/  PRMT R31, R31, 0x5410, R30 ;  /* 0x000054101f1f7816 */ /* 0x004fc4000000001e */
[----:B------:R-:W2:Y:S01]  /*1eedc0*/  LDL.LU R30, [R1+0x8514] ;  /* 0x00851400011e7983 */ /* 0x000ea20000300800 */
[----:B------:R-:W-:-:S03]  /*1eedd0*/  PRMT R20, R20, 0x5410, R41 ;  /* 0x0000541014147816 */ /* 0x000fc60000000029 */
[----:B------:R0:W-:Y:S01]  /*1eede0*/  STL [R1+0x268], R31 ;  /* 0x0002681f01007387 */ /* 0x0001e20000100800 */
[----:B------:R-:W-:Y:S02]  /*1eedf0*/  PRMT R17, R17, 0x5410, R18 ;  /* 0x0000541011117816 */ /* 0x000fe40000000012 */
[----:B------:R-:W-:Y:S01]  /*1eee00*/  PRMT R11, R11, 0x5410, R16 ;  /* 0x000054100b0b7816 */ /* 0x000fe20000000010 */
[----:B0-----:R-:W3:Y:S01]  /*1eee10*/  LDL R31, [R1+0x3970] ;  /* 0x00397000011f7983 */ /* 0x001ee20000100800 */
[----:B------:R-:W-:Y:S02]  /*1eee20*/  PRMT R4, R4, 0x5410, R10 ;  /* 0x0000541004047816 */ /* 0x000fe4000000000a */
[----:B--2---:R-:W-:Y:S02]  /*1eee30*/  PRMT R30, R30, 0x5410, R42 ;  /* 0x000054101e1e7816 */ /* 0x004fe4000000002a */
[----:B------:R-:W2:Y:S04]  /*1eee40*/  LDL.LU R42, [R1+0x8510] ;  /* 0x00851000012a7983 */ /* 0x000ea80000300800 */
[----:B------:R0:W-:Y:S04]  /*1eee50*/  STL [R1+0x260], R30 ;  /* 0x0002601e01007387 */ /* 0x0001e80000100800 */
[----:B0-----:R-:W2:Y:S04]  /*1eee60*/  LDL R30, [R1+0x3974] ;  /* 0x00397400011e7983 */ /* 0x001ea80000100800 */
[----:B------:R-:W2:Y:S04]  /*1eee70*/  LDL.LU R41, [R1+0x850c] ;  /* 0x00850c0001297983 */ /* 0x000ea80000300800 */
[----:B------:R0:W-:Y:S04]  /*1eee80*/  STL [R1+0x264], R20 ;  /* 0x0002641401007387 */ /* 0x0001e80000100800 */
        /* <DEDUP_REMOVED lines=9> */
[----:B0-----:R-:W2:Y:S01]  /*1eef20*/  LDL.LU R4, [R1+0x84f0] ;  /* 0x0084f00001047983 */ /* 0x001ea20000300800 */
[----:B------:R-:W-:-:S02]  /*1eef30*/  PRMT R9, R39, 0x5410, R9 ;  /* 0x0000541027097816 */ /* 0x000fc40000000009 */
[----:B------:R-:W-:Y:S01]  /*1eef40*/  ISETP.LT.AND P0, PT, R29, UR6, !P0 ;  /* 0x000000061d007c0c */ /* 0x000fe2000c701270 */
[----:B------:R-:W4:Y:S01]  /*1eef50*/  LDCU.64 UR6, c[0x0][0x398] ;  /* 0x00007300ff0677ac */ /* 0x000f220008000a00 */
[----:B--2---:R-:W-:Y:S02]  /*1eef60*/  PRMT R12, R12, 0x5410, R4 ;  /* 0x000054100c0c7816 */ /* 0x004fe40000000004 */
[----:B------:R-:W2:Y:S04]  /*1eef70*/  LDL.LU R4, [R1+0x84ec] ;  /* 0x0084ec0001047983 */ /* 0x000ea80000300800 */
[----:B------:R0:W-:Y:S04]  /*1eef80*/  STL [R1+0x24c], R12 ;  /* 0x00024c0c01007387 */ /* 0x0001e80000100800 */
[----:B0-----:R-:W3:Y:S04]  /*1eef90*/  LDL.LU R12, [R1+0x404] ;  /* 0x00040400010c7983 */ /* 0x001ee80000300800 */
[----:B------:R0:W-:Y:S02]  /*1eefa0*/  STL [R1+0x248], R9 ;  /* 0x0002480901007387 */ /* 0x0001e40000100800 */
[----:B0-----:R-:W-:-:S02]  /*1eefb0*/  PRMT R9, R10, 0x5410, R2 ;  /* 0x000054100a097816 */ /* 0x001fc40000000002 */
[----:B------:R-:W3:Y:S04]  /*1eefc0*/  LDL.LU R10, [R1+0x84e8] ;  /* 0x0084e800010a7983 */ /* 0x000ee80000300800 */
[----:B------:R-:W3:Y:S04]  /*1eefd0*/  LDL.LU R39, [R1+0x238] ;  /* 0x0002380001277983 */ /* 0x000ee80000300800 */
[----:B------:R-:W3:Y:S04]  /*1eefe0*/  LDL.LU R2, [R1+0x3fc] ;  /* 0x0003fc0001027983 */ /* 0x000ee80000300800 */
[----:B------:R0:W-:Y:S02]  /*1eeff0*/  STL [R1+0x244], R9 ;  /* 0x0002440901007387 */ /* 0x0001e40000100800 */
[----:B0-----:R-:W-:Y:S01]  /*1ef000*/  VIADD R9, R28, 0x34 ;  /* 0x000000341c097836 */ /* 0x001fe20000000000 */
[----:B--2---:R-:W-:-:S04]  /*1ef010*/  LOP3.LUT R4, R4, 0xfffffffb, RZ, 0xc0, !PT ;  /* 0xfffffffb04047812 */ /* 0x004fc800078ec0ff */
[----:B------:R-:W-:Y:S02]  /*1ef020*/  @P0 LOP3.LUT R4, R4, 0x4, RZ, 0xfc, !PT ;  /* 0x0000000404040812 */ /* 0x000fe400078efcff */
[----:B------:R-:W-:Y:S02]  /*1ef030*/  ISETP.GE.AND P0, PT, R9, UR9, PT ;  /* 0x0000000909007c0c */ /* 0x000fe4000bf06270 */
[----:B------:R-:W2:Y:S02]  /*1ef040*/  LDL.LU R9, [R1+0x23c] ;  /* 0x00023c0001097983 */ /* 0x000ea40000300800 */
[----:B----4-:R-:W-:Y:S02]  /*1ef050*/  ISETP.LT.AND P1, PT, R32, UR6, !P0 ;  /* 0x0000000620007c0c */ /* 0x010fe4000c721270 */
[----:B---3--:R-:W-:Y:S02]  /*1ef060*/  ISETP.LT.AND P3, PT, R27, UR10, !P0 ;  /* 0x0000000a1b007c0c */ /* 0x008fe4000c761270 */
[----:B------:R-:W-:Y:S01]  /*1ef070*/  ISETP.LT.AND P2, PT, R26, UR11, !P0 ;  /* 0x0000000b1a007c0c */ /* 0x000fe2000c741270 */
[----:B------:R-:W0:Y:S01]  /*1ef080*/  LDCU.64 UR10, c[0x0][0x398] ;  /* 0x00007300ff0a77ac */ /* 0x000e220008000a00 */
[----:B------:R-:W-:-:S02]  /*1ef090*/  LOP3.LUT R4, R4, 0xfffffffd, RZ, 0xc0, !PT ;  /* 0xfffffffd04047812 */ /* 0x000fc400078ec0ff */
[----:B------:R-:W-:-:S05]  /*1ef0a0*/  LOP3.LUT R10, R10, 0xdfffffff, RZ, 0xc0, !PT ;  /* 0xdfffffff0a0a7812 */ /* 0x000fca00078ec0ff */
[----:B------:R-:W-:Y:S02]  /*1ef0b0*/  @P1 LOP3.LUT R10, R10, 0x20000000, RZ, 0xfc, !PT ;  /* 0x200000000a0a1812 */ /* 0x000fe400078efcff */
[----:B------:R-:W-:Y:S01]  /*1ef0c0*/  ISETP.LT.AND P1, PT, R25, UR35, !P0 ;  /* 0x0000002319007c0c */ /* 0x000fe2000c721270 */
[----:B------:R-:W1:Y:S01]  /*1ef0d0*/  LDCU UR35, c[0x0][0x398] ;  /* 0x00007300ff2377ac */ /* 0x000e620008000800 */
[----:B------:R-:W-:Y:S02]  /*1ef0e0*/  @P3 LOP3.LUT R4, R4, 0x2, RZ, 0xfc, !PT ;  /* 0x0000000204043812 */ /* 0x000fe400078efcff */
[----:B------:R-:W-:Y:S01]  /*1ef0f0*/  ISETP.LT.AND P3, PT, R7, UR36, !P0 ;  /* 0x0000002407007c0c */ /* 0x000fe2000c761270 */
[----:B------:R-:W3:Y:S01]  /*1ef100*/  LDCU UR36, c[0x0][0x398] ;  /* 0x00007300ff2477ac */ /* 0x000ee20008000800 */
[----:B------:R-:W-:Y:S02]  /*1ef110*/  LOP3.LUT R10, R10, 0x7fffffff, RZ, 0xc0, !PT ;  /* 0x7fffffff0a0a7812 */ /* 0x000fe400078ec0ff */
[----:B------:R-:W-:-:S05]  /*1ef120*/  LOP3.LUT R4, R4, 0xfffffffe, RZ, 0xc0, !PT ;  /* 0xfffffffe04047812 */ /* 0x000fca00078ec0ff */
[----:B------:R-:W-:Y:S02]  /*1ef130*/  @P1 LOP3.LUT R10, R10, 0x80000000, RZ, 0xfc, !PT ;  /* 0x800000000a0a1812 */ /* 0x000fe400078efcff */
[----:B------:R-:W-:Y:S02]  /*1ef140*/  @P2 LOP3.LUT R4, R4, 0x1, RZ, 0xfc, !PT ;  /* 0x0000000104042812 */ /* 0x000fe400078efcff */
[----:B------:R-:W-:Y:S01]  /*1ef150*/  ISETP.LT.AND P2, PT, R31, UR62, !P0 ;  /* 0x0000003e1f007c0c */ /* 0x000fe2000c741270 */
[----:B------:R-:W4:Y:S01]  /*1ef160*/  LDCU UR62, c[0x0][0x398] ;  /* 0x00007300ff3e77ac */ /* 0x000f220008000800 */
        /* <DEDUP_REMOVED lines=12> */
[----:B--2---:R-:W-:Y:S02]  /*1ef230*/  PRMT R9, R12, 0x5410, R9 ;  /* 0x000054100c097816 */ /* 0x004fe40000000009 */
[----:B------:R-:W2:Y:S04]  /*1ef240*/  LDL.LU R12, [R1+0x3f0] ;  /* 0x0003f000010c7983 */ /* 0x000ea80000300800 */
[----:B------:R0:W-:Y:S02]  /*1ef250*/  STL [R1+0x240], R9 ;  /* 0x0002400901007387 */ /* 0x0001e40000100800 */
[----:B0-----:R-:W-:-:S02]  /*1ef260*/  PRMT R9, R2, 0x5410, R39 ;  /* 0x0000541002097816 */ /* 0x001fc40000000027 */
[----:B------:R-:W2:Y:S04]  /*1ef270*/  LDL.LU R39, [R1+0x230] ;  /* 0x0002300001277983 */ /* 0x000ea80000300800 */
[----:B------:R-:W2:Y:S04]  /*1ef280*/  LDL.LU R2, [R1+0x3f8] ;  /* 0x0003f80001027983 */ /* 0x000ea80000300800 */
[----:B------:R0:W-:Y:S02]  /*1ef290*/  STL [R1+0x23c], R9 ;  /* 0x00023c0901007387 */ /* 0x0001e40000100800 */
[----:B0-----:R-:W-:-:S05]  /*1ef2a0*/  VIADD R9, R28, 0x33 ;  /* 0x000000331c097836 */ /* 0x001fca0000000000 */
[----:B------:R-:W-:Y:S01]  /*1ef2b0*/  ISETP.GE.AND P0, PT, R9, UR25, PT ;  /* 0x0000001909007c0c */ /* 0x000fe2000bf06270 */
[----:B------:R-:W0:Y:S01]  /*1ef2c0*/  LDCU UR25, c[0x0][0x398] ;  /* 0x00007300ff1977ac */ /* 0x000e220008000800 */
[----:B------:R-:W3:Y:S02]  /*1ef2d0*/  LDL.LU R9, [R1+0x234] ;  /* 0x0002340001097983 */ /* 0x000ee40000300800 */
[----:B------:R-:W-:Y:S02]  /*1ef2e0*/  ISETP.LT.AND P1, PT, R32, UR10, !P0 ;  /* 0x0000000a20007c0c */ /* 0x000fe4000c721270 */
[----:B------:R-:W-:Y:S01]  /*1ef2f0*/  ISETP.LT.AND P3, PT, R27, UR8, !P0 ;  /* 0x000000081b007c0c */ /* 0x000fe2000c761270 */
[----:B------:R-:W0:Y:S01]  /*1ef300*/  LDCU.64 UR8, c[0x0][0x398] ;  /* 0x00007300ff0877ac */ /* 0x000e220008000a00 */
[----:B------:R-:W-:Y:S02]  /*1ef310*/  LOP3.LUT R10, R10, 0xffdfffff, RZ, 0xc0, !PT ;  /* 0xffdfffff0a0a7812 */ /* 0x000fe400078ec0ff */
[----:B------:R-:W-:Y:S01]  /*1ef320*/  ISETP.LT.AND P2, PT, R26, UR39, !P0 ;  /* 0x000000271a007c0c */ /* 0x000fe2000c741270 */
[----:B------:R-:W0:Y:S06]  /*1ef330*/  LDCU UR39, c[0x0][0x398] ;  /* 0x00007300ff2777ac */ /* 0x000e2c0008000800 */
        /* <DEDUP_REMOVED lines=26> */
[----:B---3--:R-:W-:-:S05]  /*1ef4e0*/  PRMT R9, R12, 0x5410, R9 ;  /* 0x000054100c097816 */ /* 0x008fca0000000009 */
[----:B------:R2:W-:Y:S04]  /*1ef4f0*/  STL [R1+0x238], R9 ;  /* 0x0002380901007387 */ /* 0x0005e80000100800 */
[----:B------:R-:W3:Y:S04]  /*1ef500*/  LDL.LU R12, [R1+0x3ec] ;  /* 0x0003ec00010c7983 */ /* 0x000ee80000300800 */
[----:B------:R-:W3:Y:S01]  /*1ef510*/  LDL.LU R39, [R1+0x224] ;  /* 0x0002240001277983 */ /* 0x000ee20000300800 */
[----:B--2---:R-:W-:-:S03]  /*1ef520*/  VIADD R9, R28, 0x32 ;  /* 0x000000321c097836 */ /* 0x004fc60000000000 */
[----:B------:R2:W-:Y:S02]  /*1ef530*/  STL [R1+0x234], R2 ;  /* 0x0002340201007387 */ /* 0x0005e40000100800 */
[----:B------:R-:W-:Y:S01]  /*1ef540*/  ISETP.GE.AND P0, PT, R9, UR7, PT ;  /* 0x0000000709007c0c */ /* 0x000fe2000bf06270 */
[----:B------:R-:W1:Y:S01]  /*1ef550*/  LDCU.64 UR6, c[0x0][0x398] ;  /* 0x00007300ff0677ac */ /* 0x000e620008000a00 */
[----:B--2---:R-:W2:Y:S04]  /*1ef560*/  LDL.LU R2, [R1+0x3e4] ;  /* 0x0003e40001027983 */ /* 0x004ea80000300800 */
[----:B------:R-:W3:Y:S01]  /*1ef570*/  LDL.LU R9, [R1+0x22c] ;  /* 0x00022c0001097983 */ /* 0x000ee20000300800 */
[----:B0-----:R-:W-:Y:S02]  /*1ef580*/  ISETP.LT.AND P1, PT, R32, UR8, !P0 ;  /* 0x0000000820007c0c */ /* 0x001fe4000c721270 */
[----:B------:R-:W-:Y:S01]  /*1ef590*/  ISETP.LT.AND P3, PT, R27, UR21, !P0 ;  /* 0x000000151b007c0c */ /* 0x000fe2000c761270 */
[----:B------:R-:W0:Y:S01]  /*1ef5a0*/  LDCU UR21, c[0x0][0x398] ;  /* 0x00007300ff1577ac */ /* 0x000e220008000800 */
[----:B------:R-:W-:-:S02]  /*1ef5b0*/  LOP3.LUT R10, R10, 0xffffdfff, RZ, 0xc0, !PT ;  /* 0xffffdfff0a0a7812 */ /* 0x000fc400078ec0ff */
        /* <DEDUP_REMOVED lines=17> */
[----:B---3--:R-:W-:Y:S02]  /*1ef6d0*/  PRMT R9, R12, 0x5410, R9 ;  /* 0x000054100c097816 */ /* 0x008fe40000000009 */
[----:B--2---:R-:W-:-:S03]  /*1ef6e0*/  PRMT R2, R2, 0x5410, R39 ;  /* 0x0000541002027816 */ /* 0x004fc60000000027 */
[----:B------:R-:W-:Y:S04]  /*1ef6f0*/  STL [R1+0x22c], R9 ;  /* 0x00022c0901007387 */ /* 0x000fe80000100800 */
[----:B------:R-:W2:Y:S04]  /*1ef700*/  LDL.LU R12, [R1+0x228] ;  /* 0x00022800010c7983 */ /* 0x000ea80000300800 */
[----:B------:R-:W2:Y:S04]  /*1ef710*/  LDL.LU R39, [R1+0x3e8] ;  /* 0x0003e80001277983 */ /* 0x000ea80000300800 */
[----:B------:R3:W-:Y:S04]  /*1ef720*/  STL [R1+0x230], R2 ;  /* 0x0002300201007387 */ /* 0x0007e80000100800 */
[----:B---3--:R-:W3:Y:S01]  /*1ef730*/  LDL.LU R2, [R1+0x220] ;  /* 0x0002200001027983 */ /* 0x008ee20000300800 */
[----:B------:R-:W-:-:S02]  /*1ef740*/  ISETP.LT.AND P1, PT, R30, UR60, !P0 ;  /* 0x0000003c1e007c0c */ /* 0x000fc4000c721270 */
[----:B------:R-:W-:Y:S01]  /*1ef750*/  LOP3.LUT R10, R10, 0xffffefff, RZ, 0xc0, !PT ;  /* 0xffffefff0a0a7812 */ /* 0x000fe200078ec0ff */
[----:B------:R-:W-:Y:S01]  /*1ef760*/  VIADD R9, R28, 0x31 ;  /* 0x000000311c097836 */ /* 0x000fe20000000000 */
[----:B------:R-:W0:Y:S02]  /*1ef770*/  LDCU UR60, c[0x0][0x398] ;  /* 0x00007300ff3c77ac */ /* 0x000e240008000800 */
        /* <DEDUP_REMOVED lines=40> */
[----:B--2---:R-:W-:-:S05]  /*1efa00*/  PRMT R9, R39, 0x5410, R12 ;  /* 0x0000541027097816 */ /* 0x004fca000000000c */
[----:B------:R2:W-:Y:S01]  /*1efa10*/  STL [R1+0x228], R9 ;  /* 0x0002280901007387 */ /* 0x0005e20000100800 */
[----:B---3--:R-:W-:-:S03]  /*1efa20*/  PRMT R2, R11, 0x5410, R2 ;  /* 0x000054100b027816 */ /* 0x008fc60000000002 */
[----:B------:R-:W3:Y:S01]  /*1efa30*/  LDL.LU R11, [R1+0x84e4] ;  /* 0x0084e400010b7983 */ /* 0x000ee20000300800 */
[----:B--2---:R-:W-:-:S03]  /*1efa40*/  VIADD R9, R28, 0x30 ;  /* 0x000000301c097836 */ /* 0x004fc60000000000 */
[----:B------:R-:W2:Y:S02]  /*1efa50*/  LDL.LU R12, [R1+0x3d8] ;  /* 0x0003d800010c7983 */ /* 0x000ea40000300800 */
[----:B------:R-:W-:Y:S01]  /*1efa60*/  ISETP.GE.AND P0, PT, R9, UR9, PT ;  /* 0x0000000909007c0c */ /* 0x000fe2000bf06270 */
[----:B------:R-:W0:Y:S01]  /*1efa70*/  LDCU.64 UR8, c[0x0][0x398] ;  /* 0x00007300ff0877ac */ /* 0x000e220008000a00 */
[----:B------:R-:W2:Y:S04]  /*1efa80*/  LDL.LU R39, [R1+0x1f8] ;  /* 0x0001f80001277983 */ /* 0x000ea80000300800 */
[----:B------:R1:W-:Y:S04]  /*1efa90*/  STL [R1+0x224], R2 ;  /* 0x0002240201007387 */ /* 0x0003e80000100800 */
[----:B-1----:R-:W2:Y:S04]  /*1efaa0*/  LDL.LU R2, [R1+0x3dc] ;  /* 0x0003dc0001027983 */ /* 0x002ea80000300800 */
[----:B------:R-:W2:Y:S01]  /*1efab0*/  LDL.LU R9, [R1+0x20c] ;  /* 0x00020c0001097983 */ /* 0x000ea20000300800 */
[----:B0-----:R-:W-:-:S02]  /*1efac0*/  ISETP.LT.AND P1, PT, R32, UR10, !P0 ;  /* 0x0000000a20007c0c */ /* 0x001fc4000c721270 */
[----:B------:R-:W-:Y:S01]  /*1efad0*/  ISETP.LT.AND P3, PT, R27, UR18, !P0 ;  /* 0x000000121b007c0c */ /* 0x000fe2000c761270 */
[----:B------:R-:W0:Y:S01]  /*1efae0*/  LDCU UR18, c[0x0][0x398] ;  /* 0x00007300ff1277ac */ /* 0x000e220008000800 */
[----:B------:R-:W-:Y:S02]  /*1efaf0*/  ISETP.LT.AND P2, PT, R26, UR14, !P0 ;  /* 0x0000000e1a007c0c */ /* 0x000fe4000c741270 */
[----:B------:R-:W-:Y:S01]  /*1efb00*/  LOP3.LUT R10, R10, 0xfffffffd, RZ, 0xc0, !PT ;  /* 0xfffffffd0a0a7812 */ /* 0x000fe200078ec0ff */
[----:B------:R-:W1:Y:S08]  /*1efb10*/  LDCU UR14, c[0x0][0x398] ;  /* 0x00007300ff0e77ac */ /* 0x000e700008000800 */
[----:B------:R-:W-:-:S02]  /*1efb20*/  @P3 LOP3.LUT R10, R10, 0x2, RZ, 0xfc, !PT ;  /* 0x000000020a0a3812 */ /* 0x000fc400078efcff */
[----:B------:R-:W-:Y:S01]  /*1efb30*/  ISETP.LT.AND P3, PT, R7, UR72, !P0 ;  /* 0x0000004807007c0c */ /* 0x000fe2000c761270 */
[----:B------:R-:W0:Y:S01]  /*1efb40*/  LDCU UR72, c[0x0][0x398] ;  /* 0x00007300ff4877ac */ /* 0x000e220008000800 */
[----:B------:R-:W-:-:S04]  /*1efb50*/  LOP3.LUT R10, R10, 0xfffffffe, RZ, 0xc0, !PT ;  /* 0xfffffffe0a0a7812 */ /* 0x000fc800078ec0ff */
[----:B------:R-:W-:Y:S02]  /*1efb60*/  @P2 LOP3.LUT R10, R10, 0x1, RZ, 0xfc, !PT ;  /* 0x000000010a0a2812 */ /* 0x000fe400078efcff */
[----:B------:R-:W-:Y:S01]  /*1efb70*/  ISETP.LT.AND P2, PT, R31, UR71, !P0 ;  /* 0x000000471f007c0c */ /* 0x000fe2000c741270 */
[----:B------:R-:W0:Y:S01]  /*1efb80*/  LDCU UR71, c[0x0][0x398] ;  /* 0x00007300ff4777ac */ /* 0x000e220008000800 */
[----:B---3--:R-:W-:-:S04]  /*1efb90*/  LOP3.LUT R11, R11, 0xdfffffff, RZ, 0xc0, !PT ;  /* 0xdfffffff0b0b7812 */ /* 0x008fc800078ec0ff */
[----:B------:R-:W-:Y:S02]  /*1efba0*/  @P1 LOP3.LUT R11, R11, 0x20000000, RZ, 0xfc, !PT ;  /* 0x200000000b0b1812 */ /* 0x000fe400078efcff */
[----:B------:R-:W-:Y:S01]  /*1efbb0*/  ISETP.LT.AND P1, PT, R25, UR20, !P0 ;  /* 0x0000001419007c0c */ /* 0x000fe2000c721270 */
[----:B------:R-:W3:Y:S01]  /*1efbc0*/  LDCU UR20, c[0x0][0x398] ;  /* 0x00007300ff1477ac */ /* 0x000ee20008000800 */
[----:B------:R-:W-:-:S11]  /*1efbd0*/  LOP3.LUT R11, R11, 0x7fffffff, RZ, 0xc0, !PT ;  /* 0x7fffffff0b0b7812 */ /* 0x000fd600078ec0ff */
        /* <DEDUP_REMOVED lines=10> */
[----:B--2---:R-:W-:Y:S02]  /*1efc80*/  PRMT R9, R12, 0x5410, R9 ;  /* 0x000054100c097816 */ /* 0x004fe40000000009 */
[----:B------:R-:W-:Y:S02]  /*1efc90*/  @P1 LOP3.LUT R11, R11, 0x8000000, RZ, 0xfc, !PT ;  /* 0x080000000b0b1812 */ /* 0x000fe400078efcff */
[----:B------:R-:W-:Y:S01]  /*1efca0*/  PRMT R2, R2, 0x5410, R39 ;  /* 0x0000541002027816 */ /* 0x000fe20000000027 */
[----:B------:R2:W-:Y:S01]  /*1efcb0*/  STL [R1+0x220], R9 ;  /* 0x0002200901007387 */ /* 0x0005e20000100800 */
[----:B------:R-:W-:-:S03]  /*1efcc0*/  LOP3.LUT R11, R11, 0xfbffffff, RZ, 0xc0, !PT ;  /* 0xfbffffff0b0b7812 */ /* 0x000fc600078ec0ff */
[----:B------:R-:W3:Y:S01]  /*1efcd0*/  LDL.LU R12, [R1+0x3cc] ;  /* 0x0003cc00010c7983 */ /* 0x000ee20000300800 */
[----:B------:R-:W-:-:S03]  /*1efce0*/  @P0 LOP3.LUT R11, R11, 0x4000000, RZ, 0xfc, !PT ;  /* 0x040000000b0b0812 */ /* 0x000fc600078efcff */
[----:B------:R-:W3:Y:S01]  /*1efcf0*/  LDL.LU R39, [R1+0x1d8] ;  /* 0x0001d80001277983 */ /* 0x000ee20000300800 */
[----:B--2---:R-:W-:-:S03]  /*1efd00*/  VIADD R9, R28, 0x2f ;  /* 0x0000002f1c097836 */ /* 0x004fc60000000000 */
[----:B------:R2:W-:Y:S02]  /*1efd10*/  STL [R1+0x20c], R2 ;  /* 0x00020c0201007387 */ /* 0x0005e40000100800 */
[----:B------:R-:W-:Y:S01]  /*1efd20*/  ISETP.GE.AND P0, PT, R9, UR7, PT ;  /* 0x0000000709007c0c */ /* 0x000fe2000bf06270 */
[----:B------:R-:W0:Y:S01]  /*1efd30*/  LDCU.64 UR6, c[0x0][0x398] ;  /* 0x00007300ff0677ac */ /* 0x000e220008000a00 */
[----:B--2---:R-:W2:Y:S04]  /*1efd40*/  LDL.LU R2, [R1+0x3c4] ;  /* 0x0003c40001027983 */ /* 0x004ea80000300800 */
[----:B------:R-:W3:Y:S01]  /*1efd50*/  LDL.LU R9, [R1+0x1f4] ;  /* 0x0001f40001097983 */ /* 0x000ee20000300800 */
[----:B------:R-:W-:Y:S02]  /*1efd60*/  ISETP.LT.AND P1, PT, R32, UR8, !P0 ;  /* 0x0000000820007c0c */ /* 0x000fe4000c721270 */
        /* <DEDUP_REMOVED lines=30> */
[----:B---3--:R-:W-:Y:S02]  /*1eff50*/  PRMT R9, R12, 0x5410, R9 ;  /* 0x000054100c097816 */ /* 0x008fe40000000009 */
[----:B--2---:R-:W-:-:S03]  /*1eff60*/  PRMT R2, R2, 0x5410, R39 ;  /* 0x0000541002027816 */ /* 0x004fc60000000027 */
        /* <DEDUP_REMOVED lines=93> */
[----:B0-----:R-:W-:Y:S01]  /*1f0540*/  ISETP.LT.AND P1, PT, R32, UR8, !P0 ;  /* 0x0000000820007c0c */ /* 0x001fe2000c721270 */
[----:B------:R-:W0:Y:S01]  /*1f0550*/  LDCU UR8, c[0x0][0x398] ;  /* 0x00007300ff0877ac */ /* 0x000e220008000800 */
[----:B------:R-:W-:-:S02]  /*1f0560*/  ISETP.LT.AND P3, PT, R27, UR51, !P0 ;  /* 0x000000331b007c0c */ /* 0x000fc4000c761270 */
[----:B------:R-:W-:Y:S01]  /*1f0570*/  ISETP.LT.AND P2, PT, R26, UR45, !P0 ;  /* 0x0000002d1a007c0c */ /* 0x000fe2000c741270 */
[----:B------:R-:W1:Y:S01]  /*1f0580*/  LDCU UR51, c[0x0][0x398] ;  /* 0x00007300ff3377ac */ /* 0x000e620008000800 */
        /* <DEDUP_REMOVED lines=38> */
[----:B------:R-:W-:Y:S01]  /*1f07f0*/  ISETP.LT.AND P1, PT, R32, UR6, !P0 ;  /* 0x0000000620007c0c */ /* 0x000fe2000c721270 */
[----:B------:R-:W0:Y:S01]  /*1f0800*/  LDCU UR6, c[0x0][0x398] ;  /* 0x00007300ff0677ac */ /* 0x000e220008000800 */
[----:B------:R-:W-:-:S02]  /*1f0810*/  ISETP.LT.AND P3, PT, R27, UR69, !P0 ;  /* 0x000000451b007c0c */ /* 0x000fc4000c761270 */
[----:B------:R-:W-:Y:S01]  /*1f0820*/  LOP3.LUT R16, R16, 0xffdfffff, RZ, 0xc0, !PT ;  /* 0xffdfffff10107812 */ /* 0x000fe200078ec0ff */
[----:B------:R-:W0:Y:S01]  /*1f0830*/  LDCU UR69, c[0x0][0x398] ;  /* 0x00007300ff4577ac */ /* 0x000e220008000800 */
        /* <DEDUP_REMOVED lines=9> */
[----:B---3--:R-:W-:-:S05]  /*1f08d0*/  PRMT R9, R12, 0x5410, R9 ;  /* 0x000054100c097816 */ /* 0x008fca0000000009 */
[----:B------:R2:W-:Y:S02]  /*1f08e0*/  STL [R1+0x1b8], R9 ;  /* 0x0001b80901007387 */ /* 0x0005e40000100800 */
[----:B--2---:R-:W-:Y:S02]  /*1f08f0*/  PRMT R9, R2, 0x5410, R39 ;  /* 0x0000541002097816 */ /* 0x004fe40000000027 */
[----:B------:R-:W2:Y:S04]  /*1f0900*/  LDL.LU R39, [R1+0x1b0] ;  /* 0x0001b00001277983 */ /* 0x000ea80000300800 */
[----:B------:R-:W2:Y:S04]  /*1f0910*/  LDL.LU R2, [R1+0x37c] ;  /* 0x00037c0001027983 */ /* 0x000ea80000300800 */
[----:B------:R3:W-:Y:S04]  /*1f0920*/  STL [R1+0xec], R9 ;  /* 0x0000ec0901007387 */ /* 0x0007e80000100800 */
[----:B------:R-:W4:Y:S01]  /*1f0930*/  LDL.LU R12, [R1+0x38c] ;  /* 0x00038c00010c7983 */ /* 0x000f220000300800 */
[----:B------:R-:W-:Y:S01]  /*1f0940*/  ISETP.LT.AND P3, PT, R7, UR64, !P0 ;  /* 0x0000004007007c0c */ /* 0x000fe2000c761270 */
[----:B------:R-:W0:Y:S01]  /*1f0950*/  LDCU UR64, c[0x0][0x398] ;  /* 0x00007300ff4077ac */ /* 0x000e220008000800 */
[----:B------:R-:W-:-:S04]  /*1f0960*/  LOP3.LUT R16, R16, 0xff7fffff, RZ, 0xc0, !PT ;  /* 0xff7fffff10107812 */ /* 0x000fc800078ec0ff */
[----:B------:R-:W-:Y:S02]  /*1f0970*/  @P1 LOP3.LUT R16, R16, 0x800000, RZ, 0xfc, !PT ;  /* 0x0080000010101812 */ /* 0x000fe400078efcff */
[----:B------:R-:W-:Y:S01]  /*1f0980*/  ISETP.LT.AND P2, PT, R31, UR65, !P0 ;  /* 0x000000411f007c0c */ /* 0x000fe2000c741270 */
[----:B---3--:R-:W-:Y:S01]  /*1f0990*/  VIADD R9, R28, 0x2a ;  /* 0x0000002a1c097836 */ /* 0x008fe20000000000 */
[----:B------:R-:W-:Y:S01]  /*1f09a0*/  LOP3.LUT R16, R16, 0xffbfffff, RZ, 0xc0, !PT ;  /* 0xffbfffff10107812 */ /* 0x000fe200078ec0ff */
[----:B------:R-:W3:Y:S03]  /*1f09b0*/  LDCU UR65, c[0x0][0x398] ;  /* 0x00007300ff4177ac */ /* 0x000ee60008000800 */
        /* <DEDUP_REMOVED lines=13> */
[----:B------:R-:W-:Y:S01]  /*1f0a90*/  ISETP.LT.AND P1, PT, R27, UR8, !P0 ;  /* 0x000000081b007c0c */ /* 0x000fe2000c721270 */
[----:B------:R-:W0:Y:S01]  /*1f0aa0*/  LDCU UR8, c[0x0][0x398] ;  /* 0x00007300ff0877ac */ /* 0x000e220008000800 */
[----:B--2---:R-:W-:Y:S02]  /*1f0ab0*/  PRMT R9, R2, 0x5410, R39 ;  /* 0x0000541002097816 */ /* 0x004fe40000000027 */
[----:B------:R-:W2:Y:S04]  /*1f0ac0*/  LDL.LU R39, [R1+0x1bc] ;  /* 0x0001bc0001277983 */ /* 0x000ea80000300800 */
[----:B------:R-:W2:Y:S01]  /*1f0ad0*/  LDL.LU R2, [R1+0x378] ;  /* 0x0003780001027983 */ /* 0x000ea20000300800 */
[----:B----4-:R-:W-:-:S03]  /*1f0ae0*/  PRMT R12, R12, 0x5410, R17 ;  /* 0x000054100c0c7816 */ /* 0x010fc60000000011 */
[----:B------:R4:W-:Y:S04]  /*1f0af0*/  STL [R1+0xdc], R9 ;  /* 0x0000dc0901007387 */ /* 0x0009e80000100800 */
[----:B------:R-:W3:Y:S01]  /*1f0b00*/  LDL.LU R17, [R1+0x84dc] ;  /* 0x0084dc0001117983 */ /* 0x000ee20000300800 */
[----:B------:R-:W-:-:S04]  /*1f0b10*/  LOP3.LUT R16, R16, 0xffffdfff, RZ, 0xc0, !PT ;  /* 0xffffdfff10107812 */ /* 0x000fc800078ec0ff */
[----:B------:R-:W-:Y:S02]  /*1f0b20*/  @P2 LOP3.LUT R16, R16, 0x2000, RZ, 0xfc, !PT ;  /* 0x0000200010102812 */ /* 0x000fe400078efcff */
[----:B------:R-:W-:Y:S02]  /*1f0b30*/  ISETP.LT.AND P2, PT, R26, UR64, !P0 ;  /* 0x000000401a007c0c */ /* 0x000fe4000c741270 */
[----:B------:R-:W-:Y:S01]  /*1f0b40*/  ISETP.LT.AND P3, PT, R7, UR6, !P0 ;  /* 0x0000000607007c0c */ /* 0x000fe2000c761270 */
[----:B----4-:R-:W-:Y:S01]  /*1f0b50*/  VIADD R9, R28, 0x29 ;  /* 0x000000291c097836 */ /* 0x010fe20000000000 */
[----:B------:R-:W-:Y:S01]  /*1f0b60*/  LOP3.LUT R16, R16, 0xfffdffff, RZ, 0xc0, !PT ;  /* 0xfffdffff10107812 */ /* 0x000fe200078ec0ff */
[----:B------:R4:W-:Y:S01]  /*1f0b70*/  STL [R1+0x158], R12 ;  /* 0x0001580c01007387 */ /* 0x0009e20000100800 */
[----:B------:R-:W0:Y:S02]  /*1f0b80*/  LDCU UR6, c[0x0][0x398] ;  /* 0x00007300ff0677ac */ /* 0x000e240008000800 */
[----:B------:R-:W-:-:S02]  /*1f0b90*/  @P1 LOP3.LUT R16, R16, 0x20000, RZ, 0xfc, !PT ;  /* 0x0002000010101812 */ /* 0x000fc400078efcff */
[----:B------:R-:W-:Y:S01]  /*1f0ba0*/  ISETP.LT.AND P1, PT, R25, UR63, !P0 ;  /* 0x0000003f19007c0c */ /* 0x000fe2000c721270 */
[----:B------:R-:W1:Y:S01]  /*1f0bb0*/  LDCU UR64, c[0x0][0x398] ;  /* 0x00007300ff4077ac */ /* 0x000e620008000800 */
[----:B------:R-:W-:Y:S01]  /*1f0bc0*/  LOP3.LUT R16, R16, 0xfffeffff, RZ, 0xc0, !PT ;  /* 0xfffeffff10107812 */ /* 0x000fe200078ec0ff */
[----:B----4-:R-:W4:Y:S03]  /*1f0bd0*/  LDL.LU R12, [R1+0x1f0] ;  /* 0x0001f000010c7983 */ /* 0x010f260000300800 */
[----:B------:R-:W-:Y:S01]  /*1f0be0*/  @P2 LOP3.LUT R16, R16, 0x10000, RZ, 0xfc, !PT ;  /* 0x0001000010102812 */ /* 0x000fe200078efcff */
[----:B------:R-:W1:Y:S03]  /*1f0bf0*/  LDCU UR63, c[0x0][0x398] ;  /* 0x00007300ff3f77ac */ /* 0x000e660008000800 */
[----:B------:R-:W-:-:S04]  /*1f0c00*/  LOP3.LUT R16, R16, 0xffff7fff, RZ, 0xc0, !PT ;  /* 0xffff7fff10107812 */ /* 0x000fc800078ec0ff */
[----:B------:R-:W-:Y:S02]  /*1f0c10*/  @P1 LOP3.LUT R16, R16, 0x8000, RZ, 0xfc, !PT ;  /* 0x0000800010101812 */ /* 0x000fe400078efcff */
[----:B0-----:R-:W-:Y:S01]  /*1f0c20*/  ISETP.LT.AND P2, PT, R31, UR8, !P0 ;  /* 0x000000081f007c0c */ /* 0x001fe2000c741270 */
        /* <DEDUP_REMOVED lines=14> */
[----:B--2---:R-:W-:Y:S02]  /*1f0d10*/  PRMT R2, R2, 0x5410, R39 ;  /* 0x0000541002027816 */ /* 0x004fe40000000027 */
[----:B------:R-:W4:Y:S04]  /*1f0d20*/  LDL.LU R39, [R1+0x3c0] ;  /* 0x0003c00001277983 */ /* 0x000f280000300800 */
[----:B------:R2:W-:Y:S01]  /*1f0d30*/  STL [R1+0x154], R2 ;  /* 0x0001540201007387 */ /* 0x0005e20000100800 */
[----:B---3--:R-:W-:-:S03]  /*1f0d40*/  PRMT R9, R17, 0x5410, R18 ;  /* 0x0000541011097816 */ /* 0x008fc60000000012 */
[----:B------:R-:W3:Y:S04]  /*1f0d50*/  LDL.LU R18, [R1+0x84d8] ;  /* 0x0084d80001127983 */ /* 0x000ee80000300800 */
[----:B------:R-:W3:Y:S04]  /*1f0d60*/  LDL.LU R17, [R1+0x84d4] ;  /* 0x0084d40001117983 */ /* 0x000ee80000300800 */
[----:B--2---:R-:W3:Y:S01]  /*1f0d70*/  LDL.LU R2, [R1+0x1ec] ;  /* 0x0001ec0001027983 */ /* 0x004ee20000300800 */
[----:B0-----:R-:W-:Y:S02]  /*1f0d80*/  ISETP.LT.AND P2, PT, R32, UR8, !P0 ;  /* 0x0000000820007c0c */ /* 0x001fe4000c741270 */
[----:B------:R-:W-:Y:S01]  /*1f0d90*/  ISETP.LT.AND P1, PT, R27, UR6, !P0 ;  /* 0x000000061b007c0c */ /* 0x000fe2000c721270 */
[----:B------:R-:W0:Y:S01]  /*1f0da0*/  LDCU UR6, c[0x0][0x398] ;  /* 0x00007300ff0677ac */ /* 0x000e220008000800 */
[----:B------:R-:W-:-:S09]  /*1f0db0*/  LOP3.LUT R16, R16, 0xffffffdf, RZ, 0xc0, !PT ;  /* 0xffffffdf10107812 */ /* 0x000fd200078ec0ff */
[----:B------:R-:W-:Y:S02]  /*1f0dc0*/  @P2 LOP3.LUT R16, R16, 0x20, RZ, 0xfc, !PT ;  /* 0x0000002010102812 */ /* 0x000fe400078efcff */
[----:B------:R-:W-:Y:S02]  /*1f0dd0*/  ISETP.LT.AND P2, PT, R26, UR65, !P0 ;  /* 0x000000411a007c0c */ /* 0x000fe4000c741270 */
[----:B-1----:R-:W-:Y:S01]  /*1f0de0*/  ISETP.LT.AND P3, PT, R7, UR63, !P0 ;  /* 0x0000003f07007c0c */ /* 0x002fe2000c761270 */
[----:B------:R1:W-:Y:S01]  /*1f0df0*/  STL [R1+0x16c], R9 ;  /* 0x00016c0901007387 */ /* 0x0003e20000100800 */
[----:B------:R-:W-:Y:S01]  /*1f0e00*/  LOP3.LUT R16, R16, 0xfffffdff, RZ, 0xc0, !PT ;  /* 0xfffffdff10107812 */ /* 0x000fe200078ec0ff */
[----:B------:R-:W2:Y:S03]  /*1f0e10*/  LDCU UR63, c[0x0][0x398] ;  /* 0x00007300ff3f77ac */ /* 0x000ea60008000800 */
[----:B------:R-:W-:Y:S01]  /*1f0e20*/  @P1 LOP3.LUT R16, R16, 0x200, RZ, 0xfc, !PT ;  /* 0x0000020010101812 */ /* 0x000fe200078efcff */
[----:B------:R-:W2:Y:S01]  /*1f0e30*/  LDCU UR65, c[0x0][0x398] ;  /* 0x00007300ff4177ac */ /* 0x000ea20008000800 */
[----:B------:R-:W-:-:S02]  /*1f0e40*/  ISETP.LT.AND P1, PT, R25, UR64, !P0 ;  /* 0x0000004019007c0c */ /* 0x000fc4000c721270 */
[----:B------:R-:W-:Y:S01]  /*1f0e50*/  LOP3.LUT R16, R16, 0xfffffeff, RZ, 0xc0, !PT ;  /* 0xfffffeff10107812 */ /* 0x000fe200078ec0ff */
[----:B-1----:R-:W-:Y:S01]  /*1f0e60*/  VIADD R9, R28, 0x28 ;  /* 0x000000281c097836 */ /* 0x002fe20000000000 */
[----:B------:R-:W1:Y:S02]  /*1f0e70*/  LDCU UR64, c[0x0][0x398] ;  /* 0x00007300ff4077ac */ /* 0x000e640008000800 */
[----:B------:R-:W-:-:S04]  /*1f0e80*/  @P2 LOP3.LUT R16, R16, 0x100, RZ, 0xfc, !PT ;  /* 0x0000010010102812 */ /* 0x000fc800078efcff */
        /* <DEDUP_REMOVED lines=17> */
[----:B------:R-:W0:Y:S01]  /*1f0fa0*/  LDCU.64 UR10, c[0x0][0x398] ;  /* 0x00007300ff0a77ac */ /* 0x000e220008000a00 */
[----:B----4-:R-:W-:-:S05]  /*1f0fb0*/  PRMT R9, R39, 0x5410, R12 ;  /* 0x0000541027097816 */ /* 0x010fca000000000c */
[----:B------:R-:W-:Y:S01]  /*1f0fc0*/  STL [R1+0x1ac], R9 ;  /* 0x0001ac0901007387 */ /* 0x000fe20000100800 */
[----:B---3--:R-:W-:-:S03]  /*1f0fd0*/  PRMT R2, R18, 0x5410, R2 ;  /* 0x0000541012027816 */ /* 0x008fc60000000002 */
[----:B------:R-:W3:Y:S04]  /*1f0fe0*/  LDL.LU R18, [R1+0x84d0] ;  /* 0x0084d00001127983 */ /* 0x000ee80000300800 */
[----:B------:R-:W4:Y:S04]  /*1f0ff0*/  LDL.LU R12, [R1+0x208] ;  /* 0x00020800010c7983 */ /* 0x000f280000300800 */
[----:B------:R-:W4:Y:S04]  /*1f1000*/  LDL.LU R39, [R1+0x3f4] ;  /* 0x0003f40001277983 */ /* 0x000f280000300800 */
[----:B------:R0:W-:Y:S04]  /*1f1010*/  STL [R1+0x1b0], R2 ;  /* 0x0001b00201007387 */ /* 0x0001e80000100800 */
[----:B0-----:R-:W3:Y:S01]  /*1f1020*/  LDL.LU R2, [R1+0x204] ;  /* 0x0002040001027983 */ /* 0x001ee20000300800 */
[----:B------:R-:W-:-:S02]  /*1f1030*/  ISETP.LT.AND P1, PT, R32, UR6, !P0 ;  /* 0x0000000620007c0c */ /* 0x000fc4000c721270 */
[----:B------:R-:W-:Y:S02]  /*1f1040*/  ISETP.LT.AND P3, PT, R27, UR39, !P0 ;  /* 0x000000271b007c0c */ /* 0x000fe4000c761270 */
[----:B------:R-:W-:Y:S02]  /*1f1050*/  LOP3.LUT R17, R17, 0xdfffffff, RZ, 0xc0, !PT ;  /* 0xdfffffff11117812 */ /* 0x000fe400078ec0ff */
[----:B------:R-:W-:Y:S02]  /*1f1060*/  ISETP.LT.AND P2, PT, R26, UR55, !P0 ;  /* 0x000000371a007c0c */ /* 0x000fe4000c741270 */
[----:B------:R-:W-:Y:S01]  /*1f1070*/  LOP3.LUT R16, R16, 0xfffffffd, RZ, 0xc0, !PT ;  /* 0xfffffffd10107812 */ /* 0x000fe200078ec0ff */
[----:B------:R-:W-:Y:S01]  /*1f1080*/  VIADD R9, R28, 0x27 ;  /* 0x000000271c097836 */ /* 0x000fe20000000000 */
[----:B------:R-:W0:Y:S03]  /*1f1090*/  LDCU UR39, c[0x0][0x398] ;  /* 0x00007300ff2777ac */ /* 0x000e260008000800 */
[----:B------:R-:W-:Y:S01]  /*1f10a0*/  @P1 LOP3.LUT R17, R17, 0x20000000, RZ, 0xfc, !PT ;  /* 0x2000000011111812 */ /* 0x000fe200078efcff */
[----:B------:R-:W0:Y:S01]  /*1f10b0*/  LDCU UR55, c[0x0][0x398] ;  /* 0x00007300ff3777ac */ /* 0x000e220008000800 */
[----:B------:R-:W-:-:S02]  /*1f10c0*/  ISETP.LT.AND P1, PT, R25, UR56, !P0 ;  /* 0x0000003819007c0c */ /* 0x000fc4000c721270 */
[----:B------:R-:W-:Y:S01]  /*1f10d0*/  @P3 LOP3.LUT R16, R16, 0x2, RZ, 0xfc, !PT ;  /* 0x0000000210103812 */ /* 0x000fe200078efcff */
[----:B------:R-:W0:Y:S01]  /*1f10e0*/  LDCU UR56, c[0x0][0x398] ;  /* 0x00007300ff3877ac */ /* 0x000e220008000800 */
[----:B------:R-:W-:Y:S02]  /*1f10f0*/  ISETP.LT.AND P3, PT, R7, UR57, !P0 ;  /* 0x0000003907007c0c */ /* 0x000fe4000c761270 */
[----:B------:R-:W-:Y:S01]  /*1f1100*/  LOP3.LUT R17, R17, 0x7fffffff, RZ, 0xc0, !PT ;  /* 0x7fffffff11117812 */ /* 0x000fe200078ec0ff */
[----:B------:R-:W0:Y:S01]  /*1f1110*/  LDCU UR57, c[0x0][0x398] ;  /* 0x00007300ff3977ac */ /* 0x000e220008000800 */
[----:B------:R-:W-:-:S05]  /*1f1120*/  LOP3.LUT R16, R16, 0xfffffffe, RZ, 0xc0, !PT ;  /* 0xfffffffe10107812 */ /* 0x000fca00078ec0ff */
[----:B------:R-:W-:Y:S02]  /*1f1130*/  @P1 LOP3.LUT R17, R17, 0x80000000, RZ, 0xfc, !PT ;  /* 0x8000000011111812 */ /* 0x000fe400078efcff */
        /* <DEDUP_REMOVED lines=28> */
[----:B------:R-:W-:Y:S01]  /*1f1300*/  ISETP.LT.AND P2, PT, R26, UR21, !P0 ;  /* 0x000000151a007c0c */ /* 0x000fe2000c741270 */
[----:B------:R-:W-:Y:S01]  /*1f1310*/  VIADD R9, R28, 0x26 ;  /* 0x000000261c097836 */ /* 0x000fe20000000000 */
[----:B------:R-:W0:Y:S01]  /*1f1320*/  LDCU UR76, c[0x0][0x398] ;  /* 0x00007300ff4c77ac */ /* 0x000e220008000800 */
        /* <DEDUP_REMOVED lines=38> */
[----:B------:R-:W-:Y:S02]  /*1f1590*/  LOP3.LUT R17, R17, 0xffffdfff, RZ, 0xc0, !PT ;  /* 0xffffdfff11117812 */ /* 0x000fe400078ec0ff */
[----:B------:R-:W-:Y:S01]  /*1f15a0*/  ISETP.LT.AND P2, PT, R26, UR74, !P0 ;  /* 0x0000004a1a007c0c */ /* 0x000fe2000c741270 */
[----:B------:R-:W-:Y:S01]  /*1f15b0*/  VIADD R9, R28, 0x25 ;  /* 0x000000251c097836 */ /* 0x000fe20000000000 */
[----:B------:R-:W-:Y:S01]  /*1f15c0*/  @P1 LOP3.LUT R17, R17, 0x2000, RZ, 0xfc, !PT ;  /* 0x0000200011111812 */ /* 0x000fe200078efcff */
[----:B------:R-:W0:Y:S03]  /*1f15d0*/  LDCU UR75, c[0x0][0x398] ;  /* 0x00007300ff4b77ac */ /* 0x000e260008000800 */
[----:B------:R-:W-:Y:S01]  /*1f15e0*/  LOP3.LUT R17, R17, 0xfffdffff, RZ, 0xc0, !PT ;  /* 0xfffdffff11117812 */ /* 0x000fe200078ec0ff */
[----:B------:R-:W0:Y:S03]  /*1f15f0*/  LDCU UR74, c[0x0][0x398] ;  /* 0x00007300ff4a77ac */ /* 0x000e260008000800 */
        /* <DEDUP_REMOVED lines=56> */
[----:B----4-:R-:W-:-:S05]  /*1f1980*/  PRMT R9, R39, 0x5410, R12 ;  /* 0x0000541027097816 */ /* 0x010fca000000000c */
[----:B------:R4:W-:Y:S01]  /*1f1990*/  STL [R1+0x1ec], R9 ;  /* 0x0001ec0901007387 */ /* 0x0009e20000100800 */
[----:B---3--:R-:W-:-:S03]  /*1f19a0*/  PRMT R2, R18, 0x5410, R2 ;  /* 0x0000541012027816 */ /* 0x008fc60000000002 */
[----:B------:R-:W3:Y:S01]  /*1f19b0*/  LDL.LU R18, [R1+0x84c4] ;  /* 0x0084c40001127983 */ /* 0x000ee20000300800 */
[----:B----4-:R-:W-:-:S03]  /*1f19c0*/  VIADD R9, R28, 0x24 ;  /* 0x000000241c097836 */ /* 0x010fc60000000000 */
[----:B------:R-:W4:Y:S02]  /*1f19d0*/  LDL.LU R12, [R1+0x4cc] ;  /* 0x0004cc00010c7983 */ /* 0x000f240000300800 */
[----:B------:R-:W-:Y:S01]  /*1f19e0*/  ISETP.GE.AND P0, PT, R9, UR9, PT ;  /* 0x0000000909007c0c */ /* 0x000fe2000bf06270 */
[----:B------:R-:W0:Y:S01]  /*1f19f0*/  LDCU.64 UR8, c[0x0][0x398] ;  /* 0x00007300ff0877ac */ /* 0x000e220008000a00 */
[----:B------:R-:W2:Y:S04]  /*1f1a00*/  LDL.LU R39, [R1+0x1e8] ;  /* 0x0001e80001277983 */ /* 0x000ea80000300800 */
[----:B------:R1:W-:Y:S04]  /*1f1a10*/  STL [R1+0x1f0], R2 ;  /* 0x0001f00201007387 */ /* 0x0003e80000100800 */
[----:B-1----:R-:W2:Y:S04]  /*1f1a20*/  LDL.LU R2, [R1+0x4d4] ;  /* 0x0004d40001027983 */ /* 0x002ea80000300800 */
[----:B------:R-:W4:Y:S01]  /*1f1a30*/  LDL.LU R9, [R1+0x210] ;  /* 0x0002100001097983 */ /* 0x000f220000300800 */
        /* <DEDUP_REMOVED lines=28> */
[----:B----4-:R-:W-:Y:S02]  /*1f1c00*/  PRMT R9, R12, 0x5410, R9 ;  /* 0x000054100c097816 */ /* 0x010fe40000000009 */
[----:B------:R-:W-:Y:S02]  /*1f1c10*/  @P1 LOP3.LUT R18, R18, 0x8000000, RZ, 0xfc, !PT ;  /* 0x0800000012121812 */ /* 0x000fe400078efcff */
[----:B--2---:R-:W-:Y:S01]  /*1f1c20*/  PRMT R2, R2, 0x5410, R39 ;  /* 0x0000541002027816 */ /* 0x004fe20000000027 */
[----:B------:R2:W-:Y:S01]  /*1f1c30*/  STL [R1+0x200], R9 ;  /* 0x0002000901007387 */ /* 0x0005e20000100800 */
[----:B------:R-:W-:-:S03]  /*1f1c40*/  LOP3.LUT R18, R18, 0xfbffffff, RZ, 0xc0, !PT ;  /* 0xfbffffff12127812 */ /* 0x000fc600078ec0ff */
[----:B------:R-:W4:Y:S01]  /*1f1c50*/  LDL.LU R12, [R1+0x4dc] ;  /* 0x0004dc00010c7983 */ /* 0x000f220000300800 */
[----:B------:R-:W-:-:S03]  /*1f1c60*/  @P0 LOP3.LUT R18, R18, 0x4000000, RZ, 0xfc, !PT ;  /* 0x0400000012120812 */ /* 0x000fc600078efcff */
[----:B------:R-:W3:Y:S01]  /*1f1c70*/  LDL.LU R39, [R1+0x1dc] ;  /* 0x0001dc0001277983 */ /* 0x000ee20000300800 */
[----:B--2---:R-:W-:-:S03]  /*1f1c80*/  VIADD R9, R28, 0x23 ;  /* 0x000000231c097836 */ /* 0x004fc60000000000 */
[----:B------:R2:W-:Y:S02]  /*1f1c90*/  STL [R1+0x1e8], R2 ;  /* 0x0001e80201007387 */ /* 0x0005e40000100800 */
[----:B------:R-:W-:Y:S01]  /*1f1ca0*/  ISETP.GE.AND P0, PT, R9, UR7, PT ;  /* 0x0000000709007c0c */ /* 0x000fe2000bf06270 */
[----:B------:R-:W0:Y:S01]  /*1f1cb0*/  LDCU.64 UR6, c[0x0][0x398] ;  /* 0x00007300ff0677ac */ /* 0x000e220008000a00 */
[----:B--2---:R-:W3:Y:S04]  /*1f1cc0*/  LDL.LU R2, [R1+0x508] ;  /* 0x0005080001027983 */ /* 0x004ee80000300800 */
[----:B------:R-:W4:Y:S01]  /*1f1cd0*/  LDL.LU R9, [R1+0x1fc] ;  /* 0x0001fc0001097983 */ /* 0x000f220000300800 */
[----:B------:R-:W-:Y:S02]  /*1f1ce0*/  ISETP.LT.AND P1, PT, R32, UR8, !P0 ;  /* 0x0000000820007c0c */ /* 0x000fe4000c721270 */
[----:B------:R-:W-:Y:S01]  /*1f1cf0*/  ISETP.LT.AND P3, PT, R27, UR46, !P0 ;  /* 0x0000002e1b007c0c */ /* 0x000fe2000c761270 */
[----:B------:R-:W2:Y:S01]  /*1f1d00*/  LDCU UR46, c[0x0][0x398] ;  /* 0x00007300ff2e77ac */ /* 0x000ea20008000800 */
        /* <DEDUP_REMOVED lines=28> */
[----:B----4-:R-:W-:Y:S02]  /*1f1ed0*/  PRMT R9, R12, 0x5410, R9 ;  /* 0x000054100c097816 */ /* 0x010fe40000000009 */
[----:B---3--:R-:W-:-:S03]  /*1f1ee0*/  PRMT R2, R2, 0x5410, R39 ;  /* 0x0000541002027816 */ /* 0x008fc60000000027 */
[----:B------:R3:W-:Y:S04]  /*1f1ef0*/  STL [R1+0x1fc], R9 ;  /* 0x0001fc0901007387 */ /* 0x0007e80000100800 */
[----:B------:R-:W4:Y:S04]  /*1f1f00*/  LDL.LU R12, [R1+0x510] ;  /* 0x00051000010c7983 */ /* 0x000f280000300800 */
[----:B------:R-:W2:Y:S01]  /*1f1f10*/  LDL.LU R39, [R1+0x1a8] ;  /* 0x0001a80001277983 */ /* 0x000ea20000300800 */
[----:B---3--:R-:W-:-:S03]  /*1f1f20*/  VIADD R9, R28, 0x22 ;  /* 0x000000221c097836 */ /* 0x008fc60000000000 */
[----:B------:R3:W-:Y:S02]  /*1f1f30*/  STL [R1+0x1dc], R2 ;  /* 0x0001dc0201007387 */ /* 0x0007e40000100800 */
[----:B------:R-:W-:Y:S01]  /*1f1f40*/  ISETP.GE.AND P0, PT, R9, UR11, PT ;  /* 0x0000000b09007c0c */ /* 0x000fe2000bf06270 */
[----:B------:R-:W1:Y:S01]  /*1f1f50*/  LDCU.64 UR10, c[0x0][0x398] ;  /* 0x00007300ff0a77ac */ /* 0x000e620008000a00 */
[----:B---3--:R-:W2:Y:S04]  /*1f1f60*/  LDL.LU R2, [R1+0x51c] ;  /* 0x00051c0001027983 */ /* 0x008ea80000300800 */
[----:B------:R-:W4:Y:S01]  /*1f1f70*/  LDL.LU R9, [R1+0x1e4] ;  /* 0x0001e40001097983 */ /* 0x000f220000300800 */
[----:B0-----:R-:W-:Y:S02]  /*1f1f80*/  ISETP.LT.AND P1, PT, R32, UR6, !P0 ;  /* 0x0000000620007c0c */ /* 0x001fe4000c721270 */
[----:B------:R-:W-:Y:S01]  /*1f1f90*/  ISETP.LT.AND P3, PT, R27, UR37, !P0 ;  /* 0x000000251b007c0c */ /* 0x000fe2000c761270 */
[----:B------:R-:W0:Y:S01]  /*1f1fa0*/  LDCU UR37, c[0x0][0x398] ;  /* 0x00007300ff2577ac */ /* 0x000e220008000800 */
[----:B------:R-:W-:-:S02]  /*1f1fb0*/  LOP3.LUT R18, R18, 0xffffdfff, RZ, 0xc0, !PT ;  /* 0xffffdfff12127812 */ /* 0x000fc400078ec0ff */
[----:B------:R-:W-:Y:S01]  /*1f1fc0*/  ISETP.LT.AND P2, PT, R26, UR40, !P0 ;  /* 0x000000281a007c0c */ /* 0x000fe2000c741270 */
[----:B------:R-:W3:Y:S06]  /*1f1fd0*/  LDCU UR40, c[0x0][0x398] ;  /* 0x00007300ff2877ac */ /* 0x000eec0008000800 */
        /* <DEDUP_REMOVED lines=23> */
[----:B--2---:R-:W-:-:S03]  /*1f2150*/  PRMT R2, R2, 0x5410, R39 ;  /* 0x0000541002027816 */ /* 0x004fc60000000027 */
[----:B------:R-:W-:Y:S04]  /*1f2160*/  STL [R1+0x1e4], R9 ;  /* 0x0001e40901007387 */ /* 0x000fe80000100800 */
[----:B------:R-:W2:Y:S04]  /*1f2170*/  LDL.LU R12, [R1+0x19c] ;  /* 0x00019c00010c7983 */ /* 0x000ea80000300800 */
[----:B------:R-:W2:Y:S04]  /*1f2180*/  LDL.LU R39, [R1+0x380] ;  /* 0x0003800001277983 */ /* 0x000ea80000300800 */
[----:B------:R4:W-:Y:S04]  /*1f2190*/  STL [R1+0x1a8], R2 ;  /* 0x0001a80201007387 */ /* 0x0009e80000100800 */
[----:B----4-:R-:W4:Y:S01]  /*1f21a0*/  LDL.LU R2, [R1+0x524] ;  /* 0x0005240001027983 */ /* 0x010f220000300800 */
[----:B------:R-:W-:Y:S01]  /*1f21b0*/  @P1 LOP3.LUT R18, R18, 0x800, RZ, 0xfc, !PT ;  /* 0x0000080012121812 */ /* 0x000fe200078efcff */
[----:B------:R-:W-:-:S03]  /*1f21c0*/  VIADD R9, R28, 0x21 ;  /* 0x000000211c097836 */ /* 0x000fc60000000000 */
        /* <DEDUP_REMOVED lines=36> */
[----:B------:R4:W-:Y:S02]  /*1f2410*/  STL [R1+0x19c], R9 ;  /* 0x00019c0901007387 */ /* 0x0009e40000100800 */
[----:B----4-:R-:W-:Y:S02]  /*1f2420*/  PRMT R9, R2, 0x5410, R20 ;  /* 0x0000541002097816 */ /* 0x010fe40000000014 */
[----:B------:R-:W2:Y:S04]  /*1f2430*/  LDL.LU R20, [R1+0x84c0] ;  /* 0x0084c00001147983 */ /* 0x000ea80000300800 */
[----:B------:R-:W4:Y:S04]  /*1f2440*/  LDL.LU R39, [R1+0x194] ;  /* 0x0001940001277983 */ /* 0x000f280000300800 */
[----:B------:R-:W4:Y:S04]  /*1f2450*/  LDL.LU R2, [R1+0x528] ;  /* 0x0005280001027983 */ /* 0x000f280000300800 */
[----:B------:R0:W-:Y:S04]  /*1f2460*/  STL [R1+0x198], R9 ;  /* 0x0001980901007387 */ /* 0x0001e80000100800 */
[----:B------:R-:W2:Y:S01]  /*1f2470*/  LDL.LU R12, [R1+0x530] ;  /* 0x00053000010c7983 */ /* 0x000ea20000300800 */
[----:B0-----:R-:W-:-:S05]  /*1f2480*/  VIADD R9, R28, 0x20 ;  /* 0x000000201c097836 */ /* 0x001fca0000000000 */
[----:B------:R-:W-:Y:S01]  /*1f2490*/  ISETP.GE.AND P0, PT, R9, UR7, PT ;  /* 0x0000000709007c0c */ /* 0x000fe2000bf06270 */
[----:B------:R-:W0:Y:S01]  /*1f24a0*/  LDCU.64 UR6, c[0x0][0x398] ;  /* 0x00007300ff0677ac */ /* 0x000e220008000a00 */
[----:B------:R-:W2:Y:S02]  /*1f24b0*/  LDL.LU R9, [R1+0x190] ;  /* 0x0001900001097983 */ /* 0x000ea40000300800 */
[----:B------:R-:W-:Y:S01]  /*1f24c0*/  ISETP.LT.AND P1, PT, R32, UR8, !P0 ;  /* 0x0000000820007c0c */ /* 0x000fe2000c721270 */
[----:B------:R-:W0:Y:S01]  /*1f24d0*/  LDCU UR8, c[0x0][0x398] ;  /* 0x00007300ff0877ac */ /* 0x000e220008000800 */
[----:B------:R-:W-:Y:S02]  /*1f24e0*/  ISETP.LT.AND P3, PT, R27, UR73, !P0 ;  /* 0x000000491b007c0c */ /* 0x000fe4000c761270 */
[----:B------:R-:W-:Y:S01]  /*1f24f0*/  ISETP.LT.AND P2, PT, R26, UR74, !P0 ;  /* 0x0000004a1a007c0c */ /* 0x000fe2000c741270 */
[----:B------:R-:W0:Y:S01]  /*1f2500*/  LDCU UR73, c[0x0][0x398] ;  /* 0x00007300ff4977ac */ /* 0x000e220008000800 */
[----:B------:R-:W-:Y:S01]  /*1f2510*/  LOP3.LUT R18, R18, 0xfffffffd, RZ, 0xc0, !PT ;  /* 0xfffffffd12127812 */ /* 0x000fe200078ec0ff */
[----:B------:R-:W0:Y:S01]  /*1f2520*/  LDCU UR74, c[0x0][0x398] ;  /* 0x00007300ff4a77ac */ /* 0x000e220008000800 */
[----:B----4-:R-:W-:-:S02]  /*1f2530*/  PRMT R2, R2, 0x5410, R39 ;  /* 0x0000541002027816 */ /* 0x010fc40000000027 */
[----:B------:R-:W4:Y:S04]  /*1f2540*/  LDL.LU R39, [R1+0x84bc] ;  /* 0x0084bc0001277983 */ /* 0x000f280000300800 */
[----:B------:R0:W-:Y:S04]  /*1f2550*/  STL [R1+0x194], R2 ;  /* 0x0001940201007387 */ /* 0x0001e80000100800 */
[----:B0-----:R-:W3:Y:S01]  /*1f2560*/  LDL.LU R2, [R1+0x84b8] ;  /* 0x0084b80001027983 */ /* 0x001ee20000300800 */
[----:B--2---:R-:W-:-:S03]  /*1f2570*/  PRMT R9, R12, 0x5410, R9 ;  /* 0x000054100c097816 */ /* 0x004fc60000000009 */
[----:B------:R-:W3:Y:S01]  /*1f2580*/  LDL.LU R12, [R1+0x548] ;  /* 0x00054800010c7983 */ /* 0x000ee20000300800 */
[----:B------:R-:W-:-:S04]  /*1f2590*/  LOP3.LUT R20, R20, 0xdfffffff, RZ, 0xc0, !PT ;  /* 0xdfffffff14147812 */ /* 0x000fc800078ec0ff */
[----:B------:R-:W-:Y:S02]  /*1f25a0*/  @P1 LOP3.LUT R20, R20, 0x20000000, RZ, 0xfc, !PT ;  /* 0x2000000014141812 */ /* 0x000fe400078efcff */
[----:B------:R-:W-:Y:S02]  /*1f25b0*/  ISETP.LT.AND P1, PT, R25, UR75, !P0 ;  /* 0x0000004b19007c0c */ /* 0x000fe4000c721270 */
[----:B------:R-:W-:Y:S01]  /*1f25c0*/  @P3 LOP3.LUT R18, R18, 0x2, RZ, 0xfc, !PT ;  /* 0x0000000212123812 */ /* 0x000fe200078efcff */
[----:B------:R0:W-:Y:S01]  /*1f25d0*/  STL [R1+0x190], R9 ;  /* 0x0001900901007387 */ /* 0x0001e20000100800 */
[----:B------:R-:W-:Y:S01]  /*1f25e0*/  ISETP.LT.AND P3, PT, R7, UR76, !P0 ;  /* 0x0000004c07007c0c */ /* 0x000fe2000c761270 */
[----:B------:R-:W2:Y:S01]  /*1f25f0*/  LDCU UR76, c[0x0][0x398] ;  /* 0x00007300ff4c77ac */ /* 0x000ea20008000800 */
[----:B------:R-:W-:Y:S02]  /*1f2600*/  LOP3.LUT R20, R20, 0x7fffffff, RZ, 0xc0, !PT ;  /* 0x7fffffff14147812 */ /* 0x000fe400078ec0ff */
[----:B------:R-:W-:Y:S01]  /*1f2610*/  LOP3.LUT R18, R18, 0xfffffffe, RZ, 0xc0, !PT ;  /* 0xfffffffe12127812 */ /* 0x000fe200078ec0ff */
[----:B------:R-:W1:Y:S04]  /*1f2620*/  LDCU UR75, c[0x0][0x398] ;  /* 0x00007300ff4b77ac */ /* 0x000e680008000800 */
[----:B------:R-:W-:-:S02]  /*1f2630*/  @P1 LOP3.LUT R20, R20, 0x80000000, RZ, 0xfc, !PT ;  /* 0x8000000014141812 */ /* 0x000fc400078efcff */
[----:B------:R-:W-:Y:S02]  /*1f2640*/  @P2 LOP3.LUT R18, R18, 0x1, RZ, 0xfc, !PT ;  /* 0x0000000112122812 */ /* 0x000fe400078efcff */
[----:B------:R-:W-:Y:S01]  /*1f2650*/  ISETP.LT.AND P2, PT, R31, UR77, !P0 ;  /* 0x0000004d1f007c0c */ /* 0x000fe2000c741270 */
[----:B0-----:R-:W-:Y:S01]  /*1f2660*/  VIADD R9, R28, 0x1f ;  /* 0x0000001f1c097836 */ /* 0x001fe20000000000 */
        /* <DEDUP_REMOVED lines=15> */
[----:B------:R-:W2:Y:S01]  /*1f2760*/  LDL.LU R9, [R1+0x188] ;  /* 0x0001880001097983 */ /* 0x000ea20000300800 */
[----:B---3--:R-:W-:-:S03]  /*1f2770*/  PRMT R12, R12, 0x5410, R2 ;  /* 0x000054100c0c7816 */ /* 0x008fc60000000002 */
[----:B------:R-:W2:Y:S04]  /*1f2780*/  LDL.LU R2, [R1+0x84b4] ;  /* 0x0084b40001027983 */ /* 0x000ea80000300800 */
[----:B------:R3:W-:Y:S04]  /*1f2790*/  STL [R1+0x18c], R12 ;  /* 0x00018c0c01007387 */ /* 0x0007e80000100800 */
[----:B---3--:R-:W4:Y:S01]  /*1f27a0*/  LDL.LU R12, [R1+0x59c] ;  /* 0x00059c00010c7983 */ /* 0x008f220000300800 */
[----:B------:R-:W-:Y:S02]  /*1f27b0*/  ISETP.LT.AND P1, PT, R32, UR6, !P0 ;  /* 0x0000000620007c0c */ /* 0x000fe4000c721270 */
[----:B------:R-:W-:Y:S01]  /*1f27c0*/  ISETP.LT.AND P3, PT, R27, UR71, !P0 ;  /* 0x000000471b007c0c */ /* 0x000fe2000c761270 */
[----:B------:R-:W3:Y:S01]  /*1f27d0*/  LDCU UR71, c[0x0][0x398] ;  /* 0x00007300ff4777ac */ /* 0x000ee20008000800 */
        /* <DEDUP_REMOVED lines=10> */
[----:B--2---:R-:W-:Y:S02]  /*1f2880*/  PRMT R9, R2, 0x5410, R9 ;  /* 0x0000541002097816 */ /* 0x004fe40000000009 */
[----:B------:R-:W2:Y:S01]  /*1f2890*/  LDL.LU R2, [R1+0x84b0] ;  /* 0x0084b00001027983 */ /* 0x000ea20000300800 */
[----:B------:R-:W-:Y:S01]  /*1f28a0*/  ISETP.LT.AND P3, PT, R7, UR70, !P0 ;  /* 0x0000004607007c0c */ /* 0x000fe2000c761270 */
[----:B------:R-:W1:Y:S01]  /*1f28b0*/  LDCU UR70, c[0x0][0x398] ;  /* 0x00007300ff4677ac */ /* 0x000e620008000800 */
[----:B------:R-:W-:-:S04]  /*1f28c0*/  LOP3.LUT R20, R20, 0xff7fffff, RZ, 0xc0, !PT ;  /* 0xff7fffff14147812 */ /* 0x000fc800078ec0ff */
[----:B------:R-:W-:Y:S02]  /*1f28d0*/  @P1 LOP3.LUT R20, R20, 0x800000, RZ, 0xfc, !PT ;  /* 0x0080000014141812 */ /* 0x000fe400078efcff */
[----:B---3--:R-:W-:Y:S01]  /*1f28e0*/  ISETP.LT.AND P2, PT, R31, UR71, !P0 ;  /* 0x000000471f007c0c */ /* 0x008fe2000c741270 */
[----:B------:R3:W-:Y:S01]  /*1f28f0*/  STL [R1+0x188], R9 ;  /* 0x0001880901007387 */ /* 0x0007e20000100800 */
[----:B------:R-:W-:Y:S01]  /*1f2900*/  LOP3.LUT R20, R20, 0xffbfffff, RZ, 0xc0, !PT ;  /* 0xffbfffff14147812 */ /* 0x000fe200078ec0ff */
[----:B------:R-:W1:Y:S03]  /*1f2910*/  LDCU UR71, c[0x0][0x398] ;  /* 0x00007300ff4777ac */ /* 0x000e660008000800 */
[----:B------:R-:W-:Y:S02]  /*1f2920*/  @P3 LOP3.LUT R20, R20, 0x400000, RZ, 0xfc, !PT ;  /* 0x0040000014143812 */ /* 0x000fe400078efcff */
[----:B0-----:R-:W-:Y:S01]  /*1f2930*/  ISETP.LT.AND P1, PT, R30, UR72, !P0 ;  /* 0x000000481e007c0c */ /* 0x001fe2000c721270 */
[----:B------:R-:W0:Y:S01]  /*1f2940*/  LDCU UR72, c[0x0][0x398] ;  /* 0x00007300ff4877ac */ /* 0x000e220008000800 */
[----:B------:R-:W-:-:S04]  /*1f2950*/  LOP3.LUT R20, R20, 0xffefffff, RZ, 0xc0, !PT ;  /* 0xffefffff14147812 */ /* 0x000fc800078ec0ff */
[----:B------:R-:W-:Y:S02]  /*1f2960*/  @P2 LOP3.LUT R20, R20, 0x100000, RZ, 0xfc, !PT ;  /* 0x0010000014142812 */ /* 0x000fe400078efcff */
[----:B------:R-:W-:Y:S01]  /*1f2970*/  ISETP.LT.AND P0, PT, R29, UR73, !P0 ;  /* 0x000000491d007c0c */ /* 0x000fe2000c701270 */
[----:B---3--:R-:W-:Y:S01]  /*1f2980*/  VIADD R9, R28, 0x1e ;  /* 0x0000001e1c097836 */ /* 0x008fe20000000000 */
[----:B------:R-:W-:Y:S01]  /*1f2990*/  LOP3.LUT R20, R20, 0xfff7ffff, RZ, 0xc0, !PT ;  /* 0xfff7ffff14147812 */ /* 0x000fe200078ec0ff */
[----:B------:R-:W3:Y:S03]  /*1f29a0*/  LDCU UR73, c[0x0][0x398] ;  /* 0x00007300ff4977ac */ /* 0x000ee60008000800 */
[----:B------:R-:W-:-:S04]  /*1f29b0*/  @P1 LOP3.LUT R20, R20, 0x80000, RZ, 0xfc, !PT ;  /* 0x0008000014141812 */ /* 0x000fc800078efcff */
[----:B------:R-:W-:-:S04]  /*1f29c0*/  LOP3.LUT R20, R20, 0xfffbffff, RZ, 0xc0, !PT ;  /* 0xfffbffff14147812 */ /* 0x000fc800078ec0ff */
[----:B------:R-:W-:Y:S02]  /*1f29d0*/  @P0 LOP3.LUT R20, R20, 0x40000, RZ, 0xfc, !PT ;  /* 0x0004000014140812 */ /* 0x000fe400078efcff */
[----:B------:R-:W-:Y:S02]  /*1f29e0*/  ISETP.GE.AND P0, PT, R9, UR9, PT ;  /* 0x0000000909007c0c */ /* 0x000fe4000bf06270 */
[----:B----4-:R-:W-:Y:S02]  /*1f29f0*/  PRMT R9, R12, 0x5410, R39 ;  /* 0x000054100c097816 */ /* 0x010fe40000000027 */
[----:B------:R-:W4:Y:S04]  /*1f2a00*/  LDL.LU R39, [R1+0x84ac] ;  /* 0x0084ac0001277983 */ /* 0x000f280000300800 */
[----:B------:R2:W-:Y:S01]  /*1f2a10*/  STL [R1+0x184], R9 ;  /* 0x0001840901007387 */ /* 0x0005e20000100800 */
[----:B------:R-:W-:-:S02]  /*1f2a20*/  ISETP.LT.AND P2, PT, R32, UR10, !P0 ;  /* 0x0000000a20007c0c */ /* 0x000fc4000c741270 */
[----:B---3--:R-:W-:Y:S01]  /*1f2a30*/  ISETP.LT.AND P1, PT, R27, UR73, !P0 ;  /* 0x000000491b007c0c */ /* 0x008fe2000c721270 */
[----:B------:R-:W3:Y:S01]  /*1f2a40*/  LDCU UR73, c[0x0][0x398] ;  /* 0x00007300ff4977ac */ /* 0x000ee20008000800 */
[----:B------:R-:W-:Y:S02]  /*1f2a50*/  LOP3.LUT R20, R20, 0xffffdfff, RZ, 0xc0, !PT ;  /* 0xffffdfff14147812 */ /* 0x000fe400078ec0ff */
[----:B--2---:R-:W-:Y:S02]  /*1f2a60*/  PRMT R9, R2, 0x5410, R41 ;  /* 0x0000541002097816 */ /* 0x004fe40000000029 */
[----:B------:R-:W2:Y:S04]  /*1f2a70*/  LDL.LU R41, [R1+0x84a8] ;  /* 0x0084a80001297983 */ /* 0x000ea80000300800 */
[----:B------:R-:W2:Y:S01]  /*1f2a80*/  LDL.LU R2, [R1+0x84a4] ;  /* 0x0084a40001027983 */ /* 0x000ea20000300800 */
[----:B------:R-:W-:-:S02]  /*1f2a90*/  @P2 LOP3.LUT R20, R20, 0x2000, RZ, 0xfc, !PT ;  /* 0x0000200014142812 */ /* 0x000fc400078efcff */
[----:B------:R-:W-:Y:S02]  /*1f2aa0*/  ISETP.LT.AND P2, PT, R26, UR77, !P0 ;  /* 0x0000004d1a007c0c */ /* 0x000fe4000c741270 */
[----:B0-----:R-:W-:Y:S01]  /*1f2ab0*/  ISETP.LT.AND P3, PT, R7, UR72, !P0 ;  /* 0x0000004807007c0c */ /* 0x001fe2000c761270 */
[----:B------:R0:W-:Y:S01]  /*1f2ac0*/  STL [R1+0x180], R9 ;  /* 0x0001800901007387 */ /* 0x0001e20000100800 */
[----:B------:R-:W-:Y:S01]  /*1f2ad0*/  LOP3.LUT R20, R20, 0xfffdffff, RZ, 0xc0, !PT ;  /* 0xfffdffff14147812 */ /* 0x000fe200078ec0ff */
[----:B------:R-:W1:Y:S03]  /*1f2ae0*/  LDCU UR72, c[0x0][0x398] ;  /* 0x00007300ff4877ac */ /* 0x000e660008000800 */
[----:B------:R-:W-:Y:S01]  /*1f2af0*/  @P1 LOP3.LUT R20, R20, 0x20000, RZ, 0xfc, !PT ;  /* 0x0002000014141812 */ /* 0x000fe200078efcff */
[----:B------:R-:W1:Y:S01]  /*1f2b00*/  LDCU UR77, c[0x0][0x398] ;  /* 0x00007300ff4d77ac */ /* 0x000e620008000800 */
[----:B------:R-:W-:-:S02]  /*1f2b10*/  ISETP.LT.AND P1, PT, R25, UR8, !P0 ;  /* 0x0000000819007c0c */ /* 0x000fc4000c721270 */
[----:B------:R-:W-:Y:S01]  /*1f2b20*/  LOP3.LUT R20, R20, 0xfffeffff, RZ, 0xc0, !PT ;  /* 0xfffeffff14147812 */ /* 0x000fe200078ec0ff */
[----:B0-----:R-:W-:Y:S01]  /*1f2b30*/  VIADD R9, R28, 0x1d ;  /* 0x0000001d1c097836 */ /* 0x001fe20000000000 */
[----:B------:R-:W0:Y:S02]  /*1f2b40*/  LDCU.64 UR8, c[0x0][0x398] ;  /* 0x00007300ff0877ac */ /* 0x000e240008000a00 */
[----:B------:R-:W-:-:S04]  /*1f2b50*/  @P2 LOP3.LUT R20, R20, 0x10000, RZ, 0xfc, !PT ;  /* 0x0001000014142812 */ /* 0x000fc800078efcff */
        /* <DEDUP_REMOVED lines=18> */
[----:B------:R-:W-:Y:S02]  /*1f2c80*/  PRMT R9, R42, 0x5410, R40 ;  /* 0x000054102a097816 */ /* 0x000fe40000000028 */
[----:B------:R-:W3:Y:S04]  /*1f2c90*/  LDL.LU R40, [R1+0x84a0] ;  /* 0x0084a00001287983 */ /* 0x000ee80000300800 */
[----:B------:R-:W3:Y:S04]  /*1f2ca0*/  LDL.LU R42, [R1+0x849c] ;  /* 0x00849c00012a7983 */ /* 0x000ee80000300800 */
[----:B------:R-:W3:Y:S04]  /*1f2cb0*/  LDL.LU R12, [R1+0x5dc] ;  /* 0x0005dc00010c7983 */ /* 0x000ee80000300800 */
[----:B------:R2:W-:Y:S02]  /*1f2cc0*/  STL [R1+0x17c], R9 ;  /* 0x00017c0901007387 */ /* 0x0005e40000100800 */
[----:B--2---:R-:W-:-:S02]  /*1f2cd0*/  PRMT R9, R2, 0x5410, R19 ;  /* 0x0000541002097816 */ /* 0x004fc40000000013 */
[----:B------:R-:W2:Y:S04]  /*1f2ce0*/  LDL.LU R19, [R1+0x8498] ;  /* 0x0084980001137983 */ /* 0x000ea80000300800 */
[----:B------:R-:W2:Y:S01]  /*1f2cf0*/  LDL.LU R2, [R1+0x8494] ;  /* 0x0084940001027983 */ /* 0x000ea20000300800 */
[----:B0-----:R-:W-:Y:S02]  /*1f2d00*/  ISETP.LT.AND P1, PT, R32, UR8, !P0 ;  /* 0x0000000820007c0c */ /* 0x001fe4000c721270 */
[----:B------:R-:W-:Y:S02]  /*1f2d10*/  ISETP.LT.AND P3, PT, R27, UR59, !P0 ;  /* 0x0000003b1b007c0c */ /* 0x000fe4000c761270 */
[----:B------:R-:W-:Y:S02]  /*1f2d20*/  LOP3.LUT R20, R20, 0xffffffdf, RZ, 0xc0, !PT ;  /* 0xffffffdf14147812 */ /* 0x000fe400078ec0ff */
[----:B------:R-:W-:Y:S01]  /*1f2d30*/  ISETP.LT.AND P2, PT, R26, UR60, !P0 ;  /* 0x0000003c1a007c0c */ /* 0x000fe2000c741270 */
[----:B------:R0:W-:Y:S01]  /*1f2d40*/  STL [R1+0x178], R9 ;  /* 0x0001780901007387 */ /* 0x0001e20000100800 */
[----:B------:R-:W-:Y:S01]  /*1f2d50*/  LOP3.LUT R14, R14, 0xffff, RZ, 0xc0, !PT ;  /* 0x0000ffff0e0e7812 */ /* 0x000fe200078ec0ff */
[----:B------:R-:W1:Y:S04]  /*1f2d60*/  LDCU UR59, c[0x0][0x398] ;  /* 0x00007300ff3b77ac */ /* 0x000e680008000800 */
[----:B------:R-:W-:Y:S01]  /*1f2d70*/  @P1 LOP3.LUT R20, R20, 0x20, RZ, 0xfc, !PT ;  /* 0x0000002014141812 */ /* 0x000fe200078efcff */
[----:B------:R-:W1:Y:S03]  /*1f2d80*/  LDCU UR60, c[0x0][0x398] ;  /* 0x00007300ff3c77ac */ /* 0x000e660008000800 */
[----:B------:R-:W-:-:S04]  /*1f2d90*/  LOP3.LUT R20, R20, 0xfffffdff, RZ, 0xc0, !PT ;  /* 0xfffffdff14147812 */ /* 0x000fc800078ec0ff */
        /* <DEDUP_REMOVED lines=26> */
[----:B---3--:R-:W-:Y:S02]  /*1f2f40*/  PRMT R9, R12, 0x5410, R21 ;  /* 0x000054100c097816 */ /* 0x008fe40000000015 */
[----:B------:R-:W3:Y:S04]  /*1f2f50*/  LDL.LU R21, [R1+0x8490] ;  /* 0x0084900001157983 */ /* 0x000ee80000300800 */
[----:B------:R0:W-:Y:S01]  /*1f2f60*/  STL [R1+0x174], R9 ;  /* 0x0001740901007387 */ /* 0x0001e20000100800 */
[----:B--2---:R-:W-:-:S03]  /*1f2f70*/  PRMT R12, R2, 0x5410, R54 ;  /* 0x00005410020c7816 */ /* 0x004fc60000000036 */
[----:B------:R-:W2:Y:S04]  /*1f2f80*/  LDL.LU R54, [R1+0x848c] ;  /* 0x00848c0001367983 */ /* 0x000ea80000300800 */
[----:B------:R-:W3:Y:S01]  /*1f2f90*/  LDL.LU R2, [R1+0x8488] ;  /* 0x0084880001027983 */ /* 0x000ee20000300800 */
[----:B------:R-:W-:Y:S02]  /*1f2fa0*/  ISETP.LT.AND P1, PT, R32, UR6, !P0 ;  /* 0x0000000620007c0c */ /* 0x000fe4000c721270 */
[----:B------:R-:W-:Y:S02]  /*1f2fb0*/  ISETP.LT.AND P3, PT, R27, UR27, !P0 ;  /* 0x0000001b1b007c0c */ /* 0x000fe4000c761270 */
[----:B------:R-:W-:Y:S02]  /*1f2fc0*/  LOP3.LUT R19, R19, 0xdfffffff, RZ, 0xc0, !PT ;  /* 0xdfffffff13137812 */ /* 0x000fe400078ec0ff */
[----:B------:R-:W-:-:S02]  /*1f2fd0*/  ISETP.LT.AND P2, PT, R26, UR21, !P0 ;  /* 0x000000151a007c0c */ /* 0x000fc4000c741270 */
[----:B------:R-:W-:Y:S01]  /*1f2fe0*/  LOP3.LUT R20, R20, 0xfffffffd, RZ, 0xc0, !PT ;  /* 0xfffffffd14147812 */ /* 0x000fe200078ec0ff */
[----:B0-----:R-:W-:Y:S01]  /*1f2ff0*/  VIADD R9, R28, 0x1b ;  /* 0x0000001b1c097836 */ /* 0x001fe20000000000 */
[----:B------:R3:W-:Y:S01]  /*1f3000*/  STL [R1+0x170], R12 ;  /* 0x0001700c01007387 */ /* 0x0007e20000100800 */
[----:B------:R-:W0:Y:S02]  /*1f3010*/  LDCU UR21, c[0x0][0x398] ;  /* 0x00007300ff1577ac */ /* 0x000e240008000800 */
[----:B------:R-:W-:Y:S02]  /*1f3020*/  @P1 LOP3.LUT R19, R19, 0x20000000, RZ, 0xfc, !PT ;  /* 0x2000000013131812 */ /* 0x000fe400078efcff */
[----:B------:R-:W-:Y:S01]  /*1f3030*/  ISETP.LT.AND P1, PT, R25, UR39, !P0 ;  /* 0x0000002719007c0c */ /* 0x000fe2000c721270 */
[----:B------:R-:W0:Y:S01]  /*1f3040*/  LDCU UR27, c[0x0][0x398] ;  /* 0x00007300ff1b77ac */ /* 0x000e220008000800 */
[----:B------:R-:W-:Y:S02]  /*1f3050*/  @P3 LOP3.LUT R20, R20, 0x2, RZ, 0xfc, !PT ;  /* 0x0000000214143812 */ /* 0x000fe400078efcff */
[----:B------:R-:W-:Y:S01]  /*1f3060*/  ISETP.LT.AND P3, PT, R7, UR26, !P0 ;  /* 0x0000001a07007c0c */ /* 0x000fe2000c761270 */
[----:B------:R-:W0:Y:S01]  /*1f3070*/  LDCU UR26, c[0x0][0x398] ;  /* 0x00007300ff1a77ac */ /* 0x000e220008000800 */
[----:B------:R-:W-:-:S02]  /*1f3080*/  LOP3.LUT R19, R19, 0x7fffffff, RZ, 0xc0, !PT ;  /* 0x7fffffff13137812 */ /* 0x000fc400078ec0ff */
[----:B------:R-:W-:Y:S01]  /*1f3090*/  LOP3.LUT R20, R20, 0xfffffffe, RZ, 0xc0, !PT ;  /* 0xfffffffe14147812 */ /* 0x000fe200078ec0ff */
[----:B------:R-:W0:Y:S04]  /*1f30a0*/  LDCU UR39, c[0x0][0x398] ;  /* 0x00007300ff2777ac */ /* 0x000e280008000800 */
        /* <DEDUP_REMOVED lines=18> */
[----:B--2---:R-:W-:Y:S02]  /*1f31d0*/  PRMT R9, R54, 0x5410, R22 ;  /* 0x0000541036097816 */ /* 0x004fe40000000016 */
[----:B------:R-:W2:Y:S04]  /*1f31e0*/  LDL.LU R22, [R1+0x8484] ;  /* 0x0084840001167983 */ /* 0x000ea80000300800 */
[----:B------:R-:W2:Y:S01]  /*1f31f0*/  LDL.LU R54, [R1+0x8480] ;  /* 0x0084800001367983 */ /* 0x000ea20000300800 */
[----:B---3--:R-:W-:-:S03]  /*1f3200*/  PRMT R12, R2, 0x5410, R48 ;  /* 0x00005410020c7816 */ /* 0x008fc60000000030 */
[----:B------:R3:W-:Y:S04]  /*1f3210*/  STL [R1+0x168], R9 ;  /* 0x0001680901007387 */ /* 0x0007e80000100800 */
[----:B------:R-:W4:Y:S01]  /*1f3220*/  LDL.LU R48, [R1+0x847c] ;  /* 0x00847c0001307983 */ /* 0x000f220000300800 */
[----:B------:R-:W-:Y:S02]  /*1f3230*/  ISETP.LT.AND P1, PT, R32, UR10, !P0 ;  /* 0x0000000a20007c0c */ /* 0x000fe4000c721270 */
[----:B------:R-:W-:Y:S01]  /*1f3240*/  ISETP.LT.AND P3, PT, R27, UR55, !P0 ;  /* 0x000000371b007c0c */ /* 0x000fe2000c761270 */
[----:B------:R-:W4:Y:S01]  /*1f3250*/  LDL.LU R2, [R1+0x8478] ;  /* 0x0084780001027983 */ /* 0x000f220000300800 */
[----:B------:R-:W-:Y:S02]  /*1f3260*/  LOP3.LUT R19, R19, 0xffdfffff, RZ, 0xc0, !PT ;  /* 0xffdfffff13137812 */ /* 0x000fe400078ec0ff */
[----:B------:R-:W-:Y:S01]  /*1f3270*/  ISETP.LT.AND P2, PT, R26, UR18, !P0 ;  /* 0x000000121a007c0c */ /* 0x000fe2000c741270 */
[----:B---3--:R-:W-:Y:S01]  /*1f3280*/  VIADD R9, R28, 0x1a ;  /* 0x0000001a1c097836 */ /* 0x008fe20000000000 */
[----:B------:R4:W-:Y:S01]  /*1f3290*/  STL [R1+0x164], R12 ;  /* 0x0001640c01007387 */ /* 0x0009e20000100800 */
[----:B------:R-:W-:Y:S01]  /*1f32a0*/  LOP3.LUT R21, R21, 0xdfffffff, RZ, 0xc0, !PT ;  /* 0xdfffffff15157812 */ /* 0x000fe200078ec0ff */
[----:B------:R-:W3:Y:S03]  /*1f32b0*/  LDCU UR18, c[0x0][0x398] ;  /* 0x00007300ff1277ac */ /* 0x000ee60008000800 */
        /* <DEDUP_REMOVED lines=61> */
[----:B------:R-:W3:Y:S01]  /*1f3690*/  LDL.LU R54, [R1+0x8470] ;  /* 0x0084700001367983 */ /* 0x000ee20000300800 */
[----:B----4-:R-:W-:-:S03]  /*1f36a0*/  PRMT R12, R48, 0x5410, R52 ;  /* 0x00005410300c7816 */ /* 0x010fc60000000034 */
[----:B------:R4:W-:Y:S04]  /*1f36b0*/  STL [R1+0x160], R9 ;  /* 0x0001600901007387 */ /* 0x0009e80000100800 */
[----:B------:R-:W3:Y:S04]  /*1f36c0*/  LDL.LU R52, [R1+0x846c] ;  /* 0x00846c0001347983 */ /* 0x000ee80000300800 */
[----:B------:R-:W3:Y:S01]  /*1f36d0*/  LDL.LU R48, [R1+0x8468] ;  /* 0x0084680001307983 */ /* 0x000ee20000300800 */
[----:B----4-:R-:W-:-:S03]  /*1f36e0*/  VIADD R9, R28, 0x19 ;  /* 0x000000191c097836 */ /* 0x010fc60000000000 */
[----:B------:R4:W-:Y:S02]  /*1f36f0*/  STL [R1+0x15c], R12 ;  /* 0x00015c0c01007387 */ /* 0x0009e40000100800 */
[----:B------:R-:W-:Y:S01]  /*1f3700*/  ISETP.GE.AND P0, PT, R9, UR11, PT ;  /* 0x0000000b09007c0c */ /* 0x000fe2000bf06270 */
[----:B------:R-:W0:Y:S01]  /*1f3710*/  LDCU.64 UR10, c[0x0][0x398] ;  /* 0x00007300ff0a77ac */ /* 0x000e220008000a00 */
[----:B------:R-:W-:Y:S02]  /*1f3720*/  PRMT R9, R45, 0x5410, R35 ;  /* 0x000054102d097816 */ /* 0x000fe40000000023 */
[----:B------:R-:W3:Y:S01]  /*1f3730*/  LDL.LU R35, [R1+0x8464] ;  /* 0x0084640001237983 */ /* 0x000ee20000300800 */
[----:B-1----:R-:W-:Y:S02]  /*1f3740*/  ISETP.LT.AND P1, PT, R32, UR6, !P0 ;  /* 0x0000000620007c0c */ /* 0x002fe4000c721270 */
[----:B------:R-:W-:Y:S01]  /*1f3750*/  ISETP.LT.AND P3, PT, R27, UR28, !P0 ;  /* 0x0000001c1b007c0c */ /* 0x000fe2000c761270 */
[----:B------:R-:W3:Y:S01]  /*1f3760*/  LDL.LU R45, [R1+0x8460] ;  /* 0x00846000012d7983 */ /* 0x000ee20000300800 */
[----:B------:R-:W-:Y:S01]  /*1f3770*/  LOP3.LUT R19, R19, 0xffffffdf, RZ, 0xc0, !PT ;  /* 0xffffffdf13137812 */ /* 0x000fe200078ec0ff */
[----:B------:R-:W1:Y:S01]  /*1f3780*/  LDCU UR28, c[0x0][0x398] ;  /* 0x00007300ff1c77ac */ /* 0x000e620008000800 */
[----:B------:R-:W-:Y:S01]  /*1f3790*/  ISETP.LT.AND P2, PT, R26, UR29, !P0 ;  /* 0x0000001d1a007c0c */ /* 0x000fe2000c741270 */
[----:B------:R0:W-:Y:S01]  /*1f37a0*/  STL [R1+0x150], R9 ;  /* 0x0001500901007387 */ /* 0x0001e20000100800 */
[----:B----4-:R-:W-:Y:S01]  /*1f37b0*/  PRMT R12, R2, 0x5410, R3 ;  /* 0x00005410020c7816 */ /* 0x010fe20000000003 */
[----:B------:R-:W4:Y:S02]  /*1f37c0*/  LDCU UR29, c[0x0][0x398] ;  /* 0x00007300ff1d77ac */ /* 0x000f240008000800 */
[----:B------:R-:W4:Y:S02]  /*1f37d0*/  LDL.LU R3, [R1+0x845c] ;  /* 0x00845c0001037983 */ /* 0x000f240000300800 */
[----:B------:R-:W-:-:S02]  /*1f37e0*/  @P1 LOP3.LUT R19, R19, 0x20, RZ, 0xfc, !PT ;  /* 0x0000002013131812 */ /* 0x000fc400078efcff */
[----:B------:R-:W4:Y:S02]  /*1f37f0*/  LDL.LU R2, [R1+0x8458] ;  /* 0x0084580001027983 */ /* 0x000f240000300800 */
[----:B------:R-:W-:-:S04]  /*1f3800*/  LOP3.LUT R19, R19, 0xfffffdff, RZ, 0xc0, !PT ;  /* 0xfffffdff13137812 */ /* 0x000fc800078ec0ff */
[----:B------:R-:W-:Y:S02]  /*1f3810*/  @P3 LOP3.LUT R19, R19, 0x200, RZ, 0xfc, !PT ;  /* 0x0000020013133812 */ /* 0x000fe400078efcff */
[----:B------:R-:W-:Y:S01]  /*1f3820*/  ISETP.LT.AND P1, PT, R25, UR31, !P0 ;  /* 0x0000001f19007c0c */ /* 0x000fe2000c721270 */
[----:B0-----:R-:W-:Y:S01]  /*1f3830*/  VIADD R9, R28, 0x18 ;  /* 0x000000181c097836 */ /* 0x001fe20000000000 */
[----:B------:R-:W-:Y:S01]  /*1f3840*/  LOP3.LUT R19, R19, 0xfffffeff, RZ, 0xc0, !PT ;  /* 0xfffffeff13137812 */ /* 0x000fe200078ec0ff */
[----:B------:R-:W-:Y:S01]  /*1f3850*/  STL [R1+0x11c], R12 ;  /* 0x00011c0c01007387 */ /* 0x000fe20000100800 */
[----:B------:R-:W-:Y:S01]  /*1f3860*/  ISETP.LT.AND P3, PT, R7, UR32, !P0 ;  /* 0x0000002007007c0c */ /* 0x000fe2000c761270 */
[----:B------:R-:W0:Y:S01]  /*1f3870*/  LDCU UR31, c[0x0][0x398] ;  /* 0x00007300ff1f77ac */ /* 0x000e220008000800 */
[----:B------:R-:W-:Y:S02]  /*1f3880*/  @P2 LOP3.LUT R19, R19, 0x100, RZ, 0xfc, !PT ;  /* 0x0000010013132812 */ /* 0x000fe400078efcff */
[----:B------:R-:W-:Y:S01]  /*1f3890*/  LOP3.LUT R22, R22, 0xdfffffff, RZ, 0xc0, !PT ;  /* 0xdfffffff16167812 */ /* 0x000fe200078ec0ff */
        /* <DEDUP_REMOVED lines=22> */
[----:B------:R-:W-:-:S02]  /*1f3a00*/  ISETP.LT.AND P2, PT, R26, UR47, !P0 ;  /* 0x0000002f1a007c0c */ /* 0x000fc4000c741270 */
[----:B------:R-:W-:Y:S01]  /*1f3a10*/  LOP3.LUT R19, R19, 0xfffffffd, RZ, 0xc0, !PT ;  /* 0xfffffffd13137812 */ /* 0x000fe200078ec0ff */
[----:B------:R-:W0:Y:S06]  /*1f3a20*/  LDCU UR47, c[0x0][0x398] ;  /* 0x00007300ff2f77ac */ /* 0x000e2c0008000800 */
[----:B------:R-:W-:Y:S02]  /*1f3a30*/  @P1 LOP3.LUT R21, R21, 0x20000000, RZ, 0xfc, !PT ;  /* 0x2000000015151812 */ /* 0x000fe400078efcff */
[----:B------:R-:W-:Y:S01]  /*1f3a40*/  ISETP.LT.AND P1, PT, R25, UR48, !P0 ;  /* 0x0000003019007c0c */ /* 0x000fe2000c721270 */
[----:B------:R-:W0:Y:S01]  /*1f3a50*/  LDCU UR48, c[0x0][0x398] ;  /* 0x00007300ff3077ac */ /* 0x000e220008000800 */
[----:B------:R-:W-:-:S02]  /*1f3a60*/  @P3 LOP3.LUT R19, R19, 0x2, RZ, 0xfc, !PT ;  /* 0x0000000213133812 */ /* 0x000fc400078efcff */
[----:B------:R-:W-:Y:S01]  /*1f3a70*/  ISETP.LT.AND P3, PT, R7, UR49, !P0 ;  /* 0x0000003107007c0c */ /* 0x000fe2000c761270 */
[----:B------:R-:W0:Y:S01]  /*1f3a80*/  LDCU UR49, c[0x0][0x398] ;  /* 0x00007300ff3177ac */ /* 0x000e220008000800 */
[----:B------:R-:W-:Y:S02]  /*1f3a90*/  LOP3.LUT R21, R21, 0x7fffffff, RZ, 0xc0, !PT ;  /* 0x7fffffff15157812 */ /* 0x000fe400078ec0ff */
        /* <DEDUP_REMOVED lines=16> */
[----:B------:R-:W-:-:S04]  /*1f3ba0*/  @P0 LOP3.LUT R21, R21, 0x4000000, RZ, 0xfc, !PT ;  /* 0x0400000015150812 */ /* 0x000fc800078efcff */
[----:B------:R-:W-:Y:S02]  /*1f3bb0*/  LOP3.LUT R21, R21, 0xffdfffff, RZ, 0xc0, !PT ;  /* 0xffdfffff15157812 */ /* 0x000fe400078ec0ff */
[----:B--2---:R-:W-:Y:S02]  /*1f3bc0*/  PRMT R9, R58, 0x5410, R60 ;  /* 0x000054103a097816 */ /* 0x004fe4000000003c */
[----:B------:R-:W2:Y:S04]  /*1f3bd0*/  LDL.LU R60, [R1+0x8454] ;  /* 0x00845400013c7983 */ /* 0x000ea80000300800 */
[----:B------:R-:W2:Y:S04]  /*1f3be0*/  LDL.LU R58, [R1+0x8450] ;  /* 0x00845000013a7983 */ /* 0x000ea80000300800 */
[----:B------:R0:W-:Y:S02]  /*1f3bf0*/  STL [R1+0x10c], R9 ;  /* 0x00010c0901007387 */ /* 0x0001e40000100800 */
[----:B0-----:R-:W-:-:S05]  /*1f3c00*/  VIADD R9, R28, 0x17 ;  /* 0x000000171c097836 */ /* 0x001fca0000000000 */
[----:B------:R-:W-:Y:S01]  /*1f3c10*/  ISETP.GE.AND P0, PT, R9, UR7, PT ;  /* 0x0000000709007c0c */ /* 0x000fe2000bf06270 */
[----:B------:R-:W0:Y:S03]  /*1f3c20*/  LDCU.64 UR6, c[0x0][0x398] ;  /* 0x00007300ff0677ac */ /* 0x000e260008000a00 */
[----:B------:R-:W-:Y:S01]  /*1f3c30*/  ISETP.LT.AND P1, PT, R32, UR8, !P0 ;  /* 0x0000000820007c0c */ /* 0x000fe2000c721270 */
[----:B------:R-:W0:Y:S01]  /*1f3c40*/  LDCU UR8, c[0x0][0x398] ;  /* 0x00007300ff0877ac */ /* 0x000e220008000800 */
[----:B------:R-:W-:Y:S02]  /*1f3c50*/  ISETP.LT.AND P3, PT, R27, UR37, !P0 ;  /* 0x000000251b007c0c */ /* 0x000fe4000c761270 */
[----:B------:R-:W-:Y:S01]  /*1f3c60*/  ISETP.LT.AND P2, PT, R26, UR40, !P0 ;  /* 0x000000281a007c0c */ /* 0x000fe2000c741270 */
[----:B------:R-:W0:Y:S01]  /*1f3c70*/  LDCU UR40, c[0x0][0x398] ;  /* 0x00007300ff2877ac */ /* 0x000e220008000800 */
[----:B---3--:R-:W-:-:S02]  /*1f3c80*/  PRMT R12, R54, 0x5410, R56 ;  /* 0x00005410360c7816 */ /* 0x008fc40000000038 */
[----:B------:R-:W3:Y:S01]  /*1f3c90*/  LDL.LU R56, [R1+0x844c] ;  /* 0x00844c0001387983 */ /* 0x000ee20000300800 */
[----:B------:R-:W-:Y:S01]  /*1f3ca0*/  PRMT R9, R52, 0x5410, R53 ;  /* 0x0000541034097816 */ /* 0x000fe20000000035 */
[----:B------:R-:W0:Y:S02]  /*1f3cb0*/  LDCU UR37, c[0x0][0x398] ;  /* 0x00007300ff2577ac */ /* 0x000e240008000800 */
[----:B------:R-:W2:Y:S01]  /*1f3cc0*/  LDL.LU R54, [R1+0x8448] ;  /* 0x0084480001367983 */ /* 0x000ea20000300800 */
[----:B------:R-:W-:-:S04]  /*1f3cd0*/  @P1 LOP3.LUT R21, R21, 0x200000, RZ, 0xfc, !PT ;  /* 0x0020000015151812 */ /* 0x000fc800078efcff */
[----:B------:R-:W-:-:S04]  /*1f3ce0*/  LOP3.LUT R21, R21, 0xfdffffff, RZ, 0xc0, !PT ;  /* 0xfdffffff15157812 */ /* 0x000fc800078ec0ff */
[----:B------:R-:W-:Y:S02]  /*1f3cf0*/  @P3 LOP3.LUT R21, R21, 0x2000000, RZ, 0xfc, !PT ;  /* 0x0200000015153812 */ /* 0x000fe400078efcff */
[----:B------:R-:W-:Y:S01]  /*1f3d00*/  ISETP.LT.AND P1, PT, R25, UR41, !P0 ;  /* 0x0000002919007c0c */ /* 0x000fe2000c721270 */
[----:B------:R-:W-:Y:S01]  /*1f3d10*/  STL [R1+0x68c], R12 ;  /* 0x00068c0c01007387 */ /* 0x000fe20000100800 */
[----:B------:R-:W-:Y:S01]  /*1f3d20*/  LOP3.LUT R21, R21, 0xfeffffff, RZ, 0xc0, !PT ;  /* 0xfeffffff15157812 */ /* 0x000fe200078ec0ff */
[----:B------:R-:W0:Y:S01]  /*1f3d30*/  LDCU UR41, c[0x0][0x398] ;  /* 0x00007300ff2977ac */ /* 0x000e220008000800 */
[----:B------:R-:W-:Y:S01]  /*1f3d40*/  ISETP.LT.AND P3, PT, R7, UR42, !P0 ;  /* 0x0000002a07007c0c */ /* 0x000fe2000c761270 */
[----:B------:R-:W2:Y:S01]  /*1f3d50*/  LDL.LU R53, [R1+0x8444] ;  /* 0x0084440001357983 */ /* 0x000ea20000300800 */
[----:B------:R-:W-:Y:S01]  /*1f3d60*/  @P2 LOP3.LUT R21, R21, 0x1000000, RZ, 0xfc, !PT ;  /* 0x0100000015152812 */ /* 0x000fe200078efcff */
[----:B------:R-:W0:Y:S02]  /*1f3d70*/  LDCU UR42, c[0x0][0x398] ;  /* 0x00007300ff2a77ac */ /* 0x000e240008000800 */
[----:B------:R-:W2:Y:S01]  /*1f3d80*/  LDL.LU R52, [R1+0x8440] ;  /* 0x0084400001347983 */ /* 0x000ea20000300800 */
[----:B------:R-:W-:-:S04]  /*1f3d90*/  LOP3.LUT R21, R21, 0xff7fffff, RZ, 0xc0, !PT ;  /* 0xff7fffff15157812 */ /* 0x000fc800078ec0ff */
[----:B------:R-:W-:Y:S02]  /*1f3da0*/  @P1 LOP3.LUT R21, R21, 0x800000, RZ, 0xfc, !PT ;  /* 0x0080000015151812 */ /* 0x000fe400078efcff */
[----:B------:R-:W-:Y:S01]  /*1f3db0*/  ISETP.LT.AND P2, PT, R31, UR43, !P0 ;  /* 0x0000002b1f007c0c */ /* 0x000fe2000c741270 */
[----:B------:R0:W-:Y:S01]  /*1f3dc0*/  STL [R1+0x14c], R9 ;  /* 0x00014c0901007387 */ /* 0x0001e20000100800 */
[----:B------:R-:W-:Y:S01]  /*1f3dd0*/  LOP3.LUT R21, R21, 0xffbfffff, RZ, 0xc0, !PT ;  /* 0xffbfffff15157812 */ /* 0x000fe200078ec0ff */
[----:B------:R-:W1:Y:S03]  /*1f3de0*/  LDCU UR43, c[0x0][0x398] ;  /* 0x00007300ff2b77ac */ /* 0x000e660008000800 */
[----:B------:R-:W-:Y:S02]  /*1f3df0*/  @P3 LOP3.LUT R21, R21, 0x400000, RZ, 0xfc, !PT ;  /* 0x0040000015153812 */ /* 0x000fe400078efcff */
[----:B------:R-:W-:Y:S01]  /*1f3e00*/  ISETP.LT.AND P1, PT, R30, UR44, !P0 ;  /* 0x0000002c1e007c0c */ /* 0x000fe2000c721270 */
[----:B------:R-:W1:Y:S01]  /*1f3e10*/  LDCU UR44, c[0x0][0x398] ;  /* 0x00007300ff2c77ac */ /* 0x000e620008000800 */
[----:B------:R-:W-:-:S04]  /*1f3e20*/  LOP3.LUT R21, R21, 0xffefffff, RZ, 0xc0, !PT ;  /* 0xffefffff15157812 */ /* 0x000fc800078ec0ff */
[----:B------:R-:W-:Y:S02]  /*1f3e30*/  @P2 LOP3.LUT R21, R21, 0x100000, RZ, 0xfc, !PT ;  /* 0x0010000015152812 */ /* 0x000fe400078efcff */
[----:B------:R-:W-:Y:S01]  /*1f3e40*/  ISETP.LT.AND P0, PT, R29, UR45, !P0 ;  /* 0x0000002d1d007c0c */ /* 0x000fe2000c701270 */
[----:B0-----:R-:W-:Y:S01]  /*1f3e50*/  VIADD R9, R28, 0x16 ;  /* 0x000000161c097836 */ /* 0x001fe20000000000 */
[----:B------:R-:W-:Y:S01]  /*1f3e60*/  LOP3.LUT R21, R21, 0xfff7ffff, RZ, 0xc0, !PT ;  /* 0xfff7ffff15157812 */ /* 0x000fe200078ec0ff */
[----:B------:R-:W0:Y:S03]  /*1f3e70*/  LDCU UR45, c[0x0][0x398] ;  /* 0x00007300ff2d77ac */ /* 0x000e260008000800 */
[----:B------:R-:W-:-:S04]  /*1f3e80*/  @P1 LOP3.LUT R21, R21, 0x80000, RZ, 0xfc, !PT ;  /* 0x0008000015151812 */ /* 0x000fc800078efcff */
[----:B------:R-:W-:-:S04]  /*1f3e90*/  LOP3.LUT R21, R21, 0xfffbffff, RZ, 0xc0, !PT ;  /* 0xfffbffff15157812 */ /* 0x000fc800078ec0ff */
[----:B------:R-:W-:Y:S02]  /*1f3ea0*/  @P0 LOP3.LUT R21, R21, 0x40000, RZ, 0xfc, !PT ;  /* 0x0004000015150812 */ /* 0x000fe400078efcff */
[----:B------:R-:W-:Y:S01]  /*1f3eb0*/  ISETP.GE.AND P0, PT, R9, UR11, PT ;  /* 0x0000000b09007c0c */ /* 0x000fe2000bf06270 */
[----:B------:R-:W0:Y:S03]  /*1f3ec0*/  LDCU.64 UR10, c[0x0][0x398] ;  /* 0x00007300ff0a77ac */ /* 0x000e260008000a00 */
[----:B------:R-:W-:Y:S01]  /*1f3ed0*/  ISETP.LT.AND P1, PT, R32, UR6, !P0 ;  /* 0x0000000620007c0c */ /* 0x000fe2000c721270 */
[----:B------:R-:W0:Y:S01]  /*1f3ee0*/  LDCU UR6, c[0x0][0x398] ;  /* 0x00007300ff0677ac */ /* 0x000e220008000800 */
[----:B------:R-:W-:Y:S02]  /*1f3ef0*/  ISETP.LT.AND P3, PT, R27, UR69, !P0 ;  /* 0x000000451b007c0c */ /* 0x000fe4000c761270 */
[----:B------:R-:W-:Y:S01]  /*1f3f00*/  LOP3.LUT R21, R21, 0xffffdfff, RZ, 0xc0, !PT ;  /* 0xffffdfff15157812 */ /* 0x000fe200078ec0ff */
[----:B------:R-:W0:Y:S01]  /*1f3f10*/  LDCU UR69, c[0x0][0x398] ;  /* 0x00007300ff4577ac */ /* 0x000e220008000800 */
[----:B------:R-:W-:-:S02]  /*1f3f20*/  ISETP.LT.AND P2, PT, R26, UR68, !P0 ;  /* 0x000000441a007c0c */ /* 0x000fc4000c741270 */
[----:B------:R-:W-:Y:S01]  /*1f3f30*/  PRMT R12, R48, 0x5410, R51 ;  /* 0x00005410300c7816 */ /* 0x000fe20000000033 */
[----:B------:R-:W0:Y:S01]  /*1f3f40*/  LDCU UR68, c[0x0][0x398] ;  /* 0x00007300ff4477ac */ /* 0x000e220008000800 */
[----:B------:R-:W3:Y:S03]  /*1f3f50*/  LDL.LU R51, [R1+0x843c] ;  /* 0x00843c0001337983 */ /* 0x000ee60000300800 */
[----:B------:R-:W-:Y:S01]  /*1f3f60*/  @P1 LOP3.LUT R21, R21, 0x2000, RZ, 0xfc, !PT ;  /* 0x0000200015151812 */ /* 0x000fe200078efcff */
[----:B------:R-:W3:Y:S03]  /*1f3f70*/  LDL.LU R48, [R1+0x8438] ;  /* 0x0084380001307983 */ /* 0x000ee60000300800 */
[----:B------:R-:W-:-:S04]  /*1f3f80*/  LOP3.LUT R21, R21, 0xfffdffff, RZ, 0xc0, !PT ;  /* 0xfffdffff15157812 */ /* 0x000fc800078ec0ff */
[----:B------:R-:W-:Y:S02]  /*1f3f90*/  @P3 LOP3.LUT R21, R21, 0x20000, RZ, 0xfc, !PT ;  /* 0x0002000015153812 */ /* 0x000fe400078efcff */
[----:B------:R-:W-:Y:S02]  /*1f3fa0*/  ISETP.LT.AND P1, PT, R25, UR12, !P0 ;  /* 0x0000000c19007c0c */ /* 0x000fe4000c721270 */
[----:B------:R-:W-:Y:S01]  /*1f3fb0*/  PRMT R9, R35, 0x5410, R36 ;  /* 0x0000541023097816 */ /* 0x000fe20000000024 */
[----:B------:R-:W-:Y:S01]  /*1f3fc0*/  STL [R1+0x13c], R12 ;  /* 0x00013c0c01007387 */ /* 0x000fe20000100800 */
[----:B------:R-:W-:Y:S01]  /*1f3fd0*/  LOP3.LUT R21, R21, 0xfffeffff, RZ, 0xc0, !PT ;  /* 0xfffeffff15157812 */ /* 0x000fe200078ec0ff */
[----:B------:R-:W0:Y:S01]  /*1f3fe0*/  LDCU UR12, c[0x0][0x398] ;  /* 0x00007300ff0c77ac */ /* 0x000e220008000800 */
[----:B------:R-:W-:Y:S01]  /*1f3ff0*/  ISETP.LT.AND P3, PT, R7, UR13, !P0 ;  /* 0x0000000d07007c0c */ /* 0x000fe2000c761270 */
[----:B------:R-:W3:Y:S01]  /*1f4000*/  LDL.LU R36, [R1+0x8434] ;  /* 0x0084340001247983 */ /* 0x000ee20000300800 */
[----:B------:R-:W-:Y:S01]  /*1f4010*/  @P2 LOP3.LUT R21, R21, 0x10000, RZ, 0xfc, !PT ;  /* 0x0001000015152812 */ /* 0x000fe200078efcff */
[----:B------:R-:W0:Y:S02]  /*1f4020*/  LDCU UR13, c[0x0][0x398] ;  /* 0x00007300ff0d77ac */ /* 0x000e240008000800 */
[----:B------:R-:W3:Y:S01]  /*1f4030*/  LDL.LU R35, [R1+0x8430] ;  /* 0x0084300001237983 */ /* 0x000ee20000300800 */
        /* <DEDUP_REMOVED lines=18> */
[----:B------:R-:W-:-:S04]  /*1f4160*/  ISETP.GE.AND P0, PT, R9, UR9, PT ;  /* 0x0000000909007c0c */ /* 0x000fc8000bf06270 */
[----:B------:R-:W-:Y:S01]  /*1f4170*/  ISETP.LT.AND P1, PT, R32, UR10, !P0 ;  /* 0x0000000a20007c0c */ /* 0x000fe2000c721270 */
[----:B------:R-:W0:Y:S01]  /*1f4180*/  LDCU UR10, c[0x0][0x398] ;  /* 0x00007300ff0a77ac */ /* 0x000e220008000800 */
[----:B------:R-:W-:Y:S02]  /*1f4190*/  ISETP.LT.AND P3, PT, R27, UR40, !P0 ;  /* 0x000000281b007c0c */ /* 0x000fe4000c761270 */
[----:B------:R-:W-:Y:S01]  /*1f41a0*/  LOP3.LUT R21, R21, 0xffffffdf, RZ, 0xc0, !PT ;  /* 0xffffffdf15157812 */ /* 0x000fe200078ec0ff */
[----:B------:R-:W0:Y:S01]  /*1f41b0*/  LDCU UR40, c[0x0][0x398] ;  /* 0x00007300ff2877ac */ /* 0x000e220008000800 */
[----:B------:R-:W-:Y:S02]  /*1f41c0*/  ISETP.LT.AND P2, PT, R26, UR8, !P0 ;  /* 0x000000081a007c0c */ /* 0x000fe4000c741270 */
[----:B------:R-:W-:Y:S01]  /*1f41d0*/  PRMT R12, R43, 0x5410, R33 ;  /* 0x000054102b0c7816 */ /* 0x000fe20000000021 */
[----:B------:R-:W0:Y:S01]  /*1f41e0*/  LDCU.64 UR8, c[0x0][0x398] ;  /* 0x00007300ff0877ac */ /* 0x000e220008000a00 */
        /* <DEDUP_REMOVED lines=30> */
[----:B------:R-:W-:Y:S02]  /*1f43d0*/  @P1 LOP3.LUT R21, R21, 0x8, RZ, 0xfc, !PT ;  /* 0x0000000815151812 */ /* 0x000fe400078efcff */
[----:B------:R-:W-:-:S02]  /*1f43e0*/  PRMT R12, R8, 0x5410, R46 ;  /* 0x00005410080c7816 */ /* 0x000fc4000000002e */
[----:B------:R-:W-:Y:S01]  /*1f43f0*/  LOP3.LUT R21, R21, 0xfffffffb, RZ, 0xc0, !PT ;  /* 0xfffffffb15157812 */ /* 0x000fe200078ec0ff */
[----:B------:R-:W3:Y:S03]  /*1f4400*/  LDL.LU R46, [R1+0x841c] ;  /* 0x00841c00012e7983 */ /* 0x000ee60000300800 */
[----:B------:R-:W-:Y:S01]  /*1f4410*/  @P0 LOP3.LUT R21, R21, 0x4, RZ, 0xfc, !PT ;  /* 0x0000000415150812 */ /* 0x000fe200078efcff */
[----:B------:R-:W3:Y:S01]  /*1f4420*/  LDL.LU R8, [R1+0x8418] ;  /* 0x0084180001087983 */ /* 0x000ee20000300800 */
[----:B------:R-:W-:-:S04]  /*1f4430*/  ISETP.GE.AND P0, PT, R9, UR7, PT ;  /* 0x0000000709007c0c */ /* 0x000fc8000bf06270 */
[----:B------:R-:W-:Y:S02]  /*1f4440*/  ISETP.LT.AND P1, PT, R32, UR8, !P0 ;  /* 0x0000000820007c0c */ /* 0x000fe4000c721270 */
[----:B------:R-:W-:Y:S01]  /*1f4450*/  LOP3.LUT R21, R21, 0xfffffffd, RZ, 0xc0, !PT ;  /* 0xfffffffd15157812 */ /* 0x000fe200078ec0ff */
[----:B------:R-:W-:Y:S01]  /*1f4460*/  STL [R1+0xac], R12 ;  /* 0x0000ac0c01007387 */ /* 0x000fe20000100800 */
[----:B------:R-:W-:Y:S01]  /*1f4470*/  ISETP.LT.AND P3, PT, R27, UR6, !P0 ;  /* 0x000000061b007c0c */ /* 0x000fe2000c761270 */
[----:B------:R-:W0:Y:S01]  /*1f4480*/  LDCU UR6, c[0x0][0x398] ;  /* 0x00007300ff0677ac */ /* 0x000e220008000800 */
[----:B------:R-:W-:Y:S01]  /*1f4490*/  ISETP.LT.AND P2, PT, R26, UR41, !P0 ;  /* 0x000000291a007c0c */ /* 0x000fe2000c741270 */
[----:B------:R-:W0:Y:S06]  /*1f44a0*/  LDCU UR41, c[0x0][0x398] ;  /* 0x00007300ff2977ac */ /* 0x000e2c0008000800 */
[----:B------:R-:W-:Y:S01]  /*1f44b0*/  @P1 LOP3.LUT R22, R22, 0x20000000, RZ, 0xfc, !PT ;  /* 0x2000000016161812 */ /* 0x000fe200078efcff */
[----:B------:R-:W0:Y:S01]  /*1f44c0*/  LDCU UR8, c[0x0][0x398] ;  /* 0x00007300ff0877ac */ /* 0x000e220008000800 */
[----:B------:R-:W-:-:S02]  /*1f44d0*/  ISETP.LT.AND P1, PT, R25, UR40, !P0 ;  /* 0x0000002819007c0c */ /* 0x000fc4000c721270 */
[----:B------:R-:W-:Y:S01]  /*1f44e0*/  @P3 LOP3.LUT R21, R21, 0x2, RZ, 0xfc, !PT ;  /* 0x0000000215153812 */ /* 0x000fe200078efcff */
[----:B------:R-:W1:Y:S01]  /*1f44f0*/  LDCU UR40, c[0x0][0x398] ;  /* 0x00007300ff2877ac */ /* 0x000e620008000800 */
[----:B------:R-:W-:Y:S02]  /*1f4500*/  ISETP.LT.AND P3, PT, R7, UR69, !P0 ;  /* 0x0000004507007c0c */ /* 0x000fe4000c761270 */
[----:B------:R-:W-:Y:S01]  /*1f4510*/  LOP3.LUT R22, R22, 0x7fffffff, RZ, 0xc0, !PT ;  /* 0x7fffffff16167812 */ /* 0x000fe200078ec0ff */
[----:B------:R-:W1:Y:S01]  /*1f4520*/  LDCU UR69, c[0x0][0x398] ;  /* 0x00007300ff4577ac */ /* 0x000e620008000800 */
[----:B------:R-:W-:-:S05]  /*1f4530*/  LOP3.LUT R21, R21, 0xfffffffe, RZ, 0xc0, !PT ;  /* 0xfffffffe15157812 */ /* 0x000fca00078ec0ff */
[----:B------:R-:W-:Y:S02]  /*1f4540*/  @P1 LOP3.LUT R22, R22, 0x80000000, RZ, 0xfc, !PT ;  /* 0x8000000016161812 */ /* 0x000fe400078efcff */
        /* <DEDUP_REMOVED lines=11> */
[----:B------:R-:W-:Y:S02]  /*1f4600*/  LOP3.LUT R22, R22, 0xf7ffffff, RZ, 0xc0, !PT ;  /* 0xf7ffffff16167812 */ /* 0x000fe400078ec0ff */
[----:B----4-:R-:W-:Y:S02]  /*1f4610*/  PRMT R9, R3, 0x5410, R5 ;  /* 0x0000541003097816 */ /* 0x010fe40000000005 */
[----:B------:R-:W-:Y:S01]  /*1f4620*/  @P1 LOP3.LUT R22, R22, 0x8000000, RZ, 0xfc, !PT ;  /* 0x0800000016161812 */ /* 0x000fe200078efcff */
[----:B------:R-:W4:Y:S04]  /*1f4630*/  LDL.LU R5, [R1+0x8414] ;  /* 0x0084140001057983 */ /* 0x000f280000300800 */
[----:B------:R-:W4:Y:S01]  /*1f4640*/  LDL.LU R3, [R1+0x8410] ;  /* 0x0084100001037983 */ /* 0x000f220000300800 */
[----:B------:R-:W-:-:S03]  /*1f4650*/  LOP3.LUT R22, R22, 0xfbffffff, RZ, 0xc0, !PT ;  /* 0xfbffffff16167812 */ /* 0x000fc600078ec0ff */
[----:B------:R0:W-:Y:S01]  /*1f4660*/  STL [R1+0x714], R9 ;  /* 0x0007140901007387 */ /* 0x0001e20000100800 */
[----:B------:R-:W-:Y:S01]  /*1f4670*/  @P0 LOP3.LUT R22, R22, 0x4000000, RZ, 0xfc, !PT ;  /* 0x0400000016160812 */ /* 0x000fe200078efcff */
[----:B0-----:R-:W-:-:S05]  /*1f4680*/  VIADD R9, R28, 0x13 ;  /* 0x000000131c097836 */ /* 0x001fca0000000000 */
[----:B------:R-:W-:Y:S01]  /*1f4690*/  ISETP.GE.AND P0, PT, R9, UR11, PT ;  /* 0x0000000b09007c0c */ /* 0x000fe2000bf06270 */
[----:B------:R-:W0:Y:S03]  /*1f46a0*/  LDCU UR11, c[0x0][0x398] ;  /* 0x00007300ff0b77ac */ /* 0x000e260008000800 */
        /* <DEDUP_REMOVED lines=10> */
[----:B------:R-:W1:Y:S01]  /*1f4750*/  LDCU.64 UR12, c[0x0][0x398] ;  /* 0x00007300ff0c77ac */ /* 0x000e620008000a00 */
        /* <DEDUP_REMOVED lines=12> */
[----:B------:R-:W-:Y:S02]  /*1f4820*/  LOP3.LUT R22, R22, 0xffefffff, RZ, 0xc0, !PT ;  /* 0xffefffff16167812 */ /* 0x000fe400078ec0ff */
[----:B------:R-:W-:Y:S02]  /*1f4830*/  PRMT R12, R2, 0x5410, R6 ;  /* 0x00005410020c7816 */ /* 0x000fe40000000006 */
[----:B------:R-:W4:Y:S01]  /*1f4840*/  LDL.LU R6, [R1+0x840c] ;  /* 0x00840c0001067983 */ /* 0x000f220000300800 */
[----:B------:R-:W-:Y:S02]  /*1f4850*/  @P2 LOP3.LUT R22, R22, 0x100000, RZ, 0xfc, !PT ;  /* 0x0010000016162812 */ /* 0x000fe400078efcff */
[----:B--2---:R-:W-:Y:S01]  /*1f4860*/  PRMT R9, R60, 0x5410, R61 ;  /* 0x000054103c097816 */ /* 0x004fe2000000003d */
[----:B------:R-:W2:Y:S01]  /*1f4870*/  LDL.LU R2, [R1+0x8408] ;  /* 0x0084080001027983 */ /* 0x000ea20000300800 */
[----:B------:R-:W-:Y:S01]  /*1f4880*/  ISETP.LT.AND P0, PT, R29, UR67, !P0 ;  /* 0x000000431d007c0c */ /* 0x000fe2000c701270 */
[----:B------:R-:W0:Y:S02]  /*1f4890*/  LDCU UR67, c[0x0][0x398] ;  /* 0x00007300ff4377ac */ /* 0x000e240008000800 */
[----:B------:R-:W-:Y:S01]  /*1f48a0*/  STL [R1+0x718], R12 ;  /* 0x0007180c01007387 */ /* 0x000fe20000100800 */
[----:B------:R-:W-:-:S03]  /*1f48b0*/  LOP3.LUT R22, R22, 0xfff7ffff, RZ, 0xc0, !PT ;  /* 0xfff7ffff16167812 */ /* 0x000fc600078ec0ff */
[----:B------:R-:W2:Y:S04]  /*1f48c0*/  LDL.LU R61, [R1+0x8404] ;  /* 0x00840400013d7983 */ /* 0x000ea80000300800 */
[----:B------:R-:W2:Y:S01]  /*1f48d0*/  LDL.LU R60, [R1+0x8400] ;  /* 0x00840000013c7983 */ /* 0x000ea20000300800 */
[----:B------:R-:W-:-:S03]  /*1f48e0*/  @P1 LOP3.LUT R22, R22, 0x80000, RZ, 0xfc, !PT ;  /* 0x0008000016161812 */ /* 0x000fc600078efcff */
[----:B------:R0:W-:Y:S01]  /*1f48f0*/  STL [R1+0x71c], R9 ;  /* 0x00071c0901007387 */ /* 0x0001e20000100800 */
[----:B------:R-:W-:Y:S02]  /*1f4900*/  LOP3.LUT R22, R22, 0xfffbffff, RZ, 0xc0, !PT ;  /* 0xfffbffff16167812 */ /* 0x000fe400078ec0ff */
[----:B0-----:R-:W-:Y:S02]  /*1f4910*/  PRMT R9, R58, 0x5410, R59 ;  /* 0x000054103a097816 */ /* 0x001fe4000000003b */
[----:B------:R-:W2:Y:S04]  /*1f4920*/  LDL.LU R59, [R1+0x83fc] ;  /* 0x0083fc00013b7983 */ /* 0x000ea80000300800 */
[----:B------:R-:W2:Y:S04]  /*1f4930*/  LDL.LU R58, [R1+0x83f8] ;  /* 0x0083f800013a7983 */ /* 0x000ea80000300800 */
[----:B------:R0:W-:Y:S01]  /*1f4940*/  STL [R1+0x72c], R9 ;  /* 0x00072c0901007387 */ /* 0x0001e20000100800 */
[----:B------:R-:W-:Y:S01]  /*1f4950*/  @P0 LOP3.LUT R22, R22, 0x40000, RZ, 0xfc, !PT ;  /* 0x0004000016160812 */ /* 0x000fe200078efcff */
[----:B0-----:R-:W-:-:S05]  /*1f4960*/  VIADD R9, R28, 0x12 ;  /* 0x000000121c097836 */ /* 0x001fca0000000000 */
[----:B------:R-:W-:Y:S01]  /*1f4970*/  ISETP.GE.AND P0, PT, R9, UR9, PT ;  /* 0x0000000909007c0c */ /* 0x000fe2000bf06270 */
[----:B------:R-:W0:Y:S03]  /*1f4980*/  LDCU UR9, c[0x0][0x398] ;  /* 0x00007300ff0977ac */ /* 0x000e260008000800 */
[----:B-1----:R-:W-:Y:S01]  /*1f4990*/  ISETP.LT.AND P1, PT, R32, UR12, !P0 ;  /* 0x0000000c20007c0c */ /* 0x002fe2000c721270 */
[----:B------:R-:W1:Y:S01]  /*1f49a0*/  LDCU UR12, c[0x0][0x398] ;  /* 0x00007300ff0c77ac */ /* 0x000e620008000800 */
[----:B------:R-:W-:Y:S02]  /*1f49b0*/  ISETP.LT.AND P3, PT, R27, UR10, !P0 ;  /* 0x0000000a1b007c0c */ /* 0x000fe4000c761270 */
[----:B------:R-:W-:Y:S01]  /*1f49c0*/  LOP3.LUT R22, R22, 0xffffdfff, RZ, 0xc0, !PT ;  /* 0xffffdfff16167812 */ /* 0x000fe200078ec0ff */
[----:B------:R-:W0:Y:S01]  /*1f49d0*/  LDCU UR10, c[0x0][0x398] ;  /* 0x00007300ff0a77ac */ /* 0x000e220008000800 */
[----:B------:R-:W-:-:S02]  /*1f49e0*/  ISETP.LT.AND P2, PT, R26, UR68, !P0 ;  /* 0x000000441a007c0c */ /* 0x000fc4000c741270 */
[----:B---3--:R-:W-:Y:S01]  /*1f49f0*/  PRMT R9, R56, 0x5410, R57 ;  /* 0x0000541038097816 */ /* 0x008fe20000000039 */
[----:B------:R-:W3:Y:S01]  /*1f4a00*/  LDCU UR68, c[0x0][0x398] ;  /* 0x00007300ff4477ac */ /* 0x000ee20008000800 */
[----:B------:R-:W2:Y:S03]  /*1f4a10*/  LDL.LU R57, [R1+0x83f4] ;  /* 0x0083f40001397983 */ /* 0x000ea60000300800 */
[----:B------:R-:W-:Y:S01]  /*1f4a20*/  @P1 LOP3.LUT R22, R22, 0x2000, RZ, 0xfc, !PT ;  /* 0x0000200016161812 */ /* 0x000fe200078efcff */
[----:B------:R-:W2:Y:S03]  /*1f4a30*/  LDL.LU R56, [R1+0x83f0] ;  /* 0x0083f00001387983 */ /* 0x000ea60000300800 */
[----:B------:R-:W-:-:S04]  /*1f4a40*/  LOP3.LUT R22, R22, 0xfffdffff, RZ, 0xc0, !PT ;  /* 0xfffdffff16167812 */ /* 0x000fc800078ec0ff */
[----:B------:R-:W-:Y:S02]  /*1f4a50*/  @P3 LOP3.LUT R22, R22, 0x20000, RZ, 0xfc, !PT ;  /* 0x0002000016163812 */ /* 0x000fe400078efcff */
[----:B------:R-:W-:Y:S01]  /*1f4a60*/  ISETP.LT.AND P1, PT, R25, UR69, !P0 ;  /* 0x0000004519007c0c */ /* 0x000fe2000c721270 */
[----:B------:R0:W-:Y:S01]  /*1f4a70*/  STL [R1+0x73c], R9 ;  /* 0x00073c0901007387 */ /* 0x0001e20000100800 */
        /* <DEDUP_REMOVED lines=10> */
[----:B------:R-:W-:Y:S02]  /*1f4b20*/  @P3 LOP3.LUT R22, R22, 0x4000, RZ, 0xfc, !PT ;  /* 0x0000400016163812 */ /* 0x000fe400078efcff */
[----:B------:R-:W-:Y:S02]  /*1f4b30*/  ISETP.LT.AND P1, PT, R30, UR20, !P0 ;  /* 0x000000141e007c0c */ /* 0x000fe4000c721270 */
[----:B------:R-:W-:Y:S02]  /*1f4b40*/  LOP3.LUT R22, R22, 0xffffefff, RZ, 0xc0, !PT ;  /* 0xffffefff16167812 */ /* 0x000fe400078ec0ff */
[----:B------:R-:W-:Y:S01]  /*1f4b50*/  ISETP.LT.AND P0, PT, R29, UR21, !P0 ;  /* 0x000000151d007c0c */ /* 0x000fe2000c701270 */
[----:B------:R-:W1:Y:S01]  /*1f4b60*/  LDCU.64 UR20, c[0x0][0x398] ;  /* 0x00007300ff1477ac */ /* 0x000e620008000a00 */
[----:B------:R-:W-:Y:S02]  /*1f4b70*/  @P2 LOP3.LUT R22, R22, 0x1000, RZ, 0xfc, !PT ;  /* 0x0000100016162812 */ /* 0x000fe400078efcff */
[----:B0-----:R-:W-:-:S02]  /*1f4b80*/  PRMT R9, R54, 0x5410, R55 ;  /* 0x0000541036097816 */ /* 0x001fc40000000037 */
[----:B------:R-:W-:Y:S01]  /*1f4b90*/  LOP3.LUT R22, R22, 0xfffff7ff, RZ, 0xc0, !PT ;  /* 0xfffff7ff16167812 */ /* 0x000fe200078ec0ff */
[----:B------:R-:W2:Y:S03]  /*1f4ba0*/  LDL.LU R55, [R1+0x83ec] ;  /* 0x0083ec0001377983 */ /* 0x000ea60000300800 */
[----:B------:R-:W-:Y:S01]  /*1f4bb0*/  @P1 LOP3.LUT R22, R22, 0x800, RZ, 0xfc, !PT ;  /* 0x0000080016161812 */ /* 0x000fe200078efcff */
[----:B------:R-:W2:Y:S03]  /*1f4bc0*/  LDL.LU R54, [R1+0x83e8] ;  /* 0x0083e80001367983 */ /* 0x000ea60000300800 */
[----:B------:R-:W-:Y:S01]  /*1f4bd0*/  LOP3.LUT R22, R22, 0xfffffbff, RZ, 0xc0, !PT ;  /* 0xfffffbff16167812 */ /* 0x000fe200078ec0ff */
[----:B------:R0:W-:Y:S03]  /*1f4be0*/  STL [R1+0x748], R9 ;  /* 0x0007480901007387 */ /* 0x0001e60000100800 */
[----:B------:R-:W-:Y:S01]  /*1f4bf0*/  @P0 LOP3.LUT R22, R22, 0x400, RZ, 0xfc, !PT ;  /* 0x0000040016160812 */ /* 0x000fe200078efcff */
[----:B0-----:R-:W-:-:S05]  /*1f4c00*/  VIADD R9, R28, 0x11 ;  /* 0x000000111c097836 */ /* 0x001fca0000000000 */
[----:B------:R-:W-:Y:S01]  /*1f4c10*/  ISETP.GE.AND P0, PT, R9, UR7, PT ;  /* 0x0000000709007c0c */ /* 0x000fe2000bf06270 */
[----:B------:R-:W0:Y:S03]  /*1f4c20*/  LDCU UR7, c[0x0][0x398] ;  /* 0x00007300ff0777ac */ /* 0x000e260008000800 */
[----:B-1----:R-:W-:Y:S01]  /*1f4c30*/  ISETP.LT.AND P1, PT, R32, UR20, !P0 ;  /* 0x0000001420007c0c */ /* 0x002fe2000c721270 */
[----:B------:R-:W1:Y:S01]  /*1f4c40*/  LDCU UR20, c[0x0][0x398] ;  /* 0x00007300ff1477ac */ /* 0x000e620008000800 */
[----:B------:R-:W-:Y:S02]  /*1f4c50*/  ISETP.LT.AND P3, PT, R27, UR26, !P0 ;  /* 0x0000001a1b007c0c */ /* 0x000fe4000c761270 */
[----:B------:R-:W-:Y:S02]  /*1f4c60*/  LOP3.LUT R22, R22, 0xffffffdf, RZ, 0xc0, !PT ;  /* 0xffffffdf16167812 */ /* 0x000fe400078ec0ff */
[----:B------:R-:W-:Y:S01]  /*1f4c70*/  ISETP.LT.AND P2, PT, R26, UR27, !P0 ;  /* 0x0000001b1a007c0c */ /* 0x000fe2000c741270 */
[----:B------:R-:W0:Y:S06]  /*1f4c80*/  LDCU.64 UR26, c[0x0][0x398] ;  /* 0x00007300ff1a77ac */ /* 0x000e2c0008000a00 */
        /* <DEDUP_REMOVED lines=17> */
[----:B------:R-:W-:Y:S02]  /*1f4da0*/  PRMT R14, R14, 0x3340, R0 ;  /* 0x000033400e0e7816 */ /* 0x000fe40000000000 */
[----:B------:R-:W-:Y:S02]  /*1f4db0*/  @P2 LOP3.LUT R22, R22, 0x10, RZ, 0xfc, !PT ;  /* 0x0000001016162812 */ /* 0x000fe400078efcff */
[----:B------:R-:W-:Y:S01]  /*1f4dc0*/  ISETP.LT.AND P0, PT, R29, UR66, !P0 ;  /* 0x000000421d007c0c */ /* 0x000fe2000c701270 */
[----:B------:R-:W0:Y:S01]  /*1f4dd0*/  LDCU UR66, c[0x0][0x398] ;  /* 0x00007300ff4277ac */ /* 0x000e220008000800 */
[----:B------:R-:W-:-:S02]  /*1f4de0*/  LOP3.LUT R22, R22, 0xfffffff7, RZ, 0xc0, !PT ;  /* 0xfffffff716167812 */ /* 0x000fc400078ec0ff */
[----:B------:R-:W-:Y:S02]  /*1f4df0*/  PRMT R9, R53, 0x5410, R14 ;  /* 0x0000541035097816 */ /* 0x000fe4000000000e */
        /* <DEDUP_REMOVED lines=12> */
[----:B------:R-:W0:Y:S01]  /*1f4ec0*/  LDCU UR14, c[0x0][0x398] ;  /* 0x00007300ff0e77ac */ /* 0x000e220008000800 */
[----:B------:R-:W-:-:S02]  /*1f4ed0*/  ISETP.LT.AND P2, PT, R26, UR15, !P0 ;  /* 0x0000000f1a007c0c */ /* 0x000fc4000c741270 */
[----:B------:R-:W-:Y:S01]  /*1f4ee0*/  LOP3.LUT R22, R22, 0xfffffffd, RZ, 0xc0, !PT ;  /* 0xfffffffd16167812 */ /* 0x000fe200078ec0ff */
[----:B------:R-:W0:Y:S04]  /*1f4ef0*/  LDCU UR15, c[0x0][0x398] ;  /* 0x00007300ff0f77ac */ /* 0x000e280008000800 */
[----:B------:R-:W-:Y:S02]  /*1f4f00*/  @P1 LOP3.LUT R8, R8, 0x20000000, RZ, 0xfc, !PT ;  /* 0x2000000008081812 */ /* 0x000fe400078efcff */
[----:B------:R-:W-:Y:S01]  /*1f4f10*/  ISETP.LT.AND P1, PT, R25, UR16, !P0 ;  /* 0x0000001019007c0c */ /* 0x000fe2000c721270 */
[----:B------:R-:W0:Y:S01]  /*1f4f20*/  LDCU UR16, c[0x0][0x398] ;  /* 0x00007300ff1077ac */ /* 0x000e220008000800 */
[----:B------:R-:W-:Y:S02]  /*1f4f30*/  @P3 LOP3.LUT R22, R22, 0x2, RZ, 0xfc, !PT ;  /* 0x0000000216163812 */ /* 0x000fe400078efcff */
[----:B------:R-:W-:Y:S01]  /*1f4f40*/  ISETP.LT.AND P3, PT, R7, UR17, !P0 ;  /* 0x0000001107007c0c */ /* 0x000fe2000c761270 */
[----:B------:R-:W0:Y:S01]  /*1f4f50*/  LDCU UR17, c[0x0][0x398] ;  /* 0x00007300ff1177ac */ /* 0x000e220008000800 */
[----:B------:R-:W-:-:S02]  /*1f4f60*/  LOP3.LUT R8, R8, 0x7fffffff, RZ, 0xc0, !PT ;  /* 0x7fffffff08087812 */ /* 0x000fc400078ec0ff */
        /* <DEDUP_REMOVED lines=11> */
[----:B------:R-:W-:Y:S02]  /*1f5020*/  PRMT R13, R13, 0x3340, R0 ;  /* 0x000033400d0d7816 */ /* 0x000fe40000000000 */
[----:B------:R-:W-:-:S02]  /*1f5030*/  @P2 LOP3.LUT R8, R8, 0x10000000, RZ, 0xfc, !PT ;  /* 0x1000000008082812 */ /* 0x000fc400078efcff */
[----:B------:R-:W-:Y:S02]  /*1f5040*/  PRMT R23, R23, 0x3340, R0 ;  /* 0x0000334017177816 */ /* 0x000fe40000000000 */
[----:B------:R-:W-:Y:S01]  /*1f5050*/  ISETP.LT.AND P0, PT, R29, UR38, !P0 ;  /* 0x000000261d007c0c */ /* 0x000fe2000c701270 */
[----:B------:R-:W0:Y:S01]  /*1f5060*/  LDCU.64 UR38, c[0x0][0x398] ;  /* 0x00007300ff2677ac */ /* 0x000e220008000a00 */
[----:B------:R-:W-:Y:S02]  /*1f5070*/  PRMT R12, R52, 0x5410, R13 ;  /* 0x00005410340c7816 */ /* 0x000fe4000000000d */
[----:B------:R-:W-:Y:S01]  /*1f5080*/  LOP3.LUT R8, R8, 0xf7ffffff, RZ, 0xc0, !PT ;  /* 0xf7ffffff08087812 */ /* 0x000fe200078ec0ff */
[----:B------:R-:W3:Y:S01]  /*1f5090*/  LDL.LU R52, [R1+0x83e0] ;  /* 0x0083e00001347983 */ /* 0x000ee20000300800 */
[----:B------:R-:W-:Y:S02]  /*1f50a0*/  PRMT R9, R51, 0x5410, R23 ;  /* 0x0000541033097816 */ /* 0x000fe40000000017 */
[----:B------:R-:W-:Y:S01]  /*1f50b0*/  @P1 LOP3.LUT R8, R8, 0x8000000, RZ, 0xfc, !PT ;  /* 0x0800000008081812 */ /* 0x000fe200078efcff */
[----:B------:R-:W-:Y:S04]  /*1f50c0*/  STL [R1+0x760], R12 ;  /* 0x0007600c01007387 */ /* 0x000fe80000100800 */
[----:B------:R-:W3:Y:S01]  /*1f50d0*/  LDL.LU R51, [R1+0x83dc] ;  /* 0x0083dc0001337983 */ /* 0x000ee20000300800 */
[----:B------:R-:W-:-:S03]  /*1f50e0*/  LOP3.LUT R8, R8, 0xfbffffff, RZ, 0xc0, !PT ;  /* 0xfbffffff08087812 */ /* 0x000fc600078ec0ff */
[----:B------:R0:W-:Y:S01]  /*1f50f0*/  STL [R1+0x764], R9 ;  /* 0x0007640901007387 */ /* 0x0001e20000100800 */
[----:B------:R-:W-:Y:S01]  /*1f5100*/  @P0 LOP3.LUT R8, R8, 0x4000000, RZ, 0xfc, !PT ;  /* 0x0400000008080812 */ /* 0x000fe200078efcff */
[----:B0-----:R-:W-:-:S05]  /*1f5110*/  VIADD R9, R28, 0xf ;  /* 0x0000000f1c097836 */ /* 0x001fca0000000000 */
[----:B------:R-:W-:Y:S02]  /*1f5120*/  ISETP.GE.AND P0, PT, R9, UR21, PT ;  /* 0x0000001509007c0c */ /* 0x000fe4000bf06270 */
[----:B------:R-:W-:Y:S02]  /*1f5130*/  LOP3.LUT R15, R15, 0xffff, RZ, 0xc0, !PT ;  /* 0x0000ffff0f0f7812 */ /* 0x000fe400078ec0ff */
[----:B------:R-:W-:Y:S02]  /*1f5140*/  LOP3.LUT R24, R24, 0xffff, RZ, 0xc0, !PT ;  /* 0x0000ffff18187812 */ /* 0x000fe400078ec0ff */
[----:B----4-:R-:W-:Y:S01]  /*1f5150*/  LOP3.LUT R3, R3, 0xefffffff, RZ, 0xc0, !PT ;  /* 0xefffffff03037812 */ /* 0x010fe200078ec0ff */
[----:B------:R-:W-:Y:S01]  /*1f5160*/  VIADD R23, R28, 0x8 ;  /* 0x000000081c177836 */ /* 0x000fe20000000000 */
[----:B------:R-:W-:Y:S01]  /*1f5170*/  ISETP.LT.AND P1, PT, R32, UR38, !P0 ;  /* 0x0000002620007c0c */ /* 0x000fe2000c721270 */
[----:B------:R-:W0:Y:S01]  /*1f5180*/  LDCU UR21, c[0x0][0x398] ;  /* 0x00007300ff1577ac */ /* 0x000e220008000800 */
[----:B------:R-:W-:-:S02]  /*1f5190*/  ISETP.LT.AND P3, PT, R27, UR22, !P0 ;  /* 0x000000161b007c0c */ /* 0x000fc4000c761270 */
[----:B------:R-:W-:Y:S01]  /*1f51a0*/  LOP3.LUT R8, R8, 0xffdfffff, RZ, 0xc0, !PT ;  /* 0xffdfffff08087812 */ /* 0x000fe200078ec0ff */
[----:B------:R-:W4:Y:S01]  /*1f51b0*/  LDCU UR22, c[0x0][0x398] ;  /* 0x00007300ff1677ac */ /* 0x000f220008000800 */
[----:B------:R-:W-:Y:S02]  /*1f51c0*/  ISETP.LT.AND P2, PT, R26, UR23, !P0 ;  /* 0x000000171a007c0c */ /* 0x000fe4000c741270 */
[----:B------:R-:W-:Y:S01]  /*1f51d0*/  PRMT R15, R15, 0x3340, R0 ;  /* 0x000033400f0f7816 */ /* 0x000fe20000000000 */
        /* <DEDUP_REMOVED lines=19> */
[----:B------:R-:W-:Y:S02]  /*1f5310*/  PRMT R12, R50, 0x5410, R15 ;  /* 0x00005410320c7816 */ /* 0x000fe4000000000f */
[----:B------:R-:W-:Y:S01]  /*1f5320*/  ISETP.LT.AND P0, PT, R29, UR57, !P0 ;  /* 0x000000391d007c0c */ /* 0x000fe2000c701270 */
[----:B------:R-:W3:Y:S01]  /*1f5330*/  LDL.LU R50, [R1+0x83d8] ;  /* 0x0083d80001327983 */ /* 0x000ee20000300800 */
[----:B------:R-:W-:Y:S01]  /*1f5340*/  LOP3.LUT R8, R8, 0xfff7ffff, RZ, 0xc0, !PT ;  /* 0xfff7ffff08087812 */ /* 0x000fe200078ec0ff */
[----:B------:R-:W0:Y:S01]  /*1f5350*/  LDCU UR57, c[0x0][0x398] ;  /* 0x00007300ff3977ac */ /* 0x000e220008000800 */
[----:B------:R-:W-:Y:S01]  /*1f5360*/  PRMT R9, R48, 0x5410, R49 ;  /* 0x0000541030097816 */ /* 0x000fe20000000031 */
[----:B------:R-:W-:Y:S01]  /*1f5370*/  STL [R1+0x768], R12 ;  /* 0x0007680c01007387 */ /* 0x000fe20000100800 */
[----:B------:R-:W-:-:S03]  /*1f5380*/  @P1 LOP3.LUT R8, R8, 0x80000, RZ, 0xfc, !PT ;  /* 0x0008000008081812 */ /* 0x000fc600078efcff */
[----:B------:R-:W3:Y:S01]  /*1f5390*/  LDL.LU R49, [R1+0x83d4] ;  /* 0x0083d40001317983 */ /* 0x000ee20000300800 */
[----:B------:R-:W-:-:S03]  /*1f53a0*/  LOP3.LUT R8, R8, 0xfffbffff, RZ, 0xc0, !PT ;  /* 0xfffbffff08087812 */ /* 0x000fc600078ec0ff */
[----:B------:R-:W3:Y:S04]  /*1f53b0*/  LDL.LU R48, [R1+0x83d0] ;  /* 0x0083d00001307983 */ /* 0x000ee80000300800 */
[----:B------:R0:W-:Y:S01]  /*1f53c0*/  STL [R1+0x76c], R9 ;  /* 0x00076c0901007387 */ /* 0x0001e20000100800 */
[----:B------:R-:W-:Y:S01]  /*1f53d0*/  @P0 LOP3.LUT R8, R8, 0x40000, RZ, 0xfc, !PT ;  /* 0x0004000008080812 */ /* 0x000fe200078efcff */
[----:B0-----:R-:W-:-:S05]  /*1f53e0*/  VIADD R9, R28, 0xe ;  /* 0x0000000e1c097836 */ /* 0x001fca0000000000 */
[----:B------:R-:W-:Y:S01]  /*1f53f0*/  ISETP.GE.AND P0, PT, R9, UR27, PT ;  /* 0x0000001b09007c0c */ /* 0x000fe2000bf06270 */
[----:B------:R-:W0:Y:S03]  /*1f5400*/  LDCU UR27, c[0x0][0x398] ;  /* 0x00007300ff1b77ac */ /* 0x000e260008000800 */
[----:B------:R-:W-:Y:S02]  /*1f5410*/  ISETP.LT.AND P1, PT, R32, UR30, !P0 ;  /* 0x0000001e20007c0c */ /* 0x000fe4000c721270 */
[----:B------:R-:W-:Y:S01]  /*1f5420*/  ISETP.LT.AND P3, PT, R27, UR28, !P0 ;  /* 0x0000001c1b007c0c */ /* 0x000fe2000c761270 */
[----:B------:R-:W0:Y:S01]  /*1f5430*/  LDCU UR28, c[0x0][0x398] ;  /* 0x00007300ff1c77ac */ /* 0x000e220008000800 */
[----:B------:R-:W-:Y:S02]  /*1f5440*/  LOP3.LUT R8, R8, 0xffffefff, RZ, 0xc0, !PT ;  /* 0xffffefff08087812 */ /* 0x000fe400078ec0ff */
[----:B------:R-:W-:Y:S01]  /*1f5450*/  ISETP.LT.AND P2, PT, R26, UR29, !P0 ;  /* 0x0000001d1a007c0c */ /* 0x000fe2000c741270 */
[----:B------:R-:W0:Y:S06]  /*1f5460*/  LDCU UR29, c[0x0][0x398] ;  /* 0x00007300ff1d77ac */ /* 0x000e2c0008000800 */
[----:B------:R-:W-:-:S04]  /*1f5470*/  @P1 LOP3.LUT R8, R8, 0x1000, RZ, 0xfc, !PT ;  /* 0x0000100008081812 */ /* 0x000fc800078efcff */
        /* <DEDUP_REMOVED lines=21> */
[----:B------:R-:W-:Y:S01]  /*1f55d0*/  PRMT R9, R36, 0x5410, R37 ;  /* 0x0000541024097816 */ /* 0x000fe20000000025 */
[----:B------:R-:W3:Y:S01]  /*1f55e0*/  LDL.LU R47, [R1+0x83cc] ;  /* 0x0083cc00012f7983 */ /* 0x000ee20000300800 */
[----:B------:R-:W-:-:S03]  /*1f55f0*/  @P1 LOP3.LUT R8, R8, 0x400, RZ, 0xfc, !PT ;  /* 0x0000040008081812 */ /* 0x000fc600078efcff */
[----:B------:R-:W-:Y:S01]  /*1f5600*/  STL [R1+0x770], R12 ;  /* 0x0007700c01007387 */ /* 0x000fe20000100800 */
[----:B------:R-:W-:-:S03]  /*1f5610*/  LOP3.LUT R8, R8, 0xfffffdff, RZ, 0xc0, !PT ;  /* 0xfffffdff08087812 */ /* 0x000fc600078ec0ff */
[----:B------:R0:W-:Y:S01]  /*1f5620*/  STL [R1+0x774], R9 ;  /* 0x0007740901007387 */ /* 0x0001e20000100800 */
[----:B------:R-:W-:Y:S01]  /*1f5630*/  @P0 LOP3.LUT R8, R8, 0x200, RZ, 0xfc, !PT ;  /* 0x0000020008080812 */ /* 0x000fe200078efcff */
[----:B0-----:R-:W-:-:S05]  /*1f5640*/  VIADD R9, R28, 0xd ;  /* 0x0000000d1c097836 */ /* 0x001fca0000000000 */
[----:B------:R-:W-:Y:S01]  /*1f5650*/  ISETP.GE.AND P0, PT, R9, UR39, PT ;  /* 0x0000002709007c0c */ /* 0x000fe2000bf06270 */
[----:B------:R-:W0:Y:S03]  /*1f5660*/  LDCU.64 UR38, c[0x0][0x398] ;  /* 0x00007300ff2677ac */ /* 0x000e260008000a00 */
        /* <DEDUP_REMOVED lines=10> */
[----:B------:R-:W-:Y:S02]  /*1f5710*/  PRMT R24, R24, 0x3340, R0 ;  /* 0x0000334018187816 */ /* 0x000fe40000000000 */
[----:B--2---:R-:W-:Y:S01]  /*1f5720*/  LOP3.LUT R2, R2, 0xefffffff, RZ, 0xc0, !PT ;  /* 0xefffffff02027812 */ /* 0x004fe200078ec0ff */
[----:B------:R-:W-:Y:S01]  /*1f5730*/  VIADD R38, R28, 0x6 ;  /* 0x000000061c267836 */ /* 0x000fe20000000000 */
[----:B------:R-:W-:Y:S01]  /*1f5740*/  LOP3.LUT R8, R8, 0xffffff7f, RZ, 0xc0, !PT ;  /* 0xffffff7f08087812 */ /* 0x000fe200078ec0ff */
[C---:B------:R-:W-:Y:S01]  /*1f5750*/  VIADD R37, R28.reuse, 0x5 ;  /* 0x000000051c257836 */ /* 0x040fe20000000000 */
[----:B------:R-:W-:Y:S01]  /*1f5760*/  ISETP.LT.AND P3, PT, R7, UR59, !P0 ;  /* 0x0000003b07007c0c */ /* 0x000fe2000c761270 */
[----:B------:R-:W-:Y:S01]  /*1f5770*/  VIADD R36, R28, 0x4 ;  /* 0x000000041c247836 */ /* 0x000fe20000000000 */
[----:B------:R-:W-:Y:S01]  /*1f5780*/  @P2 LOP3.LUT R8, R8, 0x80, RZ, 0xfc, !PT ;  /* 0x0000008008082812 */ /* 0x000fe200078efcff */
[----:B------:R-:W2:Y:S03]  /*1f5790*/  LDCU UR58, c[0x0][0x398] ;  /* 0x00007300ff3a77ac */ /* 0x000ea60008000800 */
        /* <DEDUP_REMOVED lines=15> */
[----:B------:R-:W-:Y:S02]  /*1f5890*/  PRMT R9, R33, 0x5410, R34 ;  /* 0x0000541021097816 */ /* 0x000fe40000000022 */
[----:B------:R-:W-:Y:S01]  /*1f58a0*/  @P1 LOP3.LUT R8, R8, 0x4, RZ, 0xfc, !PT ;  /* 0x0000000408081812 */ /* 0x000fe200078efcff */
[----:B------:R-:W-:Y:S03]  /*1f58b0*/  STL [R1+0x778], R12 ;  /* 0x0007780c01007387 */ /* 0x000fe60000100800 */
[----:B------:R-:W-:Y:S01]  /*1f58c0*/  LOP3.LUT R8, R8, 0xfffffffd, RZ, 0xc0, !PT ;  /* 0xfffffffd08087812 */ /* 0x000fe200078ec0ff */
[----:B------:R0:W-:Y:S03]  /*1f58d0*/  STL [R1+0x77c], R9 ;  /* 0x00077c0901007387 */ /* 0x0001e60000100800 */
[----:B------:R-:W-:Y:S01]  /*1f58e0*/  @P0 LOP3.LUT R8, R8, 0x2, RZ, 0xfc, !PT ;  /* 0x0000000208080812 */ /* 0x000fe200078efcff */
[----:B0-----:R-:W-:-:S05]  /*1f58f0*/  VIADD R9, R28, 0xc ;  /* 0x0000000c1c097836 */ /* 0x001fca0000000000 */
[----:B------:R-:W-:Y:S02]  /*1f5900*/  ISETP.GE.AND P0, PT, R9, UR31, PT ;  /* 0x0000001f09007c0c */ /* 0x000fe4000bf06270 */
[----:B------:R-:W-:Y:S01]  /*1f5910*/  LOP3.LUT R8, R8, 0xfffffffe, RZ, 0xc0, !PT ;  /* 0xfffffffe08087812 */ /* 0x000fe200078ec0ff */
[----:B------:R-:W-:Y:S01]  /*1f5920*/  VIADD R9, R28, 0xb ;  /* 0x0000000b1c097836 */ /* 0x000fe20000000000 */
[----:B------:R-:W-:Y:S01]  /*1f5930*/  ISETP.LT.AND P2, PT, R32, UR38, !P0 ;  /* 0x0000002620007c0c */ /* 0x000fe2000c741270 */
[----:B------:R-:W-:Y:S01]  /*1f5940*/  VIADD R24, R28, 0x7 ;  /* 0x000000071c187836 */ /* 0x000fe20000000000 */
[----:B------:R-:W-:Y:S02]  /*1f5950*/  ISETP.LT.AND P1, PT, R27, UR45, !P0 ;  /* 0x0000002d1b007c0c */ /* 0x000fe4000c721270 */
[----:B------:R-:W-:Y:S01]  /*1f5960*/  LOP3.LUT R0, R0, 0xefffffff, RZ, 0xc0, !PT ;  /* 0xefffffff00007812 */ /* 0x000fe200078ec0ff */
[----:B------:R-:W-:Y:S01]  /*1f5970*/  VIADD R35, R28, 0x3 ;  /* 0x000000031c237836 */ /* 0x000fe20000000000 */
[----:B------:R-:W0:Y:S07]  /*1f5980*/  LDCU.64 UR30, c[0x0][0x398] ;  /* 0x00007300ff1e77ac */ /* 0x000e2e0008000a00 */
[----:B------:R-:W-:-:S02]  /*1f5990*/  @P2 LOP3.LUT R3, R3, 0x10000000, RZ, 0xfc, !PT ;  /* 0x1000000003032812 */ /* 0x000fc400078efcff */
[----:B------:R-:W-:Y:S02]  /*1f59a0*/  ISETP.LT.AND P2, PT, R26, UR46, !P0 ;  /* 0x0000002e1a007c0c */ /* 0x000fe4000c741270 */
[----:B------:R-:W-:Y:S02]  /*1f59b0*/  @P1 LOP3.LUT R8, R8, 0x1, RZ, 0xfc, !PT ;  /* 0x0000000108081812 */ /* 0x000fe400078efcff */
[----:B------:R-:W-:Y:S01]  /*1f59c0*/  ISETP.LT.AND P1, PT, R25, UR47, !P0 ;  /* 0x0000002f19007c0c */ /* 0x000fe2000c721270 */
[----:B------:R-:W0:Y:S01]  /*1f59d0*/  LDCU.64 UR46, c[0x0][0x398] ;  /* 0x00007300ff2e77ac */ /* 0x000e220008000a00 */
[----:B------:R-:W-:Y:S02]  /*1f59e0*/  LOP3.LUT R3, R3, 0x7fffffff, RZ, 0xc0, !PT ;  /* 0x7fffffff03037812 */ /* 0x000fe400078ec0ff */
[----:B------:R-:W-:Y:S01]  /*1f59f0*/  ISETP.LT.AND P3, PT, R7, UR48, !P0 ;  /* 0x0000003007007c0c */ /* 0x000fe2000c761270 */
        /* <DEDUP_REMOVED lines=21> */
[----:B------:R-:W-:-:S02]  /*1f5b50*/  LOP3.LUT R3, R3, 0xffefffff, RZ, 0xc0, !PT ;  /* 0xffefffff03037812 */ /* 0x000fc400078ec0ff */
[----:B------:R-:W-:Y:S01]  /*1f5b60*/  ISETP.LT.AND P1, PT, R26, UR35, !P0 ;  /* 0x000000231a007c0c */ /* 0x000fe2000c721270 */
[----:B------:R-:W-:Y:S01]  /*1f5b70*/  VIADD R9, R28, 0xa ;  /* 0x0000000a1c097836 */ /* 0x000fe20000000000 */
[----:B------:R-:W-:Y:S01]  /*1f5b80*/  ISETP.LT.AND P5, PT, R31, UR42, !P0 ;  /* 0x0000002a1f007c0c */ /* 0x000fe2000c7a1270 */
[----:B------:R-:W0:Y:S04]  /*1f5b90*/  LDCU.64 UR34, c[0x0][0x398] ;  /* 0x00007300ff2277ac */ /* 0x000e280008000a00 */
        /* <DEDUP_REMOVED lines=23> */
[----:B------:R-:W0:Y:S03]  /*1f5d10*/  LDCU.64 UR38, c[0x0][0x398] ;  /* 0x00007300ff2677ac */ /* 0x000e260008000a00 */
[----:B-1----:R-:W-:Y:S02]  /*1f5d20*/  ISETP.LT.AND P1, PT, R32, UR32, !P0 ;  /* 0x0000002020007c0c */ /* 0x002fe4000c721270 */
[----:B------:R-:W-:Y:S01]  /*1f5d30*/  LOP3.LUT R3, R3, 0xffffefff, RZ, 0xc0, !PT ;  /* 0xffffefff03037812 */ /* 0x000fe200078ec0ff */
[----:B------:R-:W-:Y:S01]  /*1f5d40*/  VIADD R9, R28, 0x9 ;  /* 0x000000091c097836 */ /* 0x000fe20000000000 */
[----:B------:R-:W-:Y:S01]  /*1f5d50*/  ISETP.LT.AND P6, PT, R27, UR76, !P0 ;  /* 0x0000004c1b007c0c */ /* 0x000fe2000c7c1270 */
[----:B------:R-:W1:Y:S01]  /*1f5d60*/  LDCU UR76, c[0x0][0x398] ;  /* 0x00007300ff4c77ac */ /* 0x000e620008000800 */
[----:B------:R-:W-:-:S02]  /*1f5d70*/  ISETP.LT.AND P5, PT, R26, UR75, !P0 ;  /* 0x0000004b1a007c0c */ /* 0x000fc4000c7a1270 */
[----:B------:R-:W-:Y:S01]  /*1f5d80*/  LOP3.LUT P3, RZ, R6, 0x1000, RZ, 0xc0, !PT ;  /* 0x0000100006ff7812 */ /* 0x000fe2000786c0ff */
[----:B------:R-:W0:Y:S04]  /*1f5d90*/  LDCU UR75, c[0x0][0x398] ;  /* 0x00007300ff4b77ac */ /* 0x000e280008000800 */
[----:B------:R-:W-:Y:S01]  /*1f5da0*/  @P1 LOP3.LUT R3, R3, 0x1000, RZ, 0xfc, !PT ;  /* 0x0000100003031812 */ /* 0x000fe200078efcff */
[----:B------:R-:W-:Y:S01]  /*1f5db0*/  VIADD R34, R28, 0x2 ;  /* 0x000000021c227836 */ /* 0x000fe20000000000 */
[----:B------:R-:W-:Y:S01]  /*1f5dc0*/  LOP3.LUT P2, RZ, R6, 0x200000, RZ, 0xc0, !PT ;  /* 0x0020000006ff7812 */ /* 0x000fe2000784c0ff */
[----:B------:R-:W-:Y:S01]  /*1f5dd0*/  VIADD R33, R28, 0x1 ;  /* 0x000000011c217836 */ /* 0x000fe20000000000 */
        /* <DEDUP_REMOVED lines=28> */
[----:B------:R-:W-:-:S02]  /*1f5fa0*/  ISETP.LT.AND P3, PT, R27, UR48, !P0 ;  /* 0x000000301b007c0c */ /* 0x000fc4000c761270 */
[----:B------:R-:W-:Y:S01]  /*1f5fb0*/  LOP3.LUT R3, R3, 0xffffffef, RZ, 0xc0, !PT ;  /* 0xffffffef03037812 */ /* 0x000fe200078ec0ff */
[----:B------:R-:W0:Y:S01]  /*1f5fc0*/  LDCU UR48, c[0x0][0x398] ;  /* 0x00007300ff3077ac */ /* 0x000e220008000800 */
[----:B------:R-:W-:Y:S02]  /*1f5fd0*/  ISETP.LT.AND P6, PT, R28, UR37, !P2 ;  /* 0x000000251c007c0c */ /* 0x000fe4000d7c1270 */
[----:B------:R-:W-:Y:S01]  /*1f5fe0*/  ISETP.LT.AND P2, PT, R26, UR53, !P0 ;  /* 0x000000351a007c0c */ /* 0x000fe2000c741270 */
[----:B------:R-:W0:Y:S02]  /*1f5ff0*/  LDCU UR53, c[0x0][0x398] ;  /* 0x00007300ff3577ac */ /* 0x000e240008000800 */
[----:B------:R-:W-:Y:S02]  /*1f6000*/  @P1 LOP3.LUT R3, R3, 0x10, RZ, 0xfc, !PT ;  /* 0x0000001003031812 */ /* 0x000fe400078efcff */
[----:B------:R-:W-:Y:S01]  /*1f6010*/  LOP3.LUT P4, RZ, R5, 0x8000000, RZ, 0xc0, !PT ;  /* 0x0800000005ff7812 */ /* 0x000fe2000788c0ff */
        /* <DEDUP_REMOVED lines=8> */
[----:B------:R-:W-:-:S04]  /*1f60a0*/  LOP3.LUT R3, R3, 0xffffffbf, RZ, 0xc0, !PT ;  /* 0xffffffbf03037812 */ /* 0x000fc800078ec0ff */
[----:B------:R-:W-:Y:S02]  /*1f60b0*/  @P1 LOP3.LUT R3, R3, 0x40, RZ, 0xfc, !PT ;  /* 0x0000004003031812 */ /* 0x000fe400078efcff */
[----:B0-----:R-:W-:Y:S01]  /*1f60c0*/  ISETP.LT.AND P2, PT, R31, UR48, !P0 ;  /* 0x000000301f007c0c */ /* 0x001fe2000c741270 */
[----:B------:R-:W0:Y:S01]  /*1f60d0*/  LDCU.64 UR48, c[0x0][0x398] ;  /* 0x00007300ff3077ac */ /* 0x000e220008000a00 */
[----:B------:R-:W-:-:S04]  /*1f60e0*/  LOP3.LUT R3, R3, 0xffffffdf, RZ, 0xc0, !PT ;  /* 0xffffffdf03037812 */ /* 0x000fc800078ec0ff */
[----:B------:R-:W-:Y:S02]  /*1f60f0*/  @P3 LOP3.LUT R3, R3, 0x20, RZ, 0xfc, !PT ;  /* 0x0000002003033812 */ /* 0x000fe400078efcff */
[----:B------:R-:W-:Y:S02]  /*1f6100*/  ISETP.LT.AND P1, PT, R30, UR53, !P0 ;  /* 0x000000351e007c0c */ /* 0x000fe4000c721270 */
[----:B------:R-:W-:-:S04]  /*1f6110*/  LOP3.LUT R3, R3, 0xfffffff7, RZ, 0xc0, !PT ;  /* 0xfffffff703037812 */ /* 0x000fc800078ec0ff */
[----:B------:R-:W-:Y:S02]  /*1f6120*/  @P2 LOP3.LUT R3, R3, 0x8, RZ, 0xfc, !PT ;  /* 0x0000000803032812 */ /* 0x000fe400078efcff */
[----:B-1----:R-:W-:Y:S01]  /*1f6130*/  ISETP.LT.AND P0, PT, R29, UR52, !P0 ;  /* 0x000000341d007c0c */ /* 0x002fe2000c701270 */
[----:B------:R-:W1:Y:S01]  /*1f6140*/  LDCU.64 UR52, c[0x0][0x398] ;  /* 0x00007300ff3477ac */ /* 0x000e620008000a00 */
[----:B------:R-:W-:-:S04]  /*1f6150*/  LOP3.LUT R3, R3, 0xfffffffb, RZ, 0xc0, !PT ;  /* 0xfffffffb03037812 */ /* 0x000fc800078ec0ff */
[----:B------:R-:W-:-:S04]  /*1f6160*/  @P1 LOP3.LUT R3, R3, 0x4, RZ, 0xfc, !PT ;  /* 0x0000000403031812 */ /* 0x000fc800078efcff */
[----:B------:R-:W-:-:S04]  /*1f6170*/  LOP3.LUT R3, R3, 0xfffffffd, RZ, 0xc0, !PT ;  /* 0xfffffffd03037812 */ /* 0x000fc800078ec0ff */
[----:B------:R-:W-:Y:S02]  /*1f6180*/  @P0 LOP3.LUT R3, R3, 0x2, RZ, 0xfc, !PT ;  /* 0x0000000203030812 */ /* 0x000fe400078efcff */
[----:B------:R-:W-:-:S04]  /*1f6190*/  ISETP.GE.AND P0, PT, R23, UR33, PT ;  /* 0x0000002117007c0c */ /* 0x000fc8000bf06270 */
[----:B------:R-:W-:Y:S02]  /*1f61a0*/  ISETP.LT.AND P1, PT, R32, UR40, !P0 ;  /* 0x0000002820007c0c */ /* 0x000fe4000c721270 */
[----:B------:R-:W-:Y:S01]  /*1f61b0*/  ISETP.LT.AND P2, PT, R26, UR75, !P0 ;  /* 0x0000004b1a007c0c */ /* 0x000fe2000c741270 */
[----:B------:R-:W0:Y:S01]  /*1f61c0*/  LDCU UR75, c[0x0][0x398] ;  /* 0x00007300ff4b77ac */ /* 0x000e220008000800 */
[----:B------:R-:W-:Y:S01]  /*1f61d0*/  ISETP.LT.AND P3, PT, R27, UR74, !P0 ;  /* 0x0000004a1b007c0c */ /* 0x000fe2000c761270 */
[----:B------:R-:W0:Y:S08]  /*1f61e0*/  LDCU UR74, c[0x0][0x398] ;  /* 0x00007300ff4a77ac */ /* 0x000e300008000800 */
[----:B------:R-:W-:-:S02]  /*1f61f0*/  @P1 LOP3.LUT R2, R2, 0x10000000, RZ, 0xfc, !PT ;  /* 0x1000000002021812 */ /* 0x000fc400078efcff */
[----:B------:R-:W-:Y:S01]  /*1f6200*/  ISETP.LT.AND P1, PT, R25, UR76, !P0 ;  /* 0x0000004c19007c0c */ /* 0x000fe2000c721270 */
[----:B------:R-:W1:Y:S01]  /*1f6210*/  LDCU UR76, c[0x0][0x398] ;  /* 0x00007300ff4c77ac */ /* 0x000e620008000800 */
[----:B------:R-:W-:-:S04]  /*1f6220*/  LOP3.LUT R2, R2, 0x7fffffff, RZ, 0xc0, !PT ;  /* 0x7fffffff02027812 */ /* 0x000fc800078ec0ff */
[----:B------:R-:W-:Y:S02]  /*1f6230*/  @P2 LOP3.LUT R2, R2, 0x80000000, RZ, 0xfc, !PT ;  /* 0x8000000002022812 */ /* 0x000fe400078efcff */
[----:B------:R-:W-:Y:S01]  /*1f6240*/  ISETP.LT.AND P2, PT, R7, UR71, !P0 ;  /* 0x0000004707007c0c */ /* 0x000fe2000c741270 */
[----:B------:R-:W1:Y:S01]  /*1f6250*/  LDCU UR71, c[0x0][0x398] ;  /* 0x00007300ff4777ac */ /* 0x000e620008000800 */
[----:B------:R-:W-:Y:S02]  /*1f6260*/  LOP3.LUT R2, R2, 0xbfffffff, RZ, 0xc0, !PT ;  /* 0xbfffffff02027812 */ /* 0x000fe400078ec0ff */
[----:B------:R-:W-:Y:S02]  /*1f6270*/  LOP3.LUT R3, R3, 0xfffffffe, RZ, 0xc0, !PT ;  /* 0xfffffffe03037812 */ /* 0x000fe400078ec0ff */
[----:B------:R-:W-:Y:S02]  /*1f6280*/  @P1 LOP3.LUT R2, R2, 0x40000000, RZ, 0xfc, !PT ;  /* 0x4000000002021812 */ /* 0x000fe400078efcff */
[----:B------:R-:W-:-:S02]  /*1f6290*/  @P3 LOP3.LUT R3, R3, 0x1, RZ, 0xfc, !PT ;  /* 0x0000000103033812 */ /* 0x000fc400078efcff */
        /* <DEDUP_REMOVED lines=11> */
[----:B------:R-:W-:Y:S02]  /*1f6350*/  ISETP.GE.AND P0, PT, R24, UR39, PT ;  /* 0x0000002718007c0c */ /* 0x000fe4000bf06270 */
[----:B------:R-:W-:Y:S02]  /*1f6360*/  @P1 LOP3.LUT R2, R2, 0x4000000, RZ, 0xfc, !PT ;  /* 0x0400000002021812 */ /* 0x000fe400078efcff */
[----:B------:R-:W-:-:S02]  /*1f6370*/  ISETP.LT.AND P1, PT, R32, UR42, !P0 ;  /* 0x0000002a20007c0c */ /* 0x000fc4000c721270 */
[----:B------:R-:W-:-:S04]  /*1f6380*/  LOP3.LUT R2, R2, 0xfdffffff, RZ, 0xc0, !PT ;  /* 0xfdffffff02027812 */ /* 0x000fc800078ec0ff */
[----:B------:R-:W-:-:S04]  /*1f6390*/  @P2 LOP3.LUT R2, R2, 0x2000000, RZ, 0xfc, !PT ;  /* 0x0200000002022812 */ /* 0x000fc800078efcff */
[----:B------:R-:W-:-:S04]  /*1f63a0*/  LOP3.LUT R2, R2, 0xffefffff, RZ, 0xc0, !PT ;  /* 0xffefffff02027812 */ /* 0x000fc800078ec0ff */
[----:B------:R-:W-:Y:S02]  /*1f63b0*/  @P1 LOP3.LUT R2, R2, 0x100000, RZ, 0xfc, !PT ;  /* 0x0010000002021812 */ /* 0x000fe400078efcff */
[----:B------:R-:W-:Y:S02]  /*1f63c0*/  ISETP.LT.AND P1, PT, R27, UR71, !P0 ;  /* 0x000000471b007c0c */ /* 0x000fe4000c721270 */
[----:B0-----:R-:W-:Y:S02]  /*1f63d0*/  ISETP.LT.AND P3, PT, R26, UR74, !P0 ;  /* 0x0000004a1a007c0c */ /* 0x001fe4000c761270 */
[----:B------:R-:W-:Y:S02]  /*1f63e0*/  LOP3.LUT R2, R2, 0xfeffffff, RZ, 0xc0, !PT ;  /* 0xfeffffff02027812 */ /* 0x000fe400078ec0ff */
[----:B------:R-:W-:-:S07]  /*1f63f0*/  ISETP.LT.AND P2, PT, R25, UR75, !P0 ;  /* 0x0000004b19007c0c */ /* 0x000fce000c741270 */
[----:B------:R-:W-:-:S04]  /*1f6400*/  @P1 LOP3.LUT R2, R2, 0x1000000, RZ, 0xfc, !PT ;  /* 0x0100000002021812 */ /* 0x000fc800078efcff */
[----:B------:R-:W-:-:S04]  /*1f6410*/  LOP3.LUT R2, R2, 0xff7fffff, RZ, 0xc0, !PT ;  /* 0xff7fffff02027812 */ /* 0x000fc800078ec0ff */
[----:B------:R-:W-:Y:S02]  /*1f6420*/  @P3 LOP3.LUT R2, R2, 0x800000, RZ, 0xfc, !PT ;  /* 0x0080000002023812 */ /* 0x000fe400078efcff */
[----:B-1----:R-:W-:Y:S02]  /*1f6430*/  ISETP.LT.AND P1, PT, R7, UR76, !P0 ;  /* 0x0000004c07007c0c */ /* 0x002fe4000c721270 */
        /* <DEDUP_REMOVED lines=63> */
[----:B------:R-:W-:Y:S02]  /*1f6830*/  LOP3.LUT R2, R2, 0xfffffffd, RZ, 0xc0, !PT ;  /* 0xfffffffd02027812 */ /* 0x000fe400078ec0ff */
[----:B------:R-:W-:Y:S02]  /*1f6840*/  ISETP.LT.AND P3, PT, R26, UR23, !P0 ;  /* 0x000000171a007c0c */ /* 0x000fe4000c761270 */
[----:B------:R-:W-:Y:S02]  /*1f6850*/  @P1 LOP3.LUT R2, R2, 0x2, RZ, 0xfc, !PT ;  /* 0x0000000202021812 */ /* 0x000fe400078efcff */
[----:B----4-:R-:W-:-:S05]  /*1f6860*/  ISETP.LT.AND P1, PT, R27, UR22, !P0 ;  /* 0x000000161b007c0c */ /* 0x010fca000c721270 */
[----:B------:R-:W-:Y:S02]  /*1f6870*/  @P2 LOP3.LUT R0, R0, 0x10000000, RZ, 0xfc, !PT ;  /* 0x1000000000002812 */ /* 0x000fe400078efcff */
[----:B------:R-:W-:Y:S02]  /*1f6880*/  ISETP.LT.AND P2, PT, R25, UR24, !P0 ;  /* 0x0000001819007c0c */ /* 0x000fe4000c741270 */
[----:B------:R-:W-:Y:S02]  /*1f6890*/  LOP3.LUT R0, R0, 0x7fffffff, RZ, 0xc0, !PT ;  /* 0x7fffffff00007812 */ /* 0x000fe400078ec0ff */
[----:B------:R-:W-:Y:S02]  /*1f68a0*/  LOP3.LUT R2, R2, 0xfffffffe, RZ, 0xc0, !PT ;  /* 0xfffffffe02027812 */ /* 0x000fe400078ec0ff */
[----:B------:R-:W-:Y:S02]  /*1f68b0*/  @P3 LOP3.LUT R0, R0, 0x80000000, RZ, 0xfc, !PT ;  /* 0x8000000000003812 */ /* 0x000fe400078efcff */
[----:B------:R-:W-:-:S02]  /*1f68c0*/  @P1 LOP3.LUT R2, R2, 0x1, RZ, 0xfc, !PT ;  /* 0x0000000102021812 */ /* 0x000fc400078efcff */
        /* <DEDUP_REMOVED lines=31> */
[----:B--2---:R-:W-:Y:S02]  /*1f6ac0*/  ISETP.LT.AND P2, PT, R30, UR58, !P0 ;  /* 0x0000003a1e007c0c */ /* 0x004fe4000c741270 */
        /* <DEDUP_REMOVED lines=43> */
[----:B---3--:R-:W-:Y:S02]  /*1f6d80*/  ISETP.LT.AND P1, PT, R32, UR68, !P0 ;  /* 0x0000004420007c0c */ /* 0x008fe4000c721270 */
[----:B------:R-:W-:Y:S02]  /*1f6d90*/  LOP3.LUT R0, R0, 0xffffffdf, RZ, 0xc0, !PT ;  /* 0xffffffdf00007812 */ /* 0x000fe400078ec0ff */
[----:B------:R-:W-:Y:S01]  /*1f6da0*/  ISETP.LT.AND P4, PT, R28, UR31, !P4 ;  /* 0x0000001f1c007c0c */ /* 0x000fe2000e781270 */
[----:B------:R-:W0:Y:S01]  /*1f6db0*/  LDCU UR31, c[0x0][0x398] ;  /* 0x00007300ff1f77ac */ /* 0x000e220008000800 */
[----:B------:R-:W-:Y:S02]  /*1f6dc0*/  @P2 LOP3.LUT R0, R0, 0x20, RZ, 0xfc, !PT ;  /* 0x0000002000002812 */ /* 0x000fe400078efcff */
[----:B------:R-:W-:-:S02]  /*1f6dd0*/  ISETP.LT.AND P3, PT, R31, UR69, !P0 ;  /* 0x000000451f007c0c */ /* 0x000fc4000c761270 */
[----:B------:R-:W-:Y:S02]  /*1f6de0*/  LOP3.LUT R0, R0, 0xffffffef, RZ, 0xc0, !PT ;  /* 0xffffffef00007812 */ /* 0x000fe400078ec0ff */
[----:B------:R-:W-:Y:S02]  /*1f6df0*/  LOP3.LUT R12, R46, 0xffff, RZ, 0xc0, !PT ;  /* 0x0000ffff2e0c7812 */ /* 0x000fe400078ec0ff */
[----:B------:R-:W-:Y:S01]  /*1f6e00*/  @P1 LOP3.LUT R0, R0, 0x10, RZ, 0xfc, !PT ;  /* 0x0000001000001812 */ /* 0x000fe200078efcff */
[----:B------:R-:W2:Y:S01]  /*1f6e10*/  LDL.LU R46, [R1+0x83c8] ;  /* 0x0083c800012e7983 */ /* 0x000ea20000300800 */
[----:B------:R-:W-:Y:S02]  /*1f6e20*/  LOP3.LUT R13, R45, 0xffff, RZ, 0xc0, !PT ;  /* 0x0000ffff2d0d7812 */ /* 0x000fe400078ec0ff */
[----:B------:R-:W-:Y:S01]  /*1f6e30*/  ISETP.LT.AND P2, PT, R30, UR72, !P0 ;  /* 0x000000481e007c0c */ /* 0x000fe2000c741270 */
[----:B------:R-:W3:Y:S01]  /*1f6e40*/  LDL.LU R45, [R1+0x83c4] ;  /* 0x0083c400012d7983 */ /* 0x000ee20000300800 */
[----:B------:R-:W-:-:S02]  /*1f6e50*/  LOP3.LUT R14, R44, 0xffff, RZ, 0xc0, !PT ;  /* 0x0000ffff2c0e7812 */ /* 0x000fc400078ec0ff */
[----:B------:R-:W-:Y:S01]  /*1f6e60*/  LOP3.LUT R0, R0, 0xfffffff7, RZ, 0xc0, !PT ;  /* 0xfffffff700007812 */ /* 0x000fe200078ec0ff */
[----:B------:R1:W-:Y:S01]  /*1f6e70*/  STL [R1+0x6c], R12 ;  /* 0x00006c0c01007387 */ /* 0x0003e20000100800 */
[----:B------:R-:W-:-:S03]  /*1f6e80*/  LOP3.LUT R15, R43, 0xffff, RZ, 0xc0, !PT ;  /* 0x0000ffff2b0f7812 */ /* 0x000fc600078ec0ff */
[----:B------:R-:W4:Y:S01]  /*1f6e90*/  LDL.LU R44, [R1+0x83c0] ;  /* 0x0083c000012c7983 */ /* 0x000f220000300800 */
[----:B------:R-:W-:-:S03]  /*1f6ea0*/  @P3 LOP3.LUT R0, R0, 0x8, RZ, 0xfc, !PT ;  /* 0x0000000800003812 */ /* 0x000fc600078efcff */
[----:B------:R0:W-:Y:S01]  /*1f6eb0*/  STL [R1+0x7c], R13 ;  /* 0x00007c0d01007387 */ /* 0x0001e20000100800 */
[----:B-1----:R-:W-:-:S03]  /*1f6ec0*/  PRMT R12, R42, 0x4210, R12 ;  /* 0x000042102a0c7816 */ /* 0x002fc6000000000c */
[----:B------:R-:W2:Y:S01]  /*1f6ed0*/  LDL.LU R43, [R1+0x83bc] ;  /* 0x0083bc00012b7983 */ /* 0x000ea20000300800 */
[----:B0-----:R-:W-:-:S03]  /*1f6ee0*/  ISETP.LT.AND P1, PT, R29, UR31, !P0 ;  /* 0x0000001f1d007c0c */ /* 0x001fc6000c721270 */
[----:B------:R-:W2:Y:S01]  /*1f6ef0*/  LDL.LU R42, [R1+0x83b8] ;  /* 0x0083b800012a7983 */ /* 0x000ea20000300800 */
[----:B------:R-:W-:-:S03]  /*1f6f00*/  PRMT R13, R41, 0x4210, R13 ;  /* 0x00004210290d7816 */ /* 0x000fc6000000000d */
[----:B------:R0:W-:Y:S01]  /*1f6f10*/  STL [R1+0x8c], R14 ;  /* 0x00008c0e01007387 */ /* 0x0001e20000100800 */
[----:B------:R-:W-:-:S03]  /*1f6f20*/  LOP3.LUT R0, R0, 0xfffffffb, RZ, 0xc0, !PT ;  /* 0xfffffffb00007812 */ /* 0x000fc600078ec0ff */
[----:B------:R1:W-:Y:S04]  /*1f6f30*/  STL [R1+0x9c], R15 ;  /* 0x00009c0f01007387 */ /* 0x0003e80000100800 */
[----:B------:R-:W2:Y:S01]  /*1f6f40*/  LDL.LU R41, [R1+0x83b4] ;  /* 0x0083b40001297983 */ /* 0x000ea20000300800 */
[----:B0-----:R-:W-:-:S03]  /*1f6f50*/  PRMT R14, R40, 0x4210, R14 ;  /* 0x00004210280e7816 */ /* 0x001fc6000000000e */
[----:B------:R-:W2:Y:S01]  /*1f6f60*/  LDL.LU R40, [R1+0x83b0] ;  /* 0x0083b00001287983 */ /* 0x000ea20000300800 */
[----:B-1----:R-:W-:-:S03]  /*1f6f70*/  PRMT R15, R39, 0x4210, R15 ;  /* 0x00004210270f7816 */ /* 0x002fc6000000000f */
[----:B------:R-:W2:Y:S01]  /*1f6f80*/  LDL.LU R39, [R1+0x83ac] ;  /* 0x0083ac0001277983 */ /* 0x000ea20000300800 */
[----:B------:R-:W-:-:S03]  /*1f6f90*/  @P2 LOP3.LUT R0, R0, 0x4, RZ, 0xfc, !PT ;  /* 0x0000000400002812 */ /* 0x000fc600078efcff */
[----:B------:R-:W2:Y:S04]  /*1f6fa0*/  LDL.LU R38, [R1+0x83a8] ;  /* 0x0083a80001267983 */ /* 0x000ea80000300800 */
[----:B------:R-:W2:Y:S04]  /*1f6fb0*/  LDL.LU R37, [R1+0x83a4] ;  /* 0x0083a40001257983 */ /* 0x000ea80000300800 */
[----:B------:R-:W2:Y:S01]  /*1f6fc0*/  LDL.LU R36, [R1+0x83a0] ;  /* 0x0083a00001247983 */ /* 0x000ea20000300800 */
[----:B------:R-:W-:-:S03]  /*1f6fd0*/  ISETP.GE.AND P3, PT, R28, UR53, PT ;  /* 0x000000351c007c0c */ /* 0x000fc6000bf66270 */
[----:B------:R-:W2:Y:S01]  /*1f6fe0*/  LDL.LU R35, [R1+0x839c] ;  /* 0x00839c0001237983 */ /* 0x000ea20000300800 */
[----:B------:R-:W-:-:S03]  /*1f6ff0*/  LOP3.LUT R0, R0, 0xfffffffd, RZ, 0xc0, !PT ;  /* 0xfffffffd00007812 */ /* 0x000fc600078ec0ff */
[----:B------:R-:W2:Y:S04]  /*1f7000*/  LDL.LU R34, [R1+0x8398] ;  /* 0x0083980001227983 */ /* 0x000ea80000300800 */
[----:B------:R-:W2:Y:S04]  /*1f7010*/  LDL.LU R33, [R1+0x8394] ;  /* 0x0083940001217983 */ /* 0x000ea80000300800 */
[----:B------:R-:W2:Y:S01]  /*1f7020*/  LDL.LU R32, [R1+0x8390] ;  /* 0x0083900001207983 */ /* 0x000ea20000300800 */
[----:B------:R-:W-:-:S03]  /*1f7030*/  ISETP.LT.AND P0, PT, R27, UR73, !P3 ;  /* 0x000000491b007c0c */ /* 0x000fc6000df01270 */
[----:B------:R-:W2:Y:S01]  /*1f7040*/  LDL.LU R31, [R1+0x838c] ;  /* 0x00838c00011f7983 */ /* 0x000ea20000300800 */
[----:B------:R-:W-:-:S03]  /*1f7050*/  @P1 LOP3.LUT R0, R0, 0x2, RZ, 0xfc, !PT ;  /* 0x0000000200001812 */ /* 0x000fc600078efcff */
[----:B------:R-:W2:Y:S01]  /*1f7060*/  LDL.LU R30, [R1+0x8388] ;  /* 0x00838800011e7983 */ /* 0x000ea20000300800 */
[----:B------:R-:W-:-:S03]  /*1f7070*/  ISETP.LT.AND P1, PT, R26, UR32, !P3 ;  /* 0x000000201a007c0c */ /* 0x000fc6000df21270 */
[----:B------:R-:W2:Y:S01]  /*1f7080*/  LDL.LU R29, [R1+0x8384] ;  /* 0x00838400011d7983 */ /* 0x000ea20000300800 */
[----:B------:R-:W-:-:S03]  /*1f7090*/  ISETP.LT.AND P2, PT, R25, UR35, !P3 ;  /* 0x0000002319007c0c */ /* 0x000fc6000df41270 */
[----:B------:R-:W2:Y:S01]  /*1f70a0*/  LDL.LU R28, [R1+0x8380] ;  /* 0x00838000011c7983 */ /* 0x000ea20000300800 */
[----:B------:R-:W-:-:S03]  /*1f70b0*/  ISETP.LT.AND P3, PT, R7, UR37, !P3 ;  /* 0x0000002507007c0c */ /* 0x000fc6000df61270 */
[----:B------:R-:W2:Y:S04]  /*1f70c0*/  LDL.LU R27, [R1+0x837c] ;  /* 0x00837c00011b7983 */ /* 0x000ea80000300800 */
[----:B------:R-:W2:Y:S04]  /*1f70d0*/  LDL.LU R26, [R1+0x8378] ;  /* 0x00837800011a7983 */ /* 0x000ea80000300800 */
[----:B------:R-:W2:Y:S04]  /*1f70e0*/  LDL.LU R25, [R1+0x8374] ;  /* 0x0083740001197983 */ /* 0x000ea80000300800 */
[----:B------:R-:W3:Y:S04]  /*1f70f0*/  LDL.LU R7, [R1+0x8370] ;  /* 0x0083700001077983 */ /* 0x000ee80000300800 */
[----:B------:R-:W3:Y:S01]  /*1f7100*/  LDL.LU R9, [R1] ;  /* 0x0000000001097983 */ /* 0x000ee20000300800 */
[----:B------:R-:W0:Y:S03]  /*1f7110*/  LDCU.64 UR12, c[0x0][0x398] ;  /* 0x00007300ff0c77ac */ /* 0x000e260008000a00 */
[----:B------:R1:W-:Y:S01]  /*1f7120*/  STL [R1+0x859c], R0 ;  /* 0x00859c0001007387 */ /* 0x0003e20000100800 */
[----:B------:R-:W0:Y:S01]  /*1f7130*/  LDCU.64 UR14, c[0x0][0x398] ;  /* 0x00007300ff0e77ac */ /* 0x000e220008000a00 */
[----:B------:R-:W0:Y:S01]  /*1f7140*/  LDCU.64 UR10, c[0x0][0x398] ;  /* 0x00007300ff0a77ac */ /* 0x000e220008000a00 */
[----:B------:R-:W0:Y:S01]  /*1f7150*/  LDCU.64 UR8, c[0x0][0x398] ;  /* 0x00007300ff0877ac */ /* 0x000e220008000a00 */
[----:B-1----:R-:W3:Y:S01]  /*1f7160*/  LDL.LU R0, [R1+0x2d50] ;  /* 0x002d500001007983 */ /* 0x002ee20000300800 */
[----:B------:R-:W1:Y:S03]  /*1f7170*/  LDCU UR18, c[0x0][0x39c] ;  /* 0x00007380ff1277ac */ /* 0x000e660008000800 */
[----:B------:R0:W-:Y:S01]  /*1f7180*/  STL [R1+0x8590], R2 ;  /* 0x0085900201007387 */ /* 0x0001e20000100800 */
[----:B------:R-:W1:Y:S01]  /*1f7190*/  LDCU.64 UR16, c[0x0][0x398] ;  /* 0x00007300ff1077ac */ /* 0x000e620008000a00 */
[----:B------:R-:W1:Y:S02]  /*1f71a0*/  LDCU UR24, c[0x0][0x39c] ;  /* 0x00007380ff1877ac */ /* 0x000e640008000800 */
[----:B0-----:R-:W3:Y:S01]  /*1f71b0*/  LDL.LU R2, [R1+0x490] ;  /* 0x0004900001027983 */ /* 0x001ee20000300800 */
[----:B------:R-:W0:Y:S03]  /*1f71c0*/  LDCU.64 UR20, c[0x0][0x398] ;  /* 0x00007300ff1477ac */ /* 0x000e260008000a00 */
[----:B------:R-:W-:Y:S01]  /*1f71d0*/  STL [R1+0x8588], R3 ;  /* 0x0085880301007387 */ /* 0x000fe20000100800 */
[----:B------:R-:W0:Y:S03]  /*1f71e0*/  LDCU.64 UR22, c[0x0][0x398] ;  /* 0x00007300ff1677ac */ /* 0x000e260008000a00 */
[----:B------:R1:W-:Y:S01]  /*1f71f0*/  STL [R1+0x8574], R8 ;  /* 0x0085740801007387 */ /* 0x0003e20000100800 */
[----:B------:R-:W0:Y:S01]  /*1f7200*/  LDCU UR52, c[0x0][0x39c] ;  /* 0x00007380ff3477ac */ /* 0x000e220008000800 */
[----:B------:R-:W0:Y:S01]  /*1f7210*/  LDCU UR45, c[0x0][0x39c] ;  /* 0x00007380ff2d77ac */ /* 0x000e220008000800 */
[----:B------:R-:W0:Y:S01]  /*1f7220*/  LDCU UR48, c[0x0][0x39c] ;  /* 0x00007380ff3077ac */ /* 0x000e220008000800 */
[----:B-1----:R-:W3:Y:S01]  /*1f7230*/  LDL.LU R8, [R1+0x4b8] ;  /* 0x0004b80001087983 */ /* 0x002ee20000300800 */
[----:B------:R-:W1:Y:S03]  /*1f7240*/  LDCU UR49, c[0x0][0x39c] ;  /* 0x00007380ff3177ac */ /* 0x000e660008000800 */
        /* <DEDUP_REMOVED lines=17> */
[----:B-1----:R-:W3:Y:S01]  /*1f7360*/  LDL.LU R11, [R1+0x26a8] ;  /* 0x0026a800010b7983 */ /* 0x002ee20000300800 */
[----:B------:R-:W1:Y:S03]  /*1f7370*/  LDCU UR42, c[0x0][0x39c] ;  /* 0x00007380ff2a77ac */ /* 0x000e660008000800 */
[----:B------:R0:W-:Y:S01]  /*1f7380*/  STL [R1+0x8528], R10 ;  /* 0x0085280a01007387 */ /* 0x0001e20000100800 */
[----:B------:R-:W1:Y:S01]  /*1f7390*/  LDCU UR41, c[0x0][0x39c] ;  /* 0x00007380ff2977ac */ /* 0x000e620008000800 */
[----:B------:R-:W1:Y:S01]  /*1f73a0*/  LDCU UR28, c[0x0][0x39c] ;  /* 0x00007380ff1c77ac */ /* 0x000e620008000800 */
[----:B------:R-:W1:Y:S01]  /*1f73b0*/  LDCU UR38, c[0x0][0x39c] ;  /* 0x00007380ff2677ac */ /* 0x000e620008000800 */
[----:B0-----:R-:W3:Y:S01]  /*1f73c0*/  LDL.LU R10, [R1+0x26ac] ;  /* 0x0026ac00010a7983 */ /* 0x001ee20000300800 */
[----:B------:R-:W0:Y:S03]  /*1f73d0*/  LDCU UR33, c[0x0][0x39c] ;  /* 0x00007380ff2177ac */ /* 0x000e260008000800 */
[----:B------:R1:W-:Y:S01]  /*1f73e0*/  STL [R1+0x8518], R4 ;  /* 0x0085180401007387 */ /* 0x0003e20000100800 */
[----:B------:R-:W0:Y:S01]  /*1f73f0*/  LDCU UR36, c[0x0][0x39c] ;  /* 0x00007380ff2477ac */ /* 0x000e220008000800 */
[----:B------:R-:W0:Y:S02]  /*1f7400*/  LDCU UR37, c[0x0][0x39c] ;  /* 0x00007380ff2577ac */ /* 0x000e240008000800 */
[----:B-1----:R-:W3:Y:S01]  /*1f7410*/  LDL.LU R4, [R1+0x2a4c] ;  /* 0x002a4c0001047983 */ /* 0x002ee20000300800 */
[----:B------:R-:W1:Y:S03]  /*1f7420*/  LDCU UR35, c[0x0][0x39c] ;  /* 0x00007380ff2377ac */ /* 0x000e660008000800 */
[----:B--2---:R2:W-:Y:S01]  /*1f7430*/  STL [R1+0x8514], R25 ;  /* 0x0085141901007387 */ /* 0x0045e20000100800 */
[----:B------:R-:W0:Y:S01]  /*1f7440*/  LDCU UR34, c[0x0][0x39c] ;  /* 0x00007380ff2277ac */ /* 0x000e220008000800 */
[----:B------:R-:W0:Y:S01]  /*1f7450*/  LDCU UR26, c[0x0][0x39c] ;  /* 0x00007380ff1a77ac */ /* 0x000e220008000800 */
[----:B------:R-:W0:Y:S01]  /*1f7460*/  LDCU UR27, c[0x0][0x39c] ;  /* 0x00007380ff1b77ac */ /* 0x000e220008000800 */
[----:B--2---:R-:W2:Y:S01]  /*1f7470*/  LDL.LU R25, [R1+0x2a58] ;  /* 0x002a580001197983 */ /* 0x004ea20000300800 */
[----:B------:R-:W0:Y:S03]  /*1f7480*/  LDCU UR30, c[0x0][0x39c] ;  /* 0x00007380ff1e77ac */ /* 0x000e260008000800 */
[----:B------:R1:W-:Y:S01]  /*1f7490*/  STL [R1+0x850c], R26 ;  /* 0x00850c1a01007387 */ /* 0x0003e20000100800 */
[----:B------:R-:W0:Y:S01]  /*1f74a0*/  LDCU UR50, c[0x0][0x39c] ;  /* 0x00007380ff3277ac */ /* 0x000e220008000800 */
[----:B------:R-:W0:Y:S02]  /*1f74b0*/  LDCU UR51, c[0x0][0x39c] ;  /* 0x00007380ff3377ac */ /* 0x000e240008000800 */
[----:B-1----:R-:W2:Y:S04]  /*1f74c0*/  LDL.LU R26, [R1+0x4ac] ;  /* 0x0004ac00011a7983 */ /* 0x002ea80000300800 */
[----:B------:R1:W-:Y:S04]  /*1f74d0*/  STL [R1+0x8504], R27 ;  /* 0x0085041b01007387 */ /* 0x0003e80000100800 */
        /* <DEDUP_REMOVED lines=26> */
[----:B----4-:R-:W-:Y:S01]  /*1f7680*/  STL [R1+0x8408], R44 ;  /* 0x0084082c01007387 */ /* 0x010fe20000100800 */
[----:B---3--:R-:W-:-:S03]  /*1f7690*/  LOP3.LUT R9, R9, 0xfff7ffff, RZ, 0xc0, !PT ;  /* 0xfff7ffff09097812 */ /* 0x008fc600078ec0ff */
[----:B------:R-:W-:Y:S01]  /*1f76a0*/  STL [R1+0x8404], R24 ;  /* 0x0084041801007387 */ /* 0x000fe20000100800 */
[----:B------:R-:W-:-:S03]  /*1f76b0*/  @P0 LOP3.LUT R9, R9, 0x80000, RZ, 0xfc, !PT ;  /* 0x0008000009090812 */ /* 0x000fc600078efcff */
        /* <DEDUP_REMOVED lines=17> */
[----:B------:R-:W3:Y:S04]  /*1f77d0*/  LDL.LU R16, [R1+0x6c] ;  /* 0x00006c0001107983 */ /* 0x000ee80000300800 */
[----:B------:R-:W3:Y:S04]  /*1f77e0*/  LDL.LU R17, [R1+0xec] ;  /* 0x0000ec0001117983 */ /* 0x000ee80000300800 */
[----:B------:R-:W4:Y:S04]  /*1f77f0*/  LDL.LU R18, [R1+0x7c] ;  /* 0x00007c0001127983 */ /* 0x000f280000300800 */
[----:B------:R1:W-:Y:S04]  /*1f7800*/  STL [R1], R9 ;  /* 0x0000000901007387 */ /* 0x0003e80000100800 */
[----:B------:R-:W4:Y:S04]  /*1f7810*/  LDL.LU R20, [R1+0xdc] ;  /* 0x0000dc0001147983 */ /* 0x000f280000300800 */
[----:B------:R-:W4:Y:S04]  /*1f7820*/  LDL.LU R19, [R1+0x8c] ;  /* 0x00008c0001137983 */ /* 0x000f280000300800 */
[----:B------:R-:W4:Y:S04]  /*1f7830*/  LDL.LU R21, [R1+0x158] ;  /* 0x0001580001157983 */ /* 0x000f280000300800 */
[----:B------:R-:W4:Y:S04]  /*1f7840*/  LDL.LU R22, [R1+0x9c] ;  /* 0x00009c0001167983 */ /* 0x000f280000300800 */
[----:B------:R-:W4:Y:S01]  /*1f7850*/  LDL.LU R3, [R1+0x154] ;  /* 0x0001540001037983 */ /* 0x000f220000300800 */
[----:B-1----:R-:W1:Y:S03]  /*1f7860*/  S2R R9, SR_TID.X ;  /* 0x0000000000097919 */ /* 0x002e660000002100 */
[----:B------:R0:W-:Y:S01]  /*1f7870*/  STL [R1+0x83b0], R7 ;  /* 0x0083b00701007387 */ /* 0x0001e20000100800 */
[----:B--2---:R-:W-:Y:S01]  /*1f7880*/  LOP3.LUT R24, R25, 0xffff, RZ, 0xc0, !PT ;  /* 0x0000ffff19187812 */ /* 0x004fe200078ec0ff */
[----:B------:R-:W-:Y:S01]  /*1f7890*/  BAR.SYNC.DEFER_BLOCKING 0x0 ;  /* 0x0000000000007b1d */ /* 0x000fe20000010000 */
[----:B------:R-:W-:-:S02]  /*1f78a0*/  LOP3.LUT P0, RZ, R7, 0x8, RZ, 0xc0, !PT ;  /* 0x0000000807ff7812 */ /* 0x000fc4000780c0ff */
[----:B------:R-:W-:Y:S02]  /*1f78b0*/  LOP3.LUT R23, R4, 0xffff, RZ, 0xc0, !PT ;  /* 0x0000ffff04177812 */ /* 0x000fe400078ec0ff */
[----:B-1----:R-:W-:Y:S02]  /*1f78c0*/  LOP3.LUT R9, R9, 0x1f, RZ, 0xc0, !PT ;  /* 0x0000001f09097812 */ /* 0x002fe400078ec0ff */
[----:B------:R-:W-:Y:S02]  /*1f78d0*/  LOP3.LUT R4, R11, 0xffff, RZ, 0xc0, !PT ;  /* 0x0000ffff0b047812 */ /* 0x000fe400078ec0ff */
[----:B0-----:R-:W-:Y:S02]  /*1f78e0*/  PRMT R7, R28, 0x5410, R5 ;  /* 0x000054101c077816 */ /* 0x001fe40000000005 */
[----:B------:R-:W-:-:S05]  /*1f78f0*/  PRMT R6, R30, 0x5410, R6 ;  /* 0x000054101e067816 */ /* 0x000fca0000000006 */
[----:B------:R-:W-:Y:S04]  /*1f7900*/  STL [R1+0x7f0], R6 ;  /* 0x0007f00601007387 */ /* 0x000fe80000100800 */
[----:B------:R-:W2:Y:S01]  /*1f7910*/  LDL.LU R25, [R1+0x1c0] ;  /* 0x0001c00001197983 */ /* 0x000ea20000300800 */
[----:B------:R-:W-:Y:S02]  /*1f7920*/  R2UR UR6, R31 ;  /* 0x000000001f0672ca */ /* 0x000fe400000e0000 */
[----:B------:R-:W-:Y:S02]  /*1f7930*/  LOP3.LUT R5, R10, 0xffff, RZ, 0xc0, !PT ;  /* 0x0000ffff0a057812 */ /* 0x000fe400078ec0ff */
[----:B------:R-:W2:Y:S01]  /*1f7940*/  LDL.LU R10, [R1+0x1c4] ;  /* 0x0001c400010a7983 */ /* 0x000ea20000300800 */
[----:B------:R-:W-:-:S03]  /*1f7950*/  PRMT R0, R0, 0x5410, R29 ;  /* 0x0000541000007816 */ /* 0x000fc6000000001d */
[----:B------:R-:W2:Y:S05]  /*1f7960*/  LDL.LU R11, [R1+0x1b8] ;  /* 0x0001b800010b7983 */ /* 0x000eaa0000300800 */
[----:B------:R-:W-:Y:S01]  /*1f7970*/  LEA R9, R9, UR6, 0x4 ;  /* 0x0000000609097c11 */ /* 0x000fe2000f8e20ff */
[----:B------:R-:W0:Y:S04]  /*1f7980*/  LDCU.64 UR6, c[0x0][0x398] ;  /* 0x00007300ff0677ac */ /* 0x000e280008000a00 */
[----:B------:R1:W-:Y:S01]  /*1f7990*/  STSM.16.M88.4 [R9], R12 ;  /* 0x0000000c09007844 */ /* 0x0003e20000000200 */
[----:B------:R-:W-:-:S03]  /*1f79a0*/  NOP ;  /* 0x0000000000007918 */ /* 0x000fc60000000000 */
[----:B------:R-:W0:Y:S01]  /*1f79b0*/  LDS.128 R28, [R9] ;  /* 0x00000000091c7984 */ /* 0x000e220000000c00 */
[----:B-1----:R-:W-:-:S03]  /*1f79c0*/  PRMT R12, R8, 0x4210, R24 ;  /* 0x00004210080c7816 */ /* 0x002fc60000000018 */
[----:B------:R-:W2:Y:S01]  /*1f79d0*/  LDL.LU R8, [R1+0x16c] ;  /* 0x00016c0001087983 */ /* 0x000ea20000300800 */
[----:B------:R-:W-:Y:S02]  /*1f79e0*/  PRMT R13, R27, 0x4210, R23 ;  /* 0x000042101b0d7816 */ /* 0x000fe40000000017 */
[----:B------:R-:W-:Y:S02]  /*1f79f0*/  PRMT R14, R26, 0x4210, R5 ;  /* 0x000042101a0e7816 */ /* 0x000fe40000000005 */
[----:B------:R-:W-:Y:S01]  /*1f7a00*/  PRMT R15, R2, 0x4210, R4 ;  /* 0x00004210020f7816 */ /* 0x000fe20000000004 */
[----:B------:R-:W-:-:S04]  /*1f7a10*/  NOP ;  /* 0x0000000000007918 */ /* 0x000fc80000000000 */
[----:B------:R3:W-:Y:S01]  /*1f7a20*/  STSM.16.M88.4 [R9], R12 ;  /* 0x0000000c09007844 */ /* 0x0007e20000000200 */
[----:B0-----:R-:W-:-:S03]  /*1f7a30*/  IMAD.MOV.U32 R2, RZ, RZ, R30 ;  /* 0x000000ffff027224 */ /* 0x001fc600078e001e */
[----:B------:R-:W-:Y:S04]  /*1f7a40*/  STL.64 [R1+0x670], R28 ;  /* 0x0006701c01007387 */ /* 0x000fe80000100a00 */
[----:B------:R-:W-:Y:S01]  /*1f7a50*/  STL [R1+0x67c], R31 ;  /* 0x00067c1f01007387 */ /* 0x000fe20000100800 */
[----:B------:R-:W-:-:S03]  /*1f7a60*/  NOP ;  /* 0x0000000000007918 */ /* 0x000fc60000000000 */
[----:B------:R-:W-:Y:S04]  /*1f7a70*/  STL [R1+0x8594], R2 ;  /* 0x0085940201007387 */ /* 0x000fe80000100800 */
[----:B------:R-:W0:Y:S01]  /*1f7a80*/  LDS.128 R28, [R9] ;  /* 0x00000000091c7984 */ /* 0x000e220000000c00 */
[----:B---3--:R-:W-:-:S03]  /*1f7a90*/  PRMT R12, R17, 0x5210, R16 ;  /* 0x00005210110c7816 */ /* 0x008fc60000000010 */
[----:B------:R-:W3:Y:S04]  /*1f7aa0*/  LDL.LU R16, [R1+0x55a4] ;  /* 0x0055a40001107983 */ /* 0x000ee80000300800 */
[----:B------:R-:W3:Y:S01]  /*1f7ab0*/  LDL.LU R17, [R1+0x55a0] ;  /* 0x0055a00001117983 */ /* 0x000ee20000300800 */
[----:B----4-:R-:W-:-:S03]  /*1f7ac0*/  PRMT R13, R20, 0x5210, R18 ;  /* 0x00005210140d7816 */ /* 0x010fc60000000012 */
[----:B------:R-:W4:Y:S04]  /*1f7ad0*/  LDL.LU R20, [R1+0x5564] ;  /* 0x0055640001147983 */ /* 0x000f280000300800 */
[----:B0-----:R-:W-:Y:S01]  /*1f7ae0*/  STL.64 [R1+0x660], R28 ;  /* 0x0006601c01007387 */ /* 0x001fe20000100a00 */
[----:B------:R-:W-:-:S03]  /*1f7af0*/  PRMT R14, R21, 0x5210, R19 ;  /* 0x00005210150e7816 */ /* 0x000fc60000000013 */
[----:B------:R-:W-:Y:S04]  /*1f7b00*/  STL [R1+0x668], R30 ;  /* 0x0006681e01007387 */ /* 0x000fe80000100800 */
[----:B------:R-:W4:Y:S01]  /*1f7b10*/  LDL.LU R6, [R1+0x5560] ;  /* 0x0055600001067983 */ /* 0x000f220000300800 */
[----:B------:R-:W-:Y:S01]  /*1f7b20*/  PRMT R15, R3, 0x5210, R22 ;  /* 0x00005210030f7816 */ /* 0x000fe20000000016 */
[----:B------:R-:W-:Y:S02]  /*1f7b30*/  NOP ;  /* 0x0000000000007918 */ /* 0x000fe40000000000 */
[----:B------:R-:W4:Y:S04]  /*1f7b40*/  LDL.LU R18, [R1+0x504] ;  /* 0x0005040001127983 */ /* 0x000f280000300800 */
[----:B------:R-:W4:Y:S04]  /*1f7b50*/  LDL.LU R19, [R1+0x4f8] ;  /* 0x0004f80001137983 */ /* 0x000f280000300800 */
[----:B------:R-:W4:Y:S04]  /*1f7b60*/  LDL.LU R21, [R1+0x4f4] ;  /* 0x0004f40001157983 */ /* 0x000f280000300800 */
[----:B------:R-:W4:Y:S04]  /*1f7b70*/  LDL.LU R22, [R1+0x4ec] ;  /* 0x0004ec0001167983 */ /* 0x000f280000300800 */
[----:B------:R2:W-:Y:S01]  /*1f7b80*/  STSM.16.M88.4 [R9], R12 ;  /* 0x0000000c09007844 */ /* 0x0005e20000000200 */
[----:B------:R-:W-:-:S05]  /*1f7b90*/  IMAD.MOV.U32 R3, RZ, RZ, R31 ;  /* 0x000000ffff037224 */ /* 0x000fca00078e001f */
[----:B------:R-:W-:Y:S01]  /*1f7ba0*/  STL [R1+0x858c], R3 ;  /* 0x00858c0301007387 */ /* 0x000fe20000100800 */
[----:B--2---:R-:W-:Y:S01]  /*1f7bb0*/  PRMT R12, R25, 0x5210, R24 ;  /* 0x00005210190c7816 */ /* 0x004fe20000000018 */
[----:B------:R-:W-:Y:S02]  /*1f7bc0*/  NOP ;  /* 0x0000000000007918 */ /* 0x000fe40000000000 */
[----:B------:R-:W0:Y:S01]  /*1f7bd0*/  LDS.128 R24, [R9] ;  /* 0x0000000009187984 */ /* 0x000e220000000c00 */
[----:B------:R-:W-:Y:S02]  /*1f7be0*/  PRMT R14, R11, 0x5210, R5 ;  /* 0x000052100b0e7816 */ /* 0x000fe40000000005 */
[----:B------:R-:W-:Y:S02]  /*1f7bf0*/  PRMT R15, R8, 0x5210, R4 ;  /* 0x00005210080f7816 */ /* 0x000fe40000000004 */
[----:B------:R-:W2:Y:S04]  /*1f7c00*/  LDL.LU R8, [R1+0x2a98] ;  /* 0x002a980001087983 */ /* 0x000ea80000300800 */
[----:B0-----:R-:W-:Y:S04]  /*1f7c10*/  STL [R1+0x650], R24 ;  /* 0x0006501801007387 */ /* 0x001fe80000100800 */
[----:B------:R0:W-:Y:S04]  /*1f7c20*/  STL.64 [R1+0x658], R26 ;  /* 0x0006581a01007387 */ /* 0x0001e80000100a00 */
[----:B------:R-:W2:Y:S04]  /*1f7c30*/  LDL.LU R11, [R1+0x2a94] ;  /* 0x002a9400010b7983 */ /* 0x000ea80000300800 */
[----:B------:R-:W2:Y:S04]  /*1f7c40*/  LDL.LU R30, [R1+0x26cc] ;  /* 0x0026cc00011e7983 */ /* 0x000ea80000300800 */
[----:B------:R-:W2:Y:S04]  /*1f7c50*/  LDL.LU R5, [R1+0x26c8] ;  /* 0x0026c80001057983 */ /* 0x000ea80000300800 */
[----:B------:R-:W2:Y:S04]  /*1f7c60*/  LDL.LU R29, [R1+0x520] ;  /* 0x00052000011d7983 */ /* 0x000ea80000300800 */
[----:B------:R-:W2:Y:S01]  /*1f7c70*/  LDL.LU R28, [R1+0x518] ;  /* 0x00051800011c7983 */ /* 0x000ea20000300800 */
[----:B------:R-:W-:-:S03]  /*1f7c80*/  IMAD.MOV.U32 R2, RZ, RZ, R25 ;  /* 0x000000ffff027224 */ /* 0x000fc600078e0019 */
[----:B0-----:R-:W2:Y:S01]  /*1f7c90*/  LDL.LU R27, [R1+0x514] ;  /* 0x00051400011b7983 */ /* 0x001ea20000300800 */
[----:B------:R-:W-:Y:S01]  /*1f7ca0*/  PRMT R13, R10, 0x5210, R23 ;  /* 0x000052100a0d7816 */ /* 0x000fe20000000017 */
[----:B------:R-:W-:Y:S02]  /*1f7cb0*/  NOP ;  /* 0x0000000000007918 */ /* 0x000fe40000000000 */
[----:B------:R-:W2:Y:S04]  /*1f7cc0*/  LDL.LU R26, [R1+0x50c] ;  /* 0x00050c00011a7983 */ /* 0x000ea80000300800 */
[----:B------:R-:W-:Y:S04]  /*1f7cd0*/  STL [R1+0x8598], R2 ;  /* 0x0085980201007387 */ /* 0x000fe80000100800 */
[----:B------:R0:W-:Y:S01]  /*1f7ce0*/  STSM.16.M88.4 [R9], R12 ;  /* 0x0000000c09007844 */ /* 0x0001e20000000200 */
[----:B------:R-:W-:-:S03]  /*1f7cf0*/  NOP ;  /* 0x0000000000007918 */ /* 0x000fc60000000000 */
[----:B------:R-:W1:Y:S01]  /*1f7d00*/  LDS.128 R32, [R9] ;  /* 0x0000000009207984 */ /* 0x000e620000000c00 */
[----:B---3--:R-:W-:-:S03]  /*1f7d10*/  LOP3.LUT R25, R16, 0xffff, RZ, 0xc0, !PT ;  /* 0x0000ffff10197812 */ /* 0x008fc600078ec0ff */
[----:B------:R-:W3:Y:S01]  /*1f7d20*/  LDL.LU R16, [R1+0x1d4] ;  /* 0x0001d40001107983 */ /* 0x000ee20000300800 */
[----:B------:R-:W-:-:S03]  /*1f7d30*/  LOP3.LUT R10, R17, 0xffff, RZ, 0xc0, !PT ;  /* 0x0000ffff110a7812 */ /* 0x000fc600078ec0ff */
[----:B------:R-:W3:Y:S01]  /*1f7d40*/  LDL.LU R17, [R1+0x1c8] ;  /* 0x0001c80001117983 */ /* 0x000ee20000300800 */
[----:B----4-:R-:W-:-:S03]  /*1f7d50*/  LOP3.LUT R4, R20, 0xffff, RZ, 0xc0, !PT ;  /* 0x0000ffff14047812 */ /* 0x010fc600078ec0ff */
[----:B------:R-:W4:Y:S01]  /*1f7d60*/  LDL.LU R20, [R1+0x1cc] ;  /* 0x0001cc0001147983 */ /* 0x000f220000300800 */
[----:B------:R-:W-:Y:S02]  /*1f7d70*/  LOP3.LUT R24, R6, 0xffff, RZ, 0xc0, !PT ;  /* 0x0000ffff06187812 */ /* 0x000fe400078ec0ff */
[----:B0-----:R-:W-:Y:S02]  /*1f7d80*/  PRMT R12, R18, 0x4210, R25 ;  /* 0x00004210120c7816 */ /* 0x001fe40000000019 */
[----:B------:R-:W-:Y:S02]  /*1f7d90*/  PRMT R13, R19, 0x4210, R10 ;  /* 0x00004210130d7816 */ /* 0x000fe4000000000a */
[----:B------:R-:W-:Y:S02]  /*1f7da0*/  PRMT R15, R22, 0x4210, R24 ;  /* 0x00004210160f7816 */ /* 0x000fe40000000018 */
[----:B------:R-:W4:Y:S04]  /*1f7db0*/  LDL.LU R22, [R1+0x1ac] ;  /* 0x0001ac0001167983 */ /* 0x000f280000300800 */
[----:B-1----:R-:W-:Y:S04]  /*1f7dc0*/  STL [R1+0x644], R33 ;  /* 0x0006442101007387 */ /* 0x002fe80000100800 */
[----:B------:R-:W-:Y:S04]  /*1f7dd0*/  STL [R1+0x64c], R35 ;  /* 0x00064c2301007387 */ /* 0x000fe80000100800 */
[----:B------:R-:W4:Y:S04]  /*1f7de0*/  LDL.LU R18, [R1+0x1f4] ;  /* 0x0001f40001127983 */ /* 0x000f280000300800 */
[----:B------:R-:W4:Y:S01]  /*1f7df0*/  LDL.LU R19, [R1+0x1d8] ;  /* 0x0001d80001137983 */ /* 0x000f220000300800 */
[----:B------:R-:W-:Y:S01]  /*1f7e00*/  PRMT R14, R21, 0x4210, R4 ;  /* 0x00004210150e7816 */ /* 0x000fe20000000004 */
[----:B------:R-:W-:-:S04]  /*1f7e10*/  NOP ;  /* 0x0000000000007918 */ /* 0x000fc80000000000 */
[----:B------:R0:W-:Y:S04]  /*1f7e20*/  STSM.16.M88.4 [R9], R12 ;  /* 0x0000000c09007844 */ /* 0x0001e80000000200 */
[----:B------:R-:W4:Y:S01]  /*1f7e30*/  LDL.LU R21, [R1+0x1f8] ;  /* 0x0001f80001157983 */ /* 0x000f220000300800 */
[----:B--2---:R-:W-:-:S03]  /*1f7e40*/  LOP3.LUT R23, R8, 0xffff, RZ, 0xc0, !PT ;  /* 0x0000ffff08177812 */ /* 0x004fc600078ec0ff */
[----:B------:R-:W2:Y:S01]  /*1f7e50*/  LDL.LU R8, [R1+0x1b0] ;  /* 0x0001b00001087983 */ /* 0x000ea20000300800 */
[----:B------:R-:W-:Y:S02]  /*1f7e60*/  LOP3.LUT R11, R11, 0xffff, RZ, 0xc0, !PT ;  /* 0x0000ffff0b0b7812 */ /* 0x000fe400078ec0ff */
[----:B------:R-:W-:Y:S02]  /*1f7e70*/  LOP3.LUT R6, R30, 0xffff, RZ, 0xc0, !PT ;  /* 0x0000ffff1e067812 */ /* 0x000fe400078ec0ff */
[----:B0-----:R-:W-:Y:S02]  /*1f7e80*/  PRMT R12, R29, 0x4210, R23 ;  /* 0x000042101d0c7816 */ /* 0x001fe40000000017 */
[----:B------:R-:W-:Y:S01]  /*1f7e90*/  PRMT R13, R28, 0x4210, R11 ;  /* 0x000042101c0d7816 */ /* 0x000fe2000000000b */
[----:B------:R-:W-:Y:S01]  /*1f7ea0*/  NOP ;  /* 0x0000000000007918 */ /* 0x000fe20000000000 */
[----:B------:R-:W0:Y:S01]  /*1f7eb0*/  LDS.128 R28, [R9] ;  /* 0x00000000091c7984 */ /* 0x000e220000000c00 */
[----:B------:R-:W-:-:S02]  /*1f7ec0*/  LOP3.LUT R5, R5, 0xffff, RZ, 0xc0, !PT ;  /* 0x0000ffff05057812 */ /* 0x000fc400078ec0ff */
[----:B------:R-:W-:Y:S02]  /*1f7ed0*/  PRMT R14, R27, 0x4210, R6 ;  /* 0x000042101b0e7816 */ /* 0x000fe40000000006 */
[----:B------:R-:W-:Y:S01]  /*1f7ee0*/  PRMT R15, R26, 0x4210, R5 ;  /* 0x000042101a0f7816 */ /* 0x000fe20000000005 */
[----:B------:R-:W-:-:S04]  /*1f7ef0*/  NOP ;  /* 0x0000000000007918 */ /* 0x000fc80000000000 */
[----:B------:R3:W-:Y:S04]  /*1f7f00*/  STSM.16.M88.4 [R9], R12 ;  /* 0x0000000c09007844 */ /* 0x0007e80000000200 */
[----:B0-----:R-:W-:Y:S04]  /*1f7f10*/  STL.64 [R1+0x630], R28 ;  /* 0x0006301c01007387 */ /* 0x001fe80000100a00 */
[----:B------:R-:W-:Y:S01]  /*1f7f20*/  STL.64 [R1+0x638], R30 ;  /* 0x0006381e01007387 */ /* 0x000fe20000100a00 */
[----:B------:R-:W-:-:S03]  /*1f7f30*/  NOP ;  /* 0x0000000000007918 */ /* 0x000fc60000000000 */
[----:B------:R-:W0:Y:S01]  /*1f7f40*/  LDS.128 R28, [R9] ;  /* 0x00000000091c7984 */ /* 0x000e220000000c00 */
[----:B---3--:R-:W-:Y:S02]  /*1f7f50*/  PRMT R12, R16, 0x5210, R25 ;  /* 0x00005210100c7816 */ /* 0x008fe40000000019 */
[----:B------:R-:W-:Y:S02]  /*1f7f60*/  PRMT R13, R17, 0x5210, R10 ;  /* 0x00005210110d7816 */ /* 0x000fe4000000000a */
[----:B----4-:R-:W-:Y:S02]  /*1f7f70*/  PRMT R14, R20, 0x5210, R4 ;  /* 0x00005210140e7816 */ /* 0x010fe40000000004 */
[----:B------:R-:W3:Y:S04]  /*1f7f80*/  LDL.LU R4, [R1+0x55b8] ;  /* 0x0055b80001047983 */ /* 0x000ee80000300800 */
[----:B------:R-:W4:Y:S04]  /*1f7f90*/  LDL.LU R10, [R1+0x55b0] ;  /* 0x0055b000010a7983 */ /* 0x000f280000300800 */
[----:B------:R-:W4:Y:S04]  /*1f7fa0*/  LDL.LU R16, [R1+0x5570] ;  /* 0x0055700001107983 */ /* 0x000f280000300800 */
[----:B------:R-:W4:Y:S04]  /*1f7fb0*/  LDL.LU R17, [R1+0x556c] ;  /* 0x00556c0001117983 */ /* 0x000f280000300800 */
[----:B------:R-:W4:Y:S04]  /*1f7fc0*/  LDL.LU R20, [R1+0x540] ;  /* 0x0005400001147983 */ /* 0x000f280000300800 */
[----:B------:R-:W4:Y:S04]  /*1f7fd0*/  LDL.LU R26, [R1+0x53c] ;  /* 0x00053c00011a7983 */ /* 0x000f280000300800 */
[----:B------:R-:W4:Y:S01]  /*1f7fe0*/  LDL.LU R25, [R1+0x538] ;  /* 0x0005380001197983 */ /* 0x000f220000300800 */
[----:B------:R-:W-:-:S03]  /*1f7ff0*/  PRMT R15, R22, 0x5210, R24 ;  /* 0x00005210160f7816 */ /* 0x000fc60000000018 */
[----:B0-----:R-:W-:Y:S01]  /*1f8000*/  STL.64 [R1+0x620], R28 ;  /* 0x0006201c01007387 */ /* 0x001fe20000100a00 */
[----:B------:R-:W-:-:S03]  /*1f8010*/  NOP ;  /* 0x0000000000007918 */ /* 0x000fc60000000000 */
[----:B------:R-:W-:Y:S04]  /*1f8020*/  STL.64 [R1+0x628], R30 ;  /* 0x0006281e01007387 */ /* 0x000fe80000100a00 */
[----:B------:R0:W-:Y:S01]  /*1f8030*/  STSM.16.M88.4 [R9], R12 ;  /* 0x0000000c09007844 */ /* 0x0001e20000000200 */
[----:B------:R-:W-:-:S03]  /*1f8040*/  NOP ;  /* 0x0000000000007918 */ /* 0x000fc60000000000 */
[----:B------:R-:W4:Y:S04]  /*1f8050*/  LDL.LU R22, [R1+0x534] ;  /* 0x0005340001167983 */ /* 0x000f280000300800 */
[----:B------:R-:W1:Y:S01]  /*1f8060*/  LDS.128 R28, [R9] ;  /* 0x00000000091c7984 */ /* 0x000e620000000c00 */
[----:B0-----:R-:W-:Y:S02]  /*1f8070*/  PRMT R13, R19, 0x5210, R11 ;  /* 0x00005210130d7816 */ /* 0x001fe4000000000b */
[----:B------:R-:W-:Y:S01]  /*1f8080*/  PRMT R12, R18, 0x5210, R23 ;  /* 0x00005210120c7816 */ /* 0x000fe20000000017 */
[----:B------:R-:W4:Y:S04]  /*1f8090*/  LDL.LU R11, [R1+0x2ab8] ;  /* 0x002ab800010b7983 */ /* 0x000f280000300800 */
[----:B------:R-:W4:Y:S04]  /*1f80a0*/  LDL.LU R18, [R1+0x2ab4] ;  /* 0x002ab40001127983 */ /* 0x000f280000300800 */
[----:B------:R-:W4:Y:S01]  /*1f80b0*/  LDL.LU R19, [R1+0x273c] ;  /* 0x00273c0001137983 */ /* 0x000f220000300800 */
[----:B------:R-:W-:-:S03]  /*1f80c0*/  PRMT R14, R21, 0x5210, R6 ;  /* 0x00005210150e7816 */ /* 0x000fc60000000006 */
[----:B-1----:R-:W-:Y:S04]  /*1f80d0*/  STL [R1+0x610], R28 ;  /* 0x0006101c01007387 */ /* 0x002fe80000100800 */
[----:B------:R0:W-:Y:S01]  /*1f80e0*/  STL.64 [R1+0x618], R30 ;  /* 0x0006181e01007387 */ /* 0x0001e20000100a00 */
[----:B------:R-:W-:Y:S02]  /*1f80f0*/  IMAD.MOV.U32 R2, RZ, RZ, R32 ;  /* 0x000000ffff027224 */ /* 0x000fe400078e0020 */
[----:B------:R-:W-:Y:S01]  /*1f8100*/  IMAD.MOV.U32 R3, RZ, RZ, R34 ;  /* 0x000000ffff037224 */ /* 0x000fe200078e0022 */
[----:B------:R-:W-:Y:S01]  /*1f8110*/  NOP ;  /* 0x0000000000007918 */ /* 0x000fe20000000000 */
[----:B--2---:R-:W-:Y:S01]  /*1f8120*/  PRMT R15, R8, 0x5210, R5 ;  /* 0x00005210080f7816 */ /* 0x004fe20000000005 */
[----:B------:R-:W-:Y:S01]  /*1f8130*/  IMAD.MOV.U32 R8, RZ, RZ, R29 ;  /* 0x000000ffff087224 */ /* 0x000fe200078e001d */
[----:B------:R-:W2:Y:S04]  /*1f8140*/  LDL.LU R5, [R1+0x2738] ;  /* 0x0027380001057983 */ /* 0x000ea80000300800 */
[----:B0-----:R-:W2:Y:S04]  /*1f8150*/  LDL.LU R31, [R1+0x558] ;  /* 0x00055800011f7983 */ /* 0x001ea80000300800 */
[----:B------:R-:W2:Y:S04]  /*1f8160*/  LDL.LU R30, [R1+0x554] ;  /* 0x00055400011e7983 */ /* 0x000ea80000300800 */
[----:B------:R-:W2:Y:S04]  /*1f8170*/  LDL.LU R29, [R1+0x550] ;  /* 0x00055000011d7983 */ /* 0x000ea80000300800 */
[----:B------:R-:W2:Y:S04]  /*1f8180*/  LDL.LU R21, [R1+0x544] ;  /* 0x0005440001157983 */ /* 0x000ea80000300800 */
[----:B------:R-:W-:Y:S04]  /*1f8190*/  STL [R1+0x8578], R8 ;  /* 0x0085780801007387 */ /* 0x000fe80000100800 */
[----:B------:R-:W2:Y:S04]  /*1f81a0*/  LDL.LU R27, [R1+0x224] ;  /* 0x00022400011b7983 */ /* 0x000ea80000300800 */
[----:B------:R0:W-:Y:S01]  /*1f81b0*/  STSM.16.M88.4 [R9], R12 ;  /* 0x0000000c09007844 */ /* 0x0001e20000000200 */
[----:B------:R-:W-:-:S03]  /*1f81c0*/  NOP ;  /* 0x0000000000007918 */ /* 0x000fc60000000000 */
[----:B------:R-:W1:Y:S01]  /*1f81d0*/  LDS.128 R32, [R9] ;  /* 0x0000000009207984 */ /* 0x000e620000000c00 */
[----:B---3--:R-:W-:Y:S02]  /*1f81e0*/  LOP3.LUT R28, R4, 0xffff, RZ, 0xc0, !PT ;  /* 0x0000ffff041c7812 */ /* 0x008fe400078ec0ff */
[----:B----4-:R-:W-:Y:S02]  /*1f81f0*/  LOP3.LUT R6, R16, 0xffff, RZ, 0xc0, !PT ;  /* 0x0000ffff10067812 */ /* 0x010fe400078ec0ff */
[----:B------:R-:W3:Y:S01]  /*1f8200*/  LDL.LU R16, [R1+0x20c] ;  /* 0x00020c0001107983 */ /* 0x000ee20000300800 */
[----:B------:R-:W-:-:S03]  /*1f8210*/  LOP3.LUT R4, R17, 0xffff, RZ, 0xc0, !PT ;  /* 0x0000ffff11047812 */ /* 0x000fc600078ec0ff */
[----:B------:R-:W4:Y:S01]  /*1f8220*/  LDL.LU R17, [R1+0x220] ;  /* 0x0002200001117983 */ /* 0x000f220000300800 */
[----:B0-----:R-:W-:-:S03]  /*1f8230*/  PRMT R12, R20, 0x4210, R28 ;  /* 0x00004210140c7816 */ /* 0x001fc6000000001c */
[----:B------:R-:W4:Y:S01]  /*1f8240*/  LDL.LU R20, [R1+0x1b4] ;  /* 0x0001b40001147983 */ /* 0x000f220000300800 */
[----:B------:R-:W-:-:S03]  /*1f8250*/  LOP3.LUT R10, R10, 0xffff, RZ, 0xc0, !PT ;  /* 0x0000ffff0a0a7812 */ /* 0x000fc600078ec0ff */
[----:B-1----:R-:W-:Y:S01]  /*1f8260*/  STL [R1+0x604], R33 ;  /* 0x0006042101007387 */ /* 0x002fe20000100800 */
[----:B------:R-:W-:Y:S02]  /*1f8270*/  PRMT R13, R26, 0x4210, R10 ;  /* 0x000042101a0d7816 */ /* 0x000fe4000000000a */
[----:B------:R-:W-:Y:S01]  /*1f8280*/  PRMT R14, R25, 0x4210, R6 ;  /* 0x00004210190e7816 */ /* 0x000fe20000000006 */
[----:B------:R-:W-:Y:S04]  /*1f8290*/  STL [R1+0x608], R34 ;  /* 0x0006082201007387 */ /* 0x000fe80000100800 */
[----:B------:R-:W4:Y:S04]  /*1f82a0*/  LDL.LU R26, [R1+0x22c] ;  /* 0x00022c00011a7983 */ /* 0x000f280000300800 */
[----:B------:R-:W4:Y:S01]  /*1f82b0*/  LDL.LU R25, [R1+0x228] ;  /* 0x0002280001197983 */ /* 0x000f220000300800 */
[----:B------:R-:W-:-:S03]  /*1f82c0*/  LOP3.LUT R23, R18, 0xffff, RZ, 0xc0, !PT ;  /* 0x0000ffff12177812 */ /* 0x000fc600078ec0ff */
[----:B------:R-:W4:Y:S01]  /*1f82d0*/  LDL.LU R18, [R1+0x230] ;  /* 0x0002300001127983 */ /* 0x000f220000300800 */
[----:B------:R-:W-:Y:S01]  /*1f82e0*/  PRMT R15, R22, 0x4210, R4 ;  /* 0x00004210160f7816 */ /* 0x000fe20000000004 */
[----:B------:R-:W-:Y:S01]  /*1f82f0*/  NOP ;  /* 0x0000000000007918 */ /* 0x000fe20000000000 */
[----:B------:R-:W-:-:S03]  /*1f8300*/  LOP3.LUT R24, R11, 0xffff, RZ, 0xc0, !PT ;  /* 0x0000ffff0b187812 */ /* 0x000fc600078ec0ff */
[----:B------:R-:W-:Y:S01]  /*1f8310*/  STSM.16.M88.4 [R9], R12 ;  /* 0x0000000c09007844 */ /* 0x000fe20000000200 */
[----:B------:R-:W-:Y:S01]  /*1f8320*/  LOP3.LUT R11, R19, 0xffff, RZ, 0xc0, !PT ;  /* 0x0000ffff130b7812 */ /* 0x000fe200078ec0ff */
[----:B------:R-:W-:Y:S02]  /*1f8330*/  IMAD.MOV.U32 R8, RZ, RZ, R32 ;  /* 0x000000ffff087224 */ /* 0x000fe400078e0020 */
[----:B------:R-:W-:Y:S01]  /*1f8340*/  IMAD.MOV.U32 R22, RZ, RZ, R35 ;  /* 0x000000ffff167224 */ /* 0x000fe200078e0023 */
[----:B------:R-:W4:Y:S01]  /*1f8350*/  LDL.LU R19, [R1+0x1bc] ;  /* 0x0001bc0001137983 */ /* 0x000f220000300800 */
[----:B------:R-:W-:-:S03]  /*1f8360*/  NOP ;  /* 0x0000000000007918 */ /* 0x000fc60000000000 */
[----:B------:R-:W0:Y:S04]  /*1f8370*/  LDS.128 R32, [R9] ;  /* 0x0000000009207984 */ /* 0x000e280000000c00 */
[----:B0-----:R-:W-:Y:S04]  /*1f8380*/  STL [R1+0x5f0], R32 ;  /* 0x0005f02001007387 */ /* 0x001fe80000100800 */
[----:B------:R-:W-:Y:S01]  /*1f8390*/  STL.64 [R1+0x5f8], R34 ;  /* 0x0005f82201007387 */ /* 0x000fe20000100a00 */
[----:B--2---:R-:W-:Y:S02]  /*1f83a0*/  LOP3.LUT R5, R5, 0xffff, RZ, 0xc0, !PT ;  /* 0x0000ffff05057812 */ /* 0x004fe400078ec0ff */
[----:B------:R-:W-:-:S02]  /*1f83b0*/  PRMT R12, R31, 0x4210, R24 ;  /* 0x000042101f0c7816 */ /* 0x000fc40000000018 */
[----:B------:R-:W-:Y:S02]  /*1f83c0*/  PRMT R13, R30, 0x4210, R23 ;  /* 0x000042101e0d7816 */ /* 0x000fe40000000017 */
[----:B------:R-:W-:Y:S02]  /*1f83d0*/  PRMT R14, R29, 0x4210, R11 ;  /* 0x000042101d0e7816 */ /* 0x000fe4000000000b */
[----:B------:R-:W-:Y:S01]  /*1f83e0*/  PRMT R15, R21, 0x4210, R5 ;  /* 0x00004210150f7816 */ /* 0x000fe20000000005 */
[----:B------:R-:W-:Y:S01]  /*1f83f0*/  IMAD.MOV.U32 R21, RZ, RZ, R33 ;  /* 0x000000ffff157224 */ /* 0x000fe200078e0021 */
[----:B------:R-:W-:-:S03]  /*1f8400*/  NOP ;  /* 0x0000000000007918 */ /* 0x000fc60000000000 */
[----:B------:R0:W-:Y:S04]  /*1f8410*/  STSM.16.M88.4 [R9], R12 ;  /* 0x0000000c09007844 */ /* 0x0001e80000000200 */
[----:B------:R-:W-:Y:S01]  /*1f8420*/  STL [R1+0x856c], R21 ;  /* 0x00856c1501007387 */ /* 0x000fe20000100800 */
[----:B0-----:R-:W-:Y:S01]  /*1f8430*/  PRMT R12, R27, 0x5210, R28 ;  /* 0x000052101b0c7816 */ /* 0x001fe2000000001c */
[----:B------:R-:W-:Y:S02]  /*1f8440*/  NOP ;  /* 0x0000000000007918 */ /* 0x000fe40000000000 */
[----:B------:R-:W0:Y:S01]  /*1f8450*/  LDS.128 R28, [R9] ;  /* 0x00000000091c7984 */ /* 0x000e220000000c00 */
[----:B---3--:R-:W-:Y:S02]  /*1f8460*/  PRMT R13, R16, 0x5210, R10 ;  /* 0x00005210100d7816 */ /* 0x008fe4000000000a */
[----:B----4-:R-:W-:-:S02]  /*1f8470*/  PRMT R15, R20, 0x5210, R4 ;  /* 0x00005210140f7816 */ /* 0x010fc40000000004 */
[----:B------:R-:W2:Y:S04]  /*1f8480*/  LDL.LU R4, [R1+0x55c8] ;  /* 0x0055c80001047983 */ /* 0x000ea80000300800 */
[----:B------:R-:W3:Y:S04]  /*1f8490*/  LDL.LU R10, [R1+0x55c4] ;  /* 0x0055c400010a7983 */ /* 0x000ee80000300800 */
[----:B------:R-:W4:Y:S01]  /*1f84a0*/  LDL.LU R16, [R1+0x5580] ;  /* 0x0055800001107983 */ /* 0x000f220000300800 */
[----:B------:R-:W-:Y:S01]  /*1f84b0*/  PRMT R14, R17, 0x5210, R6 ;  /* 0x00005210110e7816 */ /* 0x000fe20000000006 */
[----:B------:R-:W-:-:S02]  /*1f84c0*/  NOP ;  /* 0x0000000000007918 */ /* 0x000fc40000000000 */
[----:B------:R-:W4:Y:S04]  /*1f84d0*/  LDL.LU R17, [R1+0x557c] ;  /* 0x00557c0001117983 */ /* 0x000f280000300800 */
[----:B------:R-:W4:Y:S04]  /*1f84e0*/  LDL.LU R34, [R1+0x568] ;  /* 0x0005680001227983 */ /* 0x000f280000300800 */
[----:B------:R-:W4:Y:S04]  /*1f84f0*/  LDL.LU R6, [R1+0x564] ;  /* 0x0005640001067983 */ /* 0x000f280000300800 */
[----:B0-----:R0:W-:Y:S04]  /*1f8500*/  STL.64 [R1+0x5e0], R28 ;  /* 0x0005e01c01007387 */ /* 0x0011e80000100a00 */
[----:B------:R-:W-:Y:S04]  /*1f8510*/  STL.64 [R1+0x5e8], R30 ;  /* 0x0005e81e01007387 */ /* 0x000fe80000100a00 */
[----:B0-----:R-:W4:Y:S04]  /*1f8520*/  LDL.LU R28, [R1+0x560] ;  /* 0x00056000011c7983 */ /* 0x001f280000300800 */
[----:B------:R-:W4:Y:S04]  /*1f8530*/  LDL.LU R20, [R1+0x55c] ;  /* 0x00055c0001147983 */ /* 0x000f280000300800 */
[----:B------:R0:W-:Y:S01]  /*1f8540*/  STSM.16.M88.4 [R9], R12 ;  /* 0x0000000c09007844 */ /* 0x0001e20000000200 */
[----:B------:R-:W-:-:S03]  /*1f8550*/  NOP ;  /* 0x0000000000007918 */ /* 0x000fc60000000000 */
[----:B------:R-:W4:Y:S04]  /*1f8560*/  LDL.LU R27, [R1+0x2ad4] ;  /* 0x002ad400011b7983 */ /* 0x000f280000300800 */
[----:B------:R-:W1:Y:S01]  /*1f8570*/  LDS.128 R36, [R9] ;  /* 0x0000000009247984 */ /* 0x000e620000000c00 */
[----:B0-----:R-:W-:Y:S02]  /*1f8580*/  PRMT R13, R25, 0x5210, R23 ;  /* 0x00005210190d7816 */ /* 0x001fe40000000017 */
[----:B------:R-:W-:Y:S01]  /*1f8590*/  PRMT R14, R18, 0x5210, R11 ;  /* 0x00005210120e7816 */ /* 0x000fe2000000000b */
[----:B------:R-:W4:Y:S04]  /*1f85a0*/  LDL.LU R25, [R1+0x2ad0] ;  /* 0x002ad00001197983 */ /* 0x000f280000300800 */
[----:B------:R-:W4:Y:S01]  /*1f85b0*/  LDL.LU R11, [R1+0x29ac] ;  /* 0x0029ac00010b7983 */ /* 0x000f220000300800 */
[----:B------:R-:W-:-:S03]  /*1f85c0*/  PRMT R15, R19, 0x5210, R5 ;  /* 0x00005210130f7816 */ /* 0x000fc60000000005 */
[----:B-1----:R-:W-:Y:S04]  /*1f85d0*/  STL [R1+0x5d4], R37 ;  /* 0x0005d42501007387 */ /* 0x002fe80000100800 */
[----:B------:R-:W-:Y:S04]  /*1f85e0*/  STL [R1+0x5d8], R38 ;  /* 0x0005d82601007387 */ /* 0x000fe80000100800 */
[----:B------:R-:W4:Y:S04]  /*1f85f0*/  LDL.LU R5, [R1+0x2998] ;  /* 0x0029980001057983 */ /* 0x000f280000300800 */
[----:B------:R-:W4:Y:S04]  /*1f8600*/  LDL.LU R33, [R1+0x578] ;  /* 0x0005780001217983 */ /* 0x000f280000300800 */
[----:B------:R-:W4:Y:S01]  /*1f8610*/  LDL.LU R32, [R1+0x574] ;  /* 0x0005740001207983 */ /* 0x000f220000300800 */
[----:B------:R-:W-:-:S03]  /*1f8620*/  IMAD.MOV.U32 R19, RZ, RZ, R39 ;  /* 0x000000ffff137224 */ /* 0x000fc600078e0027 */
[----:B------:R-:W4:Y:S04]  /*1f8630*/  LDL.LU R31, [R1+0x570] ;  /* 0x00057000011f7983 */ /* 0x000f280000300800 */
[----:B------:R-:W4:Y:S01]  /*1f8640*/  LDL.LU R18, [R1+0x56c] ;  /* 0x00056c0001127983 */ /* 0x000f220000300800 */
[----:B------:R-:W-:Y:S01]  /*1f8650*/  PRMT R12, R26, 0x5210, R24 ;  /* 0x000052101a0c7816 */ /* 0x000fe20000000018 */
[----:B------:R-:W-:Y:S02]  /*1f8660*/  NOP ;  /* 0x0000000000007918 */ /* 0x000fe40000000000 */
[----:B------:R-:W-:Y:S04]  /*1f8670*/  STL [R1+0x8564], R19 ;  /* 0x0085641301007387 */ /* 0x000fe80000100800 */
[----:B------:R-:W4:Y:S01]  /*1f8680*/  LDL.LU R29, [R1+0x23c] ;  /* 0x00023c00011d7983 */ /* 0x000f220000300800 */
[----:B------:R-:W-:-:S03]  /*1f8690*/  IMAD.MOV.U32 R21, RZ, RZ, R36 ;  /* 0x000000ffff157224 */ /* 0x000fc600078e0024 */
[----:B------:R0:W-:Y:S01]  /*1f86a0*/  STSM.16.M88.4 [R9], R12 ;  /* 0x0000000c09007844 */ /* 0x0001e20000000200 */
[----:B------:R-:W-:-:S03]  /*1f86b0*/  NOP ;  /* 0x0000000000007918 */ /* 0x000fc60000000000 */
[----:B------:R-:W1:Y:S01]  /*1f86c0*/  LDS.128 R36, [R9] ;  /* 0x0000000009247984 */ /* 0x000e620000000c00 */
[----:B--2---:R-:W-:Y:S02]  /*1f86d0*/  LOP3.LUT R30, R4, 0xffff, RZ, 0xc0, !PT ;  /* 0x0000ffff041e7812 */ /* 0x004fe400078ec0ff */
[----:B---3--:R-:W-:Y:S02]  /*1f86e0*/  LOP3.LUT R26, R10, 0xffff, RZ, 0xc0, !PT ;  /* 0x0000ffff0a1a7812 */ /* 0x008fe400078ec0ff */
[----:B------:R-:W2:Y:S01]  /*1f86f0*/  LDL.LU R10, [R1+0x234] ;  /* 0x00023400010a7983 */ /* 0x000ea20000300800 */
[----:B----4-:R-:W-:-:S03]  /*1f8700*/  LOP3.LUT R4, R16, 0xffff, RZ, 0xc0, !PT ;  /* 0x0000ffff10047812 */ /* 0x010fc600078ec0ff */
[----:B------:R-:W3:Y:S01]  /*1f8710*/  LDL.LU R16, [R1+0x238] ;  /* 0x0002380001107983 */ /* 0x000ee20000300800 */
[----:B------:R-:W-:Y:S02]  /*1f8720*/  LOP3.LUT R17, R17, 0xffff, RZ, 0xc0, !PT ;  /* 0x0000ffff11117812 */ /* 0x000fe400078ec0ff */
[----:B0-----:R-:W-:Y:S02]  /*1f8730*/  PRMT R13, R6, 0x4210, R26 ;  /* 0x00004210060d7816 */ /* 0x001fe4000000001a */
[----:B------:R-:W-:Y:S02]  /*1f8740*/  PRMT R15, R20, 0x4210, R17 ;  /* 0x00004210140f7816 */ /* 0x000fe40000000011 */
[----:B------:R-:W4:Y:S01]  /*1f8750*/  LDL.LU R20, [R1+0x1d0] ;  /* 0x0001d00001147983 */ /* 0x000f220000300800 */
[----:B------:R-:W-:-:S03]  /*1f8760*/  PRMT R14, R28, 0x4210, R4 ;  /* 0x000042101c0e7816 */ /* 0x000fc60000000004 */
[----:B-1----:R-:W-:Y:S04]  /*1f8770*/  STL.64 [R1+0x5c0], R36 ;  /* 0x0005c02401007387 */ /* 0x002fe80000100a00 */
[----:B------:R-:W-:Y:S01]  /*1f8780*/  STL [R1+0x5cc], R39 ;  /* 0x0005cc2701007387 */ /* 0x000fe20000100800 */
[----:B------:R-:W-:-:S03]  /*1f8790*/  LOP3.LUT R24, R27, 0xffff, RZ, 0xc0, !PT ;  /* 0x0000ffff1b187812 */ /* 0x000fc600078ec0ff */
[----:B------:R-:W4:Y:S04]  /*1f87a0*/  LDL.LU R28, [R1+0x244] ;  /* 0x00024400011c7983 */ /* 0x000f280000300800 */
[----:B------:R-:W4:Y:S01]  /*1f87b0*/  LDL.LU R27, [R1+0x248] ;  /* 0x00024800011b7983 */ /* 0x000f220000300800 */
[----:B------:R-:W-:-:S03]  /*1f87c0*/  LOP3.LUT R23, R25, 0xffff, RZ, 0xc0, !PT ;  /* 0x0000ffff19177812 */ /* 0x000fc600078ec0ff */
[----:B------:R-:W4:Y:S01]  /*1f87d0*/  LDL.LU R25, [R1+0x240] ;  /* 0x0002400001197983 */ /* 0x000f220000300800 */
[----:B------:R-:W-:-:S03]  /*1f87e0*/  LOP3.LUT R6, R11, 0xffff, RZ, 0xc0, !PT ;  /* 0x0000ffff0b067812 */ /* 0x000fc600078ec0ff */
[----:B------:R-:W4:Y:S01]  /*1f87f0*/  LDL.LU R11, [R1+0x1e0] ;  /* 0x0001e000010b7983 */ /* 0x000f220000300800 */
[----:B------:R-:W-:Y:S01]  /*1f8800*/  PRMT R12, R34, 0x4210, R30 ;  /* 0x00004210220c7816 */ /* 0x000fe2000000001e */
[----:B------:R-:W-:-:S04]  /*1f8810*/  NOP ;  /* 0x0000000000007918 */ /* 0x000fc80000000000 */
[----:B------:R0:W-:Y:S02]  /*1f8820*/  STSM.16.M88.4 [R9], R12 ;  /* 0x0000000c09007844 */ /* 0x0001e40000000200 */
[----:B0-----:R-:W-:Y:S02]  /*1f8830*/  PRMT R12, R33, 0x4210, R24 ;  /* 0x00004210210c7816 */ /* 0x001fe40000000018 */
[----:B------:R-:W-:Y:S01]  /*1f8840*/  PRMT R13, R32, 0x4210, R23 ;  /* 0x00004210200d7816 */ /* 0x000fe20000000017 */
[----:B------:R-:W-:Y:S01]  /*1f8850*/  NOP ;  /* 0x0000000000007918 */ /* 0x000fe20000000000 */
[----:B------:R-:W0:Y:S01]  /*1f8860*/  LDS.128 R32, [R9] ;  /* 0x0000000009207984 */ /* 0x000e220000000c00 */
[----:B------:R-:W-:Y:S02]  /*1f8870*/  LOP3.LUT R5, R5, 0xffff, RZ, 0xc0, !PT ;  /* 0x0000ffff05057812 */ /* 0x000fe400078ec0ff */
[----:B------:R-:W-:Y:S02]  /*1f8880*/  PRMT R14, R31, 0x4210, R6 ;  /* 0x000042101f0e7816 */ /* 0x000fe40000000006 */
[----:B------:R-:W-:Y:S01]  /*1f8890*/  PRMT R15, R18, 0x4210, R5 ;  /* 0x00004210120f7816 */ /* 0x000fe20000000005 */
[----:B------:R-:W-:-:S04]  /*1f88a0*/  NOP ;  /* 0x0000000000007918 */ /* 0x000fc80000000000 */
[----:B------:R1:W-:Y:S01]  /*1f88b0*/  STSM.16.M88.4 [R9], R12 ;  /* 0x0000000c09007844 */ /* 0x0003e20000000200 */
[----:B0-----:R-:W-:-:S03]  /*1f88c0*/  IMAD.MOV.U32 R18, RZ, RZ, R35 ;  /* 0x000000ffff127224 */ /* 0x001fc600078e0023 */
[----:B------:R-:W-:Y:S04]  /*1f88d0*/  STL.64 [R1+0x5b0], R32 ;  /* 0x0005b02001007387 */ /* 0x000fe80000100a00 */
[----:B------:R0:W-:Y:S04]  /*1f88e0*/  STL [R1+0x5b8], R34 ;  /* 0x0005b82201007387 */ /* 0x0001e80000100800 */
[----:B------:R-:W-:Y:S01]  /*1f88f0*/  STL [R1+0x8554], R18 ;  /* 0x0085541201007387 */ /* 0x000fe20000100800 */
[----:B------:R-:W-:Y:S01]  /*1f8900*/  IMAD.MOV.U32 R19, RZ, RZ, R38 ;  /* 0x000000ffff137224 */ /* 0x000fe200078e0026 */
[----:B------:R-:W-:-:S02]  /*1f8910*/  NOP ;  /* 0x0000000000007918 */ /* 0x000fc40000000000 */
[----:B------:R-:W0:Y:S01]  /*1f8920*/  LDS.128 R36, [R9] ;  /* 0x0000000009247984 */ /* 0x000e220000000c00 */
[----:B-1----:R-:W-:Y:S02]  /*1f8930*/  PRMT R12, R29, 0x5210, R30 ;  /* 0x000052101d0c7816 */ /* 0x002fe4000000001e */
[----:B--2---:R-:W-:Y:S02]  /*1f8940*/  PRMT R13, R10, 0x5210, R26 ;  /* 0x000052100a0d7816 */ /* 0x004fe4000000001a */
[----:B------:R-:W2:Y:S01]  /*1f8950*/  LDL.LU R26, [R1+0x55dc] ;  /* 0x0055dc00011a7983 */ /* 0x000ea20000300800 */
[----:B---3--:R-:W-:-:S03]  /*1f8960*/  PRMT R14, R16, 0x5210, R4 ;  /* 0x00005210100e7816 */ /* 0x008fc60000000004 */
[----:B------:R-:W3:Y:S04]  /*1f8970*/  LDL.LU R4, [R1+0x55d8] ;  /* 0x0055d80001047983 */ /* 0x000ee80000300800 */
[----:B------:R-:W3:Y:S04]  /*1f8980*/  LDL.LU R10, [R1+0x5598] ;  /* 0x00559800010a7983 */ /* 0x000ee80000300800 */
[----:B------:R-:W3:Y:S04]  /*1f8990*/  LDL.LU R16, [R1+0x5594] ;  /* 0x0055940001107983 */ /* 0x000ee80000300800 */
[----:B0-----:R-:W3:Y:S04]  /*1f89a0*/  LDL.LU R34, [R1+0x584] ;  /* 0x0005840001227983 */ /* 0x001ee80000300800 */
[----:B------:R-:W3:Y:S04]  /*1f89b0*/  LDL.LU R30, [R1+0x580] ;  /* 0x00058000011e7983 */ /* 0x000ee80000300800 */
[----:B------:R-:W-:Y:S04]  /*1f89c0*/  STL.64 [R1+0x5a0], R36 ;  /* 0x0005a02401007387 */ /* 0x000fe80000100a00 */
[----:B------:R-:W-:Y:S01]  /*1f89d0*/  STL.64 [R1+0x5a8], R38 ;  /* 0x0005a82601007387 */ /* 0x000fe20000100a00 */
[----:B------:R-:W-:Y:S01]  /*1f89e0*/  NOP ;  /* 0x0000000000007918 */ /* 0x000fe20000000000 */
[----:B----4-:R-:W-:-:S02]  /*1f89f0*/  PRMT R15, R20, 0x5210, R17 ;  /* 0x00005210140f7816 */ /* 0x010fc40000000011 */
[----:B------:R-:W4:Y:S04]  /*1f8a00*/  LDL.LU R17, [R1+0x57c] ;  /* 0x00057c0001117983 */ /* 0x000f280000300800 */
[----:B------:R0:W-:Y:S01]  /*1f8a10*/  STSM.16.M88.4 [R9], R12 ;  /* 0x0000000c09007844 */ /* 0x0001e20000000200 */
[----:B------:R-:W-:-:S03]  /*1f8a20*/  NOP ;  /* 0x0000000000007918 */ /* 0x000fc60000000000 */
[----:B------:R-:W4:Y:S04]  /*1f8a30*/  LDL.LU R20, [R1+0x52c] ;  /* 0x00052c0001147983 */ /* 0x000f280000300800 */
[----:B------:R-:W1:Y:S01]  /*1f8a40*/  LDS.128 R36, [R9] ;  /* 0x0000000009247984 */ /* 0x000e620000000c00 */
[----:B0-----:R-:W-:Y:S02]  /*1f8a50*/  PRMT R13, R27, 0x5210, R23 ;  /* 0x000052101b0d7816 */ /* 0x001fe40000000017 */
[----:B------:R-:W-:Y:S01]  /*1f8a60*/  PRMT R14, R25, 0x5210, R6 ;  /* 0x00005210190e7816 */ /* 0x000fe20000000006 */
[----:B------:R-:W4:Y:S01]  /*1f8a70*/  LDL.LU R27, [R1+0x2aec] ;  /* 0x002aec00011b7983 */ /* 0x000f220000300800 */
[----:B------:R-:W-:-:S03]  /*1f8a80*/  PRMT R15, R11, 0x5210, R5 ;  /* 0x000052100b0f7816 */ /* 0x000fc60000000005 */
[----:B------:R-:W4:Y:S04]  /*1f8a90*/  LDL.LU R25, [R1+0x2ae8] ;  /* 0x002ae80001197983 */ /* 0x000f280000300800 */
[----:B------:R-:W4:Y:S04]  /*1f8aa0*/  LDL.LU R11, [R1+0x2a78] ;  /* 0x002a7800010b7983 */ /* 0x000f280000300800 */
[----:B-1----:R-:W-:Y:S04]  /*1f8ab0*/  STL.64 [R1+0x590], R36 ;  /* 0x0005902401007387 */ /* 0x002fe80000100a00 */
[----:B------:R-:W-:Y:S04]  /*1f8ac0*/  STL [R1+0x59c], R39 ;  /* 0x00059c2701007387 */ /* 0x000fe80000100800 */
[----:B------:R-:W4:Y:S04]  /*1f8ad0*/  LDL.LU R6, [R1+0x2a6c] ;  /* 0x002a6c0001067983 */ /* 0x000f280000300800 */
[----:B------:R-:W4:Y:S04]  /*1f8ae0*/  LDL.LU R33, [R1+0x211c] ;  /* 0x00211c0001217983 */ /* 0x000f280000300800 */
[----:B------:R-:W4:Y:S01]  /*1f8af0*/  LDL.LU R32, [R1+0x7ec] ;  /* 0x0007ec0001207983 */ /* 0x000f220000300800 */
[----:B------:R-:W-:Y:S01]  /*1f8b00*/  IMAD.MOV.U32 R18, RZ, RZ, R38 ;  /* 0x000000ffff127224 */ /* 0x000fe200078e0026 */
[----:B------:R-:W-:Y:S01]  /*1f8b10*/  PRMT R12, R28, 0x5210, R24 ;  /* 0x000052101c0c7816 */ /* 0x000fe20000000018 */
[----:B------:R-:W-:Y:S01]  /*1f8b20*/  NOP ;  /* 0x0000000000007918 */ /* 0x000fe20000000000 */
[----:B------:R-:W4:Y:S04]  /*1f8b30*/  LDL.LU R31, [R1+0x7e8] ;  /* 0x0007e800011f7983 */ /* 0x000f280000300800 */
[----:B------:R-:W4:Y:S04]  /*1f8b40*/  LDL.LU R29, [R1+0x7e4] ;  /* 0x0007e400011d7983 */ /* 0x000f280000300800 */
[----:B------:R-:W-:Y:S04]  /*1f8b50*/  STL [R1+0x855c], R18 ;  /* 0x00855c1201007387 */ /* 0x000fe80000100800 */
[----:B------:R-:W4:Y:S04]  /*1f8b60*/  LDL.LU R28, [R1+0x258] ;  /* 0x00025800011c7983 */ /* 0x000f280000300800 */
[----:B------:R-:W-:Y:S01]  /*1f8b70*/  STSM.16.M88.4 [R9], R12 ;  /* 0x0000000c09007844 */ /* 0x000fe20000000200 */
[----:B------:R-:W-:-:S03]  /*1f8b80*/  NOP ;  /* 0x0000000000007918 */ /* 0x000fc60000000000 */
[----:B------:R-:W0:Y:S02]  /*1f8b90*/  LDS.128 R36, [R9] ;  /* 0x0000000009247984 */ /* 0x000e240000000c00 */
[----:B0-----:R-:W-:Y:S01]  /*1f8ba0*/  IMAD.MOV.U32 R18, RZ, RZ, R36 ;  /* 0x000000ffff127224 */ /* 0x001fe200078e0024 */
[----:B--2---:R-:W-:Y:S02]  /*1f8bb0*/  LOP3.LUT R24, R26, 0xffff, RZ, 0xc0, !PT ;  /* 0x0000ffff1a187812 */ /* 0x004fe400078ec0ff */
[----:B------:R-:W2:Y:S01]  /*1f8bc0*/  LDL.LU R26, [R1+0x250] ;  /* 0x00025000011a7983 */ /* 0x000ea20000300800 */
[----:B---3--:R-:W-:Y:S02]  /*1f8bd0*/  LOP3.LUT R5, R4, 0xffff, RZ, 0xc0, !PT ;  /* 0x0000ffff04057812 */ /* 0x008fe400078ec0ff */
[----:B------:R-:W-:Y:S02]  /*1f8be0*/  LOP3.LUT R4, R10, 0xffff, RZ, 0xc0, !PT ;  /* 0x0000ffff0a047812 */ /* 0x000fe400078ec0ff */
[----:B------:R-:W3:Y:S01]  /*1f8bf0*/  LDL.LU R10, [R1+0x24c] ;  /* 0x00024c00010a7983 */ /* 0x000ee20000300800 */
[----:B------:R-:W-:-:S02]  /*1f8c00*/  PRMT R13, R30, 0x4210, R5 ;  /* 0x000042101e0d7816 */ /* 0x000fc40000000005 */
[----:B----4-:R-:W-:Y:S02]  /*1f8c10*/  PRMT R14, R17, 0x4210, R4 ;  /* 0x00004210110e7816 */ /* 0x010fe40000000004 */
[----:B------:R-:W4:Y:S04]  /*1f8c20*/  LDL.LU R17, [R1+0x1ec] ;  /* 0x0001ec0001117983 */ /* 0x000f280000300800 */
[----:B------:R-:W-:Y:S04]  /*1f8c30*/  STL.64 [R1+0x588], R38 ;  /* 0x0005882601007387 */ /* 0x000fe80000100a00 */
[----:B------:R0:W-:Y:S04]  /*1f8c40*/  STL.64 [R1+0x8580], R18 ;  /* 0x0085801201007387 */ /* 0x0001e80000100a00 */
[----:B------:R-:W4:Y:S01]  /*1f8c50*/  LDL.LU R30, [R1+0x260] ;  /* 0x00026000011e7983 */ /* 0x000f220000300800 */
[----:B------:R-:W-:-:S03]  /*1f8c60*/  LOP3.LUT R23, R27, 0xffff, RZ, 0xc0, !PT ;  /* 0x0000ffff1b177812 */ /* 0x000fc600078ec0ff */
[----:B------:R-:W4:Y:S01]  /*1f8c70*/  LDL.LU R27, [R1+0x25c] ;  /* 0x00025c00011b7983 */ /* 0x000f220000300800 */
[----:B0-----:R-:W-:-:S03]  /*1f8c80*/  LOP3.LUT R19, R25, 0xffff, RZ, 0xc0, !PT ;  /* 0x0000ffff19137812 */ /* 0x001fc600078ec0ff */
[----:B------:R-:W4:Y:S01]  /*1f8c90*/  LDL.LU R25, [R1+0x264] ;  /* 0x0002640001197983 */ /* 0x000f220000300800 */
[----:B------:R-:W-:-:S03]  /*1f8ca0*/  LOP3.LUT R18, R11, 0xffff, RZ, 0xc0, !PT ;  /* 0x0000ffff0b127812 */ /* 0x000fc600078ec0ff */
[----:B------:R-:W4:Y:S01]  /*1f8cb0*/  LDL.LU R11, [R1+0x1f0] ;  /* 0x0001f000010b7983 */ /* 0x000f220000300800 */
[----:B------:R-:W-:Y:S02]  /*1f8cc0*/  LOP3.LUT R16, R16, 0xffff, RZ, 0xc0, !PT ;  /* 0x0000ffff10107812 */ /* 0x000fe400078ec0ff */
[----:B------:R-:W-:Y:S02]  /*1f8cd0*/  PRMT R12, R34, 0x4210, R24 ;  /* 0x00004210220c7816 */ /* 0x000fe40000000018 */
        /* <DEDUP_REMOVED lines=11> */
[----:B------:R1:W-:Y:S02]  /*1f8d90*/  STSM.16.M88.4 [R9], R12 ;  /* 0x0000000c09007844 */ /* 0x0003e40000000200 */
[----:B-1----:R-:W-:Y:S02]  /*1f8da0*/  PRMT R12, R28, 0x5210, R24 ;  /* 0x000052101c0c7816 */ /* 0x002fe40000000018 */
[----:B0-----:R-:W-:Y:S04]  /*1f8db0*/  STL.64 [R1+0x570], R32 ;  /* 0x0005702001007387 */ /* 0x001fe80000100a00 */
[----:B------:R-:W-:Y:S01]  /*1f8dc0*/  STL.64 [R1+0x578], R34 ;  /* 0x0005782201007387 */ /* 0x000fe20000100a00 */
[----:B------:R-:W-:-:S03]  /*1f8dd0*/  NOP ;  /* 0x0000000000007918 */ /* 0x000fc60000000000 */
[----:B------:R-:W4:Y:S04]  /*1f8de0*/  LDL.LU R29, [R1+0x55f0] ;  /* 0x0055f000011d7983 */ /* 0x000f280000300800 */
[----:B------:R-:W0:Y:S01]  /*1f8df0*/  LDS.128 R32, [R9] ;  /* 0x0000000009207984 */ /* 0x000e220000000c00 */
[----:B--2---:R-:W-:-:S03]  /*1f8e00*/  PRMT R13, R26, 0x5210, R5 ;  /* 0x000052101a0d7816 */ /* 0x004fc60000000005 */
[----:B------:R-:W2:Y:S04]  /*1f8e10*/  LDL.LU R5, [R1+0x55ec] ;  /* 0x0055ec0001057983 */ /* 0x000ea80000300800 */
[----:B------:R-:W2:Y:S01]  /*1f8e20*/  LDL.LU R28, [R1+0x55ac] ;  /* 0x0055ac00011c7983 */ /* 0x000ea20000300800 */
[----:B---3--:R-:W-:-:S03]  /*1f8e30*/  PRMT R14, R10, 0x5210, R4 ;  /* 0x000052100a0e7816 */ /* 0x008fc60000000004 */
[----:B------:R-:W3:Y:S04]  /*1f8e40*/  LDL.LU R4, [R1+0x55a8] ;  /* 0x0055a80001047983 */ /* 0x000ee80000300800 */
[----:B------:R-:W3:Y:S04]  /*1f8e50*/  LDL.LU R26, [R1+0x213c] ;  /* 0x00213c00011a7983 */ /* 0x000ee80000300800 */
[----:B------:R-:W3:Y:S04]  /*1f8e60*/  LDL.LU R10, [R1+0x2138] ;  /* 0x00213800010a7983 */ /* 0x000ee80000300800 */
[----:B0-----:R-:W-:Y:S04]  /*1f8e70*/  STL [R1+0x560], R32 ;  /* 0x0005602001007387 */ /* 0x001fe80000100800 */
[----:B------:R0:W-:Y:S04]  /*1f8e80*/  STL.64 [R1+0x568], R34 ;  /* 0x0005682201007387 */ /* 0x0001e80000100a00 */
[----:B0-----:R-:W3:Y:S01]  /*1f8e90*/  LDL.LU R34, [R1+0x212c] ;  /* 0x00212c0001227983 */ /* 0x001ee20000300800 */
[----:B----4-:R-:W-:Y:S01]  /*1f8ea0*/  PRMT R15, R17, 0x5210, R16 ;  /* 0x00005210110f7816 */ /* 0x010fe20000000010 */
[----:B------:R-:W-:-:S02]  /*1f8eb0*/  IMAD.MOV.U32 R17, RZ, RZ, R33 ;  /* 0x000000ffff117224 */ /* 0x000fc400078e0021 */
[----:B------:R-:W4:Y:S01]  /*1f8ec0*/  LDL.LU R16, [R1+0x2128] ;  /* 0x0021280001107983 */ /* 0x000f220000300800 */
[----:B------:R-:W-:-:S03]  /*1f8ed0*/  NOP ;  /* 0x0000000000007918 */ /* 0x000fc60000000000 */
[----:B------:R-:W-:Y:S04]  /*1f8ee0*/  STL [R1+0x8540], R17 ;  /* 0x0085401101007387 */ /* 0x000fe80000100800 */
[----:B------:R0:W-:Y:S04]  /*1f8ef0*/  STSM.16.M88.4 [R9], R12 ;  /* 0x0000000c09007844 */ /* 0x0001e80000000200 */
[----:B------:R-:W4:Y:S04]  /*1f8f00*/  LDL.LU R33, [R1+0x2b10] ;  /* 0x002b100001217983 */ /* 0x000f280000300800 */
[----:B------:R-:W4:Y:S01]  /*1f8f10*/  LDL.LU R31, [R1+0x2b0c] ;  /* 0x002b0c00011f7983 */ /* 0x000f220000300800 */
[----:B0-----:R-:W-:-:S02]  /*1f8f20*/  PRMT R12, R30, 0x5210, R23 ;  /* 0x000052101e0c7816 */ /* 0x001fc40000000017 */
[----:B------:R-:W-:Y:S02]  /*1f8f30*/  PRMT R15, R11, 0x5210, R6 ;  /* 0x000052100b0f7816 */ /* 0x000fe40000000006 */
[----:B------:R-:W4:Y:S01]  /*1f8f40*/  LDL.LU R6, [R1+0x2aa0] ;  /* 0x002aa00001067983 */ /* 0x000f220000300800 */
[----:B------:R-:W-:-:S03]  /*1f8f50*/  PRMT R13, R27, 0x5210, R19 ;  /* 0x000052101b0d7816 */ /* 0x000fc60000000013 */
[----:B------:R-:W4:Y:S01]  /*1f8f60*/  LDL.LU R30, [R1+0x2a9c] ;  /* 0x002a9c00011e7983 */ /* 0x000f220000300800 */
[----:B------:R-:W-:Y:S01]  /*1f8f70*/  PRMT R14, R25, 0x5210, R18 ;  /* 0x00005210190e7816 */ /* 0x000fe20000000012 */
[----:B------:R-:W-:Y:S01]  /*1f8f80*/  IMAD.MOV.U32 R20, RZ, RZ, R37 ;  /* 0x000000ffff147224 */ /* 0x000fe200078e0025 */
[----:B------:R-:W-:Y:S01]  /*1f8f90*/  NOP ;  /* 0x0000000000007918 */ /* 0x000fe20000000000 */
[----:B------:R-:W4:Y:S04]  /*1f8fa0*/  LDL.LU R27, [R1+0x2148] ;  /* 0x00214800011b7983 */ /* 0x000f280000300800 */
[----:B------:R-:W4:Y:S04]  /*1f8fb0*/  LDL.LU R25, [R1+0x215c] ;  /* 0x00215c0001197983 */ /* 0x000f280000300800 */
[----:B------:R-:W0:Y:S01]  /*1f8fc0*/  LDS.128 R36, [R9] ;  /* 0x0000000009247984 */ /* 0x000e220000000c00 */
[----:B------:R-:W-:-:S03]  /*1f8fd0*/  NOP ;  /* 0x0000000000007918 */ /* 0x000fc60000000000 */
[----:B------:R-:W4:Y:S04]  /*1f8fe0*/  LDL.LU R32, [R1+0x2158] ;  /* 0x0021580001207983 */ /* 0x000f280000300800 */
[----:B------:R-:W-:Y:S04]  /*1f8ff0*/  STSM.16.M88.4 [R9], R12 ;  /* 0x0000000c09007844 */ /* 0x000fe80000000200 */
[----:B0-----:R-:W-:Y:S04]  /*1f9000*/  STL.64 [R1+0x550], R36 ;  /* 0x0005502401007387 */ /* 0x001fe80000100a00 */
[----:B------:R-:W-:Y:S01]  /*1f9010*/  STL.64 [R1+0x558], R38 ;  /* 0x0005582601007387 */ /* 0x000fe20000100a00 */
[----:B------:R-:W-:-:S03]  /*1f9020*/  NOP ;  /* 0x0000000000007918 */ /* 0x000fc60000000000 */
[----:B------:R-:W4:Y:S04]  /*1f9030*/  LDL.LU R11, [R1+0x214c] ;  /* 0x00214c00010b7983 */ /* 0x000f280000300800 */
[----:B------:R-:W0:Y:S01]  /*1f9040*/  LDS.128 R36, [R9] ;  /* 0x0000000009247984 */ /* 0x000e220000000c00 */
[----:B------:R-:W-:-:S03]  /*1f9050*/  LOP3.LUT R23, R29, 0xffff, RZ, 0xc0, !PT ;  /* 0x0000ffff1d177812 */ /* 0x000fc600078ec0ff */
[----:B------:R-:W4:Y:S01]  /*1f9060*/  LDL.LU R29, [R1+0x26c] ;  /* 0x00026c00011d7983 */ /* 0x000f220000300800 */
[----:B0-----:R-:W-:Y:S01]  /*1f9070*/  IMAD.MOV.U32 R17, RZ, RZ, R36 ;  /* 0x000000ffff117224 */ /* 0x001fe200078e0024 */
[----:B--2---:R-:W-:Y:S02]  /*1f9080*/  LOP3.LUT R19, R5, 0xffff, RZ, 0xc0, !PT ;  /* 0x0000ffff05137812 */ /* 0x004fe400078ec0ff */
[----:B------:R-:W-:Y:S02]  /*1f9090*/  LOP3.LUT R5, R28, 0xffff, RZ, 0xc0, !PT ;  /* 0x0000ffff1c057812 */ /* 0x000fe400078ec0ff */
[----:B------:R-:W2:Y:S01]  /*1f90a0*/  LDL.LU R28, [R1+0x268] ;  /* 0x00026800011c7983 */ /* 0x000ea20000300800 */
[----:B---3--:R-:W-:-:S03]  /*1f90b0*/  PRMT R12, R26, 0x4210, R23 ;  /* 0x000042101a0c7816 */ /* 0x008fc60000000017 */
[----:B------:R-:W3:Y:S01]  /*1f90c0*/  LDL.LU R26, [R1+0x270] ;  /* 0x00027000011a7983 */ /* 0x000ee20000300800 */
[----:B------:R-:W-:-:S03]  /*1f90d0*/  PRMT R13, R10, 0x4210, R19 ;  /* 0x000042100a0d7816 */ /* 0x000fc60000000013 */
[----:B------:R-:W2:Y:S01]  /*1f90e0*/  LDL.LU R10, [R1+0x200] ;  /* 0x00020000010a7983 */ /* 0x000ea20000300800 */
[----:B------:R-:W-:-:S03]  /*1f90f0*/  LOP3.LUT R4, R4, 0xffff, RZ, 0xc0, !PT ;  /* 0x0000ffff04047812 */ /* 0x000fc600078ec0ff */
[----:B------:R-:W-:Y:S04]  /*1f9100*/  STL [R1+0x544], R37 ;  /* 0x0005442501007387 */ /* 0x000fe80000100800 */
[----:B------:R-:W-:Y:S01]  /*1f9110*/  STL [R1+0x548], R38 ;  /* 0x0005482601007387 */ /* 0x000fe20000100800 */
[----:B------:R-:W-:Y:S02]  /*1f9120*/  PRMT R14, R34, 0x4210, R5 ;  /* 0x00004210220e7816 */ /* 0x000fe40000000005 */
[----:B----4-:R-:W-:Y:S01]  /*1f9130*/  PRMT R15, R16, 0x4210, R4 ;  /* 0x00004210100f7816 */ /* 0x010fe20000000004 */
[----:B------:R-:W-:Y:S01]  /*1f9140*/  IMAD.MOV.U32 R16, RZ, RZ, R39 ;  /* 0x000000ffff107224 */ /* 0x000fe200078e0027 */
[----:B------:R-:W-:-:S04]  /*1f9150*/  NOP ;  /* 0x0000000000007918 */ /* 0x000fc80000000000 */
[----:B------:R0:W-:Y:S04]  /*1f9160*/  STL.64 [R1+0x8548], R16 ;  /* 0x0085481001007387 */ /* 0x0001e80000100a00 */
[----:B------:R1:W-:Y:S01]  /*1f9170*/  STSM.16.M88.4 [R9], R12 ;  /* 0x0000000c09007844 */ /* 0x0003e20000000200 */
[----:B------:R-:W-:Y:S02]  /*1f9180*/  LOP3.LUT R18, R33, 0xffff, RZ, 0xc0, !PT ;  /* 0x0000ffff21127812 */ /* 0x000fe400078ec0ff */
[----:B0-----:R-:W-:Y:S02]  /*1f9190*/  LOP3.LUT R17, R31, 0xffff, RZ, 0xc0, !PT ;  /* 0x0000ffff1f117812 */ /* 0x001fe400078ec0ff */
[----:B------:R-:W4:Y:S01]  /*1f91a0*/  LDL.LU R31, [R1+0x27c] ;  /* 0x00027c00011f7983 */ /* 0x000f220000300800 */
[----:B------:R-:W-:-:S02]  /*1f91b0*/  LOP3.LUT R16, R6, 0xffff, RZ, 0xc0, !PT ;  /* 0x0000ffff06107812 */ /* 0x000fc400078ec0ff */
[----:B------:R-:W-:Y:S02]  /*1f91c0*/  LOP3.LUT R6, R30, 0xffff, RZ, 0xc0, !PT ;  /* 0x0000ffff1e067812 */ /* 0x000fe400078ec0ff */
[----:B------:R-:W4:Y:S01]  /*1f91d0*/  LDL.LU R30, [R1+0x278] ;  /* 0x00027800011e7983 */ /* 0x000f220000300800 */
[----:B-1----:R-:W-:-:S03]  /*1f91e0*/  PRMT R12, R27, 0x4210, R18 ;  /* 0x000042101b0c7816 */ /* 0x002fc60000000012 */
[----:B------:R-:W4:Y:S01]  /*1f91f0*/  LDL.LU R27, [R1+0x274] ;  /* 0x00027400011b7983 */ /* 0x000f220000300800 */
[----:B------:R-:W-:-:S03]  /*1f9200*/  PRMT R13, R25, 0x4210, R17 ;  /* 0x00004210190d7816 */ /* 0x000fc60000000011 */
[----:B------:R-:W4:Y:S01]  /*1f9210*/  LDL.LU R25, [R1+0x1e8] ;  /* 0x0001e80001197983 */ /* 0x000f220000300800 */
[----:B------:R-:W-:Y:S01]  /*1f9220*/  PRMT R14, R32, 0x4210, R16 ;  /* 0x00004210200e7816 */ /* 0x000fe20000000010 */
[----:B------:R-:W-:Y:S02]  /*1f9230*/  NOP ;  /* 0x0000000000007918 */ /* 0x000fe40000000000 */
[----:B------:R-:W0:Y:S01]  /*1f9240*/  LDS.128 R32, [R9] ;  /* 0x0000000009207984 */ /* 0x000e220000000c00 */
[----:B------:R-:W-:Y:S01]  /*1f9250*/  PRMT R15, R11, 0x4210, R6 ;  /* 0x000042100b0f7816 */ /* 0x000fe20000000006 */
[----:B------:R-:W-:Y:S01]  /*1f9260*/  NOP ;  /* 0x0000000000007918 */ /* 0x000fe20000000000 */
[----:B0-----:R-:W-:Y:S01]  /*1f9270*/  IMAD.MOV.U32 R11, RZ, RZ, R33 ;  /* 0x000000ffff0b7224 */ /* 0x001fe200078e0021 */
[----:B------:R-:W-:Y:S04]  /*1f9280*/  STL [R1+0x530], R32 ;  /* 0x0005302001007387 */ /* 0x000fe80000100800 */
[----:B------:R0:W-:Y:S01]  /*1f9290*/  STSM.16.M88.4 [R9], R12 ;  /* 0x0000000c09007844 */ /* 0x0001e20000000200 */
[----:B------:R-:W-:-:S03]  /*1f92a0*/  NOP ;  /* 0x0000000000007918 */ /* 0x000fc60000000000 */
[----:B------:R-:W-:Y:S04]  /*1f92b0*/  STL.64 [R1+0x538], R34 ;  /* 0x0005382201007387 */ /* 0x000fe80000100a00 */
[----:B------:R-:W-:Y:S04]  /*1f92c0*/  STL [R1+0x8534], R11 ;  /* 0x0085340b01007387 */ /* 0x000fe80000100800 */
[----:B------:R-:W1:Y:S04]  /*1f92d0*/  LDS.128 R36, [R9] ;  /* 0x0000000009247984 */ /* 0x000e680000000c00 */
[----:B------:R-:W4:Y:S01]  /*1f92e0*/  LDL.LU R33, [R1+0x5600] ;  /* 0x0056000001217983 */ /* 0x000f220000300800 */
[----:B0-----:R-:W-:-:S02]  /*1f92f0*/  PRMT R12, R29, 0x5210, R23 ;  /* 0x000052101d0c7816 */ /* 0x001fc40000000017 */
[----:B---3--:R-:W-:Y:S02]  /*1f9300*/  PRMT R14, R26, 0x5210, R5 ;  /* 0x000052101a0e7816 */ /* 0x008fe40000000005 */
[----:B------:R-:W3:Y:S01]  /*1f9310*/  LDL.LU R26, [R1+0x55fc] ;  /* 0x0055fc00011a7983 */ /* 0x000ee20000300800 */
[----:B--2---:R-:W-:-:S03]  /*1f9320*/  PRMT R15, R10, 0x5210, R4 ;  /* 0x000052100a0f7816 */ /* 0x004fc60000000004 */
[----:B------:R-:W2:Y:S04]  /*1f9330*/  LDL.LU R29, [R1+0x55c0] ;  /* 0x0055c000011d7983 */ /* 0x000ea80000300800 */
[----:B------:R-:W2:Y:S04]  /*1f9340*/  LDL.LU R5, [R1+0x55bc] ;  /* 0x0055bc0001057983 */ /* 0x000ea80000300800 */
[----:B------:R-:W2:Y:S04]  /*1f9350*/  LDL.LU R4, [R1+0x217c] ;  /* 0x00217c0001047983 */ /* 0x000ea80000300800 */
[----:B-1----:R0:W-:Y:S04]  /*1f9360*/  STL.64 [R1+0x520], R36 ;  /* 0x0005202401007387 */ /* 0x0021e80000100a00 */
[----:B------:R-:W-:Y:S04]  /*1f9370*/  STL [R1+0x528], R38 ;  /* 0x0005282601007387 */ /* 0x000fe80000100800 */
[----:B0-----:R-:W2:Y:S04]  /*1f9380*/  LDL.LU R37, [R1+0x2178] ;  /* 0x0021780001257983 */ /* 0x001ea80000300800 */
[----:B------:R-:W2:Y:S01]  /*1f9390*/  LDL.LU R36, [R1+0x216c] ;  /* 0x00216c0001247983 */ /* 0x000ea20000300800 */
[----:B------:R-:W-:Y:S01]  /*1f93a0*/  PRMT R13, R28, 0x5210, R19 ;  /* 0x000052101c0d7816 */ /* 0x000fe20000000013 */
[----:B------:R-:W-:Y:S01]  /*1f93b0*/  IMAD.MOV.U32 R10, RZ, RZ, R39 ;  /* 0x000000ffff0a7224 */ /* 0x000fe200078e0027 */
[----:B------:R-:W-:Y:S01]  /*1f93c0*/  NOP ;  /* 0x0000000000007918 */ /* 0x000fe20000000000 */
[----:B------:R-:W2:Y:S04]  /*1f93d0*/  LDL.LU R28, [R1+0x2168] ;  /* 0x00216800011c7983 */ /* 0x000ea80000300800 */
[----:B------:R4:W-:Y:S04]  /*1f93e0*/  STSM.16.M88.4 [R9], R12 ;  /* 0x0000000c09007844 */ /* 0x0009e80000000200 */
[----:B------:R-:W-:Y:S01]  /*1f93f0*/  STL [R1+0x852c], R10 ;  /* 0x00852c0a01007387 */ /* 0x000fe20000100800 */
[----:B----4-:R-:W-:-:S03]  /*1f9400*/  PRMT R14, R27, 0x5210, R16 ;  /* 0x000052101b0e7816 */ /* 0x010fc60000000010 */
[----:B------:R-:W4:Y:S01]  /*1f9410*/  LDL.LU R27, [R1+0x2b2c] ;  /* 0x002b2c00011b7983 */ /* 0x000f220000300800 */
[----:B------:R-:W-:-:S03]  /*1f9420*/  PRMT R15, R25, 0x5210, R6 ;  /* 0x00005210190f7816 */ /* 0x000fc60000000006 */
[----:B------:R-:W4:Y:S04]  /*1f9430*/  LDL.LU R6, [R1+0x2b28] ;  /* 0x002b280001067983 */ /* 0x000f280000300800 */
[----:B------:R-:W4:Y:S04]  /*1f9440*/  LDL.LU R35, [R1+0x2ac4] ;  /* 0x002ac40001237983 */ /* 0x000f280000300800 */
[----:B------:R-:W4:Y:S04]  /*1f9450*/  LDL.LU R32, [R1+0x2ac0] ;  /* 0x002ac00001207983 */ /* 0x000f280000300800 */
[----:B------:R-:W4:Y:S01]  /*1f9460*/  LDL.LU R25, [R1+0x21d8] ;  /* 0x0021d80001197983 */ /* 0x000f220000300800 */
[----:B------:R-:W-:-:S02]  /*1f9470*/  PRMT R12, R31, 0x5210, R18 ;  /* 0x000052101f0c7816 */ /* 0x000fc40000000012 */
[----:B------:R-:W-:Y:S01]  /*1f9480*/  PRMT R13, R30, 0x5210, R17 ;  /* 0x000052101e0d7816 */ /* 0x000fe20000000011 */
[----:B------:R-:W-:Y:S01]  /*1f9490*/  NOP ;  /* 0x0000000000007918 */ /* 0x000fe20000000000 */
[----:B------:R-:W0:Y:S01]  /*1f94a0*/  LDS.128 R16, [R9] ;  /* 0x0000000009107984 */ /* 0x000e220000000c00 */
[----:B------:R-:W-:-:S03]  /*1f94b0*/  NOP ;  /* 0x0000000000007918 */ /* 0x000fc60000000000 */
[----:B0-----:R-:W-:Y:S04]  /*1f94c0*/  STL [R1+0x514], R17 ;  /* 0x0005141101007387 */ /* 0x001fe80000100800 */
[----:B------:R2:W-:Y:S04]  /*1f94d0*/  STL.64 [R1+0x518], R18 ;  /* 0x0005181201007387 */ /* 0x0005e80000100a00 */
[----:B------:R-:W4:Y:S04]  /*1f94e0*/  LDL.LU R34, [R1+0x21cc] ;  /* 0x0021cc0001227983 */ /* 0x000f280000300800 */
[----:B------:R-:W4:Y:S04]  /*1f94f0*/  LDL.LU R31, [R1+0x2198] ;  /* 0x00219800011f7983 */ /* 0x000f280000300800 */
[----:B------:R-:W4:Y:S04]  /*1f9500*/  LDL.LU R30, [R1+0x218c] ;  /* 0x00218c00011e7983 */ /* 0x000f280000300800 */
[----:B------:R0:W-:Y:S01]  /*1f9510*/  STSM.16.M88.4 [R9], R12 ;  /* 0x0000000c09007844 */ /* 0x0001e20000000200 */
[----:B------:R-:W-:Y:S01]  /*1f9520*/  LOP3.LUT R24, R33, 0xffff, RZ, 0xc0, !PT ;  /* 0x0000ffff21187812 */ /* 0x000fe200078ec0ff */
[----:B------:R-:W-:Y:S01]  /*1f9530*/  IMAD.MOV.U32 R11, RZ, RZ, R16 ;  /* 0x000000ffff0b7224 */ /* 0x000fe200078e0010 */
[----:B---3--:R-:W-:-:S02]  /*1f9540*/  LOP3.LUT R23, R26, 0xffff, RZ, 0xc0, !PT ;  /* 0x0000ffff1a177812 */ /* 0x008fc400078ec0ff */
[----:B------:R-:W3:Y:S01]  /*1f9550*/  LDL.LU R26, [R1+0x284] ;  /* 0x00028400011a7983 */ /* 0x000ee20000300800 */
[----:B--2---:R-:W-:-:S03]  /*1f9560*/  LOP3.LUT R19, R29, 0xffff, RZ, 0xc0, !PT ;  /* 0x0000ffff1d137812 */ /* 0x004fc600078ec0ff */
[----:B------:R-:W2:Y:S01]  /*1f9570*/  LDL.LU R33, [R1+0x280] ;  /* 0x0002800001217983 */ /* 0x000ea20000300800 */
[----:B------:R-:W-:-:S03]  /*1f9580*/  LOP3.LUT R5, R5, 0xffff, RZ, 0xc0, !PT ;  /* 0x0000ffff05057812 */ /* 0x000fc600078ec0ff */
[----:B------:R-:W2:Y:S01]  /*1f9590*/  LDL.LU R29, [R1+0x288] ;  /* 0x00028800011d7983 */ /* 0x000ea20000300800 */
[----:B0-----:R-:W-:Y:S02]  /*1f95a0*/  PRMT R13, R37, 0x4210, R23 ;  /* 0x00004210250d7816 */ /* 0x001fe40000000017 */
[----:B------:R-:W-:Y:S01]  /*1f95b0*/  PRMT R14, R36, 0x4210, R19 ;  /* 0x00004210240e7816 */ /* 0x000fe20000000013 */
[----:B------:R-:W-:Y:S01]  /*1f95c0*/  NOP ;  /* 0x0000000000007918 */ /* 0x000fe20000000000 */
[----:B------:R-:W0:Y:S01]  /*1f95d0*/  LDS.128 R36, [R9] ;  /* 0x0000000009247984 */ /* 0x000e220000000c00 */
[----:B------:R-:W-:-:S03]  /*1f95e0*/  PRMT R12, R4, 0x4210, R24 ;  /* 0x00004210040c7816 */ /* 0x000fc60000000018 */
[----:B------:R-:W2:Y:S01]  /*1f95f0*/  LDL.LU R4, [R1+0x1fc] ;  /* 0x0001fc0001047983 */ /* 0x000ea20000300800 */
[----:B------:R-:W-:Y:S01]  /*1f9600*/  PRMT R15, R28, 0x4210, R5 ;  /* 0x000042101c0f7816 */ /* 0x000fe20000000005 */
[----:B------:R-:W-:-:S04]  /*1f9610*/  NOP ;  /* 0x0000000000007918 */ /* 0x000fc80000000000 */
[----:B------:R1:W-:Y:S01]  /*1f9620*/  STSM.16.M88.4 [R9], R12 ;  /* 0x0000000c09007844 */ /* 0x0003e20000000200 */
[----:B----4-:R-:W-:-:S03]  /*1f9630*/  LOP3.LUT R18, R27, 0xffff, RZ, 0xc0, !PT ;  /* 0x0000ffff1b127812 */ /* 0x010fc600078ec0ff */
[----:B0-----:R-:W-:Y:S04]  /*1f9640*/  STL.64 [R1+0x500], R36 ;  /* 0x0005002401007387 */ /* 0x001fe80000100a00 */
[----:B------:R-:W-:Y:S04]  /*1f9650*/  STL [R1+0x50c], R39 ;  /* 0x00050c2701007387 */ /* 0x000fe80000100800 */
[----:B------:R-:W4:Y:S01]  /*1f9660*/  LDL.LU R28, [R1+0x28c] ;  /* 0x00028c00011c7983 */ /* 0x000f220000300800 */
[----:B------:R-:W-:-:S03]  /*1f9670*/  LOP3.LUT R16, R32, 0xffff, RZ, 0xc0, !PT ;  /* 0x0000ffff20107812 */ /* 0x000fc600078ec0ff */
[----:B------:R-:W4:Y:S01]  /*1f9680*/  LDL.LU R27, [R1+0x294] ;  /* 0x00029400011b7983 */ /* 0x000f220000300800 */
[----:B-1----:R-:W-:-:S03]  /*1f9690*/  PRMT R12, R25, 0x4210, R18 ;  /* 0x00004210190c7816 */ /* 0x002fc60000000012 */
[----:B------:R-:W4:Y:S04]  /*1f96a0*/  LDL.LU R32, [R1+0x290] ;  /* 0x0002900001207983 */ /* 0x000f280000300800 */
[----:B------:R-:W4:Y:S01]  /*1f96b0*/  LDL.LU R25, [R1+0x1dc] ;  /* 0x0001dc0001197983 */ /* 0x000f220000300800 */
[----:B------:R-:W-:Y:S01]  /*1f96c0*/  IMAD.MOV.U32 R10, RZ, RZ, R38 ;  /* 0x000000ffff0a7224 */ /* 0x000fe200078e0026 */
[----:B------:R-:W-:Y:S02]  /*1f96d0*/  NOP ;  /* 0x0000000000007918 */ /* 0x000fe40000000000 */
[----:B------:R-:W0:Y:S01]  /*1f96e0*/  LDS.128 R36, [R9] ;  /* 0x0000000009247984 */ /* 0x000e220000000c00 */
[----:B------:R-:W-:Y:S02]  /*1f96f0*/  LOP3.LUT R6, R6, 0xffff, RZ, 0xc0, !PT ;  /* 0x0000ffff06067812 */ /* 0x000fe400078ec0ff */
[----:B------:R-:W-:-:S02]  /*1f9700*/  LOP3.LUT R17, R35, 0xffff, RZ, 0xc0, !PT ;  /* 0x0000ffff23117812 */ /* 0x000fc400078ec0ff */
[----:B------:R-:W-:Y:S01]  /*1f9710*/  PRMT R13, R34, 0x4210, R6 ;  /* 0x00004210220d7816 */ /* 0x000fe20000000006 */
[----:B0-----:R-:W-:Y:S01]  /*1f9720*/  STL.64 [R1+0x4f0], R36 ;  /* 0x0004f02401007387 */ /* 0x001fe20000100a00 */
[----:B------:R-:W-:Y:S02]  /*1f9730*/  PRMT R14, R31, 0x4210, R17 ;  /* 0x000042101f0e7816 */ /* 0x000fe40000000011 */
[----:B------:R-:W-:Y:S01]  /*1f9740*/  PRMT R15, R30, 0x4210, R16 ;  /* 0x000042101e0f7816 */ /* 0x000fe20000000010 */
[----:B------:R-:W-:Y:S01]  /*1f9750*/  NOP ;  /* 0x0000000000007918 */ /* 0x000fe20000000000 */
[----:B------:R-:W-:Y:S04]  /*1f9760*/  STL.64 [R1+0x4f8], R38 ;  /* 0x0004f82601007387 */ /* 0x000fe80000100a00 */
[----:B------:R3:W-:Y:S01]  /*1f9770*/  STSM.16.M88.4 [R9], R12 ;  /* 0x0000000c09007844 */ /* 0x0007e20000000200 */
[----:B------:R-:W-:-:S03]  /*1f9780*/  NOP ;  /* 0x0000000000007918 */ /* 0x000fc60000000000 */
[----:B------:R-:W4:Y:S04]  /*1f9790*/  LDL.LU R31, [R1+0x561c] ;  /* 0x00561c00011f7983 */ /* 0x000f280000300800 */
[----:B------:R-:W4:Y:S04]  /*1f97a0*/  LDL.LU R30, [R1+0x5618] ;  /* 0x00561800011e7983 */ /* 0x000f280000300800 */
[----:B------:R-:W0:Y:S01]  /*1f97b0*/  LDS.128 R40, [R9] ;  /* 0x0000000009287984 */ /* 0x000e220000000c00 */
[----:B---3--:R-:W-:-:S03]  /*1f97c0*/  PRMT R12, R26, 0x5210, R24 ;  /* 0x000052101a0c7816 */ /* 0x008fc60000000018 */
[----:B------:R-:W3:Y:S01]  /*1f97d0*/  LDL.LU R26, [R1+0x55d4] ;  /* 0x0055d400011a7983 */ /* 0x000ee20000300800 */
[----:B--2---:R-:W-:Y:S02]  /*1f97e0*/  PRMT R13, R33, 0x5210, R23 ;  /* 0x00005210210d7816 */ /* 0x004fe40000000017 */
[----:B------:R-:W-:Y:S02]  /*1f97f0*/  PRMT R14, R29, 0x5210, R19 ;  /* 0x000052101d0e7816 */ /* 0x000fe40000000013 */
[----:B------:R-:W-:Y:S01]  /*1f9800*/  PRMT R15, R4, 0x5210, R5 ;  /* 0x00005210040f7816 */ /* 0x000fe20000000005 */
[----:B------:R-:W-:Y:S01]  /*1f9810*/  NOP ;  /* 0x0000000000007918 */ /* 0x000fe20000000000 */
[----:B------:R-:W2:Y:S04]  /*1f9820*/  LDL.LU R5, [R1+0x55d0] ;  /* 0x0055d00001057983 */ /* 0x000ea80000300800 */
[----:B------:R-:W2:Y:S04]  /*1f9830*/  LDL.LU R38, [R1+0x21f8] ;  /* 0x0021f80001267983 */ /* 0x000ea80000300800 */
[----:B------:R-:W2:Y:S04]  /*1f9840*/  LDL.LU R37, [R1+0x21ec] ;  /* 0x0021ec0001257983 */ /* 0x000ea80000300800 */
[----:B------:R-:W2:Y:S04]  /*1f9850*/  LDL.LU R34, [R1+0x21e8] ;  /* 0x0021e80001227983 */ /* 0x000ea80000300800 */
[----:B------:R-:W2:Y:S04]  /*1f9860*/  LDL.LU R4, [R1+0x21dc] ;  /* 0x0021dc0001047983 */ /* 0x000ea80000300800 */
[----:B------:R4:W-:Y:S04]  /*1f9870*/  STSM.16.M88.4 [R9], R12 ;  /* 0x0000000c09007844 */ /* 0x0009e80000000200 */
[----:B0-----:R-:W-:Y:S04]  /*1f9880*/  STL.64 [R1+0x4e0], R40 ;  /* 0x0004e02801007387 */ /* 0x001fe80000100a00 */
[----:B------:R-:W-:Y:S01]  /*1f9890*/  STL.64 [R1+0x4e8], R42 ;  /* 0x0004e82a01007387 */ /* 0x000fe20000100a00 */
[----:B------:R-:W-:Y:S01]  /*1f98a0*/  NOP ;  /* 0x0000000000007918 */ /* 0x000fe20000000000 */
[----:B----4-:R-:W-:-:S02]  /*1f98b0*/  PRMT R12, R28, 0x5210, R18 ;  /* 0x000052101c0c7816 */ /* 0x010fc40000000012 */
[----:B------:R-:W-:Y:S02]  /*1f98c0*/  PRMT R13, R27, 0x5210, R6 ;  /* 0x000052101b0d7816 */ /* 0x000fe40000000006 */
[----:B------:R-:W4:Y:S04]  /*1f98d0*/  LDL.LU R6, [R1+0x2b4c] ;  /* 0x002b4c0001067983 */ /* 0x000f280000300800 */
[----:B------:R-:W4:Y:S01]  /*1f98e0*/  LDL.LU R29, [R1+0x2b48] ;  /* 0x002b4800011d7983 */ /* 0x000f220000300800 */
[----:B------:R-:W-:-:S03]  /*1f98f0*/  PRMT R14, R32, 0x5210, R17 ;  /* 0x00005210200e7816 */ /* 0x000fc60000000011 */
[----:B------:R-:W4:Y:S01]  /*1f9900*/  LDL.LU R28, [R1+0x2ae0] ;  /* 0x002ae000011c7983 */ /* 0x000f220000300800 */
[----:B------:R-:W-:-:S03]  /*1f9910*/  PRMT R15, R25, 0x5210, R16 ;  /* 0x00005210190f7816 */ /* 0x000fc60000000010 */
[----:B------:R-:W4:Y:S04]  /*1f9920*/  LDL.LU R27, [R1+0x2adc] ;  /* 0x002adc00011b7983 */ /* 0x000f280000300800 */
[----:B------:R-:W0:Y:S01]  /*1f9930*/  LDS.128 R16, [R9] ;  /* 0x0000000009107984 */ /* 0x000e220000000c00 */
[----:B------:R-:W-:-:S03]  /*1f9940*/  NOP ;  /* 0x0000000000007918 */ /* 0x000fc60000000000 */
[----:B------:R-:W4:Y:S04]  /*1f9950*/  LDL.LU R36, [R1+0x2218] ;  /* 0x0022180001247983 */ /* 0x000f280000300800 */
[----:B------:R-:W4:Y:S04]  /*1f9960*/  LDL.LU R35, [R1+0x220c] ;  /* 0x00220c0001237983 */ /* 0x000f280000300800 */
[----:B0-----:R-:W-:Y:S04]  /*1f9970*/  STL.64 [R1+0x4d0], R16 ;  /* 0x0004d01001007387 */ /* 0x001fe80000100a00 */
[----:B------:R3:W-:Y:S04]  /*1f9980*/  STL.64 [R1+0x4d8], R18 ;  /* 0x0004d81201007387 */ /* 0x0007e80000100a00 */
[----:B------:R-:W4:Y:S04]  /*1f9990*/  LDL.LU R33, [R1+0x2208] ;  /* 0x0022080001217983 */ /* 0x000f280000300800 */
[----:B------:R-:W4:Y:S04]  /*1f99a0*/  LDL.LU R25, [R1+0x21fc] ;  /* 0x0021fc0001197983 */ /* 0x000f280000300800 */
[----:B------:R-:W4:Y:S01]  /*1f99b0*/  LDL.LU R32, [R1+0x298] ;  /* 0x0002980001207983 */ /* 0x000f220000300800 */
[----:B------:R-:W-:-:S03]  /*1f99c0*/  LOP3.LUT R24, R31, 0xffff, RZ, 0xc0, !PT ;  /* 0x0000ffff1f187812 */ /* 0x000fc600078ec0ff */
[----:B------:R-:W4:Y:S01]  /*1f99d0*/  LDL.LU R31, [R1+0x2a0] ;  /* 0x0002a000011f7983 */ /* 0x000f220000300800 */
[----:B------:R-:W-:-:S03]  /*1f99e0*/  LOP3.LUT R23, R30, 0xffff, RZ, 0xc0, !PT ;  /* 0x0000ffff1e177812 */ /* 0x000fc600078ec0ff */
[----:B------:R-:W4:Y:S04]  /*1f99f0*/  LDL.LU R30, [R1+0x29c] ;  /* 0x00029c00011e7983 */ /* 0x000f280000300800 */
[----:B------:R-:W-:Y:S01]  /*1f9a00*/  STSM.16.M88.4 [R9], R12 ;  /* 0x0000000c09007844 */ /* 0x000fe20000000200 */
[----:B------:R-:W-:-:S03]  /*1f9a10*/  NOP ;  /* 0x0000000000007918 */ /* 0x000fc60000000000 */
[----:B------:R-:W0:Y:S01]  /*1f9a20*/  LDS.128 R40, [R9] ;  /* 0x0000000009287984 */ /* 0x000e220000000c00 */
[----:B---3--:R-:W-:-:S03]  /*1f9a30*/  LOP3.LUT R19, R26, 0xffff, RZ, 0xc0, !PT ;  /* 0x0000ffff1a137812 */ /* 0x008fc600078ec0ff */
[----:B------:R-:W3:Y:S04]  /*1f9a40*/  LDL.LU R26, [R1+0x1e4] ;  /* 0x0001e400011a7983 */ /* 0x000ee80000300800 */
[----:B0-----:R-:W-:Y:S04]  /*1f9a50*/  STL [R1+0x4c0], R40 ;  /* 0x0004c02801007387 */ /* 0x001fe80000100800 */
[----:B------:R-:W-:Y:S01]  /*1f9a60*/  STL.64 [R1+0x4c8], R42 ;  /* 0x0004c82a01007387 */ /* 0x000fe20000100a00 */
[----:B--2---:R-:W-:Y:S02]  /*1f9a70*/  LOP3.LUT R5, R5, 0xffff, RZ, 0xc0, !PT ;  /* 0x0000ffff05057812 */ /* 0x004fe400078ec0ff */
[----:B------:R-:W-:-:S02]  /*1f9a80*/  PRMT R12, R38, 0x4210, R24 ;  /* 0x00004210260c7816 */ /* 0x000fc40000000018 */
[----:B------:R-:W-:Y:S02]  /*1f9a90*/  PRMT R13, R37, 0x4210, R23 ;  /* 0x00004210250d7816 */ /* 0x000fe40000000017 */
[----:B------:R-:W-:Y:S02]  /*1f9aa0*/  PRMT R14, R34, 0x4210, R19 ;  /* 0x00004210220e7816 */ /* 0x000fe40000000013 */
[----:B------:R-:W2:Y:S01]  /*1f9ab0*/  LDL.LU R34, [R1+0x2a4] ;  /* 0x0002a40001227983 */ /* 0x000ea20000300800 */
[----:B------:R-:W-:Y:S01]  /*1f9ac0*/  PRMT R15, R4, 0x4210, R5 ;  /* 0x00004210040f7816 */ /* 0x000fe20000000005 */
[----:B------:R-:W-:-:S04]  /*1f9ad0*/  NOP ;  /* 0x0000000000007918 */ /* 0x000fc80000000000 */
[----:B------:R0:W-:Y:S01]  /*1f9ae0*/  STSM.16.M88.4 [R9], R12 ;  /* 0x0000000c09007844 */ /* 0x0001e20000000200 */
[----:B----4-:R-:W-:Y:S02]  /*1f9af0*/  LOP3.LUT R18, R6, 0xffff, RZ, 0xc0, !PT ;  /* 0x0000ffff06127812 */ /* 0x010fe400078ec0ff */
[----:B------:R-:W-:Y:S02]  /*1f9b00*/  LOP3.LUT R17, R29, 0xffff, RZ, 0xc0, !PT ;  /* 0x0000ffff1d117812 */ /* 0x000fe400078ec0ff */
[----:B------:R-:W4:Y:S01]  /*1f9b10*/  LDL.LU R29, [R1+0x2ac] ;  /* 0x0002ac00011d7983 */ /* 0x000f220000300800 */
[----:B------:R-:W-:-:S03]  /*1f9b20*/  LOP3.LUT R16, R28, 0xffff, RZ, 0xc0, !PT ;  /* 0x0000ffff1c107812 */ /* 0x000fc600078ec0ff */
[----:B------:R-:W4:Y:S01]  /*1f9b30*/  LDL.LU R28, [R1+0x2a8] ;  /* 0x0002a800011c7983 */ /* 0x000f220000300800 */
[----:B------:R-:W-:-:S03]  /*1f9b40*/  LOP3.LUT R6, R27, 0xffff, RZ, 0xc0, !PT ;  /* 0x0000ffff1b067812 */ /* 0x000fc600078ec0ff */
[----:B------:R-:W4:Y:S01]  /*1f9b50*/  LDL.LU R27, [R1+0x1a8] ;  /* 0x0001a800011b7983 */ /* 0x000f220000300800 */
[----:B0-----:R-:W-:Y:S01]  /*1f9b60*/  PRMT R12, R36, 0x4210, R18 ;  /* 0x00004210240c7816 */ /* 0x001fe20000000012 */
[----:B------:R-:W-:Y:S02]  /*1f9b70*/  NOP ;  /* 0x0000000000007918 */ /* 0x000fe40000000000 */
[----:B------:R-:W0:Y:S01]  /*1f9b80*/  LDS.128 R36, [R9] ;  /* 0x0000000009247984 */ /* 0x000e220000000c00 */
[----:B------:R-:W-:Y:S01]  /*1f9b90*/  PRMT R13, R35, 0x4210, R17 ;  /* 0x00004210230d7816 */ /* 0x000fe20000000011 */
[----:B------:R-:W-:Y:S01]  /*1f9ba0*/  IMAD.MOV.U32 R4, RZ, RZ, R41 ;  /* 0x000000ffff047224 */ /* 0x000fe200078e0029 */
[----:B------:R-:W-:Y:S02]  /*1f9bb0*/  PRMT R14, R33, 0x4210, R16 ;  /* 0x00004210210e7816 */ /* 0x000fe40000000010 */
[----:B------:R-:W-:Y:S01]  /*1f9bc0*/  PRMT R15, R25, 0x4210, R6 ;  /* 0x00004210190f7816 */ /* 0x000fe20000000006 */
[----:B------:R-:W-:Y:S01]  /*1f9bd0*/  NOP ;  /* 0x0000000000007918 */ /* 0x000fe20000000000 */
[----:B0-----:R-:W-:Y:S04]  /*1f9be0*/  STL [R1+0x4b4], R37 ;  /* 0x0004b42501007387 */ /* 0x001fe80000100800 */
[----:B------:R-:W-:Y:S04]  /*1f9bf0*/  STL.64 [R1+0x4b8], R38 ;  /* 0x0004b82601007387 */ /* 0x000fe80000100a00 */
[----:B------:R0:W-:Y:S04]  /*1f9c00*/  STSM.16.M88.4 [R9], R12 ;  /* 0x0000000c09007844 */ /* 0x0001e80000000200 */
[----:B------:R-:W4:Y:S04]  /*1f9c10*/  LDL.LU R33, [R1+0x5634] ;  /* 0x0056340001217983 */ /* 0x000f280000300800 */
[----:B------:R-:W4:Y:S01]  /*1f9c20*/  LDL.LU R41, [R1+0x5630] ;  /* 0x0056300001297983 */ /* 0x000f220000300800 */
[----:B0-----:R-:W-:-:S03]  /*1f9c30*/  PRMT R12, R32, 0x5210, R24 ;  /* 0x00005210200c7816 */ /* 0x001fc60000000018 */
[----:B------:R-:W4:Y:S01]  /*1f9c40*/  LDL.LU R32, [R1+0x55e4] ;  /* 0x0055e40001207983 */ /* 0x000f220000300800 */
[----:B------:R-:W-:Y:S01]  /*1f9c50*/  IMAD.MOV.U32 R25, RZ, RZ, R36 ;  /* 0x000000ffff197224 */ /* 0x000fe200078e0024 */
[----:B------:R-:W-:Y:S02]  /*1f9c60*/  NOP ;  /* 0x0000000000007918 */ /* 0x000fe40000000000 */
[----:B------:R-:W0:Y:S01]  /*1f9c70*/  LDS.128 R36, [R9] ;  /* 0x0000000009247984 */ /* 0x000e220000000c00 */
[----:B------:R-:W-:Y:S02]  /*1f9c80*/  PRMT R13, R31, 0x5210, R23 ;  /* 0x000052101f0d7816 */ /* 0x000fe40000000017 */
[----:B------:R-:W-:Y:S01]  /*1f9c90*/  PRMT R14, R30, 0x5210, R19 ;  /* 0x000052101e0e7816 */ /* 0x000fe20000000013 */
[----:B------:R-:W4:Y:S04]  /*1f9ca0*/  LDL.LU R31, [R1+0x55e0] ;  /* 0x0055e000011f7983 */ /* 0x000f280000300800 */
[----:B------:R-:W4:Y:S01]  /*1f9cb0*/  LDL.LU R30, [R1+0x2228] ;  /* 0x00222800011e7983 */ /* 0x000f220000300800 */
[----:B---3--:R-:W-:Y:S01]  /*1f9cc0*/  PRMT R15, R26, 0x5210, R5 ;  /* 0x000052101a0f7816 */ /* 0x008fe20000000005 */
[----:B------:R-:W-:-:S02]  /*1f9cd0*/  NOP ;  /* 0x0000000000007918 */ /* 0x000fc40000000000 */
[----:B------:R-:W3:Y:S04]  /*1f9ce0*/  LDL.LU R5, [R1+0x221c] ;  /* 0x00221c0001057983 */ /* 0x000ee80000300800 */
[----:B0-----:R-:W-:Y:S04]  /*1f9cf0*/  STL [R1+0x4a0], R36 ;  /* 0x0004a02401007387 */ /* 0x001fe80000100800 */
[----:B------:R0:W-:Y:S04]  /*1f9d00*/  STL.64 [R1+0x4a8], R38 ;  /* 0x0004a82601007387 */ /* 0x0001e80000100a00 */
[----:B------:R-:W3:Y:S01]  /*1f9d10*/  LDL.LU R40, [R1+0x222c] ;  /* 0x00222c0001287983 */ /* 0x000ee20000300800 */
[----:B------:R-:W-:-:S03]  /*1f9d20*/  IMAD.MOV.U32 R26, RZ, RZ, R37 ;  /* 0x000000ffff1a7224 */ /* 0x000fc600078e0025 */
[----:B0-----:R-:W3:Y:S04]  /*1f9d30*/  LDL.LU R39, [R1+0x7e0] ;  /* 0x0007e00001277983 */ /* 0x001ee80000300800 */
[----:B------:R-:W-:Y:S04]  /*1f9d40*/  STL [R1+0x8510], R26 ;  /* 0x0085101a01007387 */ /* 0x000fe80000100800 */
[----:B------:R-:W3:Y:S04]  /*1f9d50*/  LDL.LU R38, [R1+0x2b6c] ;  /* 0x002b6c0001267983 */ /* 0x000ee80000300800 */
[----:B------:R-:W3:Y:S04]  /*1f9d60*/  LDL.LU R37, [R1+0x2b68] ;  /* 0x002b680001257983 */ /* 0x000ee80000300800 */
[----:B------:R2:W-:Y:S04]  /*1f9d70*/  STSM.16.M88.4 [R9], R12 ;  /* 0x0000000c09007844 */ /* 0x0005e80000000200 */
[----:B------:R-:W3:Y:S01]  /*1f9d80*/  LDL.LU R36, [R1+0x2afc] ;  /* 0x002afc0001247983 */ /* 0x000ee20000300800 */
[----:B--2---:R-:W-:-:S02]  /*1f9d90*/  PRMT R12, R34, 0x5210, R18 ;  /* 0x00005210220c7816 */ /* 0x004fc40000000012 */
[----:B----4-:R-:W-:Y:S02]  /*1f9da0*/  PRMT R13, R29, 0x5210, R17 ;  /* 0x000052101d0d7816 */ /* 0x010fe40000000011 */
[----:B------:R-:W-:Y:S01]  /*1f9db0*/  PRMT R14, R28, 0x5210, R16 ;  /* 0x000052101c0e7816 */ /* 0x000fe20000000010 */
[----:B------:R-:W-:Y:S01]  /*1f9dc0*/  NOP ;  /* 0x0000000000007918 */ /* 0x000fe20000000000 */
[----:B------:R-:W0:Y:S01]  /*1f9dd0*/  LDS.128 R16, [R9] ;  /* 0x0000000009107984 */ /* 0x000e220000000c00 */
[----:B------:R-:W-:Y:S01]  /*1f9de0*/  PRMT R15, R27, 0x5210, R6 ;  /* 0x000052101b0f7816 */ /* 0x000fe20000000006 */
[----:B------:R-:W-:Y:S02]  /*1f9df0*/  NOP ;  /* 0x0000000000007918 */ /* 0x000fe40000000000 */
[----:B------:R-:W2:Y:S04]  /*1f9e00*/  LDL.LU R6, [R1+0x2af8] ;  /* 0x002af80001067983 */ /* 0x000ea80000300800 */
[----:B------:R-:W4:Y:S04]  /*1f9e10*/  LDL.LU R29, [R1+0x224c] ;  /* 0x00224c00011d7983 */ /* 0x000f280000300800 */
[----:B0-----:R-:W-:Y:S04]  /*1f9e20*/  STL.64 [R1+0x490], R16 ;  /* 0x0004901001007387 */ /* 0x001fe80000100a00 */
[----:B------:R-:W-:Y:S04]  /*1f9e30*/  STL [R1+0x498], R18 ;  /* 0x0004981201007387 */ /* 0x000fe80000100800 */
[----:B------:R-:W2:Y:S01]  /*1f9e40*/  LDL.LU R35, [R1+0x2248] ;  /* 0x0022480001237983 */ /* 0x000ea20000300800 */
[----:B------:R-:W-:-:S03]  /*1f9e50*/  IMAD.MOV.U32 R27, RZ, RZ, R19 ;  /* 0x000000ffff1b7224 */ /* 0x000fc600078e0013 */
[----:B------:R-:W2:Y:S04]  /*1f9e60*/  LDL.LU R34, [R1+0x223c] ;  /* 0x00223c0001227983 */ /* 0x000ea80000300800 */
[----:B------:R-:W2:Y:S04]  /*1f9e70*/  LDL.LU R28, [R1+0x2238] ;  /* 0x00223800011c7983 */ /* 0x000ea80000300800 */
[----:B------:R-:W-:Y:S01]  /*1f9e80*/  STL [R1+0x8508], R27 ;  /* 0x0085081b01007387 */ /* 0x000fe20000100800 */
[----:B------:R-:W-:-:S03]  /*1f9e90*/  LOP3.LUT R23, R32, 0xffff, RZ, 0xc0, !PT ;  /* 0x0000ffff20177812 */ /* 0x000fc600078ec0ff */
[----:B------:R-:W2:Y:S01]  /*1f9ea0*/  LDL.LU R32, [R1+0x2b4] ;  /* 0x0002b40001207983 */ /* 0x000ea20000300800 */
[----:B------:R-:W-:-:S03]  /*1f9eb0*/  LOP3.LUT R24, R41, 0xffff, RZ, 0xc0, !PT ;  /* 0x0000ffff29187812 */ /* 0x000fc600078ec0ff */
[----:B------:R0:W-:Y:S01]  /*1f9ec0*/  STSM.16.M88.4 [R9], R12 ;  /* 0x0000000c09007844 */ /* 0x0001e20000000200 */
[----:B------:R-:W-:Y:S02]  /*1f9ed0*/  LOP3.LUT R33, R33, 0xffff, RZ, 0xc0, !PT ;  /* 0x0000ffff21217812 */ /* 0x000fe400078ec0ff */
[----:B------:R-:W-:Y:S02]  /*1f9ee0*/  LOP3.LUT R19, R31, 0xffff, RZ, 0xc0, !PT ;  /* 0x0000ffff1f137812 */ /* 0x000fe400078ec0ff */
[----:B------:R-:W2:Y:S01]  /*1f9ef0*/  LDL.LU R31, [R1+0x2b0] ;  /* 0x0002b000011f7983 */ /* 0x000ea20000300800 */
[----:B0-----:R-:W-:-:S03]  /*1f9f00*/  PRMT R12, R30, 0x4210, R33 ;  /* 0x000042101e0c7816 */ /* 0x001fc60000000021 */
[----:B------:R-:W2:Y:S01]  /*1f9f10*/  LDL.LU R30, [R1+0x2b8] ;  /* 0x0002b800011e7983 */ /* 0x000ea20000300800 */
[----:B---3--:R-:W-:Y:S01]  /*1f9f20*/  PRMT R14, R40, 0x4210, R23 ;  /* 0x00004210280e7816 */ /* 0x008fe20000000017 */
[----:B------:R-:W-:Y:S02]  /*1f9f30*/  NOP ;  /* 0x0000000000007918 */ /* 0x000fe40000000000 */
[----:B------:R-:W0:Y:S01]  /*1f9f40*/  LDS.128 R40, [R9] ;  /* 0x0000000009287984 */ /* 0x000e220000000c00 */
[----:B------:R-:W-:-:S03]  /*1f9f50*/  PRMT R13, R5, 0x4210, R24 ;  /* 0x00004210050d7816 */ /* 0x000fc60000000018 */
[----:B------:R-:W3:Y:S01]  /*1f9f60*/  LDL.LU R5, [R1+0x19c] ;  /* 0x00019c0001057983 */ /* 0x000ee20000300800 */
[----:B------:R-:W-:Y:S01]  /*1f9f70*/  PRMT R15, R39, 0x4210, R19 ;  /* 0x00004210270f7816 */ /* 0x000fe20000000013 */
[----:B------:R-:W-:Y:S01]  /*1f9f80*/  NOP ;  /* 0x0000000000007918 */ /* 0x000fe20000000000 */
[----:B------:R-:W-:Y:S02]  /*1f9f90*/  LOP3.LUT R18, R38, 0xffff, RZ, 0xc0, !PT ;  /* 0x0000ffff26127812 */ /* 0x000fe400078ec0ff */
[----:B------:R-:W-:Y:S01]  /*1f9fa0*/  LOP3.LUT R17, R37, 0xffff, RZ, 0xc0, !PT ;  /* 0x0000ffff25117812 */ /* 0x000fe200078ec0ff */
[----:B0-----:R-:W-:Y:S02]  /*1f9fb0*/  IMAD.MOV.U32 R26, RZ, RZ, R40 ;  /* 0x000000ffff1a7224 */ /* 0x001fe400078e0028 */
[----:B------:R-:W-:Y:S01]  /*1f9fc0*/  IMAD.MOV.U32 R27, RZ, RZ, R42 ;  /* 0x000000ffff1b7224 */ /* 0x000fe200078e002a */
[----:B------:R-:W-:Y:S04]  /*1f9fd0*/  STL [R1+0x484], R41 ;  /* 0x0004842901007387 */ /* 0x000fe80000100800 */
[----:B------:R-:W-:Y:S04]  /*1f9fe0*/  STL [R1+0x48c], R43 ;  /* 0x00048c2b01007387 */ /* 0x000fe80000100800 */
[----:B------:R-:W-:Y:S04]  /*1f9ff0*/  STL.64 [R1+0x8520], R26 ;  /* 0x0085201a01007387 */ /* 0x000fe80000100a00 */
[----:B------:R-:W3:Y:S04]  /*1fa000*/  LDL.LU R39, [R1+0x2c0] ;  /* 0x0002c00001277983 */ /* 0x000ee80000300800 */
[----:B------:R-:W3:Y:S04]  /*1fa010*/  LDL.LU R38, [R1+0x2bc] ;  /* 0x0002bc0001267983 */ /* 0x000ee80000300800 */
[----:B------:R-:W3:Y:S04]  /*1fa020*/  LDL.LU R37, [R1+0x2c4] ;  /* 0x0002c40001257983 */ /* 0x000ee80000300800 */
[----:B------:R4:W-:Y:S01]  /*1fa030*/  STSM.16.M88.4 [R9], R12 ;  /* 0x0000000c09007844 */ /* 0x0009e20000000200 */
[----:B------:R-:W-:-:S03]  /*1fa040*/  NOP ;  /* 0x0000000000007918 */ /* 0x000fc60000000000 */
[----:B------:R-:W0:Y:S01]  /*1fa050*/  LDS.128 R40, [R9] ;  /* 0x0000000009287984 */ /* 0x000e220000000c00 */
[----:B----4-:R-:W-:-:S03]  /*1fa060*/  PRMT R12, R29, 0x4210, R18 ;  /* 0x000042101d0c7816 */ /* 0x010fc60000000012 */
[----:B------:R-:W4:Y:S01]  /*1fa070*/  LDL.LU R29, [R1+0x198] ;  /* 0x00019800011d7983 */ /* 0x000f220000300800 */
[----:B--2---:R-:W-:Y:S02]  /*1fa080*/  LOP3.LUT R6, R6, 0xffff, RZ, 0xc0, !PT ;  /* 0x0000ffff06067812 */ /* 0x004fe400078ec0ff */
[----:B------:R-:W-:Y:S01]  /*1fa090*/  LOP3.LUT R16, R36, 0xffff, RZ, 0xc0, !PT ;  /* 0x0000ffff24107812 */ /* 0x000fe200078ec0ff */
[----:B0-----:R-:W-:Y:S04]  /*1fa0a0*/  STL.64 [R1+0x470], R40 ;  /* 0x0004702801007387 */ /* 0x001fe80000100a00 */
[----:B------:R-:W-:Y:S01]  /*1fa0b0*/  STL [R1+0x47c], R43 ;  /* 0x00047c2b01007387 */ /* 0x000fe20000100800 */
[----:B------:R-:W-:Y:S02]  /*1fa0c0*/  PRMT R13, R35, 0x4210, R17 ;  /* 0x00004210230d7816 */ /* 0x000fe40000000011 */
[----:B------:R-:W-:-:S02]  /*1fa0d0*/  PRMT R14, R34, 0x4210, R16 ;  /* 0x00004210220e7816 */ /* 0x000fc40000000010 */
[----:B------:R-:W-:Y:S01]  /*1fa0e0*/  PRMT R15, R28, 0x4210, R6 ;  /* 0x000042101c0f7816 */ /* 0x000fe20000000006 */
[----:B------:R-:W-:Y:S01]  /*1fa0f0*/  IMAD.MOV.U32 R28, RZ, RZ, R42 ;  /* 0x000000ffff1c7224 */ /* 0x000fe200078e002a */
[----:B------:R-:W-:-:S04]  /*1fa100*/  NOP ;  /* 0x0000000000007918 */ /* 0x000fc80000000000 */
[----:B------:R-:W-:Y:S04]  /*1fa110*/  STL [R1+0x84fc], R28 ;  /* 0x0084fc1c01007387 */ /* 0x000fe80000100800 */
[----:B------:R0:W-:Y:S01]  /*1fa120*/  STSM.16.M88.4 [R9], R12 ;  /* 0x0000000c09007844 */ /* 0x0001e20000000200 */
[----:B------:R-:W-:-:S03]  /*1fa130*/  NOP ;  /* 0x0000000000007918 */ /* 0x000fc60000000000 */
[----:B------:R-:W2:Y:S04]  /*1fa140*/  LDL.LU R36, [R1+0x5644] ;  /* 0x0056440001247983 */ /* 0x000ea80000300800 */
[----:B------:R-:W2:Y:S04]  /*1fa150*/  LDL.LU R35, [R1+0x5640] ;  /* 0x0056400001237983 */ /* 0x000ea80000300800 */
[----:B------:R-:W1:Y:S01]  /*1fa160*/  LDS.128 R40, [R9] ;  /* 0x0000000009287984 */ /* 0x000e620000000c00 */
[----:B0-----:R-:W-:-:S03]  /*1fa170*/  PRMT R12, R32, 0x5210, R33 ;  /* 0x00005210200c7816 */ /* 0x001fc60000000021 */
[----:B------:R-:W2:Y:S01]  /*1fa180*/  LDL.LU R32, [R1+0x55f8] ;  /* 0x0055f80001207983 */ /* 0x000ea20000300800 */
[----:B------:R-:W-:Y:S02]  /*1fa190*/  PRMT R13, R31, 0x5210, R24 ;  /* 0x000052101f0d7816 */ /* 0x000fe40000000018 */
[----:B------:R-:W-:Y:S01]  /*1fa1a0*/  PRMT R14, R30, 0x5210, R23 ;  /* 0x000052101e0e7816 */ /* 0x000fe20000000017 */
[----:B-1----:R-:W-:Y:S04]  /*1fa1b0*/  STL.64 [R1+0x460], R40 ;  /* 0x0004602801007387 */ /* 0x002fe80000100a00 */
[----:B------:R-:W-:Y:S01]  /*1fa1c0*/  STL [R1+0x468], R42 ;  /* 0x0004682a01007387 */ /* 0x000fe20000100800 */
[----:B---3--:R-:W-:Y:S01]  /*1fa1d0*/  PRMT R15, R5, 0x5210, R19 ;  /* 0x00005210050f7816 */ /* 0x008fe20000000013 */
[----:B------:R-:W-:Y:S01]  /*1fa1e0*/  IMAD.MOV.U32 R5, RZ, RZ, R43 ;  /* 0x000000ffff057224 */ /* 0x000fe200078e002b */
[----:B------:R-:W-:Y:S01]  /*1fa1f0*/  NOP ;  /* 0x0000000000007918 */ /* 0x000fe20000000000 */
[----:B------:R-:W3:Y:S04]  /*1fa200*/  LDL.LU R43, [R1+0x55f4] ;  /* 0x0055f400012b7983 */ /* 0x000ee80000300800 */
[----:B------:R-:W3:Y:S04]  /*1fa210*/  LDL.LU R34, [R1+0x226c] ;  /* 0x00226c0001227983 */ /* 0x000ee80000300800 */
[----:B------:R-:W3:Y:S04]  /*1fa220*/  LDL.LU R33, [R1+0x2268] ;  /* 0x0022680001217983 */ /* 0x000ee80000300800 */
[----:B------:R-:W3:Y:S04]  /*1fa230*/  LDL.LU R31, [R1+0x225c] ;  /* 0x00225c00011f7983 */ /* 0x000ee80000300800 */
[----:B------:R-:W3:Y:S04]  /*1fa240*/  LDL.LU R30, [R1+0x2258] ;  /* 0x00225800011e7983 */ /* 0x000ee80000300800 */
[----:B------:R0:W-:Y:S02]  /*1fa250*/  STSM.16.M88.4 [R9], R12 ;  /* 0x0000000c09007844 */ /* 0x0001e40000000200 */
[----:B0-----:R-:W-:-:S02]  /*1fa260*/  PRMT R12, R39, 0x5210, R18 ;  /* 0x00005210270c7816 */ /* 0x001fc40000000012 */
[----:B------:R-:W-:Y:S02]  /*1fa270*/  PRMT R13, R38, 0x5210, R17 ;  /* 0x00005210260d7816 */ /* 0x000fe40000000011 */
[----:B------:R-:W-:Y:S01]  /*1fa280*/  PRMT R14, R37, 0x5210, R16 ;  /* 0x00005210250e7816 */ /* 0x000fe20000000010 */
[----:B------:R-:W-:Y:S01]  /*1fa290*/  NOP ;  /* 0x0000000000007918 */ /* 0x000fe20000000000 */
[----:B------:R-:W0:Y:S04]  /*1fa2a0*/  LDS.128 R16, [R9] ;  /* 0x0000000009107984 */ /* 0x000e280000000c00 */
[----:B------:R-:W-:Y:S01]  /*1fa2b0*/  STL [R1+0x84f4], R5 ;  /* 0x0084f40501007387 */ /* 0x000fe20000100800 */
[----:B----4-:R-:W-:Y:S01]  /*1fa2c0*/  PRMT R15, R29, 0x5210, R6 ;  /* 0x000052101d0f7816 */ /* 0x010fe20000000006 */
[----:B------:R-:W-:-:S02]  /*1fa2d0*/  NOP ;  /* 0x0000000000007918 */ /* 0x000fc40000000000 */
[----:B------:R-:W4:Y:S04]  /*1fa2e0*/  LDL.LU R29, [R1+0x2b88] ;  /* 0x002b8800011d7983 */ /* 0x000f280000300800 */
[----:B0-----:R-:W-:Y:S04]  /*1fa2f0*/  STL [R1+0x450], R16 ;  /* 0x0004501001007387 */ /* 0x001fe80000100800 */
[----:B------:R3:W-:Y:S04]  /*1fa300*/  STL.64 [R1+0x458], R18 ;  /* 0x0004581201007387 */ /* 0x0007e80000100a00 */
        /* <DEDUP_REMOVED lines=8> */
[----:B------:R-:W-:Y:S01]  /*1fa390*/  STL [R1+0x8500], R28 ;  /* 0x0085001c01007387 */ /* 0x000fe20000100800 */
[----:B--2---:R-:W-:-:S03]  /*1fa3a0*/  LOP3.LUT R26, R36, 0xffff, RZ, 0xc0, !PT ;  /* 0x0000ffff241a7812 */ /* 0x004fc600078ec0ff */
[----:B------:R-:W2:Y:S01]  /*1fa3b0*/  LDL.LU R36, [R1+0x2cc] ;  /* 0x0002cc0001247983 */ /* 0x000ea20000300800 */
[----:B------:R-:W-:-:S03]  /*1fa3c0*/  LOP3.LUT R24, R35, 0xffff, RZ, 0xc0, !PT ;  /* 0x0000ffff23187812 */ /* 0x000fc600078ec0ff */
[----:B------:R-:W2:Y:S01]  /*1fa3d0*/  LDL.LU R35, [R1+0x2c8] ;  /* 0x0002c80001237983 */ /* 0x000ea20000300800 */
[----:B------:R-:W-:-:S03]  /*1fa3e0*/  LOP3.LUT R23, R32, 0xffff, RZ, 0xc0, !PT ;  /* 0x0000ffff20177812 */ /* 0x000fc600078ec0ff */
[----:B------:R-:W2:Y:S04]  /*1fa3f0*/  LDL.LU R32, [R1+0x2d0] ;  /* 0x0002d00001207983 */ /* 0x000ea80000300800 */
[----:B------:R0:W-:Y:S01]  /*1fa400*/  STSM.16.M88.4 [R9], R12 ;  /* 0x0000000c09007844 */ /* 0x0001e20000000200 */
[----:B------:R-:W-:-:S03]  /*1fa410*/  NOP ;  /* 0x0000000000007918 */ /* 0x000fc60000000000 */
[----:B------:R-:W1:Y:S01]  /*1fa420*/  LDS.128 R44, [R9] ;  /* 0x00000000092c7984 */ /* 0x000e620000000c00 */
[----:B---3--:R-:W-:Y:S02]  /*1fa430*/  LOP3.LUT R19, R43, 0xffff, RZ, 0xc0, !PT ;  /* 0x0000ffff2b137812 */ /* 0x008fe400078ec0ff */
[----:B0-----:R-:W-:Y:S02]  /*1fa440*/  PRMT R12, R34, 0x4210, R26 ;  /* 0x00004210220c7816 */ /* 0x001fe4000000001a */
[----:B------:R-:W-:Y:S02]  /*1fa450*/  PRMT R13, R33, 0x4210, R24 ;  /* 0x00004210210d7816 */ /* 0x000fe40000000018 */
[----:B------:R-:W-:Y:S02]  /*1fa460*/  PRMT R15, R30, 0x4210, R19 ;  /* 0x000042101e0f7816 */ /* 0x000fe40000000013 */
[----:B------:R-:W3:Y:S01]  /*1fa470*/  LDL.LU R30, [R1+0x194] ;  /* 0x00019400011e7983 */ /* 0x000ee20000300800 */
[----:B------:R-:W-:Y:S01]  /*1fa480*/  PRMT R14, R31, 0x4210, R23 ;  /* 0x000042101f0e7816 */ /* 0x000fe20000000017 */
[----:B------:R-:W-:-:S02]  /*1fa490*/  NOP ;  /* 0x0000000000007918 */ /* 0x000fc40000000000 */
[----:B-1----:R-:W-:Y:S04]  /*1fa4a0*/  STL [R1+0x444], R45 ;  /* 0x0004442d01007387 */ /* 0x002fe80000100800 */
[----:B------:R-:W-:Y:S04]  /*1fa4b0*/  STL [R1+0x44c], R47 ;  /* 0x00044c2f01007387 */ /* 0x000fe80000100800 */
[----:B------:R-:W3:Y:S04]  /*1fa4c0*/  LDL.LU R34, [R1+0x2d8] ;  /* 0x0002d80001227983 */ /* 0x000ee80000300800 */
[----:B------:R-:W3:Y:S04]  /*1fa4d0*/  LDL.LU R33, [R1+0x2d4] ;  /* 0x0002d40001217983 */ /* 0x000ee80000300800 */
[----:B------:R-:W3:Y:S04]  /*1fa4e0*/  LDL.LU R31, [R1+0x2dc] ;  /* 0x0002dc00011f7983 */ /* 0x000ee80000300800 */
[----:B------:R0:W-:Y:S01]  /*1fa4f0*/  STSM.16.M88.4 [R9], R12 ;  /* 0x0000000c09007844 */ /* 0x0001e20000000200 */
[----:B----4-:R-:W-:-:S03]  /*1fa500*/  LOP3.LUT R18, R29, 0xffff, RZ, 0xc0, !PT ;  /* 0x0000ffff1d127812 */ /* 0x010fc600078ec0ff */
[----:B------:R-:W4:Y:S01]  /*1fa510*/  LDL.LU R29, [R1+0x190] ;  /* 0x00019000011d7983 */ /* 0x000f220000300800 */
[----:B------:R-:W-:Y:S02]  /*1fa520*/  LOP3.LUT R17, R42, 0xffff, RZ, 0xc0, !PT ;  /* 0x0000ffff2a117812 */ /* 0x000fe400078ec0ff */
[----:B------:R-:W-:Y:S02]  /*1fa530*/  LOP3.LUT R16, R41, 0xffff, RZ, 0xc0, !PT ;  /* 0x0000ffff29107812 */ /* 0x000fe400078ec0ff */
[----:B0-----:R-:W-:Y:S01]  /*1fa540*/  PRMT R12, R40, 0x4210, R18 ;  /* 0x00004210280c7816 */ /* 0x001fe20000000012 */
[----:B------:R-:W-:Y:S01]  /*1fa550*/  NOP ;  /* 0x0000000000007918 */ /* 0x000fe20000000000 */
[----:B------:R-:W0:Y:S01]  /*1fa560*/  LDS.128 R40, [R9] ;  /* 0x0000000009287984 */ /* 0x000e220000000c00 */
[----:B------:R-:W-:Y:S02]  /*1fa570*/  LOP3.LUT R6, R6, 0xffff, RZ, 0xc0, !PT ;  /* 0x0000ffff06067812 */ /* 0x000fe400078ec0ff */
[----:B------:R-:W-:-:S02]  /*1fa580*/  PRMT R13, R39, 0x4210, R17 ;  /* 0x00004210270d7816 */ /* 0x000fc40000000011 */
[----:B------:R-:W-:Y:S02]  /*1fa590*/  PRMT R14, R38, 0x4210, R16 ;  /* 0x00004210260e7816 */ /* 0x000fe40000000010 */
[----:B------:R-:W-:Y:S01]  /*1fa5a0*/  PRMT R15, R37, 0x4210, R6 ;  /* 0x00004210250f7816 */ /* 0x000fe20000000006 */
[----:B------:R-:W-:-:S04]  /*1fa5b0*/  NOP ;  /* 0x0000000000007918 */ /* 0x000fc80000000000 */
[----:B------:R2:W-:Y:S02]  /*1fa5c0*/  STSM.16.M88.4 [R9], R12 ;  /* 0x0000000c09007844 */ /* 0x0005e40000000200 */
[----:B--2---:R-:W-:Y:S02]  /*1fa5d0*/  PRMT R14, R32, 0x5210, R23 ;  /* 0x00005210200e7816 */ /* 0x004fe40000000017 */
[----:B------:R-:W-:Y:S02]  /*1fa5e0*/  PRMT R12, R36, 0x5210, R26 ;  /* 0x00005210240c7816 */ /* 0x000fe4000000001a */
[----:B------:R-:W-:Y:S01]  /*1fa5f0*/  PRMT R13, R35, 0x5210, R24 ;  /* 0x00005210230d7816 */ /* 0x000fe20000000018 */
[----:B0-----:R-:W-:Y:S04]  /*1fa600*/  STL.64 [R1+0x430], R40 ;  /* 0x0004302801007387 */ /* 0x001fe80000100a00 */
[----:B------:R0:W-:Y:S04]  /*1fa610*/  STL.64 [R1+0x438], R42 ;  /* 0x0004382a01007387 */ /* 0x0001e80000100a00 */
[----:B------:R-:W2:Y:S04]  /*1fa620*/  LDL.LU R23, [R1+0x5654] ;  /* 0x0056540001177983 */ /* 0x000ea80000300800 */
[----:B------:R-:W2:Y:S04]  /*1fa630*/  LDL.LU R37, [R1+0x5650] ;  /* 0x0056500001257983 */ /* 0x000ea80000300800 */
[----:B------:R-:W2:Y:S04]  /*1fa640*/  LDL.LU R36, [R1+0x560c] ;  /* 0x00560c0001247983 */ /* 0x000ea80000300800 */
[----:B------:R-:W2:Y:S01]  /*1fa650*/  LDL.LU R35, [R1+0x5608] ;  /* 0x0056080001237983 */ /* 0x000ea20000300800 */
[----:B------:R-:W-:-:S02]  /*1fa660*/  IMAD.MOV.U32 R28, RZ, RZ, R44 ;  /* 0x000000ffff1c7224 */ /* 0x000fc400078e002c */
[----:B------:R-:W-:Y:S01]  /*1fa670*/  IMAD.MOV.U32 R5, RZ, RZ, R46 ;  /* 0x000000ffff057224 */ /* 0x000fe200078e002e */
[----:B------:R-:W-:Y:S01]  /*1fa680*/  NOP ;  /* 0x0000000000007918 */ /* 0x000fe20000000000 */
[----:B------:R-:W1:Y:S04]  /*1fa690*/  LDS.128 R44, [R9] ;  /* 0x00000000092c7984 */ /* 0x000e680000000c00 */
[----:B------:R-:W2:Y:S04]  /*1fa6a0*/  LDL.LU R32, [R1+0x22b8] ;  /* 0x0022b80001207983 */ /* 0x000ea80000300800 */
[----:B0-----:R-:W2:Y:S04]  /*1fa6b0*/  LDL.LU R43, [R1+0x22a8] ;  /* 0x0022a800012b7983 */ /* 0x001ea80000300800 */
[----:B------:R-:W2:Y:S04]  /*1fa6c0*/  LDL.LU R39, [R1+0x229c] ;  /* 0x00229c0001277983 */ /* 0x000ea80000300800 */
[----:B-1----:R-:W-:Y:S04]  /*1fa6d0*/  STL.64 [R1+0x420], R44 ;  /* 0x0004202c01007387 */ /* 0x002fe80000100a00 */
[----:B------:R-:W-:Y:S01]  /*1fa6e0*/  STL.64 [R1+0x428], R46 ;  /* 0x0004282e01007387 */ /* 0x000fe20000100a00 */
[----:B---3--:R-:W-:Y:S01]  /*1fa6f0*/  PRMT R15, R30, 0x5210, R19 ;  /* 0x000052101e0f7816 */ /* 0x008fe20000000013 */
[----:B------:R-:W-:-:S02]  /*1fa700*/  NOP ;  /* 0x0000000000007918 */ /* 0x000fc40000000000 */
[----:B------:R-:W3:Y:S04]  /*1fa710*/  LDL.LU R30, [R1+0x2298] ;  /* 0x00229800011e7983 */ /* 0x000ee80000300800 */
[----:B------:R0:W-:Y:S02]  /*1fa720*/  STSM.16.M88.4 [R9], R12 ;  /* 0x0000000c09007844 */ /* 0x0001e40000000200 */
[----:B0-----:R-:W-:Y:S02]  /*1fa730*/  PRMT R12, R34, 0x5210, R18 ;  /* 0x00005210220c7816 */ /* 0x001fe40000000012 */
[----:B------:R-:W-:Y:S01]  /*1fa740*/  PRMT R13, R33, 0x5210, R17 ;  /* 0x00005210210d7816 */ /* 0x000fe20000000011 */
[----:B------:R-:W3:Y:S01]  /*1fa750*/  LDL.LU R34, [R1+0x2ba4] ;  /* 0x002ba40001227983 */ /* 0x000ee20000300800 */
[----:B------:R-:W-:Y:S01]  /*1fa760*/  PRMT R14, R31, 0x5210, R16 ;  /* 0x000052101f0e7816 */ /* 0x000fe20000000010 */
[----:B------:R-:W-:-:S02]  /*1fa770*/  NOP ;  /* 0x0000000000007918 */ /* 0x000fc40000000000 */
[----:B------:R-:W0:Y:S04]  /*1fa780*/  LDS.128 R16, [R9] ;  /* 0x0000000009107984 */ /* 0x000e280000000c00 */
[----:B------:R-:W3:Y:S04]  /*1fa790*/  LDL.LU R33, [R1+0x2ba0] ;  /* 0x002ba00001217983 */ /* 0x000ee80000300800 */
[----:B------:R-:W3:Y:S04]  /*1fa7a0*/  LDL.LU R31, [R1+0x2b40] ;  /* 0x002b4000011f7983 */ /* 0x000ee80000300800 */
[----:B0-----:R-:W-:Y:S04]  /*1fa7b0*/  STL [R1+0x410], R16 ;  /* 0x0004101001007387 */ /* 0x001fe80000100800 */
[----:B------:R-:W-:Y:S04]  /*1fa7c0*/  STL.64 [R1+0x418], R18 ;  /* 0x0004181201007387 */ /* 0x000fe80000100a00 */
[----:B------:R-:W3:Y:S04]  /*1fa7d0*/  LDL.LU R42, [R1+0x2b38] ;  /* 0x002b3800012a7983 */ /* 0x000ee80000300800 */
[----:B------:R-:W3:Y:S04]  /*1fa7e0*/  LDL.LU R41, [R1+0x22e8] ;  /* 0x0022e80001297983 */ /* 0x000ee80000300800 */
[----:B------:R-:W3:Y:S01]  /*1fa7f0*/  LDL.LU R40, [R1+0x22bc] ;  /* 0x0022bc0001287983 */ /* 0x000ee20000300800 */
[----:B----4-:R-:W-:Y:S01]  /*1fa800*/  PRMT R15, R29, 0x5210, R6 ;  /* 0x000052101d0f7816 */ /* 0x010fe20000000006 */
[----:B------:R-:W-:Y:S01]  /*1fa810*/  IMAD.MOV.U32 R29, RZ, RZ, R17 ;  /* 0x000000ffff1d7224 */ /* 0x000fe200078e0011 */
[----:B------:R-:W-:Y:S01]  /*1fa820*/  NOP ;  /* 0x0000000000007918 */ /* 0x000fe20000000000 */
[----:B------:R-:W4:Y:S04]  /*1fa830*/  LDL.LU R38, [R1+0x22c8] ;  /* 0x0022c80001267983 */ /* 0x000f280000300800 */
[----:B------:R-:W4:Y:S04]  /*1fa840*/  LDL.LU R6, [R1+0x22ac] ;  /* 0x0022ac0001067983 */ /* 0x000f280000300800 */
[----:B------:R-:W-:Y:S01]  /*1fa850*/  STL [R1+0x84ec], R29 ;  /* 0x0084ec1d01007387 */ /* 0x000fe20000100800 */
[----:B--2---:R-:W-:-:S02]  /*1fa860*/  LOP3.LUT R27, R23, 0xffff, RZ, 0xc0, !PT ;  /* 0x0000ffff171b7812 */ /* 0x004fc400078ec0ff */
[----:B------:R-:W-:Y:S02]  /*1fa870*/  LOP3.LUT R26, R37, 0xffff, RZ, 0xc0, !PT ;  /* 0x0000ffff251a7812 */ /* 0x000fe400078ec0ff */
        /* <DEDUP_REMOVED lines=8> */
[----:B0-----:R-:W-:-:S03]  /*1fa900*/  PRMT R12, R32, 0x4210, R27 ;  /* 0x00004210200c7816 */ /* 0x001fc6000000001b */
[----:B------:R-:W2:Y:S01]  /*1fa910*/  LDL.LU R32, [R1+0x18c] ;  /* 0x00018c0001207983 */ /* 0x000ea20000300800 */
[----:B------:R-:W-:-:S03]  /*1fa920*/  PRMT R14, R39, 0x4210, R24 ;  /* 0x00004210270e7816 */ /* 0x000fc60000000018 */
[----:B-1----:R-:W-:Y:S04]  /*1fa930*/  STL [R1+0x404], R17 ;  /* 0x0004041101007387 */ /* 0x002fe80000100800 */
[----:B------:R0:W-:Y:S04]  /*1fa940*/  STL [R1+0x408], R18 ;  /* 0x0004081201007387 */ /* 0x0001e80000100800 */
[----:B------:R-:W2:Y:S01]  /*1fa950*/  LDL.LU R39, [R1+0x2f0] ;  /* 0x0002f00001277983 */ /* 0x000ea20000300800 */
[----:B------:R-:W-:Y:S01]  /*1fa960*/  PRMT R13, R43, 0x4210, R26 ;  /* 0x000042102b0d7816 */ /* 0x000fe2000000001a */
[----:B------:R-:W-:Y:S01]  /*1fa970*/  IMAD.MOV.U32 R29, RZ, RZ, R16 ;  /* 0x000000ffff1d7224 */ /* 0x000fe200078e0010 */
[----:B---3--:R-:W-:Y:S01]  /*1fa980*/  PRMT R15, R30, 0x4210, R23 ;  /* 0x000042101e0f7816 */ /* 0x008fe20000000017 */
[----:B------:R-:W-:Y:S01]  /*1fa990*/  IMAD.MOV.U32 R30, RZ, RZ, R19 ;  /* 0x000000ffff1e7224 */ /* 0x000fe200078e0013 */
[----:B------:R-:W-:Y:S01]  /*1fa9a0*/  NOP ;  /* 0x0000000000007918 */ /* 0x000fe20000000000 */
[----:B------:R-:W-:-:S02]  /*1fa9b0*/  LOP3.LUT R19, R34, 0xffff, RZ, 0xc0, !PT ;  /* 0x0000ffff22137812 */ /* 0x000fc400078ec0ff */
[----:B------:R-:W3:Y:S01]  /*1fa9c0*/  LDL.LU R34, [R1+0x2ec] ;  /* 0x0002ec0001227983 */ /* 0x000ee20000300800 */
[----:B0-----:R-:W-:-:S03]  /*1fa9d0*/  LOP3.LUT R18, R33, 0xffff, RZ, 0xc0, !PT ;  /* 0x0000ffff21127812 */ /* 0x001fc600078ec0ff */
[----:B------:R-:W3:Y:S01]  /*1fa9e0*/  LDL.LU R33, [R1+0x2f4] ;  /* 0x0002f40001217983 */ /* 0x000ee20000300800 */
[----:B------:R-:W-:-:S03]  /*1fa9f0*/  LOP3.LUT R17, R31, 0xffff, RZ, 0xc0, !PT ;  /* 0x0000ffff1f117812 */ /* 0x000fc600078ec0ff */
[----:B------:R-:W3:Y:S04]  /*1faa00*/  LDL.LU R31, [R1+0x188] ;  /* 0x00018800011f7983 */ /* 0x000ee80000300800 */
[----:B------:R0:W-:Y:S01]  /*1faa10*/  STSM.16.M88.4 [R9], R12 ;  /* 0x0000000c09007844 */ /* 0x0001e20000000200 */
[----:B------:R-:W-:Y:S02]  /*1faa20*/  LOP3.LUT R16, R42, 0xffff, RZ, 0xc0, !PT ;  /* 0x0000ffff2a107812 */ /* 0x000fe400078ec0ff */
[----:B0-----:R-:W-:Y:S02]  /*1faa30*/  PRMT R12, R41, 0x4210, R19 ;  /* 0x00004210290c7816 */ /* 0x001fe40000000013 */
[----:B------:R-:W-:Y:S01]  /*1faa40*/  PRMT R13, R40, 0x4210, R18 ;  /* 0x00004210280d7816 */ /* 0x000fe20000000012 */
[----:B------:R-:W-:Y:S01]  /*1faa50*/  NOP ;  /* 0x0000000000007918 */ /* 0x000fe20000000000 */
[----:B------:R-:W0:Y:S01]  /*1faa60*/  LDS.128 R40, [R9] ;  /* 0x0000000009287984 */ /* 0x000e220000000c00 */
[----:B----4-:R-:W-:-:S02]  /*1faa70*/  PRMT R14, R38, 0x4210, R17 ;  /* 0x00004210260e7816 */ /* 0x010fc40000000011 */
[----:B------:R-:W-:Y:S01]  /*1faa80*/  PRMT R15, R6, 0x4210, R16 ;  /* 0x00004210060f7816 */ /* 0x000fe20000000010 */
[----:B------:R-:W-:-:S04]  /*1faa90*/  NOP ;  /* 0x0000000000007918 */ /* 0x000fc80000000000 */
[----:B------:R2:W-:Y:S01]  /*1faaa0*/  STSM.16.M88.4 [R9], R12 ;  /* 0x0000000c09007844 */ /* 0x0005e20000000200 */
[----:B------:R-:W-:-:S03]  /*1faab0*/  NOP ;  /* 0x0000000000007918 */ /* 0x000fc60000000000 */
[----:B------:R-:W1:Y:S01]  /*1faac0*/  LDS.128 R48, [R9] ;  /* 0x0000000009307984 */ /* 0x000e620000000c00 */
[----:B0-----:R-:W-:-:S03]  /*1faad0*/  IMAD.MOV.U32 R6, RZ, RZ, R41 ;  /* 0x000000ffff067224 */ /* 0x001fc600078e0029 */
[----:B------:R-:W-:Y:S04]  /*1faae0*/  STL [R1+0x3f0], R40 ;  /* 0x0003f02801007387 */ /* 0x000fe80000100800 */
[----:B------:R0:W-:Y:S04]  /*1faaf0*/  STL.64 [R1+0x3f8], R42 ;  /* 0x0003f82a01007387 */ /* 0x0001e80000100a00 */
[----:B------:R-:W-:Y:S04]  /*1fab00*/  STL [R1+0x84d8], R6 ;  /* 0x0084d80601007387 */ /* 0x000fe80000100800 */
[----:B------:R-:W4:Y:S01]  /*1fab10*/  LDL.LU R38, [R1+0x5664] ;  /* 0x0056640001267983 */ /* 0x000f220000300800 */
[----:B--2---:R-:W-:-:S02]  /*1fab20*/  PRMT R12, R37, 0x5210, R27 ;  /* 0x00005210250c7816 */ /* 0x004fc4000000001b */
[----:B------:R-:W-:Y:S02]  /*1fab30*/  PRMT R14, R35, 0x5210, R24 ;  /* 0x00005210230e7816 */ /* 0x000fe40000000018 */
[----:B------:R-:W2:Y:S04]  /*1fab40*/  LDL.LU R24, [R1+0x5660] ;  /* 0x0056600001187983 */ /* 0x000ea80000300800 */
[----:B------:R-:W2:Y:S01]  /*1fab50*/  LDL.LU R37, [R1+0x5624] ;  /* 0x0056240001257983 */ /* 0x000ea20000300800 */
[----:B------:R-:W-:-:S03]  /*1fab60*/  PRMT R13, R36, 0x5210, R26 ;  /* 0x00005210240d7816 */ /* 0x000fc6000000001a */
[----:B------:R-:W4:Y:S04]  /*1fab70*/  LDL.LU R36, [R1+0x5620] ;  /* 0x0056200001247983 */ /* 0x000f280000300800 */
[----:B------:R-:W4:Y:S04]  /*1fab80*/  LDL.LU R35, [R1+0x2398] ;  /* 0x0023980001237983 */ /* 0x000f280000300800 */
[----:B------:R-:W4:Y:S04]  /*1fab90*/  LDL.LU R45, [R1+0x2378] ;  /* 0x00237800012d7983 */ /* 0x000f280000300800 */
[----:B0-----:R-:W4:Y:S01]  /*1faba0*/  LDL.LU R43, [R1+0x2348] ;  /* 0x00234800012b7983 */ /* 0x001f220000300800 */
[----:B------:R-:W-:Y:S01]  /*1fabb0*/  PRMT R15, R32, 0x5210, R23 ;  /* 0x00005210200f7816 */ /* 0x000fe20000000017 */
[----:B------:R-:W-:-:S02]  /*1fabc0*/  NOP ;  /* 0x0000000000007918 */ /* 0x000fc40000000000 */
[----:B-1----:R-:W-:Y:S04]  /*1fabd0*/  STL.64 [R1+0x3e0], R48 ;  /* 0x0003e03001007387 */ /* 0x002fe80000100a00 */
[----:B------:R-:W-:Y:S04]  /*1fabe0*/  STL.64 [R1+0x3e8], R50 ;  /* 0x0003e83201007387 */ /* 0x000fe80000100a00 */
[----:B------:R-:W4:Y:S04]  /*1fabf0*/  LDL.LU R32, [R1+0x2338] ;  /* 0x0023380001207983 */ /* 0x000f280000300800 */
[----:B------:R0:W-:Y:S04]  /*1fac00*/  STSM.16.M88.4 [R9], R12 ;  /* 0x0000000c09007844 */ /* 0x0001e80000000200 */
[----:B------:R-:W4:Y:S04]  /*1fac10*/  LDL.LU R23, [R1+0x2bc4] ;  /* 0x002bc40001177983 */ /* 0x000f280000300800 */
[----:B------:R-:W4:Y:S01]  /*1fac20*/  LDL.LU R41, [R1+0x2bc0] ;  /* 0x002bc00001297983 */ /* 0x000f220000300800 */
[----:B0-----:R-:W-:-:S02]  /*1fac30*/  PRMT R12, R39, 0x5210, R19 ;  /* 0x00005210270c7816 */ /* 0x001fc40000000013 */
[----:B---3--:R-:W-:Y:S02]  /*1fac40*/  PRMT R13, R34, 0x5210, R18 ;  /* 0x00005210220d7816 */ /* 0x008fe40000000012 */
[----:B------:R-:W3:Y:S01]  /*1fac50*/  LDL.LU R34, [R1+0x2b58] ;  /* 0x002b580001227983 */ /* 0x000ee20000300800 */
[----:B------:R-:W-:Y:S02]  /*1fac60*/  PRMT R14, R33, 0x5210, R17 ;  /* 0x00005210210e7816 */ /* 0x000fe40000000011 */
[----:B------:R-:W-:Y:S01]  /*1fac70*/  PRMT R15, R31, 0x5210, R16 ;  /* 0x000052101f0f7816 */ /* 0x000fe20000000010 */
[----:B------:R-:W-:Y:S01]  /*1fac80*/  NOP ;  /* 0x0000000000007918 */ /* 0x000fe20000000000 */
[----:B------:R-:W0:Y:S01]  /*1fac90*/  LDS.128 R16, [R9] ;  /* 0x0000000009107984 */ /* 0x000e220000000c00 */
[----:B------:R-:W-:-:S03]  /*1faca0*/  NOP ;  /* 0x0000000000007918 */ /* 0x000fc60000000000 */
[----:B0-----:R-:W-:Y:S04]  /*1facb0*/  STL [R1+0x3d4], R17 ;  /* 0x0003d41101007387 */ /* 0x001fe80000100800 */
[----:B------:R-:W-:Y:S04]  /*1facc0*/  STL [R1+0x3d8], R18 ;  /* 0x0003d81201007387 */ /* 0x000fe80000100800 */
[----:B------:R-:W3:Y:S04]  /*1facd0*/  LDL.LU R44, [R1+0x2b50] ;  /* 0x002b5000012c7983 */ /* 0x000ee80000300800 */
[----:B------:R-:W3:Y:S04]  /*1face0*/  LDL.LU R42, [R1+0x240c] ;  /* 0x00240c00012a7983 */ /* 0x000ee80000300800 */
[----:B------:R-:W3:Y:S01]  /*1facf0*/  LDL.LU R40, [R1+0x23c8] ;  /* 0x0023c80001287983 */ /* 0x000ee20000300800 */
[----:B------:R-:W-:-:S03]  /*1fad00*/  IMAD.MOV.U32 R31, RZ, RZ, R19 ;  /* 0x000000ffff1f7224 */ /* 0x000fc600078e0013 */
[----:B------:R-:W3:Y:S04]  /*1fad10*/  LDL.LU R39, [R1+0x23f8] ;  /* 0x0023f80001277983 */ /* 0x000ee80000300800 */
[----:B------:R-:W3:Y:S04]  /*1fad20*/  LDL.LU R33, [R1+0x237c] ;  /* 0x00237c0001217983 */ /* 0x000ee80000300800 */
[----:B------:R-:W-:Y:S01]  /*1fad30*/  STL [R1+0x84d0], R31 ;  /* 0x0084d01f01007387 */ /* 0x000fe20000100800 */
[----:B--2---:R-:W-:-:S03]  /*1fad40*/  LOP3.LUT R26, R37, 0xffff, RZ, 0xc0, !PT ;  /* 0x0000ffff251a7812 */ /* 0x004fc600078ec0ff */
[----:B------:R-:W2:Y:S01]  /*1fad50*/  LDL.LU R37, [R1+0x2fc] ;  /* 0x0002fc0001257983 */ /* 0x000ea20000300800 */
[----:B------:R-:W-:-:S03]  /*1fad60*/  IMAD.MOV.U32 R6, RZ, RZ, R16 ;  /* 0x000000ffff067224 */ /* 0x000fc600078e0010 */
[----:B------:R0:W-:Y:S01]  /*1fad70*/  STSM.16.M88.4 [R9], R12 ;  /* 0x0000000c09007844 */ /* 0x0001e20000000200 */
[----:B------:R-:W-:-:S03]  /*1fad80*/  NOP ;  /* 0x0000000000007918 */ /* 0x000fc60000000000 */
[----:B------:R-:W1:Y:S01]  /*1fad90*/  LDS.128 R16, [R9] ;  /* 0x0000000009107984 */ /* 0x000e620000000c00 */
[----:B----4-:R-:W-:Y:S02]  /*1fada0*/  LOP3.LUT R38, R38, 0xffff, RZ, 0xc0, !PT ;  /* 0x0000ffff26267812 */ /* 0x010fe400078ec0ff */
[----:B------:R-:W-:Y:S02]  /*1fadb0*/  LOP3.LUT R27, R24, 0xffff, RZ, 0xc0, !PT ;  /* 0x0000ffff181b7812 */ /* 0x000fe400078ec0ff */
[----:B------:R-:W-:Y:S02]  /*1fadc0*/  LOP3.LUT R24, R36, 0xffff, RZ, 0xc0, !PT ;  /* 0x0000ffff24187812 */ /* 0x000fe400078ec0ff */
[----:B------:R-:W4:Y:S01]  /*1fadd0*/  LDL.LU R36, [R1+0x2f8] ;  /* 0x0002f80001247983 */ /* 0x000f220000300800 */
[----:B0-----:R-:W-:-:S03]  /*1fade0*/  PRMT R12, R35, 0x4210, R38 ;  /* 0x00004210230c7816 */ /* 0x001fc60000000026 */
[----:B------:R-:W4:Y:S01]  /*1fadf0*/  LDL.LU R35, [R1+0x300] ;  /* 0x0003000001237983 */ /* 0x000f220000300800 */
[----:B------:R-:W-:Y:S02]  /*1fae00*/  PRMT R14, R43, 0x4210, R26 ;  /* 0x000042102b0e7816 */ /* 0x000fe4000000001a */
[----:B------:R-:W-:Y:S02]  /*1fae10*/  PRMT R15, R32, 0x4210, R24 ;  /* 0x00004210200f7816 */ /* 0x000fe40000000018 */
[----:B------:R-:W4:Y:S01]  /*1fae20*/  LDL.LU R32, [R1+0x184] ;  /* 0x0001840001207983 */ /* 0x000f220000300800 */
[----:B-1----:R-:W-:-:S03]  /*1fae30*/  IMAD.MOV.U32 R31, RZ, RZ, R18 ;  /* 0x000000ffff1f7224 */ /* 0x002fc600078e0012 */
[----:B------:R-:W-:Y:S01]  /*1fae40*/  STL.64 [R1+0x3c0], R16 ;  /* 0x0003c01001007387 */ /* 0x000fe20000100a00 */
[----:B------:R-:W-:-:S03]  /*1fae50*/  LOP3.LUT R18, R41, 0xffff, RZ, 0xc0, !PT ;  /* 0x0000ffff29127812 */ /* 0x000fc600078ec0ff */
[----:B------:R0:W-:Y:S04]  /*1fae60*/  STL [R1+0x3cc], R19 ;  /* 0x0003cc1301007387 */ /* 0x0001e80000100800 */
[----:B------:R-:W-:Y:S04]  /*1fae70*/  STL.64 [R1+0x84e0], R30 ;  /* 0x0084e01e01007387 */ /* 0x000fe80000100a00 */
[----:B------:R-:W4:Y:S01]  /*1fae80*/  LDL.LU R43, [R1+0x30c] ;  /* 0x00030c00012b7983 */ /* 0x000f220000300800 */
[----:B0-----:R-:W-:-:S03]  /*1fae90*/  LOP3.LUT R19, R23, 0xffff, RZ, 0xc0, !PT ;  /* 0x0000ffff17137812 */ /* 0x001fc600078ec0ff */
[----:B------:R-:W4:Y:S04]  /*1faea0*/  LDL.LU R23, [R1+0x308] ;  /* 0x0003080001177983 */ /* 0x000f280000300800 */
[----:B------:R-:W4:Y:S01]  /*1faeb0*/  LDL.LU R41, [R1+0x304] ;  /* 0x0003040001297983 */ /* 0x000f220000300800 */
[----:B------:R-:W-:Y:S01]  /*1faec0*/  PRMT R13, R45, 0x4210, R27 ;  /* 0x000042102d0d7816 */ /* 0x000fe2000000001b */
[----:B------:R-:W-:-:S04]  /*1faed0*/  NOP ;  /* 0x0000000000007918 */ /* 0x000fc80000000000 */
[----:B------:R0:W-:Y:S01]  /*1faee0*/  STSM.16.M88.4 [R9], R12 ;  /* 0x0000000c09007844 */ /* 0x0001e20000000200 */
[----:B---3--:R-:W-:-:S03]  /*1faef0*/  LOP3.LUT R17, R34, 0xffff, RZ, 0xc0, !PT ;  /* 0x0000ffff22117812 */ /* 0x008fc600078ec0ff */
[----:B------:R-:W3:Y:S01]  /*1faf00*/  LDL.LU R34, [R1+0x180] ;  /* 0x0001800001227983 */ /* 0x000ee20000300800 */
[----:B------:R-:W-:Y:S01]  /*1faf10*/  LOP3.LUT R16, R44, 0xffff, RZ, 0xc0, !PT ;  /* 0x0000ffff2c107812 */ /* 0x000fe200078ec0ff */
[----:B------:R-:W-:Y:S02]  /*1faf20*/  NOP ;  /* 0x0000000000007918 */ /* 0x000fe40000000000 */
[----:B------:R-:W1:Y:S01]  /*1faf30*/  LDS.128 R44, [R9] ;  /* 0x00000000092c7984 */ /* 0x000e620000000c00 */
[----:B0-----:R-:W-:Y:S02]  /*1faf40*/  PRMT R12, R42, 0x4210, R19 ;  /* 0x000042102a0c7816 */ /* 0x001fe40000000013 */
[----:B------:R-:W-:Y:S02]  /*1faf50*/  PRMT R13, R40, 0x4210, R18 ;  /* 0x00004210280d7816 */ /* 0x000fe40000000012 */
[----:B------:R-:W-:Y:S02]  /*1faf60*/  PRMT R14, R39, 0x4210, R17 ;  /* 0x00004210270e7816 */ /* 0x000fe40000000011 */
[----:B------:R-:W-:Y:S01]  /*1faf70*/  PRMT R15, R33, 0x4210, R16 ;  /* 0x00004210210f7816 */ /* 0x000fe20000000010 */
[----:B------:R-:W-:-:S04]  /*1faf80*/  NOP ;  /* 0x0000000000007918 */ /* 0x000fc80000000000 */
[----:B------:R2:W-:Y:S01]  /*1faf90*/  STSM.16.M88.4 [R9], R12 ;  /* 0x0000000c09007844 */ /* 0x0005e20000000200 */
[----:B-1----:R-:W-:-:S03]  /*1fafa0*/  IMAD.MOV.U32 R33, RZ, RZ, R47 ;  /* 0x000000ffff217224 */ /* 0x002fc600078e002f */
[----:B------:R-:W-:Y:S04]  /*1fafb0*/  STL.64 [R1+0x3b0], R44 ;  /* 0x0003b02c01007387 */ /* 0x000fe80000100a00 */
[----:B------:R-:W-:Y:S01]  /*1fafc0*/  STL [R1+0x3b8], R46 ;  /* 0x0003b82e01007387 */ /* 0x000fe20000100800 */
[----:B------:R-:W-:-:S03]  /*1fafd0*/  NOP ;  /* 0x0000000000007918 */ /* 0x000fc60000000000 */
[----:B------:R-:W-:Y:S04]  /*1fafe0*/  STL [R1+0x84b4], R33 ;  /* 0x0084b42101007387 */ /* 0x000fe80000100800 */
[----:B------:R-:W3:Y:S04]  /*1faff0*/  LDL.LU R42, [R1+0x5674] ;  /* 0x00567400012a7983 */ /* 0x000ee80000300800 */
[----:B------:R-:W3:Y:S04]  /*1fb000*/  LDL.LU R40, [R1+0x5670] ;  /* 0x0056700001287983 */ /* 0x000ee80000300800 */
[----:B------:R-:W0:Y:S01]  /*1fb010*/  LDS.128 R44, [R9] ;  /* 0x00000000092c7984 */ /* 0x000e220000000c00 */
[----:B--2---:R-:W-:-:S03]  /*1fb020*/  PRMT R12, R37, 0x5210, R38 ;  /* 0x00005210250c7816 */ /* 0x004fc60000000026 */
[----:B------:R-:W2:Y:S04]  /*1fb030*/  LDL.LU R38, [R1+0x563c] ;  /* 0x00563c0001267983 */ /* 0x000ea80000300800 */
[----:B------:R-:W2:Y:S04]  /*1fb040*/  LDL.LU R37, [R1+0x5638] ;  /* 0x0056380001257983 */ /* 0x000ea80000300800 */
[----:B------:R-:W2:Y:S01]  /*1fb050*/  LDL.LU R39, [R1+0x2568] ;  /* 0x0025680001277983 */ /* 0x000ea20000300800 */
[----:B----4-:R-:W-:-:S03]  /*1fb060*/  PRMT R13, R36, 0x5210, R27 ;  /* 0x00005210240d7816 */ /* 0x010fc6000000001b */
[----:B------:R-:W4:Y:S01]  /*1fb070*/  LDL.LU R36, [R1+0x2428] ;  /* 0x0024280001247983 */ /* 0x000f220000300800 */
[----:B------:R-:W-:Y:S02]  /*1fb080*/  PRMT R14, R35, 0x5210, R26 ;  /* 0x00005210230e7816 */ /* 0x000fe4000000001a */
[----:B------:R-:W-:Y:S01]  /*1fb090*/  PRMT R15, R32, 0x5210, R24 ;  /* 0x00005210200f7816 */ /* 0x000fe20000000018 */
[----:B------:R-:W-:-:S04]  /*1fb0a0*/  NOP ;  /* 0x0000000000007918 */ /* 0x000fc80000000000 */
[----:B------:R1:W-:Y:S02]  /*1fb0b0*/  STSM.16.M88.4 [R9], R12 ;  /* 0x0000000c09007844 */ /* 0x0003e40000000200 */
[----:B-1----:R-:W-:Y:S02]  /*1fb0c0*/  PRMT R12, R43, 0x5210, R19 ;  /* 0x000052102b0c7816 */ /* 0x002fe40000000013 */
[----:B------:R-:W-:Y:S02]  /*1fb0d0*/  PRMT R13, R23, 0x5210, R18 ;  /* 0x00005210170d7816 */ /* 0x000fe40000000012 */
[----:B------:R-:W-:Y:S01]  /*1fb0e0*/  PRMT R14, R41, 0x5210, R17 ;  /* 0x00005210290e7816 */ /* 0x000fe20000000011 */
[----:B0-----:R-:W-:Y:S04]  /*1fb0f0*/  STL.64 [R1+0x3a0], R44 ;  /* 0x0003a02c01007387 */ /* 0x001fe80000100a00 */
[----:B------:R-:W-:Y:S04]  /*1fb100*/  STL.64 [R1+0x3a8], R46 ;  /* 0x0003a82e01007387 */ /* 0x000fe80000100a00 */
[----:B------:R-:W4:Y:S04]  /*1fb110*/  LDL.LU R35, [R1+0x2418] ;  /* 0x0024180001237983 */ /* 0x000f280000300800 */
[----:B------:R-:W4:Y:S01]  /*1fb120*/  LDL.LU R32, [R1+0x2188] ;  /* 0x0021880001207983 */ /* 0x000f220000300800 */
[----:B---3--:R-:W-:Y:S01]  /*1fb130*/  PRMT R15, R34, 0x5210, R16 ;  /* 0x00005210220f7816 */ /* 0x008fe20000000010 */
[----:B------:R-:W-:-:S02]  /*1fb140*/  NOP ;  /* 0x0000000000007918 */ /* 0x000fc40000000000 */
[----:B------:R-:W0:Y:S01]  /*1fb150*/  LDS.128 R16, [R9] ;  /* 0x0000000009107984 */ /* 0x000e220000000c00 */
[----:B------:R-:W-:-:S03]  /*1fb160*/  NOP ;  /* 0x0000000000007918 */ /* 0x000fc60000000000 */
[----:B------:R-:W3:Y:S04]  /*1fb170*/  LDL.LU R34, [R1+0x2be4] ;  /* 0x002be40001227983 */ /* 0x000ee80000300800 */
[----:B0-----:R-:W-:Y:S04]  /*1fb180*/  STL.64 [R1+0x390], R16 ;  /* 0x0003901001007387 */ /* 0x001fe80000100a00 */
[----:B------:R-:W-:Y:S04]  /*1fb190*/  STL [R1+0x39c], R19 ;  /* 0x00039c1301007387 */ /* 0x000fe80000100800 */
        /* <DEDUP_REMOVED lines=8> */
[----:B------:R-:W-:Y:S01]  /*1fb220*/  STL [R1+0x84bc], R33 ;  /* 0x0084bc2101007387 */ /* 0x000fe20000100800 */
[----:B------:R-:W-:-:S03]  /*1fb230*/  LOP3.LUT R26, R40, 0xffff, RZ, 0xc0, !PT ;  /* 0x0000ffff281a7812 */ /* 0x000fc600078ec0ff */
[----:B------:R-:W3:Y:S01]  /*1fb240*/  LDL.LU R40, [R1+0x314] ;  /* 0x0003140001287983 */ /* 0x000ee20000300800 */
[----:B--2---:R-:W-:-:S03]  /*1fb250*/  LOP3.LUT R24, R38, 0xffff, RZ, 0xc0, !PT ;  /* 0x0000ffff26187812 */ /* 0x004fc600078ec0ff */
[----:B------:R-:W2:Y:S01]  /*1fb260*/  LDL.LU R38, [R1+0x310] ;  /* 0x0003100001267983 */ /* 0x000ea20000300800 */
[----:B------:R-:W-:-:S03]  /*1fb270*/  LOP3.LUT R23, R37, 0xffff, RZ, 0xc0, !PT ;  /* 0x0000ffff25177812 */ /* 0x000fc600078ec0ff */
[----:B------:R-:W2:Y:S04]  /*1fb280*/  LDL.LU R37, [R1+0x318] ;  /* 0x0003180001257983 */ /* 0x000ea80000300800 */
[----:B------:R0:W-:Y:S01]  /*1fb290*/  STSM.16.M88.4 [R9], R12 ;  /* 0x0000000c09007844 */ /* 0x0001e20000000200 */
[----:B------:R-:W-:-:S03]  /*1fb2a0*/  NOP ;  /* 0x0000000000007918 */ /* 0x000fc60000000000 */
[----:B------:R-:W1:Y:S01]  /*1fb2b0*/  LDS.128 R16, [R9] ;  /* 0x0000000009107984 */ /* 0x000e620000000c00 */
[----:B------:R-:W-:-:S04]  /*1fb2c0*/  LOP3.LUT R27, R42, 0xffff, RZ, 0xc0, !PT ;  /* 0x0000ffff2a1b7812 */ /* 0x000fc800078ec0ff */
[----:B0-----:R-:W-:Y:S02]  /*1fb2d0*/  PRMT R12, R39, 0x4210, R27 ;  /* 0x00004210270c7816 */ /* 0x001fe4000000001b */
[----:B----4-:R-:W-:Y:S01]  /*1fb2e0*/  PRMT R13, R36, 0x4210, R26 ;  /* 0x00004210240d7816 */ /* 0x010fe2000000001a */
[----:B-1----:R-:W-:Y:S01]  /*1fb2f0*/  IMAD.MOV.U32 R33, RZ, RZ, R16 ;  /* 0x000000ffff217224 */ /* 0x002fe200078e0010 */
[----:B------:R-:W-:Y:S02]  /*1fb300*/  PRMT R14, R35, 0x4210, R24 ;  /* 0x00004210230e7816 */ /* 0x000fe40000000018 */
[----:B------:R-:W4:Y:S01]  /*1fb310*/  LDL.LU R35, [R1+0x17c] ;  /* 0x00017c0001237983 */ /* 0x000f220000300800 */
[----:B------:R-:W-:Y:S01]  /*1fb320*/  PRMT R15, R32, 0x4210, R23 ;  /* 0x00004210200f7816 */ /* 0x000fe20000000017 */
[----:B------:R-:W-:Y:S02]  /*1fb330*/  IMAD.MOV.U32 R32, RZ, RZ, R17 ;  /* 0x000000ffff207224 */ /* 0x000fe400078e0011 */
[----:B------:R3:W-:Y:S01]  /*1fb340*/  STL.64 [R1+0x388], R18 ;  /* 0x0003881201007387 */ /* 0x0007e20000100a00 */
[----:B------:R-:W-:-:S03]  /*1fb350*/  NOP ;  /* 0x0000000000007918 */ /* 0x000fc60000000000 */
[----:B------:R-:W-:Y:S04]  /*1fb360*/  STL.64 [R1+0x84c8], R32 ;  /* 0x0084c82001007387 */ /* 0x000fe80000100a00 */
[----:B------:R-:W4:Y:S04]  /*1fb370*/  LDL.LU R42, [R1+0x324] ;  /* 0x00032400012a7983 */ /* 0x000f280000300800 */
[----:B------:R-:W4:Y:S04]  /*1fb380*/  LDL.LU R39, [R1+0x320] ;  /* 0x0003200001277983 */ /* 0x000f280000300800 */
[----:B------:R-:W4:Y:S04]  /*1fb390*/  LDL.LU R36, [R1+0x31c] ;  /* 0x00031c0001247983 */ /* 0x000f280000300800 */
[----:B------:R0:W-:Y:S01]  /*1fb3a0*/  STSM.16.M88.4 [R9], R12 ;  /* 0x0000000c09007844 */ /* 0x0001e20000000200 */
[----:B---3--:R-:W-:-:S03]  /*1fb3b0*/  LOP3.LUT R19, R34, 0xffff, RZ, 0xc0, !PT ;  /* 0x0000ffff22137812 */ /* 0x008fc600078ec0ff */
[----:B------:R-:W3:Y:S01]  /*1fb3c0*/  LDL.LU R34, [R1+0x178] ;  /* 0x0001780001227983 */ /* 0x000ee20000300800 */
[----:B------:R-:W-:Y:S02]  /*1fb3d0*/  LOP3.LUT R18, R48, 0xffff, RZ, 0xc0, !PT ;  /* 0x0000ffff30127812 */ /* 0x000fe400078ec0ff */
[----:B------:R-:W-:Y:S02]  /*1fb3e0*/  LOP3.LUT R17, R47, 0xffff, RZ, 0xc0, !PT ;  /* 0x0000ffff2f117812 */ /* 0x000fe400078ec0ff */
[----:B------:R-:W-:Y:S02]  /*1fb3f0*/  LOP3.LUT R16, R46, 0xffff, RZ, 0xc0, !PT ;  /* 0x0000ffff2e107812 */ /* 0x000fe400078ec0ff */
[----:B0-----:R-:W-:Y:S02]  /*1fb400*/  PRMT R12, R45, 0x4210, R19 ;  /* 0x000042102d0c7816 */ /* 0x001fe40000000013 */
[----:B------:R-:W-:Y:S01]  /*1fb410*/  PRMT R13, R44, 0x4210, R18 ;  /* 0x000042102c0d7816 */ /* 0x000fe20000000012 */
[----:B------:R-:W-:Y:S01]  /*1fb420*/  NOP ;  /* 0x0000000000007918 */ /* 0x000fe20000000000 */
[----:B------:R-:W0:Y:S01]  /*1fb430*/  LDS.128 R44, [R9] ;  /* 0x00000000092c7984 */ /* 0x000e220000000c00 */
[----:B------:R-:W-:-:S02]  /*1fb440*/  PRMT R14, R43, 0x4210, R17 ;  /* 0x000042102b0e7816 */ /* 0x000fc40000000011 */
[----:B------:R-:W-:Y:S01]  /*1fb450*/  PRMT R15, R41, 0x4210, R16 ;  /* 0x00004210290f7816 */ /* 0x000fe20000000010 */
[----:B------:R-:W-:-:S04]  /*1fb460*/  NOP ;  /* 0x0000000000007918 */ /* 0x000fc80000000000 */
[----:B------:R1:W-:Y:S01]  /*1fb470*/  STSM.16.M88.4 [R9], R12 ;  /* 0x0000000c09007844 */ /* 0x0003e20000000200 */
[----:B------:R-:W-:-:S03]  /*1fb480*/  NOP ;  /* 0x0000000000007918 */ /* 0x000fc60000000000 */
[----:B------:R-:W2:Y:S04]  /*1fb490*/  LDS.128 R52, [R9] ;  /* 0x0000000009347984 */ /* 0x000ea80000000c00 */
[----:B0-----:R-:W-:Y:S04]  /*1fb4a0*/  STL.64 [R1+0x370], R44 ;  /* 0x0003702c01007387 */ /* 0x001fe80000100a00 */
[----:B------:R0:W-:Y:S04]  /*1fb4b0*/  STL.64 [R1+0x378], R46 ;  /* 0x0003782e01007387 */ /* 0x0001e80000100a00 */
[----:B------:R-:W3:Y:S01]  /*1fb4c0*/  LDL.LU R48, [R1+0x5684] ;  /* 0x0056840001307983 */ /* 0x000ee20000300800 */
[----:B-1----:R-:W-:-:S02]  /*1fb4d0*/  PRMT R12, R40, 0x5210, R27 ;  /* 0x00005210280c7816 */ /* 0x002fc4000000001b */
[----:B--2---:R-:W-:Y:S02]  /*1fb4e0*/  PRMT R13, R38, 0x5210, R26 ;  /* 0x00005210260d7816 */ /* 0x004fe4000000001a */
[----:B------:R-:W-:Y:S02]  /*1fb4f0*/  PRMT R14, R37, 0x5210, R24 ;  /* 0x00005210250e7816 */ /* 0x000fe40000000018 */
[----:B------:R-:W2:Y:S04]  /*1fb500*/  LDL.LU R24, [R1+0x5680] ;  /* 0x0056800001187983 */ /* 0x000ea80000300800 */
[----:B------:R-:W2:Y:S04]  /*1fb510*/  LDL.LU R41, [R1+0x564c] ;  /* 0x00564c0001297983 */ /* 0x000ea80000300800 */
[----:B------:R-:W2:Y:S04]  /*1fb520*/  LDL.LU R40, [R1+0x5648] ;  /* 0x0056480001287983 */ /* 0x000ea80000300800 */
[----:B------:R-:W2:Y:S04]  /*1fb530*/  LDL.LU R38, [R1+0x2608] ;  /* 0x0026080001267983 */ /* 0x000ea80000300800 */
[----:B------:R-:W2:Y:S04]  /*1fb540*/  LDL.LU R37, [R1+0x25e8] ;  /* 0x0025e80001257983 */ /* 0x000ea80000300800 */
[----:B0-----:R-:W2:Y:S01]  /*1fb550*/  LDL.LU R47, [R1+0x25ec] ;  /* 0x0025ec00012f7983 */ /* 0x001ea20000300800 */
[----:B----4-:R-:W-:Y:S01]  /*1fb560*/  PRMT R15, R35, 0x5210, R23 ;  /* 0x00005210230f7816 */ /* 0x010fe20000000017 */
[----:B------:R-:W-:-:S02]  /*1fb570*/  NOP ;  /* 0x0000000000007918 */ /* 0x000fc40000000000 */
[----:B------:R-:W4:Y:S04]  /*1fb580*/  LDL.LU R35, [R1+0x25d8] ;  /* 0x0025d80001237983 */ /* 0x000f280000300800 */
[----:B------:R-:W-:Y:S04]  /*1fb590*/  STL.64 [R1+0x360], R52 ;  /* 0x0003603401007387 */ /* 0x000fe80000100a00 */
[----:B------:R-:W-:Y:S04]  /*1fb5a0*/  STL.64 [R1+0x368], R54 ;  /* 0x0003683601007387 */ /* 0x000fe80000100a00 */
[----:B------:R0:W-:Y:S04]  /*1fb5b0*/  STSM.16.M88.4 [R9], R12 ;  /* 0x0000000c09007844 */ /* 0x0001e80000000200 */
[----:B------:R-:W4:Y:S04]  /*1fb5c0*/  LDL.LU R46, [R1+0x2c08] ;  /* 0x002c0800012e7983 */ /* 0x000f280000300800 */
[----:B------:R-:W4:Y:S04]  /*1fb5d0*/  LDL.LU R44, [R1+0x2c04] ;  /* 0x002c0400012c7983 */ /* 0x000f280000300800 */
[----:B------:R-:W4:Y:S01]  /*1fb5e0*/  LDL.LU R23, [R1+0x2b98] ;  /* 0x002b980001177983 */ /* 0x000f220000300800 */
[----:B0-----:R-:W-:-:S02]  /*1fb5f0*/  PRMT R12, R42, 0x5210, R19 ;  /* 0x000052102a0c7816 */ /* 0x001fc40000000013 */
[----:B------:R-:W-:Y:S01]  /*1fb600*/  PRMT R13, R39, 0x5210, R18 ;  /* 0x00005210270d7816 */ /* 0x000fe20000000012 */
[----:B------:R-:W4:Y:S01]  /*1fb610*/  LDL.LU R42, [R1+0x2b94] ;  /* 0x002b9400012a7983 */ /* 0x000f220000300800 */
[----:B------:R-:W-:-:S03]  /*1fb620*/  PRMT R14, R36, 0x5210, R17 ;  /* 0x00005210240e7816 */ /* 0x000fc60000000011 */
[----:B------:R-:W4:Y:S01]  /*1fb630*/  LDL.LU R39, [R1+0x29b8] ;  /* 0x0029b80001277983 */ /* 0x000f220000300800 */
[----:B---3--:R-:W-:Y:S01]  /*1fb640*/  PRMT R15, R34, 0x5210, R16 ;  /* 0x00005210220f7816 */ /* 0x008fe20000000010 */
[----:B------:R-:W-:Y:S02]  /*1fb650*/  NOP ;  /* 0x0000000000007918 */ /* 0x000fe40000000000 */
[----:B------:R-:W0:Y:S01]  /*1fb660*/  LDS.128 R16, [R9] ;  /* 0x0000000009107984 */ /* 0x000e220000000c00 */
[----:B------:R-:W-:-:S03]  /*1fb670*/  NOP ;  /* 0x0000000000007918 */ /* 0x000fc60000000000 */
[----:B------:R1:W-:Y:S04]  /*1fb680*/  STSM.16.M88.4 [R9], R12 ;  /* 0x0000000c09007844 */ /* 0x0003e80000000200 */
[----:B0-----:R-:W-:Y:S01]  /*1fb690*/  STL [R1+0x350], R16 ;  /* 0x0003501001007387 */ /* 0x001fe20000100800 */
[----:B------:R-:W-:-:S03]  /*1fb6a0*/  IMAD.MOV.U32 R34, RZ, RZ, R17 ;  /* 0x000000ffff227224 */ /* 0x000fc600078e0011 */
[----:B------:R-:W-:Y:S01]  /*1fb6b0*/  STL.64 [R1+0x358], R18 ;  /* 0x0003581201007387 */ /* 0x000fe20000100a00 */
[----:B------:R-:W-:-:S03]  /*1fb6c0*/  NOP ;  /* 0x0000000000007918 */ /* 0x000fc60000000000 */
[----:B------:R-:W3:Y:S04]  /*1fb6d0*/  LDL.LU R45, [R1+0x29a8] ;  /* 0x0029a800012d7983 */ /* 0x000ee80000300800 */
[----:B------:R-:W3:Y:S04]  /*1fb6e0*/  LDL.LU R43, [R1+0x2788] ;  /* 0x00278800012b7983 */ /* 0x000ee80000300800 */
[----:B------:R-:W3:Y:S04]  /*1fb6f0*/  LDL.LU R36, [R1+0x25f8] ;  /* 0x0025f80001247983 */ /* 0x000ee80000300800 */
[----:B------:R-:W-:Y:S04]  /*1fb700*/  STL [R1+0x84a4], R34 ;  /* 0x0084a42201007387 */ /* 0x000fe80000100800 */
[----:B------:R-:W0:Y:S01]  /*1fb710*/  LDS.128 R16, [R9] ;  /* 0x0000000009107984 */ /* 0x000e220000000c00 */
[----:B------:R-:W-:-:S02]  /*1fb720*/  LOP3.LUT R30, R48, 0xffff, RZ, 0xc0, !PT ;  /* 0x0000ffff301e7812 */ /* 0x000fc400078ec0ff */
[----:B--2---:R-:W-:Y:S02]  /*1fb730*/  LOP3.LUT R27, R24, 0xffff, RZ, 0xc0, !PT ;  /* 0x0000ffff181b7812 */ /* 0x004fe400078ec0ff */
[----:B------:R-:W-:Y:S02]  /*1fb740*/  LOP3.LUT R26, R41, 0xffff, RZ, 0xc0, !PT ;  /* 0x0000ffff291a7812 */ /* 0x000fe400078ec0ff */
[----:B------:R-:W2:Y:S01]  /*1fb750*/  LDL.LU R41, [R1+0x32c] ;  /* 0x00032c0001297983 */ /* 0x000ea20000300800 */
[----:B------:R-:W-:-:S03]  /*1fb760*/  LOP3.LUT R24, R40, 0xffff, RZ, 0xc0, !PT ;  /* 0x0000ffff28187812 */ /* 0x000fc600078ec0ff */
[----:B------:R-:W2:Y:S01]  /*1fb770*/  LDL.LU R40, [R1+0x328] ;  /* 0x0003280001287983 */ /* 0x000ea20000300800 */
[----:B-1----:R-:W-:-:S03]  /*1fb780*/  PRMT R12, R38, 0x4210, R30 ;  /* 0x00004210260c7816 */ /* 0x002fc6000000001e */
[----:B------:R-:W2:Y:S01]  /*1fb790*/  LDL.LU R38, [R1+0x69c] ;  /* 0x00069c0001267983 */ /* 0x000ea20000300800 */
[----:B------:R-:W-:-:S03]  /*1fb7a0*/  PRMT R13, R37, 0x4210, R27 ;  /* 0x00004210250d7816 */ /* 0x000fc6000000001b */
[----:B------:R-:W2:Y:S01]  /*1fb7b0*/  LDL.LU R37, [R1+0x174] ;  /* 0x0001740001257983 */ /* 0x000ea20000300800 */
[----:B0-----:R-:W-:Y:S01]  /*1fb7c0*/  IMAD.MOV.U32 R34, RZ, RZ, R16 ;  /* 0x000000ffff227224 */ /* 0x001fe200078e0010 */
[----:B------:R-:W-:Y:S02]  /*1fb7d0*/  PRMT R14, R47, 0x4210, R26 ;  /* 0x000042102f0e7816 */ /* 0x000fe4000000001a */
[----:B------:R-:W-:Y:S04]  /*1fb7e0*/  STL [R1+0x344], R17 ;  /* 0x0003441101007387 */ /* 0x000fe80000100800 */
[----:B------:R0:W-:Y:S01]  /*1fb7f0*/  STL [R1+0x348], R18 ;  /* 0x0003481201007387 */ /* 0x0001e20000100800 */
[----:B----4-:R-:W-:Y:S01]  /*1fb800*/  PRMT R15, R35, 0x4210, R24 ;  /* 0x00004210230f7816 */ /* 0x010fe20000000018 */
[----:B------:R-:W-:Y:S01]  /*1fb810*/  IMAD.MOV.U32 R35, RZ, RZ, R19 ;  /* 0x000000ffff237224 */ /* 0x000fe200078e0013 */
[----:B------:R-:W-:-:S04]  /*1fb820*/  NOP ;  /* 0x0000000000007918 */ /* 0x000fc80000000000 */
[----:B------:R-:W-:Y:S04]  /*1fb830*/  STL.64 [R1+0x84a8], R34 ;  /* 0x0084a82201007387 */ /* 0x000fe80000100a00 */
[----:B------:R1:W-:Y:S01]  /*1fb840*/  STSM.16.M88.4 [R9], R12 ;  /* 0x0000000c09007844 */ /* 0x0003e20000000200 */
[----:B------:R-:W-:Y:S01]  /*1fb850*/  NOP ;  /* 0x0000000000007918 */ /* 0x000fe20000000000 */
[----:B------:R-:W-:Y:S02]  /*1fb860*/  LOP3.LUT R19, R46, 0xffff, RZ, 0xc0, !PT ;  /* 0x0000ffff2e137812 */ /* 0x000fe400078ec0ff */
[----:B------:R-:W4:Y:S01]  /*1fb870*/  LDS.128 R32, [R9] ;  /* 0x0000000009207984 */ /* 0x000f220000000c00 */
[----:B0-----:R-:W-:Y:S02]  /*1fb880*/  LOP3.LUT R18, R44, 0xffff, RZ, 0xc0, !PT ;  /* 0x0000ffff2c127812 */ /* 0x001fe400078ec0ff */
[----:B------:R-:W-:Y:S01]  /*1fb890*/  LOP3.LUT R17, R23, 0xffff, RZ, 0xc0, !PT ;  /* 0x0000ffff17117812 */ /* 0x000fe200078ec0ff */
[----:B------:R-:W2:Y:S04]  /*1fb8a0*/  LDL.LU R44, [R1+0x6bc] ;  /* 0x0006bc00012c7983 */ /* 0x000ea80000300800 */
[----:B------:R-:W2:Y:S01]  /*1fb8b0*/  LDL.LU R23, [R1+0x6ac] ;  /* 0x0006ac0001177983 */ /* 0x000ea20000300800 */
[----:B------:R-:W-:-:S03]  /*1fb8c0*/  LOP3.LUT R16, R42, 0xffff, RZ, 0xc0, !PT ;  /* 0x0000ffff2a107812 */ /* 0x000fc600078ec0ff */
[----:B------:R-:W2:Y:S01]  /*1fb8d0*/  LDL.LU R42, [R1+0x6cc] ;  /* 0x0006cc00012a7983 */ /* 0x000ea20000300800 */
[----:B-1----:R-:W-:-:S03]  /*1fb8e0*/  PRMT R12, R39, 0x4210, R19 ;  /* 0x00004210270c7816 */ /* 0x002fc60000000013 */
[----:B------:R-:W2:Y:S04]  /*1fb8f0*/  LDL.LU R39, [R1+0x170] ;  /* 0x0001700001277983 */ /* 0x000ea80000300800 */
[----:B----4-:R-:W-:Y:S04]  /*1fb900*/  STL [R1+0x330], R32 ;  /* 0x0003302001007387 */ /* 0x010fe80000100800 */
[----:B------:R-:W-:Y:S01]  /*1fb910*/  STL.64 [R1+0x338], R34 ;  /* 0x0003382201007387 */ /* 0x000fe20000100a00 */
[----:B---3--:R-:W-:Y:S02]  /*1fb920*/  PRMT R13, R45, 0x4210, R18 ;  /* 0x000042102d0d7816 */ /* 0x008fe40000000012 */
[----:B------:R-:W-:-:S02]  /*1fb930*/  PRMT R14, R43, 0x4210, R17 ;  /* 0x000042102b0e7816 */ /* 0x000fc40000000011 */
[----:B------:R-:W-:Y:S01]  /*1fb940*/  PRMT R15, R36, 0x4210, R16 ;  /* 0x00004210240f7816 */ /* 0x000fe20000000010 */
[----:B------:R-:W-:Y:S01]  /*1fb950*/  IMAD.MOV.U32 R36, RZ, RZ, R33 ;  /* 0x000000ffff247224 */ /* 0x000fe200078e0021 */
[----:B------:R-:W-:-:S04]  /*1fb960*/  NOP ;  /* 0x0000000000007918 */ /* 0x000fc80000000000 */
[----:B------:R-:W-:Y:S04]  /*1fb970*/  STL [R1+0x8484], R36 ;  /* 0x0084842401007387 */ /* 0x000fe80000100800 */
[----:B------:R2:W-:Y:S01]  /*1fb980*/  STSM.16.M88.4 [R9], R12 ;  /* 0x0000000c09007844 */ /* 0x0005e20000000200 */
[----:B------:R-:W-:-:S03]  /*1fb990*/  NOP ;  /* 0x0000000000007918 */ /* 0x000fc60000000000 */
[----:B------:R-:W3:Y:S04]  /*1fb9a0*/  LDL.LU R51, [R1+0x5694] ;  /* 0x0056940001337983 */ /* 0x000ee80000300800 */
[----:B------:R-:W0:Y:S01]  /*1fb9b0*/  LDS.128 R32, [R9] ;  /* 0x0000000009207984 */ /* 0x000e220000000c00 */
[----:B--2---:R-:W-:Y:S02]  /*1fb9c0*/  PRMT R12, R41, 0x5210, R30 ;  /* 0x00005210290c7816 */ /* 0x004fe4000000001e */
[----:B------:R-:W-:Y:S02]  /*1fb9d0*/  PRMT R15, R37, 0x5210, R24 ;  /* 0x00005210250f7816 */ /* 0x000fe40000000018 */
[----:B------:R-:W2:Y:S04]  /*1fb9e0*/  LDL.LU R24, [R1+0x5690] ;  /* 0x0056900001187983 */ /* 0x000ea80000300800 */
[----:B------:R-:W4:Y:S04]  /*1fb9f0*/  LDL.LU R50, [R1+0x565c] ;  /* 0x00565c0001327983 */ /* 0x000f280000300800 */
[----:B------:R-:W2:Y:S04]  /*1fba00*/  LDL.LU R43, [R1+0x5658] ;  /* 0x00565800012b7983 */ /* 0x000ea80000300800 */
[----:B------:R-:W4:Y:S01]  /*1fba10*/  LDL.LU R41, [R1+0x2af4] ;  /* 0x002af40001297983 */ /* 0x000f220000300800 */
[----:B------:R-:W-:Y:S01]  /*1fba20*/  PRMT R13, R40, 0x5210, R27 ;  /* 0x00005210280d7816 */ /* 0x000fe2000000001b */
[----:B0-----:R-:W-:Y:S01]  /*1fba30*/  IMAD.MOV.U32 R37, RZ, RZ, R35 ;  /* 0x000000ffff257224 */ /* 0x001fe200078e0023 */
[----:B------:R-:W-:Y:S01]  /*1fba40*/  PRMT R14, R38, 0x5210, R26 ;  /* 0x00005210260e7816 */ /* 0x000fe2000000001a */
[----:B------:R-:W4:Y:S01]  /*1fba50*/  LDL.LU R45, [R1+0x29d8] ;  /* 0x0029d800012d7983 */ /* 0x000f220000300800 */
[----:B------:R-:W-:-:S03]  /*1fba60*/  NOP ;  /* 0x0000000000007918 */ /* 0x000fc60000000000 */
[----:B------:R-:W4:Y:S04]  /*1fba70*/  LDL.LU R40, [R1+0x29cc] ;  /* 0x0029cc0001287983 */ /* 0x000f280000300800 */
[----:B------:R-:W4:Y:S04]  /*1fba80*/  LDL.LU R38, [R1+0x29c8] ;  /* 0x0029c80001267983 */ /* 0x000f280000300800 */
[----:B------:R-:W-:Y:S04]  /*1fba90*/  STL.64 [R1+0x320], R32 ;  /* 0x0003202001007387 */ /* 0x000fe80000100a00 */
[----:B------:R-:W-:Y:S04]  /*1fbaa0*/  STL [R1+0x328], R34 ;  /* 0x0003282201007387 */ /* 0x000fe80000100800 */
[----:B------:R0:W-:Y:S04]  /*1fbab0*/  STSM.16.M88.4 [R9], R12 ;  /* 0x0000000c09007844 */ /* 0x0001e80000000200 */
[----:B------:R-:W-:Y:S01]  /*1fbac0*/  STL [R1+0x847c], R37 ;  /* 0x00847c2501007387 */ /* 0x000fe20000100800 */
[----:B0-----:R-:W-:-:S03]  /*1fbad0*/  PRMT R12, R44, 0x5210, R19 ;  /* 0x000052102c0c7816 */ /* 0x001fc60000000013 */
[----:B------:R-:W4:Y:S01]  /*1fbae0*/  LDL.LU R44, [R1+0x2c24] ;  /* 0x002c2400012c7983 */ /* 0x000f220000300800 */
[----:B------:R-:W-:-:S03]  /*1fbaf0*/  PRMT R13, R23, 0x5210, R18 ;  /* 0x00005210170d7816 */ /* 0x000fc60000000012 */
[----:B------:R-:W4:Y:S01]  /*1fbb00*/  LDL.LU R23, [R1+0x2c20] ;  /* 0x002c200001177983 */ /* 0x000f220000300800 */
[----:B------:R-:W-:-:S03]  /*1fbb10*/  PRMT R14, R42, 0x5210, R17 ;  /* 0x000052102a0e7816 */ /* 0x000fc60000000011 */
[----:B------:R-:W4:Y:S01]  /*1fbb20*/  LDL.LU R42, [R1+0x2bb0] ;  /* 0x002bb000012a7983 */ /* 0x000f220000300800 */
[----:B------:R-:W-:Y:S01]  /*1fbb30*/  PRMT R15, R39, 0x5210, R16 ;  /* 0x00005210270f7816 */ /* 0x000fe20000000010 */
[----:B------:R-:W-:Y:S02]  /*1fbb40*/  NOP ;  /* 0x0000000000007918 */ /* 0x000fe40000000000 */
[----:B------:R-:W0:Y:S01]  /*1fbb50*/  LDS.128 R16, [R9] ;  /* 0x0000000009107984 */ /* 0x000e220000000c00 */
[----:B------:R-:W-:-:S03]  /*1fbb60*/  NOP ;  /* 0x0000000000007918 */ /* 0x000fc60000000000 */
[----:B------:R4:W-:Y:S04]  /*1fbb70*/  STSM.16.M88.4 [R9], R12 ;  /* 0x0000000c09007844 */ /* 0x0009e80000000200 */
[----:B0-----:R-:W-:Y:S04]  /*1fbb80*/  STL [R1+0x314], R17 ;  /* 0x0003141101007387 */ /* 0x001fe80000100800 */
[----:B------:R-:W-:Y:S04]  /*1fbb90*/  STL.64 [R1+0x318], R18 ;  /* 0x0003181201007387 */ /* 0x000fe80000100a00 */
[----:B------:R-:W4:Y:S04]  /*1fbba0*/  LDL.LU R49, [R1+0x2bac] ;  /* 0x002bac0001317983 */ /* 0x000f280000300800 */
[----:B------:R-:W4:Y:S04]  /*1fbbb0*/  LDL.LU R48, [R1+0x2b44] ;  /* 0x002b440001307983 */ /* 0x000f280000300800 */
[----:B------:R-:W4:Y:S04]  /*1fbbc0*/  LDL.LU R47, [R1+0x2b14] ;  /* 0x002b1400012f7983 */ /* 0x000f280000300800 */
[----:B------:R-:W4:Y:S04]  /*1fbbd0*/  LDL.LU R46, [R1+0x2b24] ;  /* 0x002b2400012e7983 */ /* 0x000f280000300800 */
[----:B------:R-:W4:Y:S01]  /*1fbbe0*/  LDL.LU R39, [R1+0x2af0] ;  /* 0x002af00001277983 */ /* 0x000f220000300800 */
[----:B---3--:R-:W-:-:S02]  /*1fbbf0*/  LOP3.LUT R30, R51, 0xffff, RZ, 0xc0, !PT ;  /* 0x0000ffff331e7812 */ /* 0x008fc400078ec0ff */
[----:B--2---:R-:W-:Y:S02]  /*1fbc00*/  LOP3.LUT R26, R43, 0xffff, RZ, 0xc0, !PT ;  /* 0x0000ffff2b1a7812 */ /* 0x004fe400078ec0ff */
[----:B------:R-:W2:Y:S01]  /*1fbc10*/  LDL.LU R43, [R1+0x700] ;  /* 0x00070000012b7983 */ /* 0x000ea20000300800 */
[----:B----4-:R-:W-:-:S03]  /*1fbc20*/  PRMT R12, R41, 0x4210, R30 ;  /* 0x00004210290c7816 */ /* 0x010fc6000000001e */
[----:B------:R-:W3:Y:S01]  /*1fbc30*/  LDL.LU R41, [R1+0x6fc] ;  /* 0x0006fc0001297983 */ /* 0x000ee20000300800 */
[----:B------:R-:W-:Y:S01]  /*1fbc40*/  IMAD.MOV.U32 R36, RZ, RZ, R16 ;  /* 0x000000ffff247224 */ /* 0x000fe200078e0010 */
[----:B------:R-:W-:Y:S02]  /*1fbc50*/  NOP ;  /* 0x0000000000007918 */ /* 0x000fe40000000000 */
[----:B------:R-:W0:Y:S01]  /*1fbc60*/  LDS.128 R16, [R9] ;  /* 0x0000000009107984 */ /* 0x000e220000000c00 */
[----:B------:R-:W-:Y:S02]  /*1fbc70*/  LOP3.LUT R27, R50, 0xffff, RZ, 0xc0, !PT ;  /* 0x0000ffff321b7812 */ /* 0x000fe400078ec0ff */
[----:B------:R-:W-:Y:S02]  /*1fbc80*/  LOP3.LUT R24, R24, 0xffff, RZ, 0xc0, !PT ;  /* 0x0000ffff18187812 */ /* 0x000fe400078ec0ff */
[----:B------:R-:W-:Y:S02]  /*1fbc90*/  PRMT R14, R40, 0x4210, R27 ;  /* 0x00004210280e7816 */ /* 0x000fe4000000001b */
[----:B------:R-:W-:Y:S01]  /*1fbca0*/  PRMT R15, R38, 0x4210, R26 ;  /* 0x00004210260f7816 */ /* 0x000fe2000000001a */
[----:B------:R-:W4:Y:S01]  /*1fbcb0*/  LDL.LU R40, [R1+0x704] ;  /* 0x0007040001287983 */ /* 0x000f220000300800 */
[----:B------:R-:W-:Y:S01]  /*1fbcc0*/  PRMT R13, R45, 0x4210, R24 ;  /* 0x000042102d0d7816 */ /* 0x000fe20000000018 */
[----:B------:R-:W-:-:S02]  /*1fbcd0*/  NOP ;  /* 0x0000000000007918 */ /* 0x000fc40000000000 */
[----:B------:R-:W4:Y:S04]  /*1fbce0*/  LDL.LU R38, [R1+0x168] ;  /* 0x0001680001267983 */ /* 0x000f280000300800 */
[----:B------:R-:W-:Y:S01]  /*1fbcf0*/  STSM.16.M88.4 [R9], R12 ;  /* 0x0000000c09007844 */ /* 0x000fe20000000200 */
[----:B------:R-:W-:-:S03]  /*1fbd00*/  NOP ;  /* 0x0000000000007918 */ /* 0x000fc60000000000 */
[----:B------:R-:W1:Y:S01]  /*1fbd10*/  LDS.128 R32, [R9] ;  /* 0x0000000009207984 */ /* 0x000e620000000c00 */
[----:B0-----:R-:W-:-:S03]  /*1fbd20*/  IMAD.MOV.U32 R37, RZ, RZ, R18 ;  /* 0x000000ffff257224 */ /* 0x001fc600078e0012 */
[----:B------:R-:W-:Y:S04]  /*1fbd30*/  STL.64 [R1+0x300], R16 ;  /* 0x0003001001007387 */ /* 0x000fe80000100a00 */
[----:B------:R0:W-:Y:S04]  /*1fbd40*/  STL [R1+0x30c], R19 ;  /* 0x00030c1301007387 */ /* 0x0001e80000100800 */
[----:B------:R-:W-:Y:S04]  /*1fbd50*/  STL.64 [R1+0x8498], R36 ;  /* 0x0084982401007387 */ /* 0x000fe80000100a00 */
[----:B------:R-:W4:Y:S01]  /*1fbd60*/  LDL.LU R45, [R1+0x710] ;  /* 0x00071000012d7983 */ /* 0x000f220000300800 */
[----:B0-----:R-:W-:-:S03]  /*1fbd70*/  LOP3.LUT R19, R44, 0xffff, RZ, 0xc0, !PT ;  /* 0x0000ffff2c137812 */ /* 0x001fc600078ec0ff */
[----:B------:R-:W4:Y:S01]  /*1fbd80*/  LDL.LU R44, [R1+0x70c] ;  /* 0x00070c00012c7983 */ /* 0x000f220000300800 */
[----:B------:R-:W-:-:S03]  /*1fbd90*/  LOP3.LUT R18, R23, 0xffff, RZ, 0xc0, !PT ;  /* 0x0000ffff17127812 */ /* 0x000fc600078ec0ff */
[----:B------:R-:W4:Y:S01]  /*1fbda0*/  LDL.LU R23, [R1+0x708] ;  /* 0x0007080001177983 */ /* 0x000f220000300800 */
[----:B------:R-:W-:-:S03]  /*1fbdb0*/  LOP3.LUT R17, R42, 0xffff, RZ, 0xc0, !PT ;  /* 0x0000ffff2a117812 */ /* 0x000fc600078ec0ff */
[----:B------:R-:W4:Y:S04]  /*1fbdc0*/  LDL.LU R42, [R1+0x164] ;  /* 0x00016400012a7983 */ /* 0x000f280000300800 */
[----:B-1----:R-:W-:Y:S04]  /*1fbdd0*/  STL.64 [R1+0x2f0], R32 ;  /* 0x0002f02001007387 */ /* 0x002fe80000100a00 */
[----:B------:R-:W-:Y:S01]  /*1fbde0*/  STL [R1+0x2f8], R34 ;  /* 0x0002f82201007387 */ /* 0x000fe20000100800 */
[----:B------:R-:W-:Y:S02]  /*1fbdf0*/  LOP3.LUT R16, R49, 0xffff, RZ, 0xc0, !PT ;  /* 0x0000ffff31107812 */ /* 0x000fe400078ec0ff */
[----:B------:R-:W-:-:S02]  /*1fbe00*/  PRMT R12, R48, 0x4210, R19 ;  /* 0x00004210300c7816 */ /* 0x000fc40000000013 */
[----:B------:R-:W-:Y:S02]  /*1fbe10*/  PRMT R13, R47, 0x4210, R18 ;  /* 0x000042102f0d7816 */ /* 0x000fe40000000012 */
[----:B------:R-:W-:Y:S02]  /*1fbe20*/  PRMT R14, R46, 0x4210, R17 ;  /* 0x000042102e0e7816 */ /* 0x000fe40000000011 */
[----:B------:R-:W-:Y:S01]  /*1fbe30*/  PRMT R15, R39, 0x4210, R16 ;  /* 0x00004210270f7816 */ /* 0x000fe20000000010 */
[----:B------:R-:W-:Y:S01]  /*1fbe40*/  IMAD.MOV.U32 R39, RZ, RZ, R35 ;  /* 0x000000ffff277224 */ /* 0x000fe200078e0023 */
[----:B------:R-:W-:-:S03]  /*1fbe50*/  NOP ;  /* 0x0000000000007918 */ /* 0x000fc60000000000 */
[----:B------:R2:W-:Y:S01]  /*1fbe60*/  STSM.16.M88.4 [R9], R12 ;  /* 0x0000000c09007844 */ /* 0x0005e20000000200 */
[----:B------:R-:W-:-:S03]  /*1fbe70*/  NOP ;  /* 0x0000000000007918 */ /* 0x000fc60000000000 */
[----:B------:R-:W-:Y:S04]  /*1fbe80*/  STL [R1+0x8464], R39 ;  /* 0x0084642701007387 */ /* 0x000fe80000100800 */
[----:B------:R-:W0:Y:S01]  /*1fbe90*/  LDS.128 R32, [R9] ;  /* 0x0000000009207984 */ /* 0x000e220000000c00 */
[----:B--2---:R-:W-:Y:S02]  /*1fbea0*/  PRMT R12, R43, 0x5210, R30 ;  /* 0x000052102b0c7816 */ /* 0x004fe4000000001e */
[----:B---3--:R-:W-:Y:S02]  /*1fbeb0*/  PRMT R13, R41, 0x5210, R24 ;  /* 0x00005210290d7816 */ /* 0x008fe40000000018 */
[----:B------:R-:W2:Y:S04]  /*1fbec0*/  LDL.LU R24, [R1+0x56a8] ;  /* 0x0056a80001187983 */ /* 0x000ea80000300800 */
[----:B------:R-:W3:Y:S04]  /*1fbed0*/  LDL.LU R43, [R1+0x56a0] ;  /* 0x0056a000012b7983 */ /* 0x000ee80000300800 */
[----:B------:R-:W3:Y:S04]  /*1fbee0*/  LDL.LU R41, [R1+0x566c] ;  /* 0x00566c0001297983 */ /* 0x000ee80000300800 */
[----:B------:R-:W3:Y:S01]  /*1fbef0*/  LDL.LU R53, [R1+0x5668] ;  /* 0x0056680001357983 */ /* 0x000ee20000300800 */
[----:B----4-:R-:W-:-:S03]  /*1fbf00*/  PRMT R14, R40, 0x5210, R27 ;  /* 0x00005210280e7816 */ /* 0x010fc6000000001b */
[----:B------:R-:W4:Y:S04]  /*1fbf10*/  LDL.LU R52, [R1+0x2bb8] ;  /* 0x002bb80001347983 */ /* 0x000f280000300800 */
[----:B------:R-:W4:Y:S01]  /*1fbf20*/  LDL.LU R46, [R1+0x2b8c] ;  /* 0x002b8c00012e7983 */ /* 0x000f220000300800 */
[----:B------:R-:W-:Y:S01]  /*1fbf30*/  PRMT R15, R38, 0x5210, R26 ;  /* 0x00005210260f7816 */ /* 0x000fe2000000001a */
[----:B------:R-:W-:-:S04]  /*1fbf40*/  NOP ;  /* 0x0000000000007918 */ /* 0x000fc80000000000 */
[----:B------:R1:W-:Y:S04]  /*1fbf50*/  STSM.16.M88.4 [R9], R12 ;  /* 0x0000000c09007844 */ /* 0x0003e80000000200 */
[----:B------:R-:W4:Y:S04]  /*1fbf60*/  LDL.LU R40, [R1+0x2b80] ;  /* 0x002b800001287983 */ /* 0x000f280000300800 */
[----:B------:R-:W4:Y:S04]  /*1fbf70*/  LDL.LU R38, [R1+0x2b64] ;  /* 0x002b640001267983 */ /* 0x000f280000300800 */
[----:B0-----:R-:W-:Y:S04]  /*1fbf80*/  STL.64 [R1+0x2e0], R32 ;  /* 0x0002e02001007387 */ /* 0x001fe80000100a00 */
[----:B------:R-:W-:Y:S01]  /*1fbf90*/  STL.64 [R1+0x2e8], R34 ;  /* 0x0002e82201007387 */ /* 0x000fe20000100a00 */
[----:B------:R-:W-:Y:S01]  /*1fbfa0*/  NOP ;  /* 0x0000000000007918 */ /* 0x000fe20000000000 */
[----:B-1----:R-:W-:-:S02]  /*1fbfb0*/  PRMT R12, R45, 0x5210, R19 ;  /* 0x000052102d0c7816 */ /* 0x002fc40000000013 */
[----:B------:R-:W-:Y:S02]  /*1fbfc0*/  PRMT R13, R44, 0x5210, R18 ;  /* 0x000052102c0d7816 */ /* 0x000fe40000000012 */
[----:B------:R-:W4:Y:S01]  /*1fbfd0*/  LDL.LU R44, [R1+0x2c3c] ;  /* 0x002c3c00012c7983 */ /* 0x000f220000300800 */
[----:B------:R-:W-:-:S03]  /*1fbfe0*/  PRMT R14, R23, 0x5210, R17 ;  /* 0x00005210170e7816 */ /* 0x000fc60000000011 */
[----:B------:R-:W4:Y:S01]  /*1fbff0*/  LDL.LU R23, [R1+0x2c38] ;  /* 0x002c380001177983 */ /* 0x000f220000300800 */
[----:B------:R-:W-:-:S03]  /*1fc000*/  PRMT R15, R42, 0x5210, R16 ;  /* 0x000052102a0f7816 */ /* 0x000fc60000000010 */
[----:B------:R-:W0:Y:S01]  /*1fc010*/  LDS.128 R16, [R9] ;  /* 0x0000000009107984 */ /* 0x000e220000000c00 */
[----:B------:R-:W-:-:S03]  /*1fc020*/  NOP ;  /* 0x0000000000007918 */ /* 0x000fc60000000000 */
[----:B------:R-:W4:Y:S04]  /*1fc030*/  LDL.LU R42, [R1+0x2bd0] ;  /* 0x002bd000012a7983 */ /* 0x000f280000300800 */
[----:B0-----:R-:W-:Y:S04]  /*1fc040*/  STL.64 [R1+0x2d0], R16 ;  /* 0x0002d01001007387 */ /* 0x001fe80000100a00 */
[----:B------:R-:W-:Y:S04]  /*1fc050*/  STL [R1+0x2dc], R19 ;  /* 0x0002dc1301007387 */ /* 0x000fe80000100800 */
[----:B------:R-:W4:Y:S04]  /*1fc060*/  LDL.LU R51, [R1+0x2bcc] ;  /* 0x002bcc0001337983 */ /* 0x000f280000300800 */
[----:B------:R-:W4:Y:S04]  /*1fc070*/  LDL.LU R50, [R1+0x2bf8] ;  /* 0x002bf80001327983 */ /* 0x000f280000300800 */
[----:B------:R-:W4:Y:S04]  /*1fc080*/  LDL.LU R49, [R1+0x2bd8] ;  /* 0x002bd80001317983 */ /* 0x000f280000300800 */
[----:B------:R-:W4:Y:S04]  /*1fc090*/  LDL.LU R48, [R1+0x2be8] ;  /* 0x002be80001307983 */ /* 0x000f280000300800 */
[----:B------:R-:W4:Y:S04]  /*1fc0a0*/  LDL.LU R47, [R1+0x2bb4] ;  /* 0x002bb400012f7983 */ /* 0x000f280000300800 */
[----:B------:R-:W4:Y:S01]  /*1fc0b0*/  LDL.LU R45, [R1+0x724] ;  /* 0x00072400012d7983 */ /* 0x000f220000300800 */
[----:B--2---:R-:W-:-:S02]  /*1fc0c0*/  LOP3.LUT R30, R24, 0xffff, RZ, 0xc0, !PT ;  /* 0x0000ffff181e7812 */ /* 0x004fc400078ec0ff */
[----:B---3--:R-:W-:Y:S02]  /*1fc0d0*/  LOP3.LUT R27, R43, 0xffff, RZ, 0xc0, !PT ;  /* 0x0000ffff2b1b7812 */ /* 0x008fe400078ec0ff */
[----:B------:R-:W2:Y:S01]  /*1fc0e0*/  LDL.LU R43, [R1+0x720] ;  /* 0x00072000012b7983 */ /* 0x000ea20000300800 */
[----:B------:R-:W-:-:S03]  /*1fc0f0*/  LOP3.LUT R24, R41, 0xffff, RZ, 0xc0, !PT ;  /* 0x0000ffff29187812 */ /* 0x000fc600078ec0ff */
[----:B------:R-:W3:Y:S01]  /*1fc100*/  LDL.LU R41, [R1+0x728] ;  /* 0x0007280001297983 */ /* 0x000ee20000300800 */
[----:B------:R-:W-:-:S03]  /*1fc110*/  IMAD.MOV.U32 R39, RZ, RZ, R18 ;  /* 0x000000ffff277224 */ /* 0x000fc600078e0012 */
[----:B------:R4:W-:Y:S01]  /*1fc120*/  STSM.16.M88.4 [R9], R12 ;  /* 0x0000000c09007844 */ /* 0x0009e20000000200 */
[----:B------:R-:W-:-:S03]  /*1fc130*/  NOP ;  /* 0x0000000000007918 */ /* 0x000fc60000000000 */
[----:B------:R-:W0:Y:S01]  /*1fc140*/  LDS.128 R16, [R9] ;  /* 0x0000000009107984 */ /* 0x000e220000000c00 */
[----:B------:R-:W-:Y:S02]  /*1fc150*/  LOP3.LUT R26, R53, 0xffff, RZ, 0xc0, !PT ;  /* 0x0000ffff351a7812 */ /* 0x000fe400078ec0ff */
[----:B----4-:R-:W-:Y:S02]  /*1fc160*/  PRMT R12, R52, 0x4210, R30 ;  /* 0x00004210340c7816 */ /* 0x010fe4000000001e */
[----:B------:R-:W-:Y:S02]  /*1fc170*/  PRMT R13, R46, 0x4210, R27 ;  /* 0x000042102e0d7816 */ /* 0x000fe4000000001b */
[----:B------:R-:W-:Y:S02]  /*1fc180*/  PRMT R14, R40, 0x4210, R24 ;  /* 0x00004210280e7816 */ /* 0x000fe40000000018 */
[----:B------:R-:W-:Y:S01]  /*1fc190*/  PRMT R15, R38, 0x4210, R26 ;  /* 0x00004210260f7816 */ /* 0x000fe2000000001a */
[----:B------:R-:W-:-:S04]  /*1fc1a0*/  NOP ;  /* 0x0000000000007918 */ /* 0x000fc80000000000 */
[----:B------:R-:W-:Y:S01]  /*1fc1b0*/  STSM.16.M88.4 [R9], R12 ;  /* 0x0000000c09007844 */ /* 0x000fe20000000200 */
[----:B------:R-:W-:-:S03]  /*1fc1c0*/  NOP ;  /* 0x0000000000007918 */ /* 0x000fc60000000000 */
[----:B------:R-:W1:Y:S01]  /*1fc1d0*/  LDS.128 R32, [R9] ;  /* 0x0000000009207984 */ /* 0x000e620000000c00 */
[----:B0-----:R-:W-:-:S03]  /*1fc1e0*/  IMAD.MOV.U32 R38, RZ, RZ, R17 ;  /* 0x000000ffff267224 */ /* 0x001fc600078e0011 */
[----:B------:R-:W-:Y:S04]  /*1fc1f0*/  STL [R1+0x2c0], R16 ;  /* 0x0002c01001007387 */ /* 0x000fe80000100800 */
[----:B------:R0:W-:Y:S04]  /*1fc200*/  STL.64 [R1+0x2c8], R18 ;  /* 0x0002c81201007387 */ /* 0x0001e80000100a00 */
[----:B------:R-:W4:Y:S04]  /*1fc210*/  LDL.LU R40, [R1+0x160] ;  /* 0x0001600001287983 */ /* 0x000f280000300800 */
[----:B------:R-:W-:Y:S01]  /*1fc220*/  STL.64 [R1+0x8470], R38 ;  /* 0x0084702601007387 */ /* 0x000fe20000100a00 */
[----:B------:R-:W-:Y:S01]  /*1fc230*/  NOP ;  /* 0x0000000000007918 */ /* 0x000fe20000000000 */
[----:B0-----:R-:W-:-:S02]  /*1fc240*/  LOP3.LUT R19, R44, 0xffff, RZ, 0xc0, !PT ;  /* 0x0000ffff2c137812 */ /* 0x001fc400078ec0ff */
[----:B------:R-:W4:Y:S01]  /*1fc250*/  LDL.LU R46, [R1+0x738] ;  /* 0x00073800012e7983 */ /* 0x000f220000300800 */
[----:B------:R-:W-:-:S03]  /*1fc260*/  LOP3.LUT R18, R23, 0xffff, RZ, 0xc0, !PT ;  /* 0x0000ffff17127812 */ /* 0x000fc600078ec0ff */
[----:B------:R-:W4:Y:S01]  /*1fc270*/  LDL.LU R44, [R1+0x734] ;  /* 0x00073400012c7983 */ /* 0x000f220000300800 */
[----:B------:R-:W-:-:S03]  /*1fc280*/  LOP3.LUT R17, R42, 0xffff, RZ, 0xc0, !PT ;  /* 0x0000ffff2a117812 */ /* 0x000fc600078ec0ff */
[----:B------:R-:W4:Y:S04]  /*1fc290*/  LDL.LU R23, [R1+0x730] ;  /* 0x0007300001177983 */ /* 0x000f280000300800 */
[----:B------:R-:W4:Y:S04]  /*1fc2a0*/  LDL.LU R42, [R1+0x15c] ;  /* 0x00015c00012a7983 */ /* 0x000f280000300800 */
[----:B-1----:R-:W-:Y:S04]  /*1fc2b0*/  STL.64 [R1+0x2b0], R32 ;  /* 0x0002b02001007387 */ /* 0x002fe80000100a00 */
[----:B------:R-:W-:Y:S04]  /*1fc2c0*/  STL.64 [R1+0x2b8], R34 ;  /* 0x0002b82201007387 */ /* 0x000fe80000100a00 */
[----:B------:R-:W4:Y:S04]  /*1fc2d0*/  LDL.LU R54, [R1+0x56b8] ;  /* 0x0056b80001367983 */ /* 0x000f280000300800 */
[----:B------:R-:W4:Y:S04]  /*1fc2e0*/  LDL.LU R53, [R1+0x56b0] ;  /* 0x0056b00001357983 */ /* 0x000f280000300800 */
[----:B------:R-:W4:Y:S01]  /*1fc2f0*/  LDL.LU R52, [R1+0x567c] ;  /* 0x00567c0001347983 */ /* 0x000f220000300800 */
[----:B------:R-:W-:-:S02]  /*1fc300*/  LOP3.LUT R16, R51, 0xffff, RZ, 0xc0, !PT ;  /* 0x0000ffff33107812 */ /* 0x000fc400078ec0ff */
[----:B------:R-:W-:Y:S02]  /*1fc310*/  PRMT R12, R50, 0x4210, R19 ;  /* 0x00004210320c7816 */ /* 0x000fe40000000013 */
[----:B------:R-:W-:Y:S02]  /*1fc320*/  PRMT R13, R49, 0x4210, R18 ;  /* 0x00004210310d7816 */ /* 0x000fe40000000012 */
[----:B------:R-:W-:Y:S02]  /*1fc330*/  PRMT R14, R48, 0x4210, R17 ;  /* 0x00004210300e7816 */ /* 0x000fe40000000011 */
[----:B------:R-:W4:Y:S01]  /*1fc340*/  LDL.LU R48, [R1+0x5678] ;  /* 0x0056780001307983 */ /* 0x000f220000300800 */
[----:B------:R-:W-:-:S05]  /*1fc350*/  PRMT R15, R47, 0x4210, R16 ;  /* 0x000042102f0f7816 */ /* 0x000fca0000000010 */
[----:B------:R0:W-:Y:S01]  /*1fc360*/  STSM.16.M88.4 [R9], R12 ;  /* 0x0000000c09007844 */ /* 0x0001e20000000200 */
[----:B------:R-:W-:-:S03]  /*1fc370*/  NOP ;  /* 0x0000000000007918 */ /* 0x000fc60000000000 */
[----:B------:R-:W1:Y:S01]  /*1fc380*/  LDS.128 R32, [R9] ;  /* 0x0000000009207984 */ /* 0x000e620000000c00 */
[----:B0-----:R-:W-:-:S03]  /*1fc390*/  PRMT R12, R45, 0x5210, R30 ;  /* 0x000052102d0c7816 */ /* 0x001fc6000000001e */
[----:B------:R-:W4:Y:S01]  /*1fc3a0*/  LDL.LU R45, [R1+0x2c68] ;  /* 0x002c6800012d7983 */ /* 0x000f220000300800 */
[----:B---3--:R-:W-:-:S03]  /*1fc3b0*/  PRMT R14, R41, 0x5210, R24 ;  /* 0x00005210290e7816 */ /* 0x008fc60000000018 */
[----:B------:R-:W3:Y:S01]  /*1fc3c0*/  LDL.LU R24, [R1+0x2c40] ;  /* 0x002c400001187983 */ /* 0x000ee20000300800 */
[----:B--2---:R-:W-:-:S03]  /*1fc3d0*/  PRMT R13, R43, 0x5210, R27 ;  /* 0x000052102b0d7816 */ /* 0x004fc6000000001b */
[----:B------:R-:W2:Y:S04]  /*1fc3e0*/  LDL.LU R43, [R1+0x2c30] ;  /* 0x002c3000012b7983 */ /* 0x000ea80000300800 */
[----:B------:R-:W2:Y:S04]  /*1fc3f0*/  LDL.LU R41, [R1+0x21a8] ;  /* 0x0021a80001297983 */ /* 0x000ea80000300800 */
[----:B-1----:R-:W-:Y:S04]  /*1fc400*/  STL [R1+0x2a0], R32 ;  /* 0x0002a02001007387 */ /* 0x002fe80000100800 */
[----:B------:R-:W-:Y:S01]  /*1fc410*/  STL.64 [R1+0x2a8], R34 ;  /* 0x0002a82201007387 */ /* 0x000fe20000100a00 */
[----:B----4-:R-:W-:Y:S01]  /*1fc420*/  PRMT R15, R40, 0x5210, R26 ;  /* 0x00005210280f7816 */ /* 0x010fe2000000001a */
[----:B------:R-:W-:Y:S01]  /*1fc430*/  IMAD.MOV.U32 R40, RZ, RZ, R33 ;  /* 0x000000ffff287224 */ /* 0x000fe200078e0021 */
[----:B------:R-:W-:-:S03]  /*1fc440*/  NOP ;  /* 0x0000000000007918 */ /* 0x000fc60000000000 */
[----:B------:R0:W-:Y:S04]  /*1fc450*/  STSM.16.M88.4 [R9], R12 ;  /* 0x0000000c09007844 */ /* 0x0001e80000000200 */
[----:B------:R-:W-:Y:S04]  /*1fc460*/  STL [R1+0x8454], R40 ;  /* 0x0084542801007387 */ /* 0x000fe80000100800 */
[----:B------:R-:W4:Y:S04]  /*1fc470*/  LDL.LU R51, [R1+0x2c5c] ;  /* 0x002c5c0001337983 */ /* 0x000f280000300800 */
[----:B------:R-:W4:Y:S01]  /*1fc480*/  LDL.LU R50, [R1+0x2c58] ;  /* 0x002c580001327983 */ /* 0x000f220000300800 */
[----:B0-----:R-:W-:-:S03]  /*1fc490*/  PRMT R12, R46, 0x5210, R19 ;  /* 0x000052102e0c7816 */ /* 0x001fc60000000013 */
[----:B------:R-:W4:Y:S01]  /*1fc4a0*/  LDL.LU R49, [R1+0x2bf0] ;  /* 0x002bf00001317983 */ /* 0x000f220000300800 */
[----:B------:R-:W-:Y:S02]  /*1fc4b0*/  PRMT R13, R44, 0x5210, R18 ;  /* 0x000052102c0d7816 */ /* 0x000fe40000000012 */
[----:B------:R-:W-:Y:S01]  /*1fc4c0*/  PRMT R14, R23, 0x5210, R17 ;  /* 0x00005210170e7816 */ /* 0x000fe20000000011 */
[----:B------:R-:W4:Y:S01]  /*1fc4d0*/  LDL.LU R47, [R1+0x2bec] ;  /* 0x002bec00012f7983 */ /* 0x000f220000300800 */
[----:B------:R-:W-:Y:S01]  /*1fc4e0*/  PRMT R15, R42, 0x5210, R16 ;  /* 0x000052102a0f7816 */ /* 0x000fe20000000010 */
[----:B------:R-:W-:Y:S02]  /*1fc4f0*/  NOP ;  /* 0x0000000000007918 */ /* 0x000fe40000000000 */
[----:B------:R-:W0:Y:S01]  /*1fc500*/  LDS.128 R16, [R9] ;  /* 0x0000000009107984 */ /* 0x000e220000000c00 */
[----:B------:R-:W-:-:S03]  /*1fc510*/  NOP ;  /* 0x0000000000007918 */ /* 0x000fc60000000000 */
[----:B------:R-:W4:Y:S04]  /*1fc520*/  LDL.LU R46, [R1+0x2c8c] ;  /* 0x002c8c00012e7983 */ /* 0x000f280000300800 */
[----:B------:R-:W-:Y:S01]  /*1fc530*/  STSM.16.M88.4 [R9], R12 ;  /* 0x0000000c09007844 */ /* 0x000fe20000000200 */
[----:B------:R-:W-:-:S03]  /*1fc540*/  NOP ;  /* 0x0000000000007918 */ /* 0x000fc60000000000 */
[----:B------:R-:W4:Y:S04]  /*1fc550*/  LDL.LU R44, [R1+0x2c7c] ;  /* 0x002c7c00012c7983 */ /* 0x000f280000300800 */
[----:B------:R-:W1:Y:S01]  /*1fc560*/  LDS.128 R36, [R9] ;  /* 0x0000000009247984 */ /* 0x000e620000000c00 */
[----:B------:R-:W-:-:S03]  /*1fc570*/  LOP3.LUT R33, R53, 0xffff, RZ, 0xc0, !PT ;  /* 0x0000ffff35217812 */ /* 0x000fc600078ec0ff */
[----:B------:R-:W4:Y:S04]  /*1fc580*/  LDL.LU R23, [R1+0x2c64] ;  /* 0x002c640001177983 */ /* 0x000f280000300800 */
[----:B------:R-:W4:Y:S04]  /*1fc590*/  LDL.LU R42, [R1+0x219c] ;  /* 0x00219c00012a7983 */ /* 0x000f280000300800 */
[----:B0-----:R0:W-:Y:S04]  /*1fc5a0*/  STL.64 [R1+0x290], R16 ;  /* 0x0002901001007387 */ /* 0x0011e80000100a00 */
[----:B------:R1:W-:Y:S01]  /*1fc5b0*/  STL.64 [R1+0x298], R18 ;  /* 0x0002981201007387 */ /* 0x0003e20000100a00 */
[----:B------:R-:W-:-:S02]  /*1fc5c0*/  LOP3.LUT R31, R48, 0xffff, RZ, 0xc0, !PT ;  /* 0x0000ffff301f7812 */ /* 0x000fc400078ec0ff */
[----:B0-----:R-:W-:-:S04]  /*1fc5d0*/  LOP3.LUT R16, R54, 0xffff, RZ, 0xc0, !PT ;  /* 0x0000ffff36107812 */ /* 0x001fc800078ec0ff */
[----:B------:R-:W-:Y:S02]  /*1fc5e0*/  PRMT R12, R45, 0x4210, R16 ;  /* 0x000042102d0c7816 */ /* 0x000fe40000000010 */
[----:B---3--:R-:W-:Y:S02]  /*1fc5f0*/  PRMT R13, R24, 0x4210, R33 ;  /* 0x00004210180d7816 */ /* 0x008fe40000000021 */
[----:B------:R-:W3:Y:S04]  /*1fc600*/  LDL.LU R24, [R1+0x74c] ;  /* 0x00074c0001187983 */ /* 0x000ee80000300800 */
[----:B-1----:R-:W-:Y:S04]  /*1fc610*/  STL [R1+0x284], R37 ;  /* 0x0002842501007387 */ /* 0x002fe80000100800 */
[----:B------:R-:W-:Y:S04]  /*1fc620*/  STL [R1+0x288], R38 ;  /* 0x0002882601007387 */ /* 0x000fe80000100800 */
[----:B------:R-:W3:Y:S04]  /*1fc630*/  LDL.LU R48, [R1+0x740] ;  /* 0x0007400001307983 */ /* 0x000ee80000300800 */
[----:B------:R-:W3:Y:S01]  /*1fc640*/  LDL.LU R45, [R1+0x744] ;  /* 0x00074400012d7983 */ /* 0x000ee20000300800 */
[----:B------:R-:W-:-:S02]  /*1fc650*/  LOP3.LUT R32, R52, 0xffff, RZ, 0xc0, !PT ;  /* 0x0000ffff34207812 */ /* 0x000fc400078ec0ff */
[----:B--2---:R-:W-:Y:S02]  /*1fc660*/  PRMT R15, R41, 0x4210, R31 ;  /* 0x00004210290f7816 */ /* 0x004fe4000000001f */
[----:B------:R-:W-:Y:S01]  /*1fc670*/  PRMT R14, R43, 0x4210, R32 ;  /* 0x000042102b0e7816 */ /* 0x000fe20000000020 */
[----:B------:R-:W-:Y:S01]  /*1fc680*/  NOP ;  /* 0x0000000000007918 */ /* 0x000fe20000000000 */
[----:B------:R-:W2:Y:S01]  /*1fc690*/  LDL.LU R43, [R1+0x150] ;  /* 0x00015000012b7983 */ /* 0x000ea20000300800 */
[----:B------:R-:W-:Y:S02]  /*1fc6a0*/  IMAD.MOV.U32 R40, RZ, RZ, R36 ;  /* 0x000000ffff287224 */ /* 0x000fe400078e0024 */
[----:B------:R-:W-:Y:S01]  /*1fc6b0*/  IMAD.MOV.U32 R41, RZ, RZ, R39 ;  /* 0x000000ffff297224 */ /* 0x000fe200078e0027 */
[----:B------:R0:W-:Y:S01]  /*1fc6c0*/  STSM.16.M88.4 [R9], R12 ;  /* 0x0000000c09007844 */ /* 0x0001e20000000200 */
[----:B------:R-:W-:-:S03]  /*1fc6d0*/  NOP ;  /* 0x0000000000007918 */ /* 0x000fc60000000000 */
[----:B------:R-:W1:Y:S04]  /*1fc6e0*/  LDS.128 R36, [R9] ;  /* 0x0000000009247984 */ /* 0x000e680000000c00 */
[----:B------:R-:W-:Y:S04]  /*1fc6f0*/  STL.64 [R1+0x8458], R40 ;  /* 0x0084582801007387 */ /* 0x000fe80000100a00 */
[----:B------:R-:W2:Y:S01]  /*1fc700*/  LDL.LU R52, [R1+0x75c] ;  /* 0x00075c0001347983 */ /* 0x000ea20000300800 */
[----:B----4-:R-:W-:-:S03]  /*1fc710*/  LOP3.LUT R30, R51, 0xffff, RZ, 0xc0, !PT ;  /* 0x0000ffff331e7812 */ /* 0x010fc600078ec0ff */
[----:B------:R-:W4:Y:S01]  /*1fc720*/  LDL.LU R51, [R1+0x758] ;  /* 0x0007580001337983 */ /* 0x000f220000300800 */
[----:B------:R-:W-:Y:S02]  /*1fc730*/  LOP3.LUT R27, R50, 0xffff, RZ, 0xc0, !PT ;  /* 0x0000ffff321b7812 */ /* 0x000fe400078ec0ff */
[----:B------:R-:W-:Y:S02]  /*1fc740*/  LOP3.LUT R19, R47, 0xffff, RZ, 0xc0, !PT ;  /* 0x0000ffff2f137812 */ /* 0x000fe400078ec0ff */
[----:B------:R-:W2:Y:S01]  /*1fc750*/  LDL.LU R47, [R1+0x754] ;  /* 0x00075400012f7983 */ /* 0x000ea20000300800 */
[----:B0-----:R-:W-:-:S03]  /*1fc760*/  PRMT R13, R44, 0x4210, R27 ;  /* 0x000042102c0d7816 */ /* 0x001fc6000000001b */
[----:B------:R-:W4:Y:S01]  /*1fc770*/  LDL.LU R44, [R1+0x5688] ;  /* 0x00568800012c7983 */ /* 0x000f220000300800 */
[----:B------:R-:W-:Y:S02]  /*1fc780*/  LOP3.LUT R26, R49, 0xffff, RZ, 0xc0, !PT ;  /* 0x0000ffff311a7812 */ /* 0x000fe400078ec0ff */
[----:B------:R-:W-:Y:S02]  /*1fc790*/  PRMT R12, R46, 0x4210, R30 ;  /* 0x000042102e0c7816 */ /* 0x000fe4000000001e */
[----:B------:R-:W-:Y:S01]  /*1fc7a0*/  PRMT R14, R23, 0x4210, R26 ;  /* 0x00004210170e7816 */ /* 0x000fe2000000001a */
[----:B-1----:R-:W-:Y:S01]  /*1fc7b0*/  IMAD.MOV.U32 R23, RZ, RZ, R38 ;  /* 0x000000ffff177224 */ /* 0x002fe200078e0026 */
[----:B------:R-:W-:Y:S01]  /*1fc7c0*/  PRMT R15, R42, 0x4210, R19 ;  /* 0x000042102a0f7816 */ /* 0x000fe20000000013 */
[----:B------:R-:W-:Y:S01]  /*1fc7d0*/  IMAD.MOV.U32 R42, RZ, RZ, R37 ;  /* 0x000000ffff2a7224 */ /* 0x000fe200078e0025 */
[----:B------:R-:W-:Y:S01]  /*1fc7e0*/  STL [R1+0x270], R36 ;  /* 0x0002702401007387 */ /* 0x000fe20000100800 */
[----:B------:R-:W-:-:S03]  /*1fc7f0*/  NOP ;  /* 0x0000000000007918 */ /* 0x000fc60000000000 */
[----:B------:R-:W-:Y:S04]  /*1fc800*/  STL [R1+0x27c], R39 ;  /* 0x00027c2701007387 */ /* 0x000fe80000100800 */
[----:B------:R-:W-:Y:S04]  /*1fc810*/  STL [R1+0x8430], R42 ;  /* 0x0084302a01007387 */ /* 0x000fe80000100800 */
[----:B------:R3:W-:Y:S04]  /*1fc820*/  STSM.16.M88.4 [R9], R12 ;  /* 0x0000000c09007844 */ /* 0x0007e80000000200 */
[----:B------:R-:W-:Y:S01]  /*1fc830*/  STL [R1+0x8424], R23 ;  /* 0x0084241701007387 */ /* 0x000fe20000100800 */
[----:B---3--:R-:W-:-:S03]  /*1fc840*/  PRMT R12, R24, 0x5210, R16 ;  /* 0x00005210180c7816 */ /* 0x008fc60000000010 */
[----:B------:R-:W3:Y:S04]  /*1fc850*/  LDL.LU R16, [R1+0xd0] ;  /* 0x0000d00001107983 */ /* 0x000ee80000300800 */
[----:B------:R-:W3:Y:S04]  /*1fc860*/  LDL.LU R17, [R1+0xd4] ;  /* 0x0000d40001117983 */ /* 0x000ee80000300800 */
[----:B------:R-:W3:Y:S01]  /*1fc870*/  LDL.LU R18, [R1+0xd8] ;  /* 0x0000d80001127983 */ /* 0x000ee20000300800 */
[----:B------:R-:W-:-:S03]  /*1fc880*/  PRMT R13, R48, 0x5210, R33 ;  /* 0x00005210300d7816 */ /* 0x000fc60000000021 */
[----:B------:R-:W3:Y:S01]  /*1fc890*/  LDL.LU R46, [R1+0x2bfc] ;  /* 0x002bfc00012e7983 */ /* 0x000ee20000300800 */
[----:B------:R-:W-:Y:S01]  /*1fc8a0*/  PRMT R14, R45, 0x5210, R32 ;  /* 0x000052102d0e7816 */ /* 0x000fe20000000020 */
[----:B------:R-:W-:Y:S02]  /*1fc8b0*/  NOP ;  /* 0x0000000000007918 */ /* 0x000fe40000000000 */
[----:B------:R-:W3:Y:S04]  /*1fc8c0*/  LDL.LU R24, [R1+0x2c9c] ;  /* 0x002c9c0001187983 */ /* 0x000ee80000300800 */
[----:B------:R-:W0:Y:S04]  /*1fc8d0*/  LDS.128 R32, [R9] ;  /* 0x0000000009207984 */ /* 0x000e280000000c00 */
[----:B0-----:R-:W-:Y:S04]  /*1fc8e0*/  STL.64 [R1+0x260], R32 ;  /* 0x0002602001007387 */ /* 0x001fe80000100a00 */
[----:B------:R-:W-:Y:S04]  /*1fc8f0*/  STL [R1+0x268], R34 ;  /* 0x0002682201007387 */ /* 0x000fe80000100800 */
[----:B------:R-:W3:Y:S04]  /*1fc900*/  LDL.LU R48, [R1+0xe0] ;  /* 0x0000e00001307983 */ /* 0x000ee80000300800 */
[----:B------:R-:W3:Y:S04]  /*1fc910*/  LDL.LU R49, [R1+0xe4] ;  /* 0x0000e40001317983 */ /* 0x000ee80000300800 */
[----:B------:R-:W3:Y:S04]  /*1fc920*/  LDL.LU R50, [R1+0xe8] ;  /* 0x0000e80001327983 */ /* 0x000ee80000300800 */
[----:B------:R-:W3:Y:S01]  /*1fc930*/  LDL.LU R45, [R1+0x2cb8] ;  /* 0x002cb800012d7983 */ /* 0x000ee20000300800 */
[----:B--2---:R-:W-:Y:S01]  /*1fc940*/  PRMT R15, R43, 0x5210, R31 ;  /* 0x000052102b0f7816 */ /* 0x004fe2000000001f */
[----:B------:R-:W-:Y:S01]  /*1fc950*/  NOP ;  /* 0x0000000000007918 */ /* 0x000fe20000000000 */
[----:B------:R-:W-:-:S03]  /*1fc960*/  IMAD.MOV.U32 R43, RZ, RZ, R35 ;  /* 0x000000ffff2b7224 */ /* 0x000fc600078e0023 */
[----:B------:R0:W-:Y:S01]  /*1fc970*/  STSM.16.M88.4 [R9], R12 ;  /* 0x0000000c09007844 */ /* 0x0001e20000000200 */
[----:B------:R-:W-:-:S03]  /*1fc980*/  NOP ;  /* 0x0000000000007918 */ /* 0x000fc60000000000 */
[----:B------:R-:W1:Y:S04]  /*1fc990*/  LDS.128 R32, [R9] ;  /* 0x0000000009207984 */ /* 0x000e680000000c00 */
[----:B------:R-:W-:Y:S04]  /*1fc9a0*/  STL [R1+0x841c], R43 ;  /* 0x00841c2b01007387 */ /* 0x000fe80000100800 */
[----:B------:R-:W2:Y:S01]  /*1fc9b0*/  LDL.LU R56, [R1+0x10] ;  /* 0x0000100001387983 */ /* 0x000ea20000300800 */
[----:B0-----:R-:W-:Y:S02]  /*1fc9c0*/  PRMT R15, R7, 0x5210, R19 ;  /* 0x00005210070f7816 */ /* 0x001fe40000000013 */
[----:B----4-:R-:W-:Y:S01]  /*1fc9d0*/  LOP3.LUT R7, R44, 0xffff, RZ, 0xc0, !PT ;  /* 0x0000ffff2c077812 */ /* 0x010fe200078ec0ff */
[----:B------:R-:W2:Y:S04]  /*1fc9e0*/  LDL.LU R57, [R1+0x14] ;  /* 0x0000140001397983 */ /* 0x000ea80000300800 */
[----:B------:R-:W2:Y:S04]  /*1fc9f0*/  LDL.LU R58, [R1+0x18] ;  /* 0x00001800013a7983 */ /* 0x000ea80000300800 */
[----:B------:R-:W4:Y:S01]  /*1fca00*/  LDL.LU R44, [R1+0x11c] ;  /* 0x00011c00012c7983 */ /* 0x000f220000300800 */
[----:B------:R-:W-:-:S02]  /*1fca10*/  PRMT R12, R52, 0x5210, R30 ;  /* 0x00005210340c7816 */ /* 0x000fc4000000001e */
[----:B------:R-:W-:Y:S02]  /*1fca20*/  PRMT R13, R51, 0x5210, R27 ;  /* 0x00005210330d7816 */ /* 0x000fe4000000001b */
[----:B------:R-:W-:Y:S01]  /*1fca30*/  PRMT R14, R47, 0x5210, R26 ;  /* 0x000052102f0e7816 */ /* 0x000fe2000000001a */
[----:B------:R-:W-:-:S04]  /*1fca40*/  NOP ;  /* 0x0000000000007918 */ /* 0x000fc80000000000 */
[----:B------:R-:W-:Y:S01]  /*1fca50*/  STSM.16.M88.4 [R9], R12 ;  /* 0x0000000c09007844 */ /* 0x000fe20000000200 */
[----:B-1----:R-:W-:-:S03]  /*1fca60*/  IMAD.MOV.U32 R23, RZ, RZ, R33 ;  /* 0x000000ffff177224 */ /* 0x002fc600078e0021 */
[----:B------:R-:W-:Y:S04]  /*1fca70*/  STL.64 [R1+0x258], R34 ;  /* 0x0002582201007387 */ /* 0x000fe80000100a00 */
[----:B------:R-:W-:Y:S04]  /*1fca80*/  STL [R1+0x842c], R23 ;  /* 0x00842c1701007387 */ /* 0x000fe80000100800 */
[----:B------:R-:W2:Y:S04]  /*1fca90*/  LDL.LU R52, [R1+0x20] ;  /* 0x0000200001347983 */ /* 0x000ea80000300800 */
[----:B------:R-:W2:Y:S01]  /*1fcaa0*/  LDL.LU R53, [R1+0x24] ;  /* 0x0000240001357983 */ /* 0x000ea20000300800 */
[----:B------:R-:W-:Y:S01]  /*1fcab0*/  IMAD.MOV.U32 R42, RZ, RZ, R32 ;  /* 0x000000ffff2a7224 */ /* 0x000fe200078e0020 */
[----:B------:R-:W-:-:S02]  /*1fcac0*/  NOP ;  /* 0x0000000000007918 */ /* 0x000fc40000000000 */
[----:B------:R-:W2:Y:S04]  /*1fcad0*/  LDL.LU R54, [R1+0x28] ;  /* 0x0000280001367983 */ /* 0x000ea80000300800 */
[----:B------:R-:W0:Y:S02]  /*1fcae0*/  LDS.128 R32, [R9] ;  /* 0x0000000009207984 */ /* 0x000e240000000c00 */
[----:B0-----:R-:W-:Y:S01]  /*1fcaf0*/  IMAD.MOV.U32 R43, RZ, RZ, R34 ;  /* 0x000000ffff2b7224 */ /* 0x001fe200078e0022 */
[----:B---3--:R-:W-:Y:S02]  /*1fcb00*/  LOP3.LUT R12, R46, 0xffff, RZ, 0xc0, !PT ;  /* 0x0000ffff2e0c7812 */ /* 0x008fe400078ec0ff */
[----:B------:R-:W3:Y:S01]  /*1fcb10*/  LDL.LU R46, [R1+0x10c] ;  /* 0x00010c00012e7983 */ /* 0x000ee20000300800 */
[----:B------:R-:W-:Y:S01]  /*1fcb20*/  PRMT R19, R24, 0x4210, R7 ;  /* 0x0000421018137816 */ /* 0x000fe20000000007 */
[----:B------:R-:W-:-:S04]  /*1fcb30*/  NOP ;  /* 0x0000000000007918 */ /* 0x000fc80000000000 */
[----:B------:R-:W-:Y:S01]  /*1fcb40*/  STSM.16.M88.4 [R9], R16 ;  /* 0x0000001009007844 */ /* 0x000fe20000000200 */
[----:B------:R-:W-:-:S03]  /*1fcb50*/  NOP ;  /* 0x0000000000007918 */ /* 0x000fc60000000000 */
[----:B------:R-:W0:Y:S04]  /*1fcb60*/  LDS.128 R16, [R9] ;  /* 0x0000000009107984 */ /* 0x000e280000000c00 */
[----:B------:R-:W-:Y:S04]  /*1fcb70*/  STL [R1+0x244], R33 ;  /* 0x0002442101007387 */ /* 0x000fe80000100800 */
[----:B------:R-:W-:Y:S04]  /*1fcb80*/  STL [R1+0x24c], R35 ;  /* 0x00024c2301007387 */ /* 0x000fe80000100800 */
[----:B------:R-:W-:Y:S04]  /*1fcb90*/  STL.64 [R1+0x8438], R42 ;  /* 0x0084382a01007387 */ /* 0x000fe80000100a00 */
[----:B------:R-:W3:Y:S04]  /*1fcba0*/  LDL.LU R24, [R1+0x568c] ;  /* 0x00568c0001187983 */ /* 0x000ee80000300800 */
[----:B0-----:R0:W-:Y:S04]  /*1fcbb0*/  STL.64 [R1+0x230], R16 ;  /* 0x0002301001007387 */ /* 0x0011e80000100a00 */
[----:B------:R1:W-:Y:S01]  /*1fcbc0*/  STL [R1+0x238], R18 ;  /* 0x0002381201007387 */ /* 0x0003e20000100800 */
[----:B------:R-:W-:Y:S01]  /*1fcbd0*/  PRMT R51, R45, 0x4210, R12 ;  /* 0x000042102d337816 */ /* 0x000fe2000000000c */
[----:B------:R-:W-:Y:S01]  /*1fcbe0*/  IMAD.MOV.U32 R45, RZ, RZ, R19 ;  /* 0x000000ffff2d7224 */ /* 0x000fe200078e0013 */
[----:B------:R-:W-:-:S04]  /*1fcbf0*/  NOP ;  /* 0x0000000000007918 */ /* 0x000fc80000000000 */
[----:B------:R-:W-:Y:S04]  /*1fcc00*/  STL [R1+0x83fc], R45 ;  /* 0x0083fc2d01007387 */ /* 0x000fe80000100800 */
[----:B------:R-:W3:Y:S04]  /*1fcc10*/  LDL.LU R47, [R1+0x2c0c] ;  /* 0x002c0c00012f7983 */ /* 0x000ee80000300800 */
[----:B0-----:R-:W3:Y:S04]  /*1fcc20*/  LDL.LU R16, [R1+0xf0] ;  /* 0x0000f00001107983 */ /* 0x001ee80000300800 */
[----:B------:R-:W3:Y:S04]  /*1fcc30*/  LDL.LU R17, [R1+0xf4] ;  /* 0x0000f40001117983 */ /* 0x000ee80000300800 */
[----:B------:R0:W-:Y:S01]  /*1fcc40*/  STSM.16.M88.4 [R9], R48 ;  /* 0x0000003009007844 */ /* 0x0001e20000000200 */
[----:B------:R-:W-:-:S03]  /*1fcc50*/  NOP ;  /* 0x0000000000007918 */ /* 0x000fc60000000000 */
[----:B-1----:R-:W3:Y:S04]  /*1fcc60*/  LDL.LU R18, [R1+0xf8] ;  /* 0x0000f80001127983 */ /* 0x002ee80000300800 */
[----:B------:R-:W1:Y:S04]  /*1fcc70*/  LDS.128 R36, [R9] ;  /* 0x0000000009247984 */ /* 0x000e680000000c00 */
[----:B0-----:R-:W3:Y:S01]  /*1fcc80*/  LDL.LU R49, [R1+0x2ce4] ;  /* 0x002ce40001317983 */ /* 0x001ee20000300800 */
[----:B------:R-:W-:-:S03]  /*1fcc90*/  IMAD.MOV.U32 R23, RZ, RZ, R32 ;  /* 0x000000ffff177224 */ /* 0x000fc600078e0020 */
[----:B------:R-:W3:Y:S04]  /*1fcca0*/  LDL.LU R32, [R1+0x100] ;  /* 0x0001000001207983 */ /* 0x000ee80000300800 */
[----:B------:R-:W3:Y:S04]  /*1fccb0*/  LDL.LU R33, [R1+0x104] ;  /* 0x0001040001217983 */ /* 0x000ee80000300800 */
[----:B------:R-:W3:Y:S01]  /*1fccc0*/  LDL.LU R34, [R1+0x108] ;  /* 0x0001080001227983 */ /* 0x000ee20000300800 */
[----:B----4-:R-:W-:Y:S01]  /*1fccd0*/  PRMT R59, R44, 0x5210, R7 ;  /* 0x000052102c3b7816 */ /* 0x010fe20000000007 */
[----:B------:R-:W-:-:S02]  /*1fcce0*/  NOP ;  /* 0x0000000000007918 */ /* 0x000fc40000000000 */
[----:B------:R-:W4:Y:S04]  /*1fccf0*/  LDL.LU R48, [R1+0x2ce8] ;  /* 0x002ce80001307983 */ /* 0x000f280000300800 */
[----:B--2---:R0:W-:Y:S04]  /*1fcd00*/  STSM.16.M88.4 [R9], R56 ;  /* 0x0000003809007844 */ /* 0x0041e80000000200 */
[----:B-1----:R-:W-:Y:S01]  /*1fcd10*/  STL [R1+0x220], R36 ;  /* 0x0002202401007387 */ /* 0x002fe20000100800 */
[----:B------:R-:W-:Y:S02]  /*1fcd20*/  IMAD.MOV.U32 R44, RZ, RZ, R37 ;  /* 0x000000ffff2c7224 */ /* 0x000fe400078e0025 */
[----:B------:R-:W-:Y:S01]  /*1fcd30*/  IMAD.MOV.U32 R45, RZ, RZ, R38 ;  /* 0x000000ffff2d7224 */ /* 0x000fe200078e0026 */
[----:B------:R-:W-:Y:S01]  /*1fcd40*/  STL [R1+0x22c], R39 ;  /* 0x00022c2701007387 */ /* 0x000fe20000100800 */
[----:B------:R-:W-:-:S03]  /*1fcd50*/  NOP ;  /* 0x0000000000007918 */ /* 0x000fc60000000000 */
[----:B------:R-:W1:Y:S04]  /*1fcd60*/  LDS.128 R36, [R9] ;  /* 0x0000000009247984 */ /* 0x000e680000000c00 */
[----:B------:R-:W-:Y:S04]  /*1fcd70*/  STL [R1+0x840c], R44 ;  /* 0x00840c2c01007387 */ /* 0x000fe80000100800 */
[----:B------:R-:W-:Y:S04]  /*1fcd80*/  STL [R1+0x8400], R45 ;  /* 0x0084002d01007387 */ /* 0x000fe80000100800 */
[----:B0-----:R-:W2:Y:S04]  /*1fcd90*/  LDL.LU R56, [R1+0x30] ;  /* 0x0000300001387983 */ /* 0x001ea80000300800 */
[----:B------:R-:W2:Y:S04]  /*1fcda0*/  LDL.LU R57, [R1+0x34] ;  /* 0x0000340001397983 */ /* 0x000ea80000300800 */
[----:B------:R-:W2:Y:S01]  /*1fcdb0*/  LDL.LU R58, [R1+0x38] ;  /* 0x00003800013a7983 */ /* 0x000ea20000300800 */
[----:B---3--:R-:W-:Y:S01]  /*1fcdc0*/  PRMT R55, R46, 0x5210, R12 ;  /* 0x000052102e377816 */ /* 0x008fe2000000000c */
[----:B------:R-:W-:-:S02]  /*1fcdd0*/  NOP ;  /* 0x0000000000007918 */ /* 0x000fc40000000000 */
[----:B------:R-:W3:Y:S04]  /*1fcde0*/  LDL.LU R46, [R1+0x68c] ;  /* 0x00068c00012e7983 */ /* 0x000ee80000300800 */
[----:B-1----:R-:W-:Y:S04]  /*1fcdf0*/  STL [R1+0x210], R36 ;  /* 0x0002102401007387 */ /* 0x002fe80000100800 */
[----:B------:R-:W-:Y:S04]  /*1fce00*/  STL.64 [R1+0x218], R38 ;  /* 0x0002182601007387 */ /* 0x000fe80000100a00 */
[----:B------:R0:W-:Y:S04]  /*1fce10*/  STSM.16.M88.4 [R9], R52 ;  /* 0x0000003409007844 */ /* 0x0001e80000000200 */
[----:B0-----:R-:W2:Y:S04]  /*1fce20*/  LDL.LU R52, [R1+0x40] ;  /* 0x0000400001347983 */ /* 0x001ea80000300800 */
[----:B------:R-:W2:Y:S04]  /*1fce30*/  LDL.LU R53, [R1+0x44] ;  /* 0x0000440001357983 */ /* 0x000ea80000300800 */
[----:B------:R-:W2:Y:S04]  /*1fce40*/  LDL.LU R54, [R1+0x48] ;  /* 0x0000480001367983 */ /* 0x000ea80000300800 */
[----:B------:R-:W2:Y:S01]  /*1fce50*/  LDL.LU R51, [R1+0x14c] ;  /* 0x00014c0001337983 */ /* 0x000ea20000300800 */
[----:B------:R-:W-:-:S03]  /*1fce60*/  LOP3.LUT R13, R47, 0xffff, RZ, 0xc0, !PT ;  /* 0x0000ffff2f0d7812 */ /* 0x000fc600078ec0ff */
[----:B------:R-:W2:Y:S01]  /*1fce70*/  LDL.LU R47, [R1+0x5698] ;  /* 0x00569800012f7983 */ /* 0x000ea20000300800 */
[----:B------:R-:W-:Y:S01]  /*1fce80*/  LOP3.LUT R12, R24, 0xffff, RZ, 0xc0, !PT ;  /* 0x0000ffff180c7812 */ /* 0x000fe200078ec0ff */
[----:B------:R-:W-:Y:S01]  /*1fce90*/  IMAD.MOV.U32 R24, RZ, RZ, R37 ;  /* 0x000000ffff187224 */ /* 0x000fe200078e0025 */
[----:B------:R-:W-:Y:S01]  /*1fcea0*/  NOP ;  /* 0x0000000000007918 */ /* 0x000fe20000000000 */
[----:B------:R-:W0:Y:S01]  /*1fceb0*/  LDS.128 R36, [R9] ;  /* 0x0000000009247984 */ /* 0x000e220000000c00 */
[----:B------:R-:W-:Y:S01]  /*1fcec0*/  PRMT R19, R49, 0x4210, R12 ;  /* 0x0000421031137816 */ /* 0x000fe2000000000c */
[----:B------:R-:W-:Y:S01]  /*1fced0*/  NOP ;  /* 0x0000000000007918 */ /* 0x000fe20000000000 */
[----:B0-----:R-:W-:Y:S02]  /*1fcee0*/  IMAD.MOV.U32 R44, RZ, RZ, R36 ;  /* 0x000000ffff2c7224 */ /* 0x001fe400078e0024 */
[----:B------:R-:W-:Y:S01]  /*1fcef0*/  IMAD.MOV.U32 R45, RZ, RZ, R37 ;  /* 0x000000ffff2d7224 */ /* 0x000fe200078e0025 */
[----:B------:R-:W-:Y:S04]  /*1fcf00*/  STL.64 [R1+0x208], R38 ;  /* 0x0002082601007387 */ /* 0x000fe80000100a00 */
[----:B------:R-:W-:Y:S04]  /*1fcf10*/  STL.64 [R1+0x8410], R44 ;  /* 0x0084102c01007387 */ /* 0x000fe80000100a00 */
[----:B------:R-:W2:Y:S04]  /*1fcf20*/  LDL.LU R50, [R1+0x2c18] ;  /* 0x002c180001327983 */ /* 0x000ea80000300800 */
[----:B------:R0:W-:Y:S01]  /*1fcf30*/  STSM.16.M88.4 [R9], R16 ;  /* 0x0000001009007844 */ /* 0x0001e20000000200 */
[----:B------:R-:W-:-:S03]  /*1fcf40*/  NOP ;  /* 0x0000000000007918 */ /* 0x000fc60000000000 */
[----:B------:R-:W1:Y:S04]  /*1fcf50*/  LDS.128 R36, [R9] ;  /* 0x0000000009247984 */ /* 0x000e680000000c00 */
[----:B0-----:R-:W2:Y:S01]  /*1fcf60*/  LDL.LU R16, [R1+0x110] ;  /* 0x0001100001107983 */ /* 0x001ea20000300800 */
[----:B----4-:R-:W-:Y:S01]  /*1fcf70*/  PRMT R35, R48, 0x4210, R13 ;  /* 0x0000421030237816 */ /* 0x010fe2000000000d */
[----:B------:R-:W-:-:S04]  /*1fcf80*/  NOP ;  /* 0x0000000000007918 */ /* 0x000fc80000000000 */
[----:B------:R0:W-:Y:S04]  /*1fcf90*/  STSM.16.M88.4 [R9], R32 ;  /* 0x0000002009007844 */ /* 0x0001e80000000200 */
[----:B-1----:R-:W-:Y:S04]  /*1fcfa0*/  STL.64 [R1+0x1f0], R36 ;  /* 0x0001f02401007387 */ /* 0x002fe80000100a00 */
[----:B------:R-:W-:Y:S01]  /*1fcfb0*/  STL.64 [R1+0x1f8], R38 ;  /* 0x0001f82601007387 */ /* 0x000fe20000100a00 */
[----:B------:R-:W-:-:S03]  /*1fcfc0*/  NOP ;  /* 0x0000000000007918 */ /* 0x000fc60000000000 */
[----:B------:R-:W4:Y:S04]  /*1fcfd0*/  LDL.LU R17, [R1+0x114] ;  /* 0x0001140001117983 */ /* 0x000f280000300800 */
[----:B------:R-:W4:Y:S04]  /*1fcfe0*/  LDL.LU R18, [R1+0x118] ;  /* 0x0001180001127983 */ /* 0x000f280000300800 */
[----:B------:R-:W4:Y:S04]  /*1fcff0*/  LDL.LU R49, [R1+0x2cf0] ;  /* 0x002cf00001317983 */ /* 0x000f280000300800 */
[----:B------:R-:W1:Y:S04]  /*1fd000*/  LDS.128 R36, [R9] ;  /* 0x0000000009247984 */ /* 0x000e680000000c00 */
[----:B0-----:R-:W4:Y:S04]  /*1fd010*/  LDL.LU R32, [R1+0x120] ;  /* 0x0001200001207983 */ /* 0x001f280000300800 */
[----:B------:R-:W4:Y:S04]  /*1fd020*/  LDL.LU R33, [R1+0x124] ;  /* 0x0001240001217983 */ /* 0x000f280000300800 */
[----:B------:R-:W4:Y:S04]  /*1fd030*/  LDL.LU R34, [R1+0x128] ;  /* 0x0001280001227983 */ /* 0x000f280000300800 */
[----:B------:R-:W4:Y:S04]  /*1fd040*/  LDL.LU R48, [R1+0x2cf4] ;  /* 0x002cf40001307983 */ /* 0x000f280000300800 */
[----:B-1----:R-:W-:Y:S04]  /*1fd050*/  STL [R1+0x1e0], R36 ;  /* 0x0001e02401007387 */ /* 0x002fe80000100800 */
[----:B------:R-:W-:Y:S01]  /*1fd060*/  STL.64 [R1+0x1e8], R38 ;  /* 0x0001e82601007387 */ /* 0x000fe20000100a00 */
[----:B---3--:R-:W-:Y:S01]  /*1fd070*/  PRMT R59, R46, 0x5210, R12 ;  /* 0x000052102e3b7816 */ /* 0x008fe2000000000c */
[----:B------:R-:W-:Y:S01]  /*1fd080*/  IMAD.MOV.U32 R46, RZ, RZ, R37 ;  /* 0x000000ffff2e7224 */ /* 0x000fe200078e0025 */
[----:B------:R-:W-:-:S04]  /*1fd090*/  NOP ;  /* 0x0000000000007918 */ /* 0x000fc80000000000 */
[----:B------:R-:W-:Y:S04]  /*1fd0a0*/  STL [R1+0x83ec], R46 ;  /* 0x0083ec2e01007387 */ /* 0x000fe80000100800 */
[----:B--2---:R0:W-:Y:S01]  /*1fd0b0*/  STSM.16.M88.4 [R9], R56 ;  /* 0x0000003809007844 */ /* 0x0041e20000000200 */
[----:B------:R-:W-:-:S03]  /*1fd0c0*/  NOP ;  /* 0x0000000000007918 */ /* 0x000fc60000000000 */
[----:B------:R-:W1:Y:S04]  /*1fd0d0*/  LDS.128 R36, [R9] ;  /* 0x0000000009247984 */ /* 0x000e680000000c00 */
[----:B0-----:R-:W2:Y:S04]  /*1fd0e0*/  LDL.LU R56, [R1+0x50] ;  /* 0x0000500001387983 */ /* 0x001ea80000300800 */
[----:B------:R-:W2:Y:S04]  /*1fd0f0*/  LDL.LU R57, [R1+0x54] ;  /* 0x0000540001397983 */ /* 0x000ea80000300800 */
[----:B------:R-:W2:Y:S01]  /*1fd100*/  LDL.LU R58, [R1+0x58] ;  /* 0x00005800013a7983 */ /* 0x000ea20000300800 */
[----:B------:R-:W-:Y:S01]  /*1fd110*/  PRMT R55, R51, 0x5210, R13 ;  /* 0x0000521033377816 */ /* 0x000fe2000000000d */
[----:B------:R-:W-:-:S02]  /*1fd120*/  NOP ;  /* 0x0000000000007918 */ /* 0x000fc40000000000 */
[----:B------:R-:W3:Y:S04]  /*1fd130*/  LDL.LU R51, [R1+0x13c] ;  /* 0x00013c0001337983 */ /* 0x000ee80000300800 */
[----:B------:R0:W-:Y:S04]  /*1fd140*/  STSM.16.M88.4 [R9], R52 ;  /* 0x0000003409007844 */ /* 0x0001e80000000200 */
[----:B-1----:R-:W-:Y:S04]  /*1fd150*/  STL.64 [R1+0x1d0], R36 ;  /* 0x0001d02401007387 */ /* 0x002fe80000100a00 */
[----:B------:R-:W-:Y:S01]  /*1fd160*/  STL [R1+0x1d8], R38 ;  /* 0x0001d82601007387 */ /* 0x000fe20000100800 */
[----:B------:R-:W-:Y:S01]  /*1fd170*/  LOP3.LUT R12, R47, 0xffff, RZ, 0xc0, !PT ;  /* 0x0000ffff2f0c7812 */ /* 0x000fe200078ec0ff */
[----:B------:R-:W-:Y:S01]  /*1fd180*/  IMAD.MOV.U32 R47, RZ, RZ, R39 ;  /* 0x000000ffff2f7224 */ /* 0x000fe200078e0027 */
[----:B------:R-:W-:-:S04]  /*1fd190*/  NOP ;  /* 0x0000000000007918 */ /* 0x000fc80000000000 */
[----:B------:R-:W-:Y:S04]  /*1fd1a0*/  STL [R1+0x83d8], R47 ;  /* 0x0083d82f01007387 */ /* 0x000fe80000100800 */
[----:B------:R-:W2:Y:S04]  /*1fd1b0*/  LDL.LU R40, [R1+0x60] ;  /* 0x0000600001287983 */ /* 0x000ea80000300800 */
[----:B------:R-:W2:Y:S04]  /*1fd1c0*/  LDL.LU R41, [R1+0x64] ;  /* 0x0000640001297983 */ /* 0x000ea80000300800 */
[----:B------:R-:W2:Y:S04]  /*1fd1d0*/  LDL.LU R42, [R1+0x68] ;  /* 0x00006800012a7983 */ /* 0x000ea80000300800 */
[----:B0-----:R-:W2:Y:S04]  /*1fd1e0*/  LDL.LU R53, [R1+0x6dc] ;  /* 0x0006dc0001357983 */ /* 0x001ea80000300800 */
[----:B------:R-:W0:Y:S01]  /*1fd1f0*/  LDS.128 R36, [R9] ;  /* 0x0000000009247984 */ /* 0x000e220000000c00 */
[----:B------:R-:W-:-:S03]  /*1fd200*/  LOP3.LUT R13, R50, 0xffff, RZ, 0xc0, !PT ;  /* 0x0000ffff320d7812 */ /* 0x000fc600078ec0ff */
[----:B------:R-:W2:Y:S01]  /*1fd210*/  LDL.LU R50, [R1+0x569c] ;  /* 0x00569c0001327983 */ /* 0x000ea20000300800 */
[----:B0-----:R-:W-:Y:S02]  /*1fd220*/  IMAD.MOV.U32 R46, RZ, RZ, R36 ;  /* 0x000000ffff2e7224 */ /* 0x001fe400078e0024 */
[----:B------:R-:W-:Y:S01]  /*1fd230*/  IMAD.MOV.U32 R47, RZ, RZ, R38 ;  /* 0x000000ffff2f7224 */ /* 0x000fe200078e0026 */
[----:B------:R-:W-:Y:S04]  /*1fd240*/  STL [R1+0x1c4], R37 ;  /* 0x0001c42501007387 */ /* 0x000fe80000100800 */
[----:B------:R-:W-:Y:S01]  /*1fd250*/  STL [R1+0x1cc], R39 ;  /* 0x0001cc2701007387 */ /* 0x000fe20000100800 */
[----:B------:R-:W-:-:S03]  /*1fd260*/  NOP ;  /* 0x0000000000007918 */ /* 0x000fc60000000000 */
[----:B------:R-:W-:Y:S01]  /*1fd270*/  STL.64 [R1+0x83f0], R46 ;  /* 0x0083f02e01007387 */ /* 0x000fe20000100a00 */
[----:B----4-:R-:W-:-:S05]  /*1fd280*/  PRMT R19, R49, 0x4210, R12 ;  /* 0x0000421031137816 */ /* 0x010fca000000000c */
[----:B------:R-:W-:Y:S01]  /*1fd290*/  STSM.16.M88.4 [R9], R16 ;  /* 0x0000001009007844 */ /* 0x000fe20000000200 */
[----:B------:R-:W-:-:S03]  /*1fd2a0*/  NOP ;  /* 0x0000000000007918 */ /* 0x000fc60000000000 */
[----:B------:R-:W0:Y:S01]  /*1fd2b0*/  LDS.128 R16, [R9] ;  /* 0x0000000009107984 */ /* 0x000e220000000c00 */
[----:B------:R-:W-:Y:S01]  /*1fd2c0*/  PRMT R35, R48, 0x4210, R13 ;  /* 0x0000421030237816 */ /* 0x000fe2000000000d */
[----:B------:R-:W-:-:S04]  /*1fd2d0*/  NOP ;  /* 0x0000000000007918 */ /* 0x000fc80000000000 */
[----:B------:R-:W-:Y:S01]  /*1fd2e0*/  STSM.16.M88.4 [R9], R32 ;  /* 0x0000002009007844 */ /* 0x000fe20000000200 */
[----:B------:R-:W-:-:S03]  /*1fd2f0*/  NOP ;  /* 0x0000000000007918 */ /* 0x000fc60000000000 */
[----:B------:R-:W1:Y:S04]  /*1fd300*/  LDS.128 R36, [R9] ;  /* 0x0000000009247984 */ /* 0x000e680000000c00 */
[----:B0-----:R0:W-:Y:S04]  /*1fd310*/  STL.64 [R1+0x1b0], R16 ;  /* 0x0001b01001007387 */ /* 0x0011e80000100a00 */
[----:B------:R4:W-:Y:S01]  /*1fd320*/  STL [R1+0x1b8], R18 ;  /* 0x0001b81201007387 */ /* 0x0009e20000100800 */
[----:B------:R-:W-:-:S03]  /*1fd330*/  IMAD.MOV.U32 R49, RZ, RZ, R19 ;  /* 0x000000ffff317224 */ /* 0x000fc600078e0013 */
[----:B0-----:R-:W2:Y:S04]  /*1fd340*/  LDL.LU R16, [R1+0x130] ;  /* 0x0001300001107983 */ /* 0x001ea80000300800 */
[----:B------:R-:W2:Y:S04]  /*1fd350*/  LDL.LU R17, [R1+0x134] ;  /* 0x0001340001117983 */ /* 0x000ea80000300800 */
[----:B----4-:R-:W4:Y:S04]  /*1fd360*/  LDL.LU R18, [R1+0x138] ;  /* 0x0001380001127983 */ /* 0x010f280000300800 */
[----:B------:R-:W4:Y:S04]  /*1fd370*/  LDL.LU R52, [R1+0x2c2c] ;  /* 0x002c2c0001347983 */ /* 0x000f280000300800 */
[----:B------:R-:W4:Y:S04]  /*1fd380*/  LDL.LU R48, [R1+0x21ac] ;  /* 0x0021ac0001307983 */ /* 0x000f280000300800 */
[----:B------:R-:W-:Y:S04]  /*1fd390*/  STL [R1+0x83c8], R49 ;  /* 0x0083c83101007387 */ /* 0x000fe80000100800 */
[----:B------:R-:W4:Y:S04]  /*1fd3a0*/  LDL.LU R32, [R1+0x140] ;  /* 0x0001400001207983 */ /* 0x000f280000300800 */
[----:B------:R-:W4:Y:S04]  /*1fd3b0*/  LDL.LU R33, [R1+0x144] ;  /* 0x0001440001217983 */ /* 0x000f280000300800 */
[----:B------:R-:W4:Y:S01]  /*1fd3c0*/  LDL.LU R34, [R1+0x148] ;  /* 0x0001480001227983 */ /* 0x000f220000300800 */
[----:B---3--:R-:W-:Y:S01]  /*1fd3d0*/  PRMT R59, R51, 0x5210, R12 ;  /* 0x00005210333b7816 */ /* 0x008fe2000000000c */
[----:B------:R-:W-:-:S02]  /*1fd3e0*/  NOP ;  /* 0x0000000000007918 */ /* 0x000fc40000000000 */
[----:B------:R-:W3:Y:S04]  /*1fd3f0*/  LDL.LU R51, [R1+0x2cfc] ;  /* 0x002cfc0001337983 */ /* 0x000ee80000300800 */
[----:B-1----:R0:W-:Y:S04]  /*1fd400*/  STL.64 [R1+0x1a0], R36 ;  /* 0x0001a02401007387 */ /* 0x0021e80000100a00 */
[----:B------:R1:W-:Y:S04]  /*1fd410*/  STL.64 [R1+0x1a8], R38 ;  /* 0x0001a82601007387 */ /* 0x0003e80000100a00 */
[----:B0-----:R-:W3:Y:S04]  /*1fd420*/  LDL.LU R36, [R1+0x70] ;  /* 0x0000700001247983 */ /* 0x001ee80000300800 */
[----:B------:R-:W3:Y:S04]  /*1fd430*/  LDL.LU R37, [R1+0x74] ;  /* 0x0000740001257983 */ /* 0x000ee80000300800 */
[----:B-1----:R-:W3:Y:S01]  /*1fd440*/  LDL.LU R38, [R1+0x78] ;  /* 0x0000780001267983 */ /* 0x002ee20000300800 */
[----:B--2---:R-:W-:-:S03]  /*1fd450*/  PRMT R43, R53, 0x5210, R13 ;  /* 0x00005210352b7816 */ /* 0x004fc6000000000d */
[----:B------:R-:W2:Y:S04]  /*1fd460*/  LDL.LU R53, [R1+0x6ec] ;  /* 0x0006ec0001357983 */ /* 0x000ea80000300800 */
[----:B------:R-:W-:Y:S01]  /*1fd470*/  STSM.16.M88.4 [R9], R56 ;  /* 0x0000003809007844 */ /* 0x000fe20000000200 */
[----:B------:R-:W-:-:S03]  /*1fd480*/  NOP ;  /* 0x0000000000007918 */ /* 0x000fc60000000000 */
[----:B------:R-:W0:Y:S01]  /*1fd490*/  LDS.128 R44, [R9] ;  /* 0x00000000092c7984 */ /* 0x000e220000000c00 */
[----:B------:R-:W-:Y:S01]  /*1fd4a0*/  NOP ;  /* 0x0000000000007918 */ /* 0x000fe20000000000 */
[----:B------:R-:W-:Y:S02]  /*1fd4b0*/  LOP3.LUT R12, R50, 0xffff, RZ, 0xc0, !PT ;  /* 0x0000ffff320c7812 */ /* 0x000fe400078ec0ff */
[----:B0-----:R-:W-:Y:S04]  /*1fd4c0*/  STL.64 [R1+0x190], R44 ;  /* 0x0001902c01007387 */ /* 0x001fe80000100a00 */
[----:B------:R-:W-:Y:S04]  /*1fd4d0*/  STL [R1+0x19c], R47 ;  /* 0x00019c2f01007387 */ /* 0x000fe80000100800 */
[----:B------:R-:W2:Y:S04]  /*1fd4e0*/  LDL.LU R56, [R1+0x80] ;  /* 0x0000800001387983 */ /* 0x000ea80000300800 */
[----:B------:R-:W2:Y:S04]  /*1fd4f0*/  LDL.LU R57, [R1+0x84] ;  /* 0x0000840001397983 */ /* 0x000ea80000300800 */
[----:B------:R-:W2:Y:S04]  /*1fd500*/  LDL.LU R58, [R1+0x88] ;  /* 0x00008800013a7983 */ /* 0x000ea80000300800 */
[----:B------:R-:W2:Y:S04]  /*1fd510*/  LDL.LU R54, [R1+0xbc] ;  /* 0x0000bc0001367983 */ /* 0x000ea80000300800 */
[----:B------:R-:W2:Y:S04]  /*1fd520*/  LDL.LU R50, [R1+0x56a4] ;  /* 0x0056a40001327983 */ /* 0x000ea80000300800 */
[----:B------:R-:W-:Y:S01]  /*1fd530*/  STSM.16.M88.4 [R9], R40 ;  /* 0x0000002809007844 */ /* 0x000fe20000000200 */
[----:B------:R-:W-:-:S03]  /*1fd540*/  NOP ;  /* 0x0000000000007918 */ /* 0x000fc60000000000 */
[----:B------:R-:W0:Y:S01]  /*1fd550*/  LDS.128 R40, [R9] ;  /* 0x0000000009287984 */ /* 0x000e220000000c00 */
[----:B------:R-:W-:Y:S01]  /*1fd560*/  IMAD.MOV.U32 R49, RZ, RZ, R46 ;  /* 0x000000ffff317224 */ /* 0x000fe200078e002e */
[----:B------:R-:W-:-:S04]  /*1fd570*/  NOP ;  /* 0x0000000000007918 */ /* 0x000fc80000000000 */
[----:B------:R0:W-:Y:S02]  /*1fd580*/  STL [R1+0x83cc], R49 ;  /* 0x0083cc3101007387 */ /* 0x0001e40000100800 */
[----:B0-----:R-:W-:Y:S02]  /*1fd590*/  IMAD.MOV.U32 R49, RZ, RZ, R41 ;  /* 0x000000ffff317224 */ /* 0x001fe400078e0029 */
[----:B------:R-:W-:Y:S01]  /*1fd5a0*/  STL.64 [R1+0x188], R42 ;  /* 0x0001882a01007387 */ /* 0x000fe20000100a00 */
[----:B----4-:R-:W-:Y:S01]  /*1fd5b0*/  PRMT R19, R48, 0x4210, R12 ;  /* 0x0000421030137816 */ /* 0x010fe2000000000c */
[----:B------:R-:W-:Y:S01]  /*1fd5c0*/  IMAD.MOV.U32 R48, RZ, RZ, R40 ;  /* 0x000000ffff307224 */ /* 0x000fe200078e0028 */
[----:B------:R-:W-:-:S03]  /*1fd5d0*/  LOP3.LUT R13, R52, 0xffff, RZ, 0xc0, !PT ;  /* 0x0000ffff340d7812 */ /* 0x000fc600078ec0ff */
[----:B------:R0:W-:Y:S01]  /*1fd5e0*/  STSM.16.M88.4 [R9], R16 ;  /* 0x0000001009007844 */ /* 0x0001e20000000200 */
[----:B------:R-:W-:-:S03]  /*1fd5f0*/  NOP ;  /* 0x0000000000007918 */ /* 0x000fc60000000000 */
[----:B------:R-:W-:Y:S04]  /*1fd600*/  STL.64 [R1+0x83e0], R48 ;  /* 0x0083e03001007387 */ /* 0x000fe80000100a00 */
[----:B------:R-:W4:Y:S04]  /*1fd610*/  LDL.LU R52, [R1+0x2c34] ;  /* 0x002c340001347983 */ /* 0x000f280000300800 */
[----:B------:R-:W1:Y:S04]  /*1fd620*/  LDS.128 R40, [R9] ;  /* 0x0000000009287984 */ /* 0x000e680000000c00 */
[----:B0-----:R-:W4:Y:S04]  /*1fd630*/  LDL.LU R16, [R1+0x6a0] ;  /* 0x0006a00001107983 */ /* 0x001f280000300800 */
[----:B------:R-:W4:Y:S04]  /*1fd640*/  LDL.LU R17, [R1+0x6a4] ;  /* 0x0006a40001117983 */ /* 0x000f280000300800 */
[----:B------:R-:W4:Y:S01]  /*1fd650*/  LDL.LU R18, [R1+0x6a8] ;  /* 0x0006a80001127983 */ /* 0x000f220000300800 */
[----:B---3--:R-:W-:Y:S01]  /*1fd660*/  PRMT R35, R51, 0x4210, R13 ;  /* 0x0000421033237816 */ /* 0x008fe2000000000d */
[----:B------:R-:W-:-:S02]  /*1fd670*/  NOP ;  /* 0x0000000000007918 */ /* 0x000fc40000000000 */
[----:B------:R-:W3:Y:S04]  /*1fd680*/  LDL.LU R51, [R1+0x21b8] ;  /* 0x0021b80001337983 */ /* 0x000ee80000300800 */
[----:B-1----:R-:W-:Y:S04]  /*1fd690*/  STL.64 [R1+0x170], R40 ;  /* 0x0001702801007387 */ /* 0x002fe80000100a00 */
[----:B------:R0:W-:Y:S04]  /*1fd6a0*/  STSM.16.M88.4 [R9], R32 ;  /* 0x0000002009007844 */ /* 0x0001e80000000200 */
[----:B------:R-:W-:Y:S01]  /*1fd6b0*/  STL.64 [R1+0x178], R42 ;  /* 0x0001782a01007387 */ /* 0x000fe20000100a00 */
[----:B------:R-:W-:-:S03]  /*1fd6c0*/  NOP ;  /* 0x0000000000007918 */ /* 0x000fc60000000000 */
[----:B------:R-:W1:Y:S04]  /*1fd6d0*/  LDS.128 R40, [R9] ;  /* 0x0000000009287984 */ /* 0x000e680000000c00 */
[----:B0-----:R-:W3:Y:S04]  /*1fd6e0*/  LDL.LU R32, [R1+0x6b0] ;  /* 0x0006b00001207983 */ /* 0x001ee80000300800 */
[----:B------:R-:W3:Y:S04]  /*1fd6f0*/  LDL.LU R33, [R1+0x6b4] ;  /* 0x0006b40001217983 */ /* 0x000ee80000300800 */
[----:B------:R-:W3:Y:S01]  /*1fd700*/  LDL.LU R34, [R1+0x6b8] ;  /* 0x0006b80001227983 */ /* 0x000ee20000300800 */
[----:B--2---:R-:W-:Y:S01]  /*1fd710*/  PRMT R39, R53, 0x5210, R12 ;  /* 0x0000521035277816 */ /* 0x004fe2000000000c */
[----:B------:R-:W-:-:S02]  /*1fd720*/  NOP ;  /* 0x0000000000007918 */ /* 0x000fc40000000000 */
[----:B------:R-:W2:Y:S04]  /*1fd730*/  LDL.LU R53, [R1+0x2d08] ;  /* 0x002d080001357983 */ /* 0x000ea80000300800 */
[----:B------:R-:W-:Y:S01]  /*1fd740*/  STSM.16.M88.4 [R9], R36 ;  /* 0x0000002409007844 */ /* 0x000fe20000000200 */
[----:B------:R-:W-:-:S03]  /*1fd750*/  NOP ;  /* 0x0000000000007918 */ /* 0x000fc60000000000 */
[----:B------:R-:W0:Y:S04]  /*1fd760*/  LDS.128 R36, [R9] ;  /* 0x0000000009247984 */ /* 0x000e280000000c00 */
[----:B-1----:R-:W-:Y:S04]  /*1fd770*/  STL.64 [R1+0x160], R40 ;  /* 0x0001602801007387 */ /* 0x002fe80000100a00 */
[----:B------:R-:W-:Y:S04]  /*1fd780*/  STL.64 [R1+0x168], R42 ;  /* 0x0001682a01007387 */ /* 0x000fe80000100a00 */
[----:B0-----:R0:W-:Y:S04]  /*1fd790*/  STL [R1+0x150], R36 ;  /* 0x0001502401007387 */ /* 0x0011e80000100800 */
[----:B------:R1:W-:Y:S01]  /*1fd7a0*/  STL.64 [R1+0x158], R38 ;  /* 0x0001582601007387 */ /* 0x0003e20000100a00 */
[----:B------:R-:W-:Y:S01]  /*1fd7b0*/  PRMT R59, R54, 0x5210, R13 ;  /* 0x00005210363b7816 */ /* 0x000fe2000000000d */
[----:B------:R-:W-:Y:S01]  /*1fd7c0*/  NOP ;  /* 0x0000000000007918 */ /* 0x000fe20000000000 */
[----:B------:R-:W-:Y:S01]  /*1fd7d0*/  LOP3.LUT R12, R50, 0xffff, RZ, 0xc0, !PT ;  /* 0x0000ffff320c7812 */ /* 0x000fe200078ec0ff */
[----:B------:R-:W-:-:S02]  /*1fd7e0*/  IMAD.MOV.U32 R50, RZ, RZ, R37 ;  /* 0x000000ffff327224 */ /* 0x000fc400078e0025 */
[----:B------:R1:W-:Y:S01]  /*1fd7f0*/  STSM.16.M88.4 [R9], R56 ;  /* 0x0000003809007844 */ /* 0x0003e20000000200 */
[----:B------:R-:W-:-:S03]  /*1fd800*/  NOP ;  /* 0x0000000000007918 */ /* 0x000fc60000000000 */
[----:B------:R-:W-:Y:S04]  /*1fd810*/  STL [R1+0x83c0], R50 ;  /* 0x0083c03201007387 */ /* 0x000fe80000100800 */
        /* <DEDUP_REMOVED lines=8> */
[----:B------:R-:W0:Y:S02]  /*1fd8a0*/  LDS.128 R44, [R9] ;  /* 0x00000000092c7984 */ /* 0x000e240000000c00 */
[----:B0-----:R-:W-:Y:S01]  /*1fd8b0*/  IMAD.MOV.U32 R50, RZ, RZ, R44 ;  /* 0x000000ffff327224 */ /* 0x001fe200078e002c */
[----:B----4-:R-:W-:-:S02]  /*1fd8c0*/  LOP3.LUT R13, R52, 0xffff, RZ, 0xc0, !PT ;  /* 0x0000ffff340d7812 */ /* 0x010fc400078ec0ff */
[----:B------:R-:W4:Y:S04]  /*1fd8d0*/  LDL.LU R52, [R1+0x56ac] ;  /* 0x0056ac0001347983 */ /* 0x000f280000300800 */
[----:B------:R-:W-:Y:S04]  /*1fd8e0*/  STL [R1+0x144], R45 ;  /* 0x0001442d01007387 */ /* 0x000fe80000100800 */
[----:B------:R-:W-:Y:S01]  /*1fd8f0*/  STL [R1+0x148], R46 ;  /* 0x0001482e01007387 */ /* 0x000fe20000100800 */
[----:B---3--:R-:W-:Y:S01]  /*1fd900*/  PRMT R19, R51, 0x4210, R12 ;  /* 0x0000421033137816 */ /* 0x008fe2000000000c */
[----:B------:R-:W-:-:S04]  /*1fd910*/  NOP ;  /* 0x0000000000007918 */ /* 0x000fc80000000000 */
[----:B------:R-:W-:Y:S01]  /*1fd920*/  STSM.16.M88.4 [R9], R16 ;  /* 0x0000001009007844 */ /* 0x000fe20000000200 */
[----:B------:R-:W-:-:S03]  /*1fd930*/  NOP ;  /* 0x0000000000007918 */ /* 0x000fc60000000000 */
[----:B------:R-:W0:Y:S01]  /*1fd940*/  LDS.128 R16, [R9] ;  /* 0x0000000009107984 */ /* 0x000e220000000c00 */
[----:B------:R-:W-:Y:S01]  /*1fd950*/  IMAD.MOV.U32 R51, RZ, RZ, R47 ;  /* 0x000000ffff337224 */ /* 0x000fe200078e002f */
[----:B------:R-:W-:-:S04]  /*1fd960*/  NOP ;  /* 0x0000000000007918 */ /* 0x000fc80000000000 */
[----:B------:R-:W-:Y:S04]  /*1fd970*/  STL.64 [R1+0x8440], R50 ;  /* 0x0084403201007387 */ /* 0x000fe80000100a00 */
[----:B0-----:R0:W-:Y:S01]  /*1fd980*/  STL [R1+0x130], R16 ;  /* 0x0001301001007387 */ /* 0x0011e20000100800 */
[----:B------:R-:W-:-:S03]  /*1fd990*/  IMAD.MOV.U32 R7, RZ, RZ, R17 ;  /* 0x000000ffff077224 */ /* 0x000fc600078e0011 */
[----:B------:R1:W-:Y:S01]  /*1fd9a0*/  STL.64 [R1+0x138], R18 ;  /* 0x0001381201007387 */ /* 0x0003e20000100a00 */
[----:B--2---:R-:W-:-:S03]  /*1fd9b0*/  PRMT R35, R53, 0x4210, R13 ;  /* 0x0000421035237816 */ /* 0x004fc6000000000d */
[----:B0-----:R-:W2:Y:S04]  /*1fd9c0*/  LDL.LU R16, [R1+0x6c0] ;  /* 0x0006c00001107983 */ /* 0x001ea80000300800 */
[----:B------:R-:W2:Y:S04]  /*1fd9d0*/  LDL.LU R17, [R1+0x6c4] ;  /* 0x0006c40001117983 */ /* 0x000ea80000300800 */
[----:B-1----:R-:W2:Y:S04]  /*1fd9e0*/  LDL.LU R18, [R1+0x6c8] ;  /* 0x0006c80001127983 */ /* 0x002ea80000300800 */
[----:B------:R-:W3:Y:S04]  /*1fd9f0*/  LDL.LU R56, [R1+0x2c48] ;  /* 0x002c480001387983 */ /* 0x000ee80000300800 */
[----:B------:R-:W2:Y:S04]  /*1fda00*/  LDL.LU R54, [R1+0x2d14] ;  /* 0x002d140001367983 */ /* 0x000ea80000300800 */
[----:B------:R-:W-:Y:S04]  /*1fda10*/  STL [R1+0x83b4], R7 ;  /* 0x0083b40701007387 */ /* 0x000fe80000100800 */
[----:B------:R0:W-:Y:S01]  /*1fda20*/  STSM.16.M88.4 [R9], R32 ;  /* 0x0000002009007844 */ /* 0x0001e20000000200 */
[----:B------:R-:W-:-:S03]  /*1fda30*/  NOP ;  /* 0x0000000000007918 */ /* 0x000fc60000000000 */
[----:B------:R-:W1:Y:S04]  /*1fda40*/  LDS.128 R44, [R9] ;  /* 0x00000000092c7984 */ /* 0x000e680000000c00 */
[----:B0-----:R-:W3:Y:S04]  /*1fda50*/  LDL.LU R32, [R1+0x6d0] ;  /* 0x0006d00001207983 */ /* 0x001ee80000300800 */
[----:B------:R-:W3:Y:S04]  /*1fda60*/  LDL.LU R33, [R1+0x6d4] ;  /* 0x0006d40001217983 */ /* 0x000ee80000300800 */
[----:B------:R-:W3:Y:S04]  /*1fda70*/  LDL.LU R34, [R1+0x6d8] ;  /* 0x0006d80001227983 */ /* 0x000ee80000300800 */
[----:B------:R-:W3:Y:S01]  /*1fda80*/  LDL.LU R53, [R1+0x2d18] ;  /* 0x002d180001357983 */ /* 0x000ee20000300800 */
[----:B------:R-:W-:Y:S01]  /*1fda90*/  PRMT R39, R57, 0x5210, R12 ;  /* 0x0000521039277816 */ /* 0x000fe2000000000c */
[----:B------:R-:W-:-:S04]  /*1fdaa0*/  NOP ;  /* 0x0000000000007918 */ /* 0x000fc80000000000 */
[----:B------:R-:W-:Y:S01]  /*1fdab0*/  STSM.16.M88.4 [R9], R36 ;  /* 0x0000002409007844 */ /* 0x000fe20000000200 */
[----:B------:R-:W-:-:S03]  /*1fdac0*/  NOP ;  /* 0x0000000000007918 */ /* 0x000fc60000000000 */
[----:B------:R-:W0:Y:S04]  /*1fdad0*/  LDS.128 R36, [R9] ;  /* 0x0000000009247984 */ /* 0x000e280000000c00 */
[----:B-1----:R-:W-:Y:S04]  /*1fdae0*/  STL.64 [R1+0x120], R44 ;  /* 0x0001202c01007387 */ /* 0x002fe80000100a00 */
[----:B------:R-:W-:Y:S04]  /*1fdaf0*/  STL.64 [R1+0x128], R46 ;  /* 0x0001282e01007387 */ /* 0x000fe80000100a00 */
[----:B0-----:R0:W-:Y:S01]  /*1fdb00*/  STL [R1+0x114], R37 ;  /* 0x0001142501007387 */ /* 0x0011e20000100800 */
[----:B------:R-:W-:-:S03]  /*1fdb10*/  IMAD.MOV.U32 R7, RZ, RZ, R36 ;  /* 0x000000ffff077224 */ /* 0x000fc600078e0024 */
[----:B------:R1:W-:Y:S04]  /*1fdb20*/  STL [R1+0x118], R38 ;  /* 0x0001182601007387 */ /* 0x0003e80000100800 */
[----:B------:R-:W3:Y:S04]  /*1fdb30*/  LDL.LU R36, [R1+0xb0] ;  /* 0x0000b00001247983 */ /* 0x000ee80000300800 */
[----:B0-----:R-:W3:Y:S04]  /*1fdb40*/  LDL.LU R37, [R1+0xb4] ;  /* 0x0000b40001257983 */ /* 0x001ee80000300800 */
[----:B-1----:R-:W3:Y:S04]  /*1fdb50*/  LDL.LU R38, [R1+0xb8] ;  /* 0x0000b80001267983 */ /* 0x002ee80000300800 */
[----:B------:R-:W3:Y:S01]  /*1fdb60*/  LDL.LU R59, [R1+0x718] ;  /* 0x00071800013b7983 */ /* 0x000ee20000300800 */
[----:B------:R-:W-:Y:S01]  /*1fdb70*/  PRMT R43, R55, 0x5210, R13 ;  /* 0x00005210372b7816 */ /* 0x000fe2000000000d */
[----:B------:R-:W-:-:S02]  /*1fdb80*/  NOP ;  /* 0x0000000000007918 */ /* 0x000fc40000000000 */
[----:B------:R-:W3:Y:S04]  /*1fdb90*/  LDL.LU R44, [R1+0xc0] ;  /* 0x0000c000012c7983 */ /* 0x000ee80000300800 */
[----:B------:R-:W3:Y:S04]  /*1fdba0*/  LDL.LU R45, [R1+0xc4] ;  /* 0x0000c400012d7983 */ /* 0x000ee80000300800 */
[----:B------:R-:W3:Y:S04]  /*1fdbb0*/  LDL.LU R46, [R1+0xc8] ;  /* 0x0000c800012e7983 */ /* 0x000ee80000300800 */
[----:B------:R-:W3:Y:S04]  /*1fdbc0*/  LDL.LU R57, [R1+0x71c] ;  /* 0x00071c0001397983 */ /* 0x000ee80000300800 */
[----:B------:R-:W3:Y:S04]  /*1fdbd0*/  LDL.LU R55, [R1+0x56b4] ;  /* 0x0056b40001377983 */ /* 0x000ee80000300800 */
[----:B------:R-:W-:Y:S01]  /*1fdbe0*/  STSM.16.M88.4 [R9], R40 ;  /* 0x0000002809007844 */ /* 0x000fe20000000200 */
[----:B------:R-:W-:-:S03]  /*1fdbf0*/  NOP ;  /* 0x0000000000007918 */ /* 0x000fc60000000000 */
[----:B------:R-:W0:Y:S01]  /*1fdc00*/  LDS.128 R40, [R9] ;  /* 0x0000000009287984 */ /* 0x000e220000000c00 */
[----:B----4-:R-:W-:Y:S01]  /*1fdc10*/  LOP3.LUT R12, R52, 0xffff, RZ, 0xc0, !PT ;  /* 0x0000ffff340c7812 */ /* 0x010fe200078ec0ff */
[----:B------:R-:W-:-:S05]  /*1fdc20*/  IMAD.MOV.U32 R52, RZ, RZ, R39 ;  /* 0x000000ffff347224 */ /* 0x000fca00078e0027 */
[----:B------:R-:W-:Y:S04]  /*1fdc30*/  STL [R1+0x83ac], R52 ;  /* 0x0083ac3401007387 */ /* 0x000fe80000100800 */
[----:B0-----:R-:W-:Y:S04]  /*1fdc40*/  STL.64 [R1+0x100], R40 ;  /* 0x0001002801007387 */ /* 0x001fe80000100a00 */
[----:B------:R-:W-:Y:S01]  /*1fdc50*/  STL [R1+0x10c], R43 ;  /* 0x00010c2b01007387 */ /* 0x000fe20000100800 */
[----:B--2---:R-:W-:Y:S01]  /*1fdc60*/  PRMT R19, R54, 0x4210, R12 ;  /* 0x0000421036137816 */ /* 0x004fe2000000000c */
[----:B------:R-:W-:Y:S01]  /*1fdc70*/  NOP ;  /* 0x0000000000007918 */ /* 0x000fe20000000000 */
[----:B---3--:R-:W-:-:S03]  /*1fdc80*/  LOP3.LUT R13, R56, 0xffff, RZ, 0xc0, !PT ;  /* 0x0000ffff380d7812 */ /* 0x008fc600078ec0ff */
[----:B------:R0:W-:Y:S04]  /*1fdc90*/  STSM.16.M88.4 [R9], R16 ;  /* 0x0000001009007844 */ /* 0x0001e80000000200 */
[----:B0-----:R-:W2:Y:S04]  /*1fdca0*/  LDL.LU R16, [R1+0x6e0] ;  /* 0x0006e00001107983 */ /* 0x001ea80000300800 */
[----:B------:R-:W2:Y:S04]  /*1fdcb0*/  LDL.LU R17, [R1+0x6e4] ;  /* 0x0006e40001117983 */ /* 0x000ea80000300800 */
[----:B------:R-:W2:Y:S01]  /*1fdcc0*/  LDL.LU R18, [R1+0x6e8] ;  /* 0x0006e80001127983 */ /* 0x000ea20000300800 */
[----:B------:R-:W-:-:S03]  /*1fdcd0*/  PRMT R35, R53, 0x4210, R13 ;  /* 0x0000421035237816 */ /* 0x000fc6000000000d */
[----:B------:R-:W3:Y:S01]  /*1fdce0*/  LDL.LU R58, [R1+0x2c54] ;  /* 0x002c5400013a7983 */ /* 0x000ee20000300800 */
[----:B------:R-:W-:Y:S01]  /*1fdcf0*/  IMAD.MOV.U32 R52, RZ, RZ, R42 ;  /* 0x000000ffff347224 */ /* 0x000fe200078e002a */
[----:B------:R-:W-:Y:S02]  /*1fdd00*/  NOP ;  /* 0x0000000000007918 */ /* 0x000fe40000000000 */
[----:B------:R-:W4:Y:S04]  /*1fdd10*/  LDL.LU R53, [R1+0x2d20] ;  /* 0x002d200001357983 */ /* 0x000f280000300800 */
[----:B------:R-:W0:Y:S01]  /*1fdd20*/  LDS.128 R40, [R9] ;  /* 0x0000000009287984 */ /* 0x000e220000000c00 */
[----:B------:R-:W-:-:S03]  /*1fdd30*/  NOP ;  /* 0x0000000000007918 */ /* 0x000fc60000000000 */
[----:B------:R1:W-:Y:S01]  /*1fdd40*/  STSM.16.M88.4 [R9], R32 ;  /* 0x0000002009007844 */ /* 0x0003e20000000200 */
[----:B0-----:R-:W-:-:S03]  /*1fdd50*/  IMAD.MOV.U32 R54, RZ, RZ, R43 ;  /* 0x000000ffff367224 */ /* 0x001fc600078e002b */
[----:B------:R-:W-:Y:S04]  /*1fdd60*/  STL.64 [R1+0xf0], R40 ;  /* 0x0000f02801007387 */ /* 0x000fe80000100a00 */
[----:B------:R-:W-:Y:S01]  /*1fdd70*/  STL [R1+0xf8], R42 ;  /* 0x0000f82a01007387 */ /* 0x000fe20000100800 */
[----:B------:R-:W-:-:S03]  /*1fdd80*/  NOP ;  /* 0x0000000000007918 */ /* 0x000fc60000000000 */
[----:B------:R-:W-:Y:S04]  /*1fdd90*/  STL [R1+0x839c], R54 ;  /* 0x00839c3601007387 */ /* 0x000fe80000100800 */
[----:B------:R-:W0:Y:S04]  /*1fdda0*/  LDS.128 R40, [R9] ;  /* 0x0000000009287984 */ /* 0x000e280000000c00 */
[----:B-1----:R-:W2:Y:S04]  /*1fddb0*/  LDL.LU R32, [R1+0x6f0] ;  /* 0x0006f00001207983 */ /* 0x002ea80000300800 */
[----:B------:R-:W2:Y:S04]  /*1fddc0*/  LDL.LU R33, [R1+0x6f4] ;  /* 0x0006f40001217983 */ /* 0x000ea80000300800 */
[----:B------:R-:W2:Y:S04]  /*1fddd0*/  LDL.LU R34, [R1+0x6f8] ;  /* 0x0006f80001227983 */ /* 0x000ea80000300800 */
[----:B------:R-:W2:Y:S01]  /*1fdde0*/  LDL.LU R56, [R1+0x2d2c] ;  /* 0x002d2c0001387983 */ /* 0x000ea20000300800 */
[----:B------:R-:W-:Y:S01]  /*1fddf0*/  PRMT R39, R59, 0x5210, R12 ;  /* 0x000052103b277816 */ /* 0x000fe2000000000c */
[----:B------:R-:W-:-:S04]  /*1fde00*/  NOP ;  /* 0x0000000000007918 */ /* 0x000fc80000000000 */
[----:B------:R-:W-:Y:S01]  /*1fde10*/  STSM.16.M88.4 [R9], R36 ;  /* 0x0000002409007844 */ /* 0x000fe20000000200 */
[----:B------:R-:W-:-:S03]  /*1fde20*/  NOP ;  /* 0x0000000000007918 */ /* 0x000fc60000000000 */
[----:B------:R-:W1:Y:S04]  /*1fde30*/  LDS.128 R36, [R9] ;  /* 0x0000000009247984 */ /* 0x000e680000000c00 */
[----:B0-----:R0:W-:Y:S04]  /*1fde40*/  STL.64 [R1+0xe0], R40 ;  /* 0x0000e02801007387 */ /* 0x0011e80000100a00 */
[----:B------:R0:W-:Y:S01]  /*1fde50*/  STL.64 [R1+0xe8], R42 ;  /* 0x0000e82a01007387 */ /* 0x0001e20000100a00 */
[----:B------:R-:W-:-:S03]  /*1fde60*/  LOP3.LUT R12, R55, 0xffff, RZ, 0xc0, !PT ;  /* 0x0000ffff370c7812 */ /* 0x000fc600078ec0ff */
[----:B0-----:R-:W2:Y:S04]  /*1fde70*/  LDL.LU R40, [R1+0x680] ;  /* 0x0006800001287983 */ /* 0x001ea80000300800 */
[----:B------:R-:W2:Y:S04]  /*1fde80*/  LDL.LU R41, [R1+0x684] ;  /* 0x0006840001297983 */ /* 0x000ea80000300800 */
[----:B------:R-:W2:Y:S04]  /*1fde90*/  LDL.LU R42, [R1+0x688] ;  /* 0x00068800012a7983 */ /* 0x000ea80000300800 */
[----:B------:R-:W2:Y:S01]  /*1fdea0*/  LDL.LU R55, [R1+0x72c] ;  /* 0x00072c0001377983 */ /* 0x000ea20000300800 */
[----:B------:R-:W-:Y:S01]  /*1fdeb0*/  PRMT R47, R57, 0x5210, R13 ;  /* 0x00005210392f7816 */ /* 0x000fe2000000000d */
[----:B------:R-:W-:-:S02]  /*1fdec0*/  NOP ;  /* 0x0000000000007918 */ /* 0x000fc40000000000 */
[----:B-1----:R0:W-:Y:S01]  /*1fded0*/  STL.64 [R1+0xd0], R36 ;  /* 0x0000d02401007387 */ /* 0x0021e20000100a00 */
[----:B------:R-:W-:-:S03]  /*1fdee0*/  IMAD.MOV.U32 R54, RZ, RZ, R38 ;  /* 0x000000ffff367224 */ /* 0x000fc600078e0026 */
[----:B------:R-:W-:Y:S04]  /*1fdef0*/  STL [R1+0xdc], R39 ;  /* 0x0000dc2701007387 */ /* 0x000fe80000100800 */
[----:B0-----:R-:W2:Y:S04]  /*1fdf00*/  LDL.LU R36, [R1+0x690] ;  /* 0x0006900001247983 */ /* 0x001ea80000300800 */
[----:B------:R-:W2:Y:S04]  /*1fdf10*/  LDL.LU R37, [R1+0x694] ;  /* 0x0006940001257983 */ /* 0x000ea80000300800 */
[----:B------:R-:W2:Y:S04]  /*1fdf20*/  LDL.LU R38, [R1+0x698] ;  /* 0x0006980001267983 */ /* 0x000ea80000300800 */
[----:B------:R-:W2:Y:S04]  /*1fdf30*/  LDL.LU R57, [R1+0x780] ;  /* 0x0007800001397983 */ /* 0x000ea80000300800 */
[----:B------:R-:W-:Y:S01]  /*1fdf40*/  STSM.16.M88.4 [R9], R44 ;  /* 0x0000002c09007844 */ /* 0x000fe20000000200 */
[----:B------:R-:W-:-:S03]  /*1fdf50*/  NOP ;  /* 0x0000000000007918 */ /* 0x000fc60000000000 */
[----:B------:R-:W0:Y:S04]  /*1fdf60*/  LDS.128 R44, [R9] ;  /* 0x00000000092c7984 */ /* 0x000e280000000c00 */
[----:B------:R-:W-:Y:S04]  /*1fdf70*/  STL [R1+0x83a0], R54 ;  /* 0x0083a03601007387 */ /* 0x000fe80000100800 */
[----:B0-----:R-:W-:Y:S01]  /*1fdf80*/  STL.64 [R1+0xc8], R46 ;  /* 0x0000c82e01007387 */ /* 0x001fe20000100a00 */
[----:B----4-:R-:W-:Y:S01]  /*1fdf90*/  PRMT R19, R53, 0x4210, R12 ;  /* 0x0000421035137816 */ /* 0x010fe2000000000c */
[----:B------:R-:W-:Y:S01]  /*1fdfa0*/  IMAD.MOV.U32 R53, RZ, RZ, R44 ;  /* 0x000000ffff357224 */ /* 0x000fe200078e002c */
[----:B------:R-:W-:-:S04]  /*1fdfb0*/  NOP ;  /* 0x0000000000007918 */ /* 0x000fc80000000000 */
[----:B------:R-:W-:Y:S04]  /*1fdfc0*/  STL.64 [R1+0x8448], R52 ;  /* 0x0084483401007387 */ /* 0x000fe80000100a00 */
[----:B------:R-:W4:Y:S01]  /*1fdfd0*/  LDL.LU R26, [R1+0x56e0] ;  /* 0x0056e000011a7983 */ /* 0x000f220000300800 */
[----:B---3--:R-:W-:-:S03]  /*1fdfe0*/  LOP3.LUT R13, R58, 0xffff, RZ, 0xc0, !PT ;  /* 0x0000ffff3a0d7812 */ /* 0x008fc600078ec0ff */
[----:B--2---:R0:W-:Y:S04]  /*1fdff0*/  STSM.16.M88.4 [R9], R16 ;  /* 0x0000001009007844 */ /* 0x0041e80000000200 */
[----:B------:R-:W2:Y:S04]  /*1fe000*/  LDL.LU R27, [R1+0x56dc] ;  /* 0x0056dc00011b7983 */ /* 0x000ea80000300800 */
[----:B0-----:R-:W3:Y:S04]  /*1fe010*/  LDL.LU R19, [R1+0x56c0] ;  /* 0x0056c00001137983 */ /* 0x001ee80000300800 */
[----:B------:R-:W3:Y:S04]  /*1fe020*/  LDL.LU R17, [R1+0x56bc] ;  /* 0x0056bc0001117983 */ /* 0x000ee80000300800 */
[----:B------:R-:W3:Y:S04]  /*1fe030*/  LDL.LU R61, [R1+0x2d4c] ;  /* 0x002d4c00013d7983 */ /* 0x000ee80000300800 */
[----:B------:R-:W3:Y:S01]  /*1fe040*/  LDL.LU R58, [R1+0x2d48] ;  /* 0x002d4800013a7983 */ /* 0x000ee20000300800 */
[----:B------:R-:W-:Y:S01]  /*1fe050*/  IMAD.MOV.U32 R54, RZ, RZ, R45 ;  /* 0x000000ffff367224 */ /* 0x000fe200078e002d */
[----:B------:R-:W-:-:S02]  /*1fe060*/  NOP ;  /* 0x0000000000007918 */ /* 0x000fc40000000000 */
[----:B------:R-:W0:Y:S01]  /*1fe070*/  LDS.128 R44, [R9] ;  /* 0x00000000092c7984 */ /* 0x000e220000000c00 */
[----:B------:R-:W-:Y:S01]  /*1fe080*/  PRMT R35, R56, 0x4210, R13 ;  /* 0x0000421038237816 */ /* 0x000fe2000000000d */
[----:B------:R-:W-:-:S04]  /*1fe090*/  NOP ;  /* 0x0000000000007918 */ /* 0x000fc80000000000 */
[----:B------:R1:W-:Y:S04]  /*1fe0a0*/  STSM.16.M88.4 [R9], R32 ;  /* 0x0000002009007844 */ /* 0x0003e80000000200 */
[----:B0-----:R-:W-:Y:S04]  /*1fe0b0*/  STL.64 [R1+0xb0], R44 ;  /* 0x0000b02c01007387 */ /* 0x001fe80000100a00 */
[----:B------:R-:W-:Y:S01]  /*1fe0c0*/  STL.64 [R1+0xb8], R46 ;  /* 0x0000b82e01007387 */ /* 0x000fe20000100a00 */
[----:B------:R-:W-:-:S03]  /*1fe0d0*/  NOP ;  /* 0x0000000000007918 */ /* 0x000fc60000000000 */
[----:B------:R-:W0:Y:S04]  /*1fe0e0*/  LDS.128 R44, [R9] ;  /* 0x00000000092c7984 */ /* 0x000e280000000c00 */
[----:B-1----:R-:W3:Y:S04]  /*1fe0f0*/  LDL.LU R34, [R1+0x2d44] ;  /* 0x002d440001227983 */ /* 0x002ee80000300800 */
[----:B------:R-:W3:Y:S01]  /*1fe100*/  LDL.LU R56, [R1+0x2d38] ;  /* 0x002d380001387983 */ /* 0x000ee20000300800 */
[----:B------:R-:W-:Y:S01]  /*1fe110*/  PRMT R43, R55, 0x5210, R12 ;  /* 0x00005210372b7816 */ /* 0x000fe2000000000c */
[----:B------:R-:W-:-:S04]  /*1fe120*/  NOP ;  /* 0x0000000000007918 */ /* 0x000fc80000000000 */
[----:B------:R-:W-:Y:S01]  /*1fe130*/  STSM.16.M88.4 [R9], R40 ;  /* 0x0000002809007844 */ /* 0x000fe20000000200 */
[----:B0-----:R-:W-:Y:S01]  /*1fe140*/  IMAD.MOV.U32 R55, RZ, RZ, R45 ;  /* 0x000000ffff377224 */ /* 0x001fe200078e002d */
[----:B------:R-:W-:Y:S02]  /*1fe150*/  NOP ;  /* 0x0000000000007918 */ /* 0x000fe40000000000 */
[----:B------:R-:W-:Y:S04]  /*1fe160*/  STL [R1+0xa0], R44 ;  /* 0x0000a02c01007387 */ /* 0x000fe80000100800 */
[----:B------:R-:W-:Y:S04]  /*1fe170*/  STL.64 [R1+0xa8], R46 ;  /* 0x0000a82e01007387 */ /* 0x000fe80000100a00 */
[----:B------:R-:W-:Y:S04]  /*1fe180*/  STL [R1+0x8394], R55 ;  /* 0x0083943701007387 */ /* 0x000fe80000100800 */
[----:B------:R-:W3:Y:S04]  /*1fe190*/  LDL.LU R35, [R1+0x2cac] ;  /* 0x002cac0001237983 */ /* 0x000ee80000300800 */
[----:B------:R-:W3:Y:S04]  /*1fe1a0*/  LDL.LU R32, [R1+0x2ca8] ;  /* 0x002ca80001207983 */ /* 0x000ee80000300800 */
[----:B------:R-:W3:Y:S01]  /*1fe1b0*/  LDL.LU R18, [R1+0x2c70] ;  /* 0x002c700001127983 */ /* 0x000ee20000300800 */
[----:B------:R-:W-:-:S03]  /*1fe1c0*/  PRMT R39, R57, 0x5210, R13 ;  /* 0x0000521039277816 */ /* 0x000fc6000000000d */
[----:B------:R-:W0:Y:S01]  /*1fe1d0*/  LDS.128 R12, [R9] ;  /* 0x00000000090c7984 */ /* 0x000e220000000c00 */
[----:B------:R-:W-:-:S03]  /*1fe1e0*/  NOP ;  /* 0x0000000000007918 */ /* 0x000fc60000000000 */
[----:B------:R-:W3:Y:S04]  /*1fe1f0*/  LDL.LU R16, [R1+0x2c6c] ;  /* 0x002c6c0001107983 */ /* 0x000ee80000300800 */
[----:B------:R-:W3:Y:S04]  /*1fe200*/  LDL.LU R60, [R1+0x2d74] ;  /* 0x002d7400013c7983 */ /* 0x000ee80000300800 */
[----:B------:R-:W3:Y:S04]  /*1fe210*/  LDL.LU R59, [R1+0x2d70] ;  /* 0x002d7000013b7983 */ /* 0x000ee80000300800 */
[----:B0-----:R3:W-:Y:S04]  /*1fe220*/  STL.64 [R1+0x90], R12 ;  /* 0x0000900c01007387 */ /* 0x0017e80000100a00 */
[----:B------:R-:W-:Y:S04]  /*1fe230*/  STL.64 [R1+0x98], R14 ;  /* 0x0000980e01007387 */ /* 0x000fe80000100a00 */
[----:B------:R-:W3:Y:S04]  /*1fe240*/  LDL.LU R33, [R1+0x2d58] ;  /* 0x002d580001217983 */ /* 0x000ee80000300800 */
[----:B------:R-:W3:Y:S04]  /*1fe250*/  LDL.LU R57, [R1+0x2d54] ;  /* 0x002d540001397983 */ /* 0x000ee80000300800 */
[----:B------:R-:W3:Y:S01]  /*1fe260*/  LDL.LU R31, [R1+0x784] ;  /* 0x00078400011f7983 */ /* 0x000ee20000300800 */
[----:B----4-:R-:W-:-:S02]  /*1fe270*/  LOP3.LUT R30, R26, 0xffff, RZ, 0xc0, !PT ;  /* 0x0000ffff1a1e7812 */ /* 0x010fc400078ec0ff */
[----:B--2---:R-:W-:Y:S02]  /*1fe280*/  LOP3.LUT R26, R27, 0xffff, RZ, 0xc0, !PT ;  /* 0x0000ffff1b1a7812 */ /* 0x004fe400078ec0ff */
[----:B------:R-:W2:Y:S01]  /*1fe290*/  LDL.LU R27, [R1+0x78c] ;  /* 0x00078c00011b7983 */ /* 0x000ea20000300800 */
[----:B---3--:R-:W-:-:S03]  /*1fe2a0*/  PRMT R12, R61, 0x4210, R30 ;  /* 0x000042103d0c7816 */ /* 0x008fc6000000001e */
[----:B------:R-:W3:Y:S01]  /*1fe2b0*/  LDL.LU R61, [R1+0x788] ;  /* 0x00078800013d7983 */ /* 0x000ee20000300800 */
[----:B------:R-:W-:-:S03]  /*1fe2c0*/  PRMT R13, R58, 0x4210, R26 ;  /* 0x000042103a0d7816 */ /* 0x000fc6000000001a */
[----:B------:R-:W4:Y:S04]  /*1fe2d0*/  LDL.LU R58, [R1+0x73c] ;  /* 0x00073c00013a7983 */ /* 0x000f280000300800 */
[----:B------:R-:W-:Y:S01]  /*1fe2e0*/  STSM.16.M88.4 [R9], R36 ;  /* 0x0000002409007844 */ /* 0x000fe20000000200 */
[----:B------:R-:W-:-:S03]  /*1fe2f0*/  NOP ;  /* 0x0000000000007918 */ /* 0x000fc60000000000 */
[----:B------:R-:W0:Y:S01]  /*1fe300*/  LDS.128 R36, [R9] ;  /* 0x0000000009247984 */ /* 0x000e220000000c00 */
[----:B------:R-:W-:Y:S02]  /*1fe310*/  LOP3.LUT R19, R19, 0xffff, RZ, 0xc0, !PT ;  /* 0x0000ffff13137812 */ /* 0x000fe400078ec0ff */
[----:B------:R-:W-:Y:S01]  /*1fe320*/  LOP3.LUT R17, R17, 0xffff, RZ, 0xc0, !PT ;  /* 0x0000ffff11117812 */ /* 0x000fe200078ec0ff */
[----:B0-----:R-:W-:Y:S01]  /*1fe330*/  IMAD.MOV.U32 R55, RZ, RZ, R36 ;  /* 0x000000ffff377224 */ /* 0x001fe200078e0024 */
[----:B------:R-:W-:Y:S04]  /*1fe340*/  STL [R1+0x84], R37 ;  /* 0x0000842501007387 */ /* 0x000fe80000100800 */
[----:B------:R-:W-:Y:S01]  /*1fe350*/  STL [R1+0x8c], R39 ;  /* 0x00008c2701007387 */ /* 0x000fe20000100800 */
[----:B------:R-:W-:-:S02]  /*1fe360*/  PRMT R14, R34, 0x4210, R19 ;  /* 0x00004210220e7816 */ /* 0x000fc40000000013 */
[----:B------:R-:W-:Y:S01]  /*1fe370*/  PRMT R15, R56, 0x4210, R17 ;  /* 0x00004210380f7816 */ /* 0x000fe20000000011 */
[----:B------:R-:W-:Y:S01]  /*1fe380*/  STL.64 [R1+0x8488], R54 ;  /* 0x0084883601007387 */ /* 0x000fe20000100a00 */
[----:B------:R-:W-:-:S03]  /*1fe390*/  NOP ;  /* 0x0000000000007918 */ /* 0x000fc60000000000 */
[----:B------:R0:W-:Y:S01]  /*1fe3a0*/  STSM.16.M88.4 [R9], R12 ;  /* 0x0000000c09007844 */ /* 0x0001e20000000200 */
[----:B------:R-:W-:-:S03]  /*1fe3b0*/  NOP ;  /* 0x0000000000007918 */ /* 0x000fc60000000000 */
[----:B------:R-:W1:Y:S01]  /*1fe3c0*/  LDS.128 R40, [R9] ;  /* 0x0000000009287984 */ /* 0x000e620000000c00 */
[----:B------:R-:W-:-:S03]  /*1fe3d0*/  LOP3.LUT R36, R35, 0xffff, RZ, 0xc0, !PT ;  /* 0x0000ffff23247812 */ /* 0x000fc600078ec0ff */
[----:B------:R-:W4:Y:S01]  /*1fe3e0*/  LDL.LU R35, [R1+0x79c] ;  /* 0x00079c0001237983 */ /* 0x000f220000300800 */
[----:B------:R-:W-:-:S03]  /*1fe3f0*/  LOP3.LUT R34, R32, 0xffff, RZ, 0xc0, !PT ;  /* 0x0000ffff20227812 */ /* 0x000fc600078ec0ff */
[----:B------:R-:W4:Y:S01]  /*1fe400*/  LDL.LU R32, [R1+0x794] ;  /* 0x0007940001207983 */ /* 0x000f220000300800 */
[----:B------:R-:W-:Y:S02]  /*1fe410*/  LOP3.LUT R18, R18, 0xffff, RZ, 0xc0, !PT ;  /* 0x0000ffff12127812 */ /* 0x000fe400078ec0ff */
[----:B0-----:R-:W-:Y:S02]  /*1fe420*/  PRMT R12, R60, 0x4210, R36 ;  /* 0x000042103c0c7816 */ /* 0x001fe40000000024 */
[----:B------:R-:W4:Y:S01]  /*1fe430*/  LDL.LU R60, [R1+0x790] ;  /* 0x00079000013c7983 */ /* 0x000f220000300800 */
[----:B------:R-:W-:Y:S02]  /*1fe440*/  LOP3.LUT R16, R16, 0xffff, RZ, 0xc0, !PT ;  /* 0x0000ffff10107812 */ /* 0x000fe400078ec0ff */
[----:B------:R-:W-:Y:S02]  /*1fe450*/  PRMT R13, R59, 0x4210, R34 ;  /* 0x000042103b0d7816 */ /* 0x000fe40000000022 */
[----:B------:R-:W4:Y:S04]  /*1fe460*/  LDL.LU R59, [R1+0x798] ;  /* 0x00079800013b7983 */ /* 0x000f280000300800 */
[----:B-1----:R-:W-:Y:S04]  /*1fe470*/  STL [R1+0x70], R40 ;  /* 0x0000702801007387 */ /* 0x002fe80000100800 */
[----:B------:R-:W-:Y:S01]  /*1fe480*/  STL.64 [R1+0x78], R42 ;  /* 0x0000782a01007387 */ /* 0x000fe20000100a00 */
[----:B------:R-:W-:-:S02]  /*1fe490*/  PRMT R14, R33, 0x4210, R18 ;  /* 0x00004210210e7816 */ /* 0x000fc40000000012 */
[----:B------:R-:W-:Y:S01]  /*1fe4a0*/  PRMT R15, R57, 0x4210, R16 ;  /* 0x00004210390f7816 */ /* 0x000fe20000000010 */
[----:B------:R-:W-:-:S04]  /*1fe4b0*/  NOP ;  /* 0x0000000000007918 */ /* 0x000fc80000000000 */
[----:B------:R0:W-:Y:S01]  /*1fe4c0*/  STSM.16.M88.4 [R9], R12 ;  /* 0x0000000c09007844 */ /* 0x0001e20000000200 */
[----:B------:R-:W-:Y:S01]  /*1fe4d0*/  IMAD.MOV.U32 R57, RZ, RZ, R41 ;  /* 0x000000ffff397224 */ /* 0x000fe200078e0029 */
[----:B------:R-:W-:Y:S02]  /*1fe4e0*/  NOP ;  /* 0x0000000000007918 */ /* 0x000fe40000000000 */
[----:B------:R-:W1:Y:S04]  /*1fe4f0*/  LDS.128 R40, [R9] ;  /* 0x0000000009287984 */ /* 0x000e680000000c00 */
[----:B------:R-:W-:Y:S01]  /*1fe500*/  STL [R1+0x8388], R57 ;  /* 0x0083883901007387 */ /* 0x000fe20000100800 */
[----:B0-----:R-:W-:-:S03]  /*1fe510*/  PRMT R12, R31, 0x5210, R30 ;  /* 0x000052101f0c7816 */ /* 0x001fc6000000001e */
[----:B------:R-:W4:Y:S01]  /*1fe520*/  LDL.LU R30, [R1+0x56f0] ;  /* 0x0056f000011e7983 */ /* 0x000f220000300800 */
[----:B--2---:R-:W-:-:S03]  /*1fe530*/  PRMT R13, R27, 0x5210, R26 ;  /* 0x000052101b0d7816 */ /* 0x004fc6000000001a */
[----:B------:R-:W2:Y:S04]  /*1fe540*/  LDL.LU R27, [R1+0x56ec] ;  /* 0x0056ec00011b7983 */ /* 0x000ea80000300800 */
[----:B-1----:R-:W-:Y:S04]  /*1fe550*/  STL.64 [R1+0x60], R40 ;  /* 0x0000602801007387 */ /* 0x002fe80000100a00 */
[----:B------:R-:W-:Y:S01]  /*1fe560*/  STL [R1+0x68], R42 ;  /* 0x0000682a01007387 */ /* 0x000fe20000100800 */
[----:B---3--:R-:W-:Y:S02]  /*1fe570*/  PRMT R14, R61, 0x5210, R19 ;  /* 0x000052103d0e7816 */ /* 0x008fe40000000013 */
[----:B----4-:R-:W-:Y:S01]  /*1fe580*/  PRMT R15, R58, 0x5210, R17 ;  /* 0x000052103a0f7816 */ /* 0x010fe20000000011 */
[----:B------:R-:W-:Y:S01]  /*1fe590*/  NOP ;  /* 0x0000000000007918 */ /* 0x000fe20000000000 */
[----:B------:R-:W3:Y:S04]  /*1fe5a0*/  LDL.LU R17, [R1+0x56c8] ;  /* 0x0056c80001117983 */ /* 0x000ee80000300800 */
[----:B------:R-:W4:Y:S01]  /*1fe5b0*/  LDL.LU R19, [R1+0x56c4] ;  /* 0x0056c40001137983 */ /* 0x000f220000300800 */
[----:B------:R-:W-:-:S03]  /*1fe5c0*/  IMAD.MOV.U32 R56, RZ, RZ, R38 ;  /* 0x000000ffff387224 */ /* 0x000fc600078e0026 */
[----:B------:R0:W-:Y:S01]  /*1fe5d0*/  STSM.16.M88.4 [R9], R12 ;  /* 0x0000000c09007844 */ /* 0x0001e20000000200 */
[----:B------:R-:W-:-:S03]  /*1fe5e0*/  IMAD.MOV.U32 R58, RZ, RZ, R43 ;  /* 0x000000ffff3a7224 */ /* 0x000fc600078e002b */
[----:B------:R-:W4:Y:S04]  /*1fe5f0*/  LDL.LU R33, [R1+0x2d88] ;  /* 0x002d880001217983 */ /* 0x000f280000300800 */
[----:B------:R-:W4:Y:S04]  /*1fe600*/  LDL.LU R31, [R1+0x2d84] ;  /* 0x002d8400011f7983 */ /* 0x000f280000300800 */
[----:B------:R-:W4:Y:S04]  /*1fe610*/  LDL.LU R26, [R1+0x2d7c] ;  /* 0x002d7c00011a7983 */ /* 0x000f280000300800 */
[----:B------:R-:W4:Y:S04]  /*1fe620*/  LDL.LU R61, [R1+0x2d78] ;  /* 0x002d7800013d7983 */ /* 0x000f280000300800 */
[----:B------:R-:W-:Y:S01]  /*1fe630*/  STL [R1+0x8380], R58 ;  /* 0x0083803a01007387 */ /* 0x000fe20000100800 */
[----:B0-----:R-:W-:Y:S01]  /*1fe640*/  PRMT R12, R35, 0x5210, R36 ;  /* 0x00005210230c7816 */ /* 0x001fe20000000024 */
[----:B------:R-:W-:-:S02]  /*1fe650*/  NOP ;  /* 0x0000000000007918 */ /* 0x000fc40000000000 */
[----:B------:R-:W0:Y:S01]  /*1fe660*/  LDS.128 R36, [R9] ;  /* 0x0000000009247984 */ /* 0x000e220000000c00 */
[----:B------:R-:W-:-:S03]  /*1fe670*/  PRMT R14, R60, 0x5210, R18 ;  /* 0x000052103c0e7816 */ /* 0x000fc60000000012 */
[----:B------:R-:W4:Y:S01]  /*1fe680*/  LDL.LU R60, [R1+0x2cd0] ;  /* 0x002cd000013c7983 */ /* 0x000f220000300800 */
[----:B------:R-:W-:-:S03]  /*1fe690*/  PRMT R15, R59, 0x5210, R16 ;  /* 0x000052103b0f7816 */ /* 0x000fc60000000010 */
[----:B------:R-:W4:Y:S04]  /*1fe6a0*/  LDL.LU R18, [R1+0x2cbc] ;  /* 0x002cbc0001127983 */ /* 0x000f280000300800 */
[----:B------:R-:W4:Y:S04]  /*1fe6b0*/  LDL.LU R59, [R1+0x2c88] ;  /* 0x002c8800013b7983 */ /* 0x000f280000300800 */
[----:B0-----:R-:W-:Y:S04]  /*1fe6c0*/  STL [R1+0x54], R37 ;  /* 0x0000542501007387 */ /* 0x001fe80000100800 */
[----:B------:R0:W-:Y:S04]  /*1fe6d0*/  STL.64 [R1+0x58], R38 ;  /* 0x0000582601007387 */ /* 0x0001e80000100a00 */
[----:B------:R-:W4:Y:S04]  /*1fe6e0*/  LDL.LU R16, [R1+0x2c84] ;  /* 0x002c840001107983 */ /* 0x000f280000300800 */
[----:B------:R-:W4:Y:S04]  /*1fe6f0*/  LDL.LU R41, [R1+0x2d9c] ;  /* 0x002d9c0001297983 */ /* 0x000f280000300800 */
[----:B0-----:R-:W4:Y:S04]  /*1fe700*/  LDL.LU R38, [R1+0x2d98] ;  /* 0x002d980001267983 */ /* 0x001f280000300800 */
[----:B------:R-:W4:Y:S04]  /*1fe710*/  LDL.LU R39, [R1+0x2d90] ;  /* 0x002d900001277983 */ /* 0x000f280000300800 */
[----:B------:R-:W4:Y:S01]  /*1fe720*/  LDL.LU R37, [R1+0x2d8c] ;  /* 0x002d8c0001257983 */ /* 0x000f220000300800 */
[----:B------:R-:W-:Y:S01]  /*1fe730*/  IMAD.MOV.U32 R57, RZ, RZ, R36 ;  /* 0x000000ffff397224 */ /* 0x000fe200078e0024 */
[----:B------:R-:W-:Y:S01]  /*1fe740*/  PRMT R13, R32, 0x5210, R34 ;  /* 0x00005210200d7816 */ /* 0x000fe20000000022 */
[----:B------:R-:W-:Y:S01]  /*1fe750*/  NOP ;  /* 0x0000000000007918 */ /* 0x000fe20000000000 */
[----:B------:R-:W4:Y:S04]  /*1fe760*/  LDL.LU R35, [R1+0x7a8] ;  /* 0x0007a80001237983 */ /* 0x000f280000300800 */
[----:B------:R-:W4:Y:S01]  /*1fe770*/  LDL.LU R32, [R1+0x7a4] ;  /* 0x0007a40001207983 */ /* 0x000f220000300800 */
[----:B------:R-:W-:-:S02]  /*1fe780*/  LOP3.LUT R36, R30, 0xffff, RZ, 0xc0, !PT ;  /* 0x0000ffff1e247812 */ /* 0x000fc400078ec0ff */
[----:B--2---:R-:W-:Y:S02]  /*1fe790*/  LOP3.LUT R34, R27, 0xffff, RZ, 0xc0, !PT ;  /* 0x0000ffff1b227812 */ /* 0x004fe400078ec0ff */
[----:B------:R-:W2:Y:S01]  /*1fe7a0*/  LDL.LU R27, [R1+0x7a0] ;  /* 0x0007a000011b7983 */ /* 0x000ea20000300800 */
[----:B---3--:R-:W-:Y:S02]  /*1fe7b0*/  LOP3.LUT R30, R17, 0xffff, RZ, 0xc0, !PT ;  /* 0x0000ffff111e7812 */ /* 0x008fe400078ec0ff */
[----:B----4-:R-:W-:Y:S02]  /*1fe7c0*/  LOP3.LUT R17, R19, 0xffff, RZ, 0xc0, !PT ;  /* 0x0000ffff13117812 */ /* 0x010fe400078ec0ff */
[----:B------:R-:W3:Y:S04]  /*1fe7d0*/  LDL.LU R19, [R1+0x748] ;  /* 0x0007480001137983 */ /* 0x000ee80000300800 */
[----:B------:R0:W-:Y:S01]  /*1fe7e0*/  STSM.16.M88.4 [R9], R12 ;  /* 0x0000000c09007844 */ /* 0x0001e20000000200 */
[----:B------:R-:W-:-:S03]  /*1fe7f0*/  NOP ;  /* 0x0000000000007918 */ /* 0x000fc60000000000 */
[----:B------:R-:W1:Y:S01]  /*1fe800*/  LDS.128 R44, [R9] ;  /* 0x00000000092c7984 */ /* 0x000e620000000c00 */
[----:B0-----:R-:W-:Y:S02]  /*1fe810*/  PRMT R13, R31, 0x4210, R34 ;  /* 0x000042101f0d7816 */ /* 0x001fe40000000022 */
[----:B------:R-:W-:Y:S02]  /*1fe820*/  PRMT R12, R33, 0x4210, R36 ;  /* 0x00004210210c7816 */ /* 0x000fe40000000024 */
[----:B------:R-:W-:Y:S02]  /*1fe830*/  PRMT R15, R61, 0x4210, R17 ;  /* 0x000042103d0f7816 */ /* 0x000fe40000000011 */
[----:B------:R-:W-:Y:S01]  /*1fe840*/  PRMT R14, R26, 0x4210, R30 ;  /* 0x000042101a0e7816 */ /* 0x000fe2000000001e */
[----:B------:R-:W-:-:S04]  /*1fe850*/  NOP ;  /* 0x0000000000007918 */ /* 0x000fc80000000000 */
[----:B------:R0:W-:Y:S04]  /*1fe860*/  STSM.16.M88.4 [R9], R12 ;  /* 0x0000000c09007844 */ /* 0x0001e80000000200 */
[----:B-1----:R-:W-:Y:S04]  /*1fe870*/  STL.64 [R1+0x40], R44 ;  /* 0x0000402c01007387 */ /* 0x002fe80000100a00 */
[----:B------:R-:W-:Y:S04]  /*1fe880*/  STL [R1+0x4c], R47 ;  /* 0x00004c2f01007387 */ /* 0x000fe80000100800 */
[----:B------:R-:W4:Y:S04]  /*1fe890*/  LDL.LU R31, [R1+0x7b8] ;  /* 0x0007b800011f7983 */ /* 0x000f280000300800 */
[----:B------:R-:W4:Y:S01]  /*1fe8a0*/  LDL.LU R61, [R1+0x7b4] ;  /* 0x0007b400013d7983 */ /* 0x000f220000300800 */
[----:B------:R-:W-:-:S03]  /*1fe8b0*/  LOP3.LUT R33, R60, 0xffff, RZ, 0xc0, !PT ;  /* 0x0000ffff3c217812 */ /* 0x000fc600078ec0ff */
[----:B------:R-:W4:Y:S01]  /*1fe8c0*/  LDL.LU R60, [R1+0x7ac] ;  /* 0x0007ac00013c7983 */ /* 0x000f220000300800 */
[----:B------:R-:W-:Y:S02]  /*1fe8d0*/  LOP3.LUT R26, R18, 0xffff, RZ, 0xc0, !PT ;  /* 0x0000ffff121a7812 */ /* 0x000fe400078ec0ff */
[----:B0-----:R-:W-:Y:S01]  /*1fe8e0*/  PRMT R12, R41, 0x4210, R33 ;  /* 0x00004210290c7816 */ /* 0x001fe20000000021 */
[----:B------:R-:W-:Y:S01]  /*1fe8f0*/  NOP ;  /* 0x0000000000007918 */ /* 0x000fe20000000000 */
[----:B------:R-:W0:Y:S01]  /*1fe900*/  LDS.128 R40, [R9] ;  /* 0x0000000009287984 */ /* 0x000e220000000c00 */
[----:B------:R-:W-:Y:S02]  /*1fe910*/  LOP3.LUT R18, R59, 0xffff, RZ, 0xc0, !PT ;  /* 0x0000ffff3b127812 */ /* 0x000fe400078ec0ff */
[----:B------:R-:W-:Y:S01]  /*1fe920*/  LOP3.LUT R16, R16, 0xffff, RZ, 0xc0, !PT ;  /* 0x0000ffff10107812 */ /* 0x000fe200078ec0ff */
[----:B------:R-:W4:Y:S01]  /*1fe930*/  LDL.LU R59, [R1+0x7b0] ;  /* 0x0007b000013b7983 */ /* 0x000f220000300800 */
[----:B------:R-:W-:-:S02]  /*1fe940*/  PRMT R13, R38, 0x4210, R26 ;  /* 0x00004210260d7816 */ /* 0x000fc4000000001a */
        /* <DEDUP_REMOVED lines=11> */
[----:B------:R-:W2:Y:S01]  /*1fea00*/  LDL.LU R27, [R1+0x56fc] ;  /* 0x0056fc00011b7983 */ /* 0x000ea20000300800 */
[----:B---3--:R-:W-:-:S03]  /*1fea10*/  PRMT R15, R19, 0x5210, R17 ;  /* 0x00005210130f7816 */ /* 0x008fc60000000011 */
[----:B------:R-:W3:Y:S01]  /*1fea20*/  LDL.LU R19, [R1+0x56d0] ;  /* 0x0056d00001137983 */ /* 0x000ee20000300800 */
[----:B------:R-:W-:Y:S01]  /*1fea30*/  PRMT R12, R35, 0x5210, R36 ;  /* 0x00005210230c7816 */ /* 0x000fe20000000024 */
[----:B------:R-:W-:Y:S02]  /*1fea40*/  NOP ;  /* 0x0000000000007918 */ /* 0x000fe40000000000 */
[----:B------:R-:W3:Y:S04]  /*1fea50*/  LDL.LU R17, [R1+0x56cc] ;  /* 0x0056cc0001117983 */ /* 0x000ee80000300800 */
[----:B------:R-:W3:Y:S04]  /*1fea60*/  LDL.LU R30, [R1+0x2dac] ;  /* 0x002dac00011e7983 */ /* 0x000ee80000300800 */
[----:B------:R-:W3:Y:S04]  /*1fea70*/  LDL.LU R36, [R1+0x2db0] ;  /* 0x002db00001247983 */ /* 0x000ee80000300800 */
[----:B0-----:R-:W-:Y:S04]  /*1fea80*/  STL.64 [R1+0x20], R40 ;  /* 0x0000202801007387 */ /* 0x001fe80000100a00 */
[----:B------:R-:W-:Y:S04]  /*1fea90*/  STL.64 [R1+0x28], R42 ;  /* 0x0000282a01007387 */ /* 0x000fe80000100a00 */
[----:B------:R-:W3:Y:S04]  /*1feaa0*/  LDL.LU R34, [R1+0x2da4] ;  /* 0x002da40001227983 */ /* 0x000ee80000300800 */
[----:B------:R4:W-:Y:S04]  /*1feab0*/  STSM.16.M88.4 [R9], R12 ;  /* 0x0000000c09007844 */ /* 0x0009e80000000200 */
[----:B------:R-:W3:Y:S01]  /*1feac0*/  LDL.LU R35, [R1+0x2da0] ;  /* 0x002da00001237983 */ /* 0x000ee20000300800 */
[----:B------:R-:W-:Y:S01]  /*1fead0*/  IMAD.MOV.U32 R58, RZ, RZ, R46 ;  /* 0x000000ffff3a7224 */ /* 0x000fe200078e002e */
[----:B------:R-:W-:-:S02]  /*1feae0*/  NOP ;  /* 0x0000000000007918 */ /* 0x000fc40000000000 */
[----:B------:R-:W0:Y:S01]  /*1feaf0*/  LDS.128 R44, [R9] ;  /* 0x00000000092c7984 */ /* 0x000e220000000c00 */
[----:B----4-:R-:W-:-:S03]  /*1feb00*/  PRMT R12, R31, 0x5210, R33 ;  /* 0x000052101f0c7816 */ /* 0x010fc60000000021 */
[----:B------:R-:W4:Y:S01]  /*1feb10*/  LDL.LU R33, [R1+0x2cd8] ;  /* 0x002cd80001217983 */ /* 0x000f220000300800 */
[----:B------:R-:W-:Y:S02]  /*1feb20*/  PRMT R13, R61, 0x5210, R26 ;  /* 0x000052103d0d7816 */ /* 0x000fe4000000001a */
[----:B------:R-:W-:Y:S02]  /*1feb30*/  PRMT R14, R60, 0x5210, R18 ;  /* 0x000052103c0e7816 */ /* 0x000fe40000000012 */
[----:B------:R-:W4:Y:S01]  /*1feb40*/  LDL.LU R18, [R1+0x2cd4] ;  /* 0x002cd40001127983 */ /* 0x000f220000300800 */
[----:B------:R-:W-:Y:S01]  /*1feb50*/  PRMT R15, R59, 0x5210, R16 ;  /* 0x000052103b0f7816 */ /* 0x000fe20000000010 */
[----:B------:R-:W-:Y:S02]  /*1feb60*/  NOP ;  /* 0x0000000000007918 */ /* 0x000fe40000000000 */
[----:B------:R-:W4:Y:S04]  /*1feb70*/  LDL.LU R16, [R1+0x2c98] ;  /* 0x002c980001107983 */ /* 0x000f280000300800 */
[----:B------:R-:W4:Y:S04]  /*1feb80*/  LDL.LU R26, [R1+0x2c94] ;  /* 0x002c9400011a7983 */ /* 0x000f280000300800 */
[----:B------:R-:W4:Y:S04]  /*1feb90*/  LDL.LU R31, [R1+0x2dbc] ;  /* 0x002dbc00011f7983 */ /* 0x000f280000300800 */
[----:B------:R-:W4:Y:S04]  /*1feba0*/  LDL.LU R41, [R1+0x2dc0] ;  /* 0x002dc00001297983 */ /* 0x000f280000300800 */
[----:B------:R-:W4:Y:S04]  /*1febb0*/  LDL.LU R43, [R1+0x2db8] ;  /* 0x002db800012b7983 */ /* 0x000f280000300800 */
[----:B------:R-:W4:Y:S04]  /*1febc0*/  LDL.LU R61, [R1+0x2db4] ;  /* 0x002db400013d7983 */ /* 0x000f280000300800 */
[----:B0-----:R0:W-:Y:S04]  /*1febd0*/  STL [R1+0x10], R44 ;  /* 0x0000102c01007387 */ /* 0x0011e80000100800 */
[----:B------:R1:W-:Y:S01]  /*1febe0*/  STL [R1+0x1c], R47 ;  /* 0x00001c2f01007387 */ /* 0x0003e20000100800 */
[----:B--2---:R-:W-:-:S03]  /*1febf0*/  LOP3.LUT R38, R27, 0xffff, RZ, 0xc0, !PT ;  /* 0x0000ffff1b267812 */ /* 0x004fc600078ec0ff */
[----:B------:R-:W2:Y:S01]  /*1fec00*/  LDL.LU R27, [R1+0x7c4] ;  /* 0x0007c400011b7983 */ /* 0x000ea20000300800 */
[----:B---3--:R-:W-:-:S03]  /*1fec10*/  LOP3.LUT R37, R19, 0xffff, RZ, 0xc0, !PT ;  /* 0x0000ffff13257812 */ /* 0x008fc600078ec0ff */
[----:B------:R-:W3:Y:S01]  /*1fec20*/  LDL.LU R19, [R1+0x7c0] ;  /* 0x0007c00001137983 */ /* 0x000ee20000300800 */
[----:B------:R-:W-:Y:S02]  /*1fec30*/  LOP3.LUT R39, R32, 0xffff, RZ, 0xc0, !PT ;  /* 0x0000ffff20277812 */ /* 0x000fe400078ec0ff */
[----:B------:R-:W-:Y:S02]  /*1fec40*/  LOP3.LUT R32, R17, 0xffff, RZ, 0xc0, !PT ;  /* 0x0000ffff11207812 */ /* 0x000fe400078ec0ff */
[----:B------:R-:W3:Y:S01]  /*1fec50*/  LDL.LU R17, [R1+0x7bc] ;  /* 0x0007bc0001117983 */ /* 0x000ee20000300800 */
[----:B0-----:R-:W-:-:S03]  /*1fec60*/  PRMT R44, R30, 0x4210, R39 ;  /* 0x000042101e2c7816 */ /* 0x001fc60000000027 */
[----:B------:R-:W3:Y:S01]  /*1fec70*/  LDL.LU R30, [R1+0x750] ;  /* 0x00075000011e7983 */ /* 0x000ee20000300800 */
[----:B------:R-:W-:Y:S01]  /*1fec80*/  IMAD.MOV.U32 R59, RZ, RZ, R45 ;  /* 0x000000ffff3b7224 */ /* 0x000fe200078e002d */
[----:B------:R-:W-:Y:S01]  /*1fec90*/  PRMT R45, R36, 0x4210, R38 ;  /* 0x00004210242d7816 */ /* 0x000fe20000000026 */
[----:B------:R-:W-:Y:S01]  /*1feca0*/  IMAD.MOV.U32 R60, RZ, RZ, R46 ;  /* 0x000000ffff3c7224 */ /* 0x000fe200078e002e */
[----:B------:R-:W-:Y:S01]  /*1fecb0*/  STSM.16.M88.4 [R9], R12 ;  /* 0x0000000c09007844 */ /* 0x000fe20000000200 */
[----:B------:R-:W-:-:S03]  /*1fecc0*/  NOP ;  /* 0x0000000000007918 */ /* 0x000fc60000000000 */
[----:B------:R-:W-:Y:S01]  /*1fecd0*/  LDS.128 R12, [R9] ;  /* 0x00000000090c7984 */ /* 0x000fe20000000c00 */
[----:B-1----:R-:W-:Y:S02]  /*1fece0*/  PRMT R47, R35, 0x4210, R32 ;  /* 0x00004210232f7816 */ /* 0x002fe40000000020 */
[----:B------:R-:W-:Y:S01]  /*1fecf0*/  PRMT R46, R34, 0x4210, R37 ;  /* 0x00004210222e7816 */ /* 0x000fe20000000025 */
[----:B------:R-:W-:-:S04]  /*1fed00*/  NOP ;  /* 0x0000000000007918 */ /* 0x000fc80000000000 */
[----:B------:R-:W-:Y:S01]  /*1fed10*/  STSM.16.M88.4 [R9], R44 ;  /* 0x0000002c09007844 */ /* 0x000fe20000000200 */
[----:B------:R-:W-:-:S03]  /*1fed20*/  NOP ;  /* 0x0000000000007918 */ /* 0x000fc60000000000 */
[----:B------:R-:W0:Y:S01]  /*1fed30*/  LDS.128 R44, [R9] ;  /* 0x00000000092c7984 */ /* 0x000e220000000c00 */
[----:B----4-:R-:W-:Y:S02]  /*1fed40*/  LOP3.LUT R36, R33, 0xffff, RZ, 0xc0, !PT ;  /* 0x0000ffff21247812 */ /* 0x010fe400078ec0ff */
[----:B------:R-:W-:Y:S02]  /*1fed50*/  LOP3.LUT R35, R18, 0xffff, RZ, 0xc0, !PT ;  /* 0x0000ffff12237812 */ /* 0x000fe400078ec0ff */
[----:B------:R-:W4:Y:S01]  /*1fed60*/  LDL.LU R18, [R1+0x7d4] ;  /* 0x0007d40001127983 */ /* 0x000f220000300800 */
[----:B------:R-:W-:-:S03]  /*1fed70*/  LOP3.LUT R34, R16, 0xffff, RZ, 0xc0, !PT ;  /* 0x0000ffff10227812 */ /* 0x000fc600078ec0ff */
[----:B------:R-:W4:Y:S01]  /*1fed80*/  LDL.LU R16, [R1+0x7d0] ;  /* 0x0007d00001107983 */ /* 0x000f220000300800 */
[----:B------:R-:W-:-:S03]  /*1fed90*/  LOP3.LUT R33, R26, 0xffff, RZ, 0xc0, !PT ;  /* 0x0000ffff1a217812 */ /* 0x000fc600078ec0ff */
[----:B------:R-:W4:Y:S01]  /*1feda0*/  LDL.LU R26, [R1+0x7c8] ;  /* 0x0007c800011a7983 */ /* 0x000f220000300800 */
[----:B------:R-:W-:-:S03]  /*1fedb0*/  PRMT R40, R31, 0x4210, R36 ;  /* 0x000042101f287816 */ /* 0x000fc60000000024 */
[----:B------:R-:W4:Y:S01]  /*1fedc0*/  LDL.LU R31, [R1+0x7cc] ;  /* 0x0007cc00011f7983 */ /* 0x000f220000300800 */
[----:B------:R-:W-:Y:S02]  /*1fedd0*/  PRMT R41, R41, 0x4210, R35 ;  /* 0x0000421029297816 */ /* 0x000fe40000000023 */
[----:B------:R-:W-:Y:S02]  /*1fede0*/  PRMT R42, R43, 0x4210, R34 ;  /* 0x000042102b2a7816 */ /* 0x000fe40000000022 */
[----:B------:R-:W-:Y:S01]  /*1fedf0*/  PRMT R43, R61, 0x4210, R33 ;  /* 0x000042103d2b7816 */ /* 0x000fe20000000021 */
[----:B------:R-:W-:Y:S01]  /*1fee00*/  NOP ;  /* 0x0000000000007918 */ /* 0x000fe20000000000 */
[----:B0-----:R-:W-:Y:S04]  /*1fee10*/  STL [R1+0x744], R45 ;  /* 0x0007442d01007387 */ /* 0x001fe80000100800 */
[----:B------:R2:W-:Y:S04]  /*1fee20*/  STSM.16.M88.4 [R9], R40 ;  /* 0x0000002809007844 */ /* 0x0005e80000000200 */
[----:B------:R-:W-:Y:S01]  /*1fee30*/  STL.64 [R1+0x748], R46 ;  /* 0x0007482e01007387 */ /* 0x000fe20000100a00 */
[----:B--2---:R-:W-:-:S03]  /*1fee40*/  PRMT R40, R27, 0x5210, R39 ;  /* 0x000052101b287816 */ /* 0x004fc60000000027 */
[----:B------:R-:W2:Y:S01]  /*1fee50*/  LDL.LU R27, [R1+0x5710] ;  /* 0x00571000011b7983 */ /* 0x000ea20000300800 */
[----:B---3--:R-:W-:-:S03]  /*1fee60*/  PRMT R41, R19, 0x5210, R38 ;  /* 0x0000521013297816 */ /* 0x008fc60000000026 */
[----:B------:R-:W3:Y:S01]  /*1fee70*/  LDL.LU R19, [R1+0x570c] ;  /* 0x00570c0001137983 */ /* 0x000ee20000300800 */
[----:B------:R-:W-:Y:S01]  /*1fee80*/  IMAD.MOV.U32 R61, RZ, RZ, R44 ;  /* 0x000000ffff3d7224 */ /* 0x000fe200078e002c */
[----:B------:R-:W-:Y:S02]  /*1fee90*/  NOP ;  /* 0x0000000000007918 */ /* 0x000fe40000000000 */
[----:B------:R-:W0:Y:S01]  /*1feea0*/  LDS.128 R44, [R9] ;  /* 0x00000000092c7984 */ /* 0x000e220000000c00 */
[----:B------:R-:W-:Y:S02]  /*1feeb0*/  PRMT R42, R17, 0x5210, R37 ;  /* 0x00005210112a7816 */ /* 0x000fe40000000025 */
[----:B------:R-:W-:Y:S01]  /*1feec0*/  PRMT R43, R30, 0x5210, R32 ;  /* 0x000052101e2b7816 */ /* 0x000fe20000000020 */
[----:B------:R-:W3:Y:S01]  /*1feed0*/  LDL.LU R17, [R1+0x56d8] ;  /* 0x0056d80001117983 */ /* 0x000ee20000300800 */
[----:B------:R-:W-:-:S03]  /*1feee0*/  NOP ;  /* 0x0000000000007918 */ /* 0x000fc60000000000 */
[----:B------:R-:W3:Y:S04]  /*1feef0*/  LDL.LU R30, [R1+0x56d4] ;  /* 0x0056d400011e7983 */ /* 0x000ee80000300800 */
[----:B------:R-:W3:Y:S04]  /*1fef00*/  LDL.LU R38, [R1+0x2dd8] ;  /* 0x002dd80001267983 */ /* 0x000ee80000300800 */
[----:B------:R-:W3:Y:S04]  /*1fef10*/  LDL.LU R39, [R1+0x2dd0] ;  /* 0x002dd00001277983 */ /* 0x000ee80000300800 */
[----:B------:R-:W3:Y:S04]  /*1fef20*/  LDL.LU R37, [R1+0x2dcc] ;  /* 0x002dcc0001257983 */ /* 0x000ee80000300800 */
[----:B------:R-:W3:Y:S04]  /*1fef30*/  LDL.LU R32, [R1+0x2dc4] ;  /* 0x002dc40001207983 */ /* 0x000ee80000300800 */
[----:B0-----:R4:W-:Y:S04]  /*1fef40*/  STL.64 [R1+0x680], R44 ;  /* 0x0006802c01007387 */ /* 0x0019e80000100a00 */
[----:B------:R0:W-:Y:S04]  /*1fef50*/  STL.64 [R1+0x688], R46 ;  /* 0x0006882e01007387 */ /* 0x0001e80000100a00 */
[----:B------:R1:W-:Y:S01]  /*1fef60*/  STSM.16.M88.4 [R9], R40 ;  /* 0x0000002809007844 */ /* 0x0003e20000000200 */
[----:B------:R-:W-:-:S03]  /*1fef70*/  NOP ;  /* 0x0000000000007918 */ /* 0x000fc60000000000 */
[----:B------:R-:W0:Y:S01]  /*1fef80*/  LDS.128 R48, [R9] ;  /* 0x0000000009307984 */ /* 0x000e220000000c00 */
[----:B----4-:R-:W-:-:S03]  /*1fef90*/  PRMT R44, R18, 0x5210, R36 ;  /* 0x00005210122c7816 */ /* 0x010fc60000000024 */
[----:B------:R-:W4:Y:S01]  /*1fefa0*/  LDL.LU R18, [R1+0x2d64] ;  /* 0x002d640001127983 */ /* 0x000f220000300800 */
[----:B------:R-:W-:-:S03]  /*1fefb0*/  PRMT R45, R16, 0x5210, R35 ;  /* 0x00005210102d7816 */ /* 0x000fc60000000023 */
[----:B------:R-:W4:Y:S01]  /*1fefc0*/  LDL.LU R16, [R1+0x2d60] ;  /* 0x002d600001107983 */ /* 0x000f220000300800 */
[----:B0-----:R-:W-:-:S03]  /*1fefd0*/  PRMT R46, R26, 0x5210, R34 ;  /* 0x000052101a2e7816 */ /* 0x001fc60000000022 */
[----:B------:R-:W4:Y:S01]  /*1fefe0*/  LDL.LU R26, [R1+0x2ca4] ;  /* 0x002ca400011a7983 */ /* 0x000f220000300800 */
[----:B------:R-:W-:Y:S01]  /*1feff0*/  PRMT R47, R31, 0x5210, R33 ;  /* 0x000052101f2f7816 */ /* 0x000fe20000000021 */
[----:B------:R-:W-:Y:S02]  /*1ff000*/  NOP ;  /* 0x0000000000007918 */ /* 0x000fe40000000000 */
[----:B------:R-:W4:Y:S04]  /*1ff010*/  LDL.LU R31, [R1+0x2ca0] ;  /* 0x002ca000011f7983 */ /* 0x000f280000300800 */
[----:B-1----:R-:W4:Y:S04]  /*1ff020*/  LDL.LU R40, [R1+0x2de4] ;  /* 0x002de40001287983 */ /* 0x002f280000300800 */
[----:B------:R-:W4:Y:S04]  /*1ff030*/  LDL.LU R41, [R1+0x2ddc] ;  /* 0x002ddc0001297983 */ /* 0x000f280000300800 */
[----:B------:R-:W4:Y:S04]  /*1ff040*/  LDL.LU R42, [R1+0x2de0] ;  /* 0x002de000012a7983 */ /* 0x000f280000300800 */
[----:B------:R-:W4:Y:S04]  /*1ff050*/  LDL.LU R43, [R1+0x2dd4] ;  /* 0x002dd400012b7983 */ /* 0x000f280000300800 */
[----:B------:R-:W-:Y:S04]  /*1ff060*/  STL.64 [R1+0x6e0], R48 ;  /* 0x0006e03001007387 */ /* 0x000fe80000100a00 */
[----:B------:R-:W-:Y:S01]  /*1ff070*/  STL.64 [R1+0x6e8], R50 ;  /* 0x0006e83201007387 */ /* 0x000fe20000100a00 */
[----:B--2---:R-:W-:-:S03]  /*1ff080*/  LOP3.LUT R36, R27, 0xffff, RZ, 0xc0, !PT ;  /* 0x0000ffff1b247812 */ /* 0x004fc600078ec0ff */
[----:B------:R-:W2:Y:S01]  /*1ff090*/  LDL.LU R27, [R1+0x7dc] ;  /* 0x0007dc00011b7983 */ /* 0x000ea20000300800 */
[----:B---3--:R-:W-:-:S03]  /*1ff0a0*/  LOP3.LUT R35, R19, 0xffff, RZ, 0xc0, !PT ;  /* 0x0000ffff13237812 */ /* 0x008fc600078ec0ff */
[----:B------:R-:W3:Y:S04]  /*1ff0b0*/  LDL.LU R19, [R1+0x7d8] ;  /* 0x0007d80001137983 */ /* 0x000ee80000300800 */
[----:B------:R0:W-:Y:S01]  /*1ff0c0*/  STSM.16.M88.4 [R9], R44 ;  /* 0x0000002c09007844 */ /* 0x0001e20000000200 */
[----:B------:R-:W-:-:S03]  /*1ff0d0*/  NOP ;  /* 0x0000000000007918 */ /* 0x000fc60000000000 */
[----:B------:R-:W1:Y:S01]  /*1ff0e0*/  LDS.128 R48, [R9] ;  /* 0x0000000009307984 */ /* 0x000e620000000c00 */
[----:B------:R-:W-:-:S03]  /*1ff0f0*/  LOP3.LUT R34, R17, 0xffff, RZ, 0xc0, !PT ;  /* 0x0000ffff11227812 */ /* 0x000fc600078ec0ff */
[----:B------:R-:W3:Y:S01]  /*1ff100*/  LDL.LU R17, [R1+0x7f4] ;  /* 0x0007f40001117983 */ /* 0x000ee20000300800 */
[----:B------:R-:W-:-:S03]  /*1ff110*/  LOP3.LUT R33, R30, 0xffff, RZ, 0xc0, !PT ;  /* 0x0000ffff1e217812 */ /* 0x000fc600078ec0ff */
[----:B------:R-:W3:Y:S01]  /*1ff120*/  LDL.LU R30, [R1+0x760] ;  /* 0x00076000011e7983 */ /* 0x000ee20000300800 */
[----:B0-----:R-:W-:Y:S02]  /*1ff130*/  PRMT R45, R39, 0x4210, R35 ;  /* 0x00004210272d7816 */ /* 0x001fe40000000023 */
[----:B------:R-:W-:Y:S02]  /*1ff140*/  PRMT R44, R38, 0x4210, R36 ;  /* 0x00004210262c7816 */ /* 0x000fe40000000024 */
[----:B------:R-:W-:Y:S02]  /*1ff150*/  PRMT R46, R37, 0x4210, R34 ;  /* 0x00004210252e7816 */ /* 0x000fe40000000022 */
[----:B------:R-:W-:Y:S01]  /*1ff160*/  PRMT R47, R32, 0x4210, R33 ;  /* 0x00004210202f7816 */ /* 0x000fe20000000021 */
[----:B------:R-:W-:Y:S01]  /*1ff170*/  NOP ;  /* 0x0000000000007918 */ /* 0x000fe20000000000 */
[----:B-1----:R-:W-:Y:S04]  /*1ff180*/  STL.64 [R1+0x750], R48 ;  /* 0x0007503001007387 */ /* 0x002fe80000100a00 */
[----:B------:R-:W-:Y:S04]  /*1ff190*/  STL.64 [R1+0x758], R50 ;  /* 0x0007583201007387 */ /* 0x000fe80000100a00 */
[----:B------:R-:W-:Y:S01]  /*1ff1a0*/  STSM.16.M88.4 [R9], R44 ;  /* 0x0000002c09007844 */ /* 0x000fe20000000200 */
[----:B------:R-:W-:-:S03]  /*1ff1b0*/  NOP ;  /* 0x0000000000007918 */ /* 0x000fc60000000000 */
[----:B------:R-:W0:Y:S01]  /*1ff1c0*/  LDS.128 R44, [R9] ;  /* 0x00000000092c7984 */ /* 0x000e220000000c00 */
[----:B----4-:R-:W-:-:S03]  /*1ff1d0*/  LOP3.LUT R39, R18, 0xffff, RZ, 0xc0, !PT ;  /* 0x0000ffff12277812 */ /* 0x010fc600078ec0ff */
[----:B------:R-:W4:Y:S01]  /*1ff1e0*/  LDL.LU R18, [R1+0x2048] ;  /* 0x0020480001127983 */ /* 0x000f220000300800 */
[----:B------:R-:W-:-:S03]  /*1ff1f0*/  LOP3.LUT R38, R16, 0xffff, RZ, 0xc0, !PT ;  /* 0x0000ffff10267812 */ /* 0x000fc600078ec0ff */
[----:B------:R-:W4:Y:S01]  /*1ff200*/  LDL.LU R16, [R1+0xa2c] ;  /* 0x000a2c0001107983 */ /* 0x000f220000300800 */
[----:B------:R-:W-:-:S03]  /*1ff210*/  LOP3.LUT R37, R26, 0xffff, RZ, 0xc0, !PT ;  /* 0x0000ffff1a257812 */ /* 0x000fc600078ec0ff */
[----:B------:R-:W4:Y:S01]  /*1ff220*/  LDL.LU R26, [R1+0x7f8] ;  /* 0x0007f800011a7983 */ /* 0x000f220000300800 */
[----:B------:R-:W-:-:S03]  /*1ff230*/  LOP3.LUT R32, R31, 0xffff, RZ, 0xc0, !PT ;  /* 0x0000ffff1f207812 */ /* 0x000fc600078ec0ff */
[----:B------:R-:W4:Y:S01]  /*1ff240*/  LDL.LU R31, [R1+0x764] ;  /* 0x00076400011f7983 */ /* 0x000f220000300800 */
[----:B------:R-:W-:Y:S02]  /*1ff250*/  PRMT R40, R40, 0x4210, R39 ;  /* 0x0000421028287816 */ /* 0x000fe40000000027 */
[----:B------:R-:W-:Y:S02]  /*1ff260*/  PRMT R41, R41, 0x4210, R38 ;  /* 0x0000421029297816 */ /* 0x000fe40000000026 */
        /* <DEDUP_REMOVED lines=8> */
[----:B--2---:R-:W-:-:S03]  /*1ff2f0*/  PRMT R40, R27, 0x5210, R36 ;  /* 0x000052101b287816 */ /* 0x004fc60000000024 */
[----:B------:R-:W2:Y:S01]  /*1ff300*/  LDL.LU R27, [R1+0x5720] ;  /* 0x00572000011b7983 */ /* 0x000ea20000300800 */
[----:B---3--:R-:W-:-:S03]  /*1ff310*/  PRMT R41, R19, 0x5210, R35 ;  /* 0x0000521013297816 */ /* 0x008fc60000000023 */
[----:B------:R-:W3:Y:S01]  /*1ff320*/  LDL.LU R19, [R1+0x571c] ;  /* 0x00571c0001137983 */ /* 0x000ee20000300800 */
[----:B------:R-:W-:-:S03]  /*1ff330*/  PRMT R42, R17, 0x5210, R34 ;  /* 0x00005210112a7816 */ /* 0x000fc60000000022 */
[----:B------:R-:W3:Y:S01]  /*1ff340*/  LDL.LU R17, [R1+0x56e8] ;  /* 0x0056e80001117983 */ /* 0x000ee20000300800 */
[----:B------:R-:W-:Y:S01]  /*1ff350*/  PRMT R43, R30, 0x5210, R33 ;  /* 0x000052101e2b7816 */ /* 0x000fe20000000021 */
[----:B------:R-:W-:Y:S02]  /*1ff360*/  NOP ;  /* 0x0000000000007918 */ /* 0x000fe40000000000 */
        /* <DEDUP_REMOVED lines=34> */
[----:B------:R-:W-:-:S04]  /*1ff590*/  LOP3.LUT R43, R36, 0xffff, RZ, 0xc0, !PT ;  /* 0x0000ffff242b7812 */ /* 0x000fc800078ec0ff */
[----:B0-----:R-:W-:Y:S02]  /*1ff5a0*/  PRMT R47, R30, 0x4210, R43 ;  /* 0x000042101e2f7816 */ /* 0x001fe4000000002b */
[----:B------:R-:W3:Y:S04]  /*1ff5b0*/  LDL.LU R30, [R1+0x768] ;  /* 0x00076800011e7983 */ /* 0x000ee80000300800 */
[----:B-1----:R-:W-:Y:S04]  /*1ff5c0*/  STL.64 [R1+0x7d0], R48 ;  /* 0x0007d03001007387 */ /* 0x002fe80000100a00 */
[----:B------:R-:W-:Y:S01]  /*1ff5d0*/  STL.64 [R1+0x7d8], R50 ;  /* 0x0007d83201007387 */ /* 0x000fe20000100a00 */
[----:B------:R-:W-:Y:S01]  /*1ff5e0*/  PRMT R44, R34, 0x4210, R38 ;  /* 0x00004210222c7816 */ /* 0x000fe20000000026 */
[----:B------:R-:W-:Y:S01]  /*1ff5f0*/  NOP ;  /* 0x0000000000007918 */ /* 0x000fe20000000000 */
[----:B------:R-:W-:-:S02]  /*1ff600*/  PRMT R45, R35, 0x4210, R37 ;  /* 0x00004210232d7816 */ /* 0x000fc40000000025 */
[----:B------:R-:W-:-:S05]  /*1ff610*/  PRMT R46, R33, 0x4210, R31 ;  /* 0x00004210212e7816 */ /* 0x000fca000000001f */
        /* <DEDUP_REMOVED lines=8> */
[----:B------:R-:W4:Y:S04]  /*1ff6a0*/  LDL.LU R33, [R1+0x2068] ;  /* 0x0020680001217983 */ /* 0x000f280000300800 */
[----:B------:R-:W4:Y:S04]  /*1ff6b0*/  LDL.LU R26, [R1+0x76c] ;  /* 0x00076c00011a7983 */ /* 0x000f280000300800 */
[----:B0-----:R-:W-:Y:S04]  /*1ff6c0*/  STL.64 [R1+0x7c0], R48 ;  /* 0x0007c03001007387 */ /* 0x001fe80000100a00 */
[----:B------:R-:W-:Y:S01]  /*1ff6d0*/  STL.64 [R1+0x7c8], R50 ;  /* 0x0007c83201007387 */ /* 0x000fe20000100a00 */
[----:B------:R-:W-:Y:S01]  /*1ff6e0*/  LOP3.LUT R32, R32, 0xffff, RZ, 0xc0, !PT ;  /* 0x0000ffff20207812 */ /* 0x000fe200078ec0ff */
[----:B------:R-:W-:Y:S01]  /*1ff6f0*/  NOP ;  /* 0x0000000000007918 */ /* 0x000fe20000000000 */
[----:B------:R-:W-:-:S02]  /*1ff700*/  PRMT R45, R40, 0x4210, R35 ;  /* 0x00004210282d7816 */ /* 0x000fc40000000023 */
[----:B------:R-:W-:Y:S02]  /*1ff710*/  PRMT R46, R41, 0x4210, R34 ;  /* 0x00004210292e7816 */ /* 0x000fe40000000022 */
[----:B--2---:R-:W-:Y:S02]  /*1ff720*/  PRMT R40, R27, 0x5210, R38 ;  /* 0x000052101b287816 */ /* 0x004fe40000000026 */
[----:B------:R-:W2:Y:S01]  /*1ff730*/  LDL.LU R27, [R1+0x572c] ;  /* 0x00572c00011b7983 */ /* 0x000ea20000300800 */
[----:B---3--:R-:W-:-:S03]  /*1ff740*/  PRMT R41, R19, 0x5210, R37 ;  /* 0x0000521013297816 */ /* 0x008fc60000000025 */
[----:B------:R-:W3:Y:S01]  /*1ff750*/  LDL.LU R19, [R1+0x5728] ;  /* 0x0057280001137983 */ /* 0x000ee20000300800 */
[----:B------:R-:W-:Y:S02]  /*1ff760*/  PRMT R44, R42, 0x4210, R36 ;  /* 0x000042102a2c7816 */ /* 0x000fe40000000024 */
[----:B------:R-:W-:Y:S01]  /*1ff770*/  PRMT R47, R39, 0x4210, R32 ;  /* 0x00004210272f7816 */ /* 0x000fe20000000020 */
[----:B------:R-:W3:Y:S04]  /*1ff780*/  LDL.LU R38, [R1+0x56f8] ;  /* 0x0056f80001267983 */ /* 0x000ee80000300800 */
[----:B------:R-:W-:Y:S01]  /*1ff790*/  STSM.16.M88.4 [R9], R44 ;  /* 0x0000002c09007844 */ /* 0x000fe20000000200 */
[----:B------:R-:W-:-:S03]  /*1ff7a0*/  NOP ;  /* 0x0000000000007918 */ /* 0x000fc60000000000 */
[----:B------:R-:W0:Y:S01]  /*1ff7b0*/  LDS.128 R44, [R9] ;  /* 0x00000000092c7984 */ /* 0x000e220000000c00 */
[----:B------:R-:W-:-:S03]  /*1ff7c0*/  PRMT R42, R17, 0x5210, R31 ;  /* 0x00005210112a7816 */ /* 0x000fc6000000001f */
[----:B------:R-:W3:Y:S04]  /*1ff7d0*/  LDL.LU R31, [R1+0x56f4] ;  /* 0x0056f400011f7983 */ /* 0x000ee80000300800 */
[----:B------:R-:W3:Y:S04]  /*1ff7e0*/  LDL.LU R39, [R1+0x2e1c] ;  /* 0x002e1c0001277983 */ /* 0x000ee80000300800 */
[----:B------:R-:W3:Y:S04]  /*1ff7f0*/  LDL.LU R37, [R1+0x2e10] ;  /* 0x002e100001257983 */ /* 0x000ee80000300800 */
[----:B------:R-:W3:Y:S01]  /*1ff800*/  LDL.LU R17, [R1+0x2e0c] ;  /* 0x002e0c0001117983 */ /* 0x000ee20000300800 */
[----:B------:R-:W-:Y:S01]  /*1ff810*/  PRMT R43, R30, 0x5210, R43 ;  /* 0x000052101e2b7816 */ /* 0x000fe2000000002b */
[----:B------:R-:W-:-:S02]  /*1ff820*/  NOP ;  /* 0x0000000000007918 */ /* 0x000fc40000000000 */
        /* <DEDUP_REMOVED lines=9> */
[----:B------:R-:W4:Y:S04]  /*1ff8c0*/  LDL.LU R16, [R1+0x2e20] ;  /* 0x002e200001107983 */ /* 0x000f280000300800 */
[----:B------:R-:W4:Y:S01]  /*1ff8d0*/  LDL.LU R36, [R1+0x2cc4] ;  /* 0x002cc40001247983 */ /* 0x000f220000300800 */
[----:B0-----:R-:W-:-:S03]  /*1ff8e0*/  PRMT R47, R26, 0x5210, R32 ;  /* 0x000052101a2f7816 */ /* 0x001fc60000000020 */
[----:B------:R-:W4:Y:S01]  /*1ff8f0*/  LDL.LU R26, [R1+0x2cc0] ;  /* 0x002cc000011a7983 */ /* 0x000f220000300800 */
[----:B------:R-:W-:Y:S01]  /*1ff900*/  PRMT R46, R33, 0x5210, R34 ;  /* 0x00005210212e7816 */ /* 0x000fe20000000022 */
[----:B------:R-:W-:Y:S02]  /*1ff910*/  NOP ;  /* 0x0000000000007918 */ /* 0x000fe40000000000 */
[----:B-1----:R-:W4:Y:S04]  /*1ff920*/  LDL.LU R40, [R1+0x2e40] ;  /* 0x002e400001287983 */ /* 0x002f280000300800 */
[----:B------:R-:W4:Y:S04]  /*1ff930*/  LDL.LU R41, [R1+0x2e38] ;  /* 0x002e380001297983 */ /* 0x000f280000300800 */
[----:B------:R-:W4:Y:S04]  /*1ff940*/  LDL.LU R34, [R1+0x2e3c] ;  /* 0x002e3c0001227983 */ /* 0x000f280000300800 */
[----:B------:R-:W4:Y:S04]  /*1ff950*/  LDL.LU R35, [R1+0x2e18] ;  /* 0x002e180001237983 */ /* 0x000f280000300800 */
[----:B------:R-:W-:Y:S04]  /*1ff960*/  STL.64 [R1+0x720], R48 ;  /* 0x0007203001007387 */ /* 0x000fe80000100a00 */
[----:B------:R-:W-:Y:S04]  /*1ff970*/  STL.64 [R1+0x728], R50 ;  /* 0x0007283201007387 */ /* 0x000fe80000100a00 */
[----:B------:R-:W4:Y:S01]  /*1ff980*/  LDL.LU R33, [R1+0x208c] ;  /* 0x00208c0001217983 */ /* 0x000f220000300800 */
[----:B--2---:R-:W-:-:S02]  /*1ff990*/  LOP3.LUT R32, R27, 0xffff, RZ, 0xc0, !PT ;  /* 0x0000ffff1b207812 */ /* 0x004fc400078ec0ff */
[----:B---3--:R-:W-:Y:S02]  /*1ff9a0*/  LOP3.LUT R27, R19, 0xffff, RZ, 0xc0, !PT ;  /* 0x0000ffff131b7812 */ /* 0x008fe400078ec0ff */
[----:B------:R-:W2:Y:S04]  /*1ff9b0*/  LDL.LU R19, [R1+0x2088] ;  /* 0x0020880001137983 */ /* 0x000ea80000300800 */
[----:B------:R0:W-:Y:S01]  /*1ff9c0*/  STSM.16.M88.4 [R9], R44 ;  /* 0x0000002c09007844 */ /* 0x0001e20000000200 */
[----:B------:R-:W-:-:S03]  /*1ff9d0*/  NOP ;  /* 0x0000000000007918 */ /* 0x000fc60000000000 */
[----:B------:R-:W1:Y:S01]  /*1ff9e0*/  LDS.128 R48, [R9] ;  /* 0x0000000009307984 */ /* 0x000e620000000c00 */
[----:B------:R-:W-:-:S03]  /*1ff9f0*/  LOP3.LUT R42, R38, 0xffff, RZ, 0xc0, !PT ;  /* 0x0000ffff262a7812 */ /* 0x000fc600078ec0ff */
[----:B------:R-:W3:Y:S01]  /*1ffa00*/  LDL.LU R43, [R1+0x207c] ;  /* 0x00207c00012b7983 */ /* 0x000ee20000300800 */
[----:B0-----:R-:W-:Y:S02]  /*1ffa10*/  PRMT R44, R39, 0x4210, R32 ;  /* 0x00004210272c7816 */ /* 0x001fe40000000020 */
[----:B------:R-:W-:Y:S02]  /*1ffa20*/  PRMT R46, R17, 0x4210, R42 ;  /* 0x00004210112e7816 */ /* 0x000fe4000000002a */
[----:B------:R-:W3:Y:S01]  /*1ffa30*/  LDL.LU R17, [R1+0x770] ;  /* 0x0007700001117983 */ /* 0x000ee20000300800 */
[----:B------:R-:W-:Y:S02]  /*1ffa40*/  LOP3.LUT R31, R31, 0xffff, RZ, 0xc0, !PT ;  /* 0x0000ffff1f1f7812 */ /* 0x000fe400078ec0ff */
[----:B------:R-:W-:Y:S01]  /*1ffa50*/  PRMT R45, R37, 0x4210, R27 ;  /* 0x00004210252d7816 */ /* 0x000fe2000000001b */
[----:B-1----:R-:W-:Y:S04]  /*1ffa60*/  STL.64 [R1+0x7b0], R48 ;  /* 0x0007b03001007387 */ /* 0x002fe80000100a00 */
[----:B------:R-:W-:Y:S01]  /*1ffa70*/  STL.64 [R1+0x7b8], R50 ;  /* 0x0007b83201007387 */ /* 0x000fe20000100a00 */
[----:B------:R-:W-:Y:S01]  /*1ffa80*/  PRMT R47, R30, 0x4210, R31 ;  /* 0x000042101e2f7816 */ /* 0x000fe2000000001f */
[----:B------:R-:W-:-:S04]  /*1ffa90*/  NOP ;  /* 0x0000000000007918 */ /* 0x000fc80000000000 */
[----:B------:R-:W-:Y:S01]  /*1ffaa0*/  STSM.16.M88.4 [R9], R44 ;  /* 0x0000002c09007844 */ /* 0x000fe20000000200 */
[----:B------:R-:W-:-:S03]  /*1ffab0*/  NOP ;  /* 0x0000000000007918 */ /* 0x000fc60000000000 */
[----:B------:R-:W0:Y:S01]  /*1ffac0*/  LDS.128 R48, [R9] ;  /* 0x0000000009307984 */ /* 0x000e220000000c00 */
[----:B----4-:R-:W-:-:S03]  /*1ffad0*/  LOP3.LUT R39, R18, 0xffff, RZ, 0xc0, !PT ;  /* 0x0000ffff12277812 */ /* 0x010fc600078ec0ff */
[----:B------:R-:W4:Y:S04]  /*1ffae0*/  LDL.LU R18, [R1+0x20a8] ;  /* 0x0020a80001127983 */ /* 0x000f280000300800 */
[----:B------:R-:W4:Y:S04]  /*1ffaf0*/  LDL.LU R37, [R1+0x209c] ;  /* 0x00209c0001257983 */ /* 0x000f280000300800 */
[----:B------:R-:W4:Y:S01]  /*1ffb00*/  LDL.LU R30, [R1+0x2098] ;  /* 0x00209800011e7983 */ /* 0x000f220000300800 */
[----:B------:R-:W-:-:S03]  /*1ffb10*/  LOP3.LUT R38, R16, 0xffff, RZ, 0xc0, !PT ;  /* 0x0000ffff10267812 */ /* 0x000fc600078ec0ff */
[----:B------:R-:W4:Y:S01]  /*1ffb20*/  LDL.LU R16, [R1+0x774] ;  /* 0x0007740001107983 */ /* 0x000f220000300800 */
[----:B------:R-:W-:-:S03]  /*1ffb30*/  LOP3.LUT R36, R36, 0xffff, RZ, 0xc0, !PT ;  /* 0x0000ffff24247812 */ /* 0x000fc600078ec0ff */
[----:B0-----:R-:W-:Y:S01]  /*1ffb40*/  STL.64 [R1+0x7a0], R48 ;  /* 0x0007a03001007387 */ /* 0x001fe20000100a00 */
[----:B------:R-:W-:-:S03]  /*1ffb50*/  LOP3.LUT R26, R26, 0xffff, RZ, 0xc0, !PT ;  /* 0x0000ffff1a1a7812 */ /* 0x000fc600078ec0ff */
[----:B------:R-:W-:Y:S01]  /*1ffb60*/  STL.64 [R1+0x7a8], R50 ;  /* 0x0007a83201007387 */ /* 0x000fe20000100a00 */
[----:B------:R-:W-:Y:S01]  /*1ffb70*/  NOP ;  /* 0x0000000000007918 */ /* 0x000fe20000000000 */
[----:B------:R-:W-:Y:S02]  /*1ffb80*/  PRMT R44, R40, 0x4210, R39 ;  /* 0x00004210282c7816 */ /* 0x000fe40000000027 */
[----:B------:R-:W-:Y:S02]  /*1ffb90*/  PRMT R45, R41, 0x4210, R38 ;  /* 0x00004210292d7816 */ /* 0x000fe40000000026 */
[----:B------:R-:W-:Y:S02]  /*1ffba0*/  PRMT R46, R34, 0x4210, R36 ;  /* 0x00004210222e7816 */ /* 0x000fe40000000024 */
[----:B------:R-:W-:Y:S02]  /*1ffbb0*/  PRMT R47, R35, 0x4210, R26 ;  /* 0x00004210232f7816 */ /* 0x000fe4000000001a */
[----:B------:R-:W-:-:S02]  /*1ffbc0*/  PRMT R40, R33, 0x5210, R32 ;  /* 0x0000521021287816 */ /* 0x000fc40000000020 */
[----:B------:R-:W4:Y:S04]  /*1ffbd0*/  LDL.LU R32, [R1+0x5734] ;  /* 0x0057340001207983 */ /* 0x000f280000300800 */
[----:B------:R-:W4:Y:S04]  /*1ffbe0*/  LDL.LU R34, [R1+0x5730] ;  /* 0x0057300001227983 */ /* 0x000f280000300800 */
[----:B------:R-:W4:Y:S01]  /*1ffbf0*/  LDL.LU R35, [R1+0x5708] ;  /* 0x0057080001237983 */ /* 0x000f220000300800 */
[----:B--2---:R-:W-:-:S03]  /*1ffc00*/  PRMT R41, R19, 0x5210, R27 ;  /* 0x0000521013297816 */ /* 0x004fc6000000001b */
[----:B------:R-:W2:Y:S04]  /*1ffc10*/  LDL.LU R27, [R1+0x5704] ;  /* 0x00570400011b7983 */ /* 0x000ea80000300800 */
[----:B------:R-:W2:Y:S04]  /*1ffc20*/  LDL.LU R33, [R1+0x2e54] ;  /* 0x002e540001217983 */ /* 0x000ea80000300800 */
[----:B------:R-:W2:Y:S04]  /*1ffc30*/  LDL.LU R19, [R1+0x2e4c] ;  /* 0x002e4c0001137983 */ /* 0x000ea80000300800 */
[----:B------:R-:W-:Y:S01]  /*1ffc40*/  STSM.16.M88.4 [R9], R44 ;  /* 0x0000002c09007844 */ /* 0x000fe20000000200 */
[----:B------:R-:W-:-:S03]  /*1ffc50*/  NOP ;  /* 0x0000000000007918 */ /* 0x000fc60000000000 */
[----:B------:R-:W0:Y:S01]  /*1ffc60*/  LDS.128 R44, [R9] ;  /* 0x00000000092c7984 */ /* 0x000e220000000c00 */
[----:B---3--:R-:W-:Y:S02]  /*1ffc70*/  PRMT R42, R43, 0x5210, R42 ;  /* 0x000052102b2a7816 */ /* 0x008fe4000000002a */
[----:B------:R-:W-:Y:S01]  /*1ffc80*/  PRMT R43, R17, 0x5210, R31 ;  /* 0x00005210112b7816 */ /* 0x000fe2000000001f */
[----:B------:R-:W-:Y:S01]  /*1ffc90*/  NOP ;  /* 0x0000000000007918 */ /* 0x000fe20000000000 */
        /* <DEDUP_REMOVED lines=9> */
[----:B------:R-:W-:Y:S02]  /*1ffd30*/  PRMT R45, R37, 0x5210, R38 ;  /* 0x00005210252d7816 */ /* 0x000fe40000000026 */
[----:B0-----:R-:W-:Y:S02]  /*1ffd40*/  PRMT R46, R30, 0x5210, R36 ;  /* 0x000052101e2e7816 */ /* 0x001fe40000000024 */
[----:B------:R-:W4:Y:S01]  /*1ffd50*/  LDL.LU R30, [R1+0x2e28] ;  /* 0x002e2800011e7983 */ /* 0x000f220000300800 */
[----:B------:R-:W-:Y:S01]  /*1ffd60*/  PRMT R47, R16, 0x5210, R26 ;  /* 0x00005210102f7816 */ /* 0x000fe2000000001a */
[----:B------:R-:W-:Y:S02]  /*1ffd70*/  NOP ;  /* 0x0000000000007918 */ /* 0x000fe40000000000 */
[----:B------:R-:W4:Y:S04]  /*1ffd80*/  LDL.LU R26, [R1+0x2ce0] ;  /* 0x002ce000011a7983 */ /* 0x000f280000300800 */
[----:B------:R-:W4:Y:S04]  /*1ffd90*/  LDL.LU R16, [R1+0x2cdc] ;  /* 0x002cdc0001107983 */ /* 0x000f280000300800 */
[----:B-1----:R-:W4:Y:S04]  /*1ffda0*/  LDL.LU R40, [R1+0x2e60] ;  /* 0x002e600001287983 */ /* 0x002f280000300800 */
[----:B------:R-:W4:Y:S04]  /*1ffdb0*/  LDL.LU R38, [R1+0x2e5c] ;  /* 0x002e5c0001267983 */ /* 0x000f280000300800 */
[----:B------:R-:W4:Y:S04]  /*1ffdc0*/  LDL.LU R39, [R1+0x2e58] ;  /* 0x002e580001277983 */ /* 0x000f280000300800 */
[----:B------:R-:W4:Y:S04]  /*1ffdd0*/  LDL.LU R37, [R1+0x2e50] ;  /* 0x002e500001257983 */ /* 0x000f280000300800 */
[----:B------:R-:W-:Y:S04]  /*1ffde0*/  STL.64 [R1+0x710], R48 ;  /* 0x0007103001007387 */ /* 0x000fe80000100a00 */
[----:B------:R-:W-:Y:S01]  /*1ffdf0*/  STL.64 [R1+0x718], R50 ;  /* 0x0007183201007387 */ /* 0x000fe20000100a00 */
[----:B------:R-:W-:-:S03]  /*1ffe00*/  LOP3.LUT R36, R32, 0xffff, RZ, 0xc0, !PT ;  /* 0x0000ffff20247812 */ /* 0x000fc600078ec0ff */
[----:B------:R2:W-:Y:S01]  /*1ffe10*/  STSM.16.M88.4 [R9], R44 ;  /* 0x0000002c09007844 */ /* 0x0005e20000000200 */
[----:B------:R-:W-:-:S03]  /*1ffe20*/  NOP ;  /* 0x0000000000007918 */ /* 0x000fc60000000000 */
[----:B------:R-:W4:Y:S01]  /*1ffe30*/  LDL.LU R32, [R1+0x20bc] ;  /* 0x0020bc0001207983 */ /* 0x000f220000300800 */
[----:B------:R-:W-:-:S03]  /*1ffe40*/  LOP3.LUT R43, R34, 0xffff, RZ, 0xc0, !PT ;  /* 0x0000ffff222b7812 */ /* 0x000fc600078ec0ff */
[----:B------:R-:W4:Y:S04]  /*1ffe50*/  LDL.LU R41, [R1+0x20ac] ;  /* 0x0020ac0001297983 */ /* 0x000f280000300800 */
[----:B------:R-:W0:Y:S01]  /*1ffe60*/  LDS.128 R48, [R9] ;  /* 0x0000000009307984 */ /* 0x000e220000000c00 */
[----:B--2---:R-:W-:-:S03]  /*1ffe70*/  PRMT R44, R33, 0x4210, R36 ;  /* 0x00004210212c7816 */ /* 0x004fc60000000024 */
[----:B------:R-:W2:Y:S01]  /*1ffe80*/  LDL.LU R33, [R1+0x20b8] ;  /* 0x0020b80001217983 */ /* 0x000ea20000300800 */
[----:B------:R-:W-:-:S03]  /*1ffe90*/  PRMT R45, R19, 0x4210, R43 ;  /* 0x00004210132d7816 */ /* 0x000fc6000000002b */
[----:B------:R-:W2:Y:S01]  /*1ffea0*/  LDL.LU R19, [R1+0x778] ;  /* 0x0007780001137983 */ /* 0x000ea20000300800 */
[----:B------:R-:W-:Y:S02]  /*1ffeb0*/  LOP3.LUT R42, R35, 0xffff, RZ, 0xc0, !PT ;  /* 0x0000ffff232a7812 */ /* 0x000fe400078ec0ff */
[----:B------:R-:W-:Y:S01]  /*1ffec0*/  LOP3.LUT R27, R27, 0xffff, RZ, 0xc0, !PT ;  /* 0x0000ffff1b1b7812 */ /* 0x000fe200078ec0ff */
[----:B0-----:R-:W-:Y:S04]  /*1ffed0*/  STL.64 [R1+0x790], R48 ;  /* 0x0007903001007387 */ /* 0x001fe80000100a00 */
[----:B------:R-:W-:Y:S01]  /*1ffee0*/  STL.64 [R1+0x798], R50 ;  /* 0x0007983201007387 */ /* 0x000fe20000100a00 */
[----:B------:R-:W-:-:S03]  /*1ffef0*/  NOP ;  /* 0x0000000000007918 */ /* 0x000fc60000000000 */
[----:B------:R-:W2:Y:S01]  /*1fff00*/  LDL.LU R35, [R1+0x20d8] ;  /* 0x0020d80001237983 */ /* 0x000ea20000300800 */
[----:B---3--:R-:W-:-:S03]  /*1fff10*/  PRMT R46, R31, 0x4210, R42 ;  /* 0x000042101f2e7816 */ /* 0x008fc6000000002a */
[----:B------:R-:W3:Y:S01]  /*1fff20*/  LDL.LU R31, [R1+0x20cc] ;  /* 0x0020cc00011f7983 */ /* 0x000ee20000300800 */
[----:B------:R-:W-:-:S03]  /*1fff30*/  PRMT R47, R17, 0x4210, R27 ;  /* 0x00004210112f7816 */ /* 0x000fc6000000001b */
[----:B------:R-:W3:Y:S04]  /*1fff40*/  LDL.LU R17, [R1+0x20c8] ;  /* 0x0020c80001117983 */ /* 0x000ee80000300800 */
[----:B------:R-:W-:Y:S01]  /*1fff50*/  STSM.16.M88.4 [R9], R44 ;  /* 0x0000002c09007844 */ /* 0x000fe20000000200 */
[----:B------:R-:W-:-:S03]  /*1fff60*/  NOP ;  /* 0x0000000000007918 */ /* 0x000fc60000000000 */
[----:B------:R-:W0:Y:S01]  /*1fff70*/  LDS.128 R48, [R9] ;  /* 0x0000000009307984 */ /* 0x000e220000000c00 */
[----:B----4-:R-:W-:-:S03]  /*1fff80*/  LOP3.LUT R34, R18, 0xffff, RZ, 0xc0, !PT ;  /* 0x0000ffff12227812 */ /* 0x010fc600078ec0ff */
[----:B------:R-:W4:Y:S01]  /*1fff90*/  LDL.LU R18, [R1+0x77c] ;  /* 0x00077c0001127983 */ /* 0x000f220000300800 */
[----:B------:R-:W-:-:S03]  /*1fffa0*/  LOP3.LUT R30, R30, 0xffff, RZ, 0xc0, !PT ;  /* 0x0000ffff1e1e7812 */ /* 0x000fc600078ec0ff */
[----:B0-----:R-:W-:Y:S04]  /*1fffb0*/  STL.64 [R1+0x780], R48 ;  /* 0x0007803001007387 */ /* 0x001fe80000100a00 */
[----:B------:R-:W-:Y:S01]  /*1fffc0*/  STL.64 [R1+0x788], R50 ;  /* 0x0007883201007387 */ /* 0x000fe20000100a00 */
[----:B------:R-:W-:Y:S02]  /*1fffd0*/  LOP3.LUT R26, R26, 0xffff, RZ, 0xc0, !PT ;  /* 0x0000ffff1a1a7812 */ /* 0x000fe400078ec0ff */
[----:B------:R-:W-:Y:S02]  /*1fffe0*/  LOP3.LUT R16, R16, 0xffff, RZ, 0xc0, !PT ;  /* 0x0000ffff10107812 */ /* 0x000fe400078ec0ff */
[----:B------:R-:W-:Y:S02]  /*1ffff0*/  PRMT R44, R40, 0x4210, R34 ;  /* 0x00004210282c7816 */ /* 0x000fe40000000022 */
[----:B------:R-:W-:-:S02]  /*200000*/  PRMT R45, R38, 0x4210, R30 ;  /* 0x00004210262d7816 */ /* 0x000fc4000000001e */
[----:B------:R-:W4:Y:S01]  /*200010*/  LDL.LU R38, [R1+0x573c] ;  /* 0x00573c0001267983 */ /* 0x000f220000300800 */
[----:B------:R-:W-:-:S03]  /*200020*/  PRMT R46, R39, 0x4210, R26 ;  /* 0x00004210272e7816 */ /* 0x000fc6000000001a */
[----:B------:R-:W4:Y:S01]  /*200030*/  LDL.LU R39, [R1+0x5738] ;  /* 0x0057380001277983 */ /* 0x000f220000300800 */
[----:B------:R-:W-:Y:S01]  /*200040*/  PRMT R47, R37, 0x4210, R16 ;  /* 0x00004210252f7816 */ /* 0x000fe20000000010 */
[----:B------:R-:W-:Y:S01]  /*200050*/  NOP ;  /* 0x0000000000007918 */ /* 0x000fe20000000000 */
[----:B------:R-:W-:Y:S02]  /*200060*/  PRMT R40, R32, 0x5210, R36 ;  /* 0x0000521020287816 */ /* 0x000fe40000000024 */
[----:B------:R-:W4:Y:S04]  /*200070*/  LDL.LU R36, [R1+0x5718] ;  /* 0x0057180001247983 */ /* 0x000f280000300800 */
[----:B------:R-:W4:Y:S04]  /*200080*/  LDL.LU R37, [R1+0x5714] ;  /* 0x0057140001257983 */ /* 0x000f280000300800 */
[----:B------:R-:W4:Y:S01]  /*200090*/  LDL.LU R32, [R1+0x2e70] ;  /* 0x002e700001207983 */ /* 0x000f220000300800 */
[----:B------:R-:W-:-:S02]  /*2000a0*/  PRMT R41, R41, 0x5210, R43 ;  /* 0x0000521029297816 */ /* 0x000fc4000000002b */
[----:B--2---:R-:W-:Y:S02]  /*2000b0*/  PRMT R42, R33, 0x5210, R42 ;  /* 0x00005210212a7816 */ /* 0x004fe4000000002a */
[----:B------:R-:W2:Y:S01]  /*2000c0*/  LDL.LU R33, [R1+0x2e68] ;  /* 0x002e680001217983 */ /* 0x000ea20000300800 */
[----:B------:R-:W-:-:S03]  /*2000d0*/  PRMT R43, R19, 0x5210, R27 ;  /* 0x00005210132b7816 */ /* 0x000fc6000000001b */
[----:B------:R-:W2:Y:S04]  /*2000e0*/  LDL.LU R27, [R1+0x2e6c] ;  /* 0x002e6c00011b7983 */ /* 0x000ea80000300800 */
[----:B------:R-:W-:Y:S01]  /*2000f0*/  STSM.16.M88.4 [R9], R44 ;  /* 0x0000002c09007844 */ /* 0x000fe20000000200 */
[----:B------:R-:W-:-:S03]  /*200100*/  NOP ;  /* 0x0000000000007918 */ /* 0x000fc60000000000 */
[----:B------:R-:W0:Y:S01]  /*200110*/  LDS.128 R44, [R9] ;  /* 0x00000000092c7984 */ /* 0x000e220000000c00 */
[----:B------:R-:W-:-:S03]  /*200120*/  NOP ;  /* 0x0000000000007918 */ /* 0x000fc60000000000 */
[----:B------:R-:W2:Y:S04]  /*200130*/  LDL.LU R19, [R1+0x2408] ;  /* 0x0024080001137983 */ /* 0x000ea80000300800 */
[----:B------:R3:W-:Y:S04]  /*200140*/  STSM.16.M88.4 [R9], R40 ;  /* 0x0000002809007844 */ /* 0x0007e80000000200 */
[----:B0-----:R-:W-:Y:S04]  /*200150*/  STL.64 [R1+0x6a0], R44 ;  /* 0x0006a02c01007387 */ /* 0x001fe80000100a00 */
[----:B------:R-:W-:Y:S01]  /*200160*/  STL.64 [R1+0x6a8], R46 ;  /* 0x0006a82e01007387 */ /* 0x000fe20000100a00 */
[----:B------:R-:W-:-:S03]  /*200170*/  NOP ;  /* 0x0000000000007918 */ /* 0x000fc60000000000 */
[----:B------:R-:W0:Y:S01]  /*200180*/  LDS.128 R44, [R9] ;  /* 0x00000000092c7984 */ /* 0x000e220000000c00 */
[----:B---3--:R-:W-:-:S03]  /*200190*/  PRMT R42, R17, 0x5210, R26 ;  /* 0x00005210112a7816 */ /* 0x008fc6000000001a */
[----:B------:R-:W3:Y:S01]  /*2001a0*/  LDL.LU R26, [R1+0x2e34] ;  /* 0x002e3400011a7983 */ /* 0x000ee20000300800 */
[----:B------:R-:W-:Y:S02]  /*2001b0*/  PRMT R40, R35, 0x5210, R34 ;  /* 0x0000521023287816 */ /* 0x000fe40000000022 */
[----:B------:R-:W-:Y:S02]  /*2001c0*/  PRMT R41, R31, 0x5210, R30 ;  /* 0x000052101f297816 */ /* 0x000fe4000000001e */
[----:B----4-:R-:W-:Y:S01]  /*2001d0*/  PRMT R43, R18, 0x5210, R16 ;  /* 0x00005210122b7816 */ /* 0x010fe20000000010 */
[----:B------:R-:W-:Y:S01]  /*2001e0*/  NOP ;  /* 0x0000000000007918 */ /* 0x000fe20000000000 */
[----:B------:R-:W4:Y:S04]  /*2001f0*/  LDL.LU R16, [R1+0x2e30] ;  /* 0x002e300001107983 */ /* 0x000f280000300800 */
[----:B------:R-:W4:Y:S04]  /*200200*/  LDL.LU R18, [R1+0x2d40] ;  /* 0x002d400001127983 */ /* 0x000f280000300800 */
[----:B------:R-:W4:Y:S04]  /*200210*/  LDL.LU R17, [R1+0x2ccc] ;  /* 0x002ccc0001117983 */ /* 0x000f280000300800 */
[----:B------:R-:W4:Y:S04]  /*200220*/  LDL.LU R34, [R1+0x2e80] ;  /* 0x002e800001227983 */ /* 0x000f280000300800 */
[----:B0-----:R-:W-:Y:S04]  /*200230*/  STL.64 [R1+0x700], R44 ;  /* 0x0007002c01007387 */ /* 0x001fe80000100a00 */
[----:B------:R-:W-:Y:S04]  /*200240*/  STL.64 [R1+0x708], R46 ;  /* 0x0007082e01007387 */ /* 0x000fe80000100a00 */
[----:B------:R-:W4:Y:S04]  /*200250*/  LDL.LU R35, [R1+0x2e7c] ;  /* 0x002e7c0001237983 */ /* 0x000f280000300800 */
[----:B------:R-:W4:Y:S04]  /*200260*/  LDL.LU R30, [R1+0x2e78] ;  /* 0x002e7800011e7983 */ /* 0x000f280000300800 */
[----:B------:R-:W4:Y:S04]  /*200270*/  LDL.LU R31, [R1+0x2e74] ;  /* 0x002e7400011f7983 */ /* 0x000f280000300800 */
[----:B------:R0:W-:Y:S01]  /*200280*/  STSM.16.M88.4 [R9], R40 ;  /* 0x0000002809007844 */ /* 0x0001e20000000200 */
[----:B------:R-:W-:-:S03]  /*200290*/  NOP ;  /* 0x0000000000007918 */ /* 0x000fc60000000000 */
[----:B------:R-:W1:Y:S04]  /*2002a0*/  LDS.128 R52, [R9] ;  /* 0x0000000009347984 */ /* 0x000e680000000c00 */
[----:B0-----:R-:W4:Y:S04]  /*2002b0*/  LDL.LU R40, [R1+0x20e8] ;  /* 0x0020e80001287983 */ /* 0x001f280000300800 */
[----:B------:R-:W4:Y:S01]  /*2002c0*/  LDL.LU R41, [R1+0x20dc] ;  /* 0x0020dc0001297983 */ /* 0x000f220000300800 */
[----:B------:R-:W-:-:S03]  /*2002d0*/  LOP3.LUT R45, R38, 0xffff, RZ, 0xc0, !PT ;  /* 0x0000ffff262d7812 */ /* 0x000fc600078ec0ff */
[----:B------:R-:W4:Y:S01]  /*2002e0*/  LDL.LU R43, [R1+0x20ec] ;  /* 0x0020ec00012b7983 */ /* 0x000f220000300800 */
[----:B------:R-:W-:-:S03]  /*2002f0*/  LOP3.LUT R44, R39, 0xffff, RZ, 0xc0, !PT ;  /* 0x0000ffff272c7812 */ /* 0x000fc600078ec0ff */
[----:B------:R-:W4:Y:S01]  /*200300*/  LDL.LU R39, [R1+0x7f0] ;  /* 0x0007f00001277983 */ /* 0x000f220000300800 */
[----:B------:R-:W-:Y:S02]  /*200310*/  LOP3.LUT R42, R36, 0xffff, RZ, 0xc0, !PT ;  /* 0x0000ffff242a7812 */ /* 0x000fe400078ec0ff */
[----:B------:R-:W-:Y:S02]  /*200320*/  LOP3.LUT R38, R37, 0xffff, RZ, 0xc0, !PT ;  /* 0x0000ffff25267812 */ /* 0x000fe400078ec0ff */
[----:B------:R-:W4:Y:S01]  /*200330*/  LDL.LU R37, [R1+0x2118] ;  /* 0x0021180001257983 */ /* 0x000f220000300800 */
[----:B--2---:R-:W-:-:S03]  /*200340*/  PRMT R49, R33, 0x4210, R44 ;  /* 0x0000421021317816 */ /* 0x004fc6000000002c */
[----:B------:R-:W2:Y:S01]  /*200350*/  LDL.LU R33, [R1+0x20fc] ;  /* 0x0020fc0001217983 */ /* 0x000ea20000300800 */
[----:B------:R-:W-:-:S03]  /*200360*/  PRMT R50, R27, 0x4210, R42 ;  /* 0x000042101b327816 */ /* 0x000fc6000000002a */
[----:B-1----:R-:W-:Y:S04]  /*200370*/  STL.64 [R1+0x770], R52 ;  /* 0x0007703401007387 */ /* 0x002fe80000100a00 */
[----:B------:R-:W-:Y:S01]  /*200380*/  STL.64 [R1+0x778], R54 ;  /* 0x0007783601007387 */ /* 0x000fe20000100a00 */
[----:B------:R-:W-:-:S03]  /*200390*/  NOP ;  /* 0x0000000000007918 */ /* 0x000fc60000000000 */
[----:B------:R-:W2:Y:S01]  /*2003a0*/  LDL.LU R27, [R1+0x20f8] ;  /* 0x0020f800011b7983 */ /* 0x000ea20000300800 */
[----:B------:R-:W-:-:S03]  /*2003b0*/  PRMT R51, R19, 0x4210, R38 ;  /* 0x0000421013337816 */ /* 0x000fc60000000026 */
[----:B------:R-:W2:Y:S01]  /*2003c0*/  LDL R19, [R1+0x3750] ;  /* 0x0037500001137983 */ /* 0x000ea20000100800 */
[----:B------:R-:W-:-:S05]  /*2003d0*/  PRMT R48, R32, 0x4210, R45 ;  /* 0x0000421020307816 */ /* 0x000fca000000002d */
[----:B------:R0:W-:Y:S01]  /*2003e0*/  STSM.16.M88.4 [R9], R48 ;  /* 0x0000003009007844 */ /* 0x0001e20000000200 */
[----:B------:R-:W-:-:S03]  /*2003f0*/  NOP ;  /* 0x0000000000007918 */ /* 0x000fc60000000000 */
[----:B------:R-:W1:Y:S01]  /*200400*/  LDS.128 R52, [R9] ;  /* 0x0000000009347984 */ /* 0x000e620000000c00 */
[----:B---3--:R-:W-:Y:S02]  /*200410*/  LOP3.LUT R36, R26, 0xffff, RZ, 0xc0, !PT ;  /* 0x0000ffff1a247812 */ /* 0x008fe400078ec0ff */
[----:B----4-:R-:W-:Y:S02]  /*200420*/  LOP3.LUT R32, R16, 0xffff, RZ, 0xc0, !PT ;  /* 0x0000ffff10207812 */ /* 0x010fe400078ec0ff */
[----:B------:R-:W-:Y:S02]  /*200430*/  LOP3.LUT R26, R18, 0xffff, RZ, 0xc0, !PT ;  /* 0x0000ffff121a7812 */ /* 0x000fe400078ec0ff */
[----:B------:R-:W3:Y:S01]  /*200440*/  LDL.LU R18, [R1+0x670] ;  /* 0x0006700001127983 */ /* 0x000ee20000300800 */
[----:B------:R-:W-:-:S03]  /*200450*/  LOP3.LUT R17, R17, 0xffff, RZ, 0xc0, !PT ;  /* 0x0000ffff11117812 */ /* 0x000fc600078ec0ff */
[----:B------:R-:W4:Y:S01]  /*200460*/  LDL.LU R16, [R1] ;  /* 0x0000000001107983 */ /* 0x000f220000300800 */
[----:B0-----:R-:W-:Y:S02]  /*200470*/  PRMT R48, R34, 0x4210, R36 ;  /* 0x0000421022307816 */ /* 0x001fe40000000024 */
[----:B------:R-:W-:Y:S02]  /*200480*/  PRMT R49, R35, 0x4210, R32 ;  /* 0x0000421023317816 */ /* 0x000fe40000000020 */
[----:B------:R-:W4:Y:S01]  /*200490*/  LDL.LU.64 R34, [R1+0x838] ;  /* 0x0008380001227983 */ /* 0x000f220000300a00 */
[----:B------:R-:W-:Y:S02]  /*2004a0*/  PRMT R50, R30, 0x4210, R26 ;  /* 0x000042101e327816 */ /* 0x000fe4000000001a */
[----:B------:R-:W-:Y:S01]  /*2004b0*/  PRMT R51, R31, 0x4210, R17 ;  /* 0x000042101f337816 */ /* 0x000fe20000000011 */
[----:B------:R-:W-:Y:S01]  /*2004c0*/  NOP ;  /* 0x0000000000007918 */ /* 0x000fe20000000000 */
[----:B------:R-:W4:Y:S04]  /*2004d0*/  LDL.LU.64 R30, [R1+0x818] ;  /* 0x00081800011e7983 */ /* 0x000f280000300a00 */
[----:B------:R-:W-:Y:S01]  /*2004e0*/  STSM.16.M88.4 [R9], R48 ;  /* 0x0000003009007844 */ /* 0x000fe20000000200 */
[----:B------:R-:W-:-:S02]  /*2004f0*/  PRMT R40, R40, 0x5210, R45 ;  /* 0x0000521028287816 */ /* 0x000fc4000000002d */
[----:B------:R-:W-:Y:S01]  /*200500*/  PRMT R41, R41, 0x5210, R44 ;  /* 0x0000521029297816 */ /* 0x000fe2000000002c */
[----:B------:R-:W-:Y:S01]  /*200510*/  NOP ;  /* 0x0000000000007918 */ /* 0x000fe20000000000 */
[----:B------:R-:W0:Y:S04]  /*200520*/  LDS.128 R44, [R9] ;  /* 0x00000000092c7984 */ /* 0x000e280000000c00 */
[----:B-1----:R-:W-:Y:S04]  /*200530*/  STL.64 [R1+0x760], R52 ;  /* 0x0007603401007387 */ /* 0x002fe80000100a00 */
[----:B------:R-:W-:Y:S01]  /*200540*/  STL.64 [R1+0x768], R54 ;  /* 0x0007683601007387 */ /* 0x000fe20000100a00 */
[----:B------:R-:W-:-:S02]  /*200550*/  PRMT R42, R43, 0x5210, R42 ;  /* 0x000052102b2a7816 */ /* 0x000fc4000000002a */
[----:B------:R-:W-:Y:S01]  /*200560*/  PRMT R43, R39, 0x5210, R38 ;  /* 0x00005210272b7816 */ /* 0x000fe20000000026 */
[----:B------:R-:W-:Y:S01]  /*200570*/  NOP ;  /* 0x0000000000007918 */ /* 0x000fe20000000000 */
[----:B------:R-:W-:Y:S02]  /*200580*/  PRMT R39, R0, 0x5210, R17 ;  /* 0x0000521000277816 */ /* 0x000fe40000000011 */
[----:B------:R-:W-:Y:S01]  /*200590*/  PRMT R36, R37, 0x5210, R36 ;  /* 0x0000521025247816 */ /* 0x000fe20000000024 */
[----:B0-----:R-:W-:Y:S04]  /*2005a0*/  STL.64 [R1+0x690], R44 ;  /* 0x0006902c01007387 */ /* 0x001fe80000100a00 */
[----:B------:R-:W-:Y:S01]  /*2005b0*/  STL.64 [R1+0x698], R46 ;  /* 0x0006982e01007387 */ /* 0x000fe20000100a00 */
[----:B--2---:R-:W-:-:S03]  /*2005c0*/  PRMT R37, R33, 0x5210, R32 ;  /* 0x0000521021257816 */ /* 0x004fc60000000020 */
[----:B------:R-:W2:Y:S04]  /*2005d0*/  LDL.LU.64 R32, [R1+0x810] ;  /* 0x0008100001207983 */ /* 0x000ea80000300a00 */
[----:B------:R-:W2:Y:S01]  /*2005e0*/  LDL.LU R0, [R1+0x859c] ;  /* 0x00859c0001007983 */ /* 0x000ea20000300800 */
[----:B------:R-:W-:-:S03]  /*2005f0*/  PRMT R38, R27, 0x5210, R26 ;  /* 0x000052101b267816 */ /* 0x000fc6000000001a */
[----:B------:R-:W2:Y:S04]  /*200600*/  LDL.LU.64 R26, [R1+0x820] ;  /* 0x00082000011a7983 */ /* 0x000ea80000300a00 */
[----:B------:R-:W-:Y:S01]  /*200610*/  STSM.16.M88.4 [R9], R40 ;  /* 0x0000002809007844 */ /* 0x000fe20000000200 */
[----:B------:R-:W-:-:S03]  /*200620*/  NOP ;  /* 0x0000000000007918 */ /* 0x000fc60000000000 */
[----:B------:R-:W0:Y:S01]  /*200630*/  LDS.128 R40, [R9] ;  /* 0x0000000009287984 */ /* 0x000e220000000c00 */
[----:B------:R-:W-:Y:S01]  /*200640*/  ISETP.LT.AND P0, PT, R19, UR7, !P0 ;  /* 0x0000000713007c0c */ /* 0x000fe2000c701270 */
[----:B------:R-:W-:Y:S02]  /*200650*/  NOP ;  /* 0x0000000000007918 */ /* 0x000fe40000000000 */
[----:B------:R-:W-:Y:S01]  /*200660*/  STSM.16.M88.4 [R9], R36 ;  /* 0x0000002409007844 */ /* 0x000fe20000000200 */
[----:B------:R-:W1:Y:S03]  /*200670*/  LDCU UR7, c[0x0][0x39c] ;  /* 0x00007380ff0777ac */ /* 0x000e660008000800 */
[----:B0-----:R-:W-:Y:S04]  /*200680*/  STL.64 [R1+0x6f0], R40 ;  /* 0x0006f02801007387 */ /* 0x001fe80000100a00 */
[----:B------:R0:W-:Y:S04]  /*200690*/  STL.64 [R1+0x6f8], R42 ;  /* 0x0006f82a01007387 */ /* 0x0001e80000100a00 */
[----:B------:R-:W2:Y:S04]  /*2006a0*/  LDL.LU R17, [R1+0x660] ;  /* 0x0006600001117983 */ /* 0x000ea80000300800 */
[----:B------:R-:W2:Y:S04]  /*2006b0*/  LDL.LU.64 R54, [R1+0x840] ;  /* 0x0008400001367983 */ /* 0x000ea80000300a00 */
[----:B------:R-:W2:Y:S04]  /*2006c0*/  LDL.LU.64 R52, [R1+0x848] ;  /* 0x0008480001347983 */ /* 0x000ea80000300a00 */
[----:B------:R-:W2:Y:S04]  /*2006d0*/  LDL.LU.64 R50, [R1+0x830] ;  /* 0x0008300001327983 */ /* 0x000ea80000300a00 */
[----:B------:R-:W2:Y:S04]  /*2006e0*/  LDL.LU.64 R46, [R1+0x828] ;  /* 0x00082800012e7983 */ /* 0x000ea80000300a00 */
[----:B------:R-:W2:Y:S04]  /*2006f0*/  LDL.LU.64 R44, [R1+0x878] ;  /* 0x00087800012c7983 */ /* 0x000ea80000300a00 */
[----:B0-----:R-:W2:Y:S01]  /*200700*/  LDL.LU.64 R42, [R1+0x850] ;  /* 0x00085000012a7983 */ /* 0x001ea20000300a00 */
[----:B---3--:R-:W-:Y:S01]  /*200710*/  PRMT R19, R18, 0x7770, RZ ;  /* 0x0000777012137816 */ /* 0x008fe200000000ff */
[----:B------:R-:W-:-:S04]  /*200720*/  NOP ;  /* 0x0000000000007918 */ /* 0x000fc80000000000 */
[----:B----4-:R0:W-:Y:S02]  /*200730*/  @P0 STG.E.U8 desc[UR4][R34.64], R19 ;  /* 0x0000001322000986 */ /* 0x0101e4000c101104 */
[----:B0-----:R-:W-:-:S05]  /*200740*/  PRMT R19, R18, 0x7771, RZ ;  /* 0x0000777112137816 */ /* 0x001fca00000000ff */
[----:B------:R0:W-:Y:S04]  /*200750*/  @P6 STG.E.U8 desc[UR4][R30.64], R19 ;  /* 0x000000131e006986 */ /* 0x0001e8000c101104 */
[----:B0-----:R-:W3:Y:S04]  /*200760*/  LDL.LU R19, [R1+0x650] ;  /* 0x0006500001137983 */ /* 0x001ee80000300800 */
[----:B------:R-:W4:Y:S04]  /*200770*/  LDL.LU.64 R40, [R1+0x858] ;  /* 0x0008580001287983 */ /* 0x000f280000300a00 */
[----:B------:R-:W4:Y:S04]  /*200780*/  LDL.LU.64 R38, [R1+0x860] ;  /* 0x0008600001267983 */ /* 0x000f280000300a00 */
[----:B------:R-:W4:Y:S01]  /*200790*/  LDL.LU.64 R36, [R1+0x890] ;  /* 0x0008900001247983 */ /* 0x000f220000300a00 */
[----:B------:R-:W-:-:S03]  /*2007a0*/  PRMT R30, R18, 0x7772, RZ ;  /* 0x00007772121e7816 */ /* 0x000fc600000000ff */
[----:B------:R-:W4:Y:S01]  /*2007b0*/  LDL.LU.64 R34, [R1+0x898] ;  /* 0x0008980001227983 */ /* 0x000f220000300a00 */
[----:B------:R-:W-:-:S03]  /*2007c0*/  PRMT R18, R18, 0x7773, RZ ;  /* 0x0000777312127816 */ /* 0x000fc600000000ff */
[----:B--2---:R0:W-:Y:S04]  /*2007d0*/  @P5 STG.E.U8 desc[UR4][R32.64], R30 ;  /* 0x0000001e20005986 */ /* 0x0041e8000c101104 */
[----:B0-----:R-:W2:Y:S04]  /*2007e0*/  LDL.LU.64 R32, [R1+0x870] ;  /* 0x0008700001207983 */ /* 0x001ea80000300a00 */
[----:B------:R0:W-:Y:S04]  /*2007f0*/  @P4 STG.E.U8 desc[UR4][R26.64], R18 ;  /* 0x000000121a004986 */ /* 0x0001e8000c101104 */
[----:B------:R-:W2:Y:S04]  /*200800*/  LDL.LU.64 R30, [R1+0x868] ;  /* 0x00086800011e7983 */ /* 0x000ea80000300a00 */
[----:B0-----:R-:W2:Y:S04]  /*200810*/  LDL.LU.64 R26, [R1+0x8d8] ;  /* 0x0008d800011a7983 */ /* 0x001ea80000300a00 */
[----:B------:R-:W2:Y:S01]  /*200820*/  LDL.LU R18, [R1+0x674] ;  /* 0x0006740001127983 */ /* 0x000ea20000300800 */
[----:B------:R-:W-:-:S02]  /*200830*/  LOP3.LUT P6, RZ, R0, 0x200, RZ, 0xc0, !PT ;  /* 0x0000020000ff7812 */ /* 0x000fc400078cc0ff */
[C---:B------:R-:W-:Y:S02]  /*200840*/  LOP3.LUT P0, RZ, R16.reuse, 0x80000, RZ, 0xc0, !PT ;  /* 0x0008000010ff7812 */ /* 0x040fe4000780c0ff */
[----:B------:R-:W-:-:S09]  /*200850*/  LOP3.LUT R16, R16, 0xfffdffff, RZ, 0xc0, !PT ;  /* 0xfffdffff10107812 */ /* 0x000fd200078ec0ff */
[----:B------:R-:W-:Y:S02]  /*200860*/  @P6 LOP3.LUT R16, R16, 0x20000, RZ, 0xfc, !PT ;  /* 0x0002000010106812 */ /* 0x000fe400078efcff */
[----:B------:R-:W-:Y:S02]  /*200870*/  LOP3.LUT P6, RZ, R0, 0x4, RZ, 0xc0, !PT ;  /* 0x0000000400ff7812 */ /* 0x000fe400078cc0ff */
[----:B------:R-:W-:-:S11]  /*200880*/  LOP3.LUT R16, R16, 0xfffbffff, RZ, 0xc0, !PT ;  /* 0xfffbffff10107812 */ /* 0x000fd600078ec0ff */
[----:B------:R-:W-:Y:S02]  /*200890*/  @P6 LOP3.LUT R16, R16, 0x40000, RZ, 0xfc, !PT ;  /* 0x0004000010106812 */ /* 0x000fe400078efcff */
[----:B------:R-:W-:Y:S02]  /*2008a0*/  LOP3.LUT P6, RZ, R0, 0x2, RZ, 0xc0, !PT ;  /* 0x0000000200ff7812 */ /* 0x000fe400078cc0ff */
[----:B------:R-:W-:-:S05]  /*2008b0*/  PRMT R48, R17, 0x7770, RZ ;  /* 0x0000777011307816 */ /* 0x000fca00000000ff */
[----:B------:R0:W-:Y:S02]  /*2008c0*/  @P3 STG.E.U8 desc[UR4][R54.64], R48 ;  /* 0x0000003036003986 */ /* 0x0001e4000c101104 */
[----:B0-----:R-:W-:-:S05]  /*2008d0*/  PRMT R48, R17, 0x7771, RZ ;  /* 0x0000777111307816 */ /* 0x001fca00000000ff */
[----:B------:R0:W-:Y:S02]  /*2008e0*/  @P2 STG.E.U8 desc[UR4][R52.64], R48 ;  /* 0x0000003034002986 */ /* 0x0001e4000c101104 */
[C---:B0-----:R-:W-:Y:S02]  /*2008f0*/  PRMT R48, R17.reuse, 0x7772, RZ ;  /* 0x0000777211307816 */ /* 0x041fe400000000ff */
[----:B------:R-:W-:-:S03]  /*200900*/  PRMT R17, R17, 0x7773, RZ ;  /* 0x0000777311117816 */ /* 0x000fc600000000ff */
[----:B------:R-:W-:Y:S04]  /*200910*/  @P1 STG.E.U8 desc[UR4][R50.64], R48 ;  /* 0x0000003032001986 */ /* 0x000fe8000c101104 */
[----:B------:R3:W-:Y:S01]  /*200920*/  @P0 STG.E.U8 desc[UR4][R46.64], R17 ;  /* 0x000000112e000986 */ /* 0x0007e2000c101104 */
[C---:B------:R-:W-:Y:S02]  /*200930*/  LOP3.LUT P0, RZ, R0.reuse, 0x8, RZ, 0xc0, !PT ;  /* 0x0000000800ff7812 */ /* 0x040fe4000780c0ff */
[C---:B------:R-:W-:Y:S02]  /*200940*/  LOP3.LUT P1, RZ, R0.reuse, 0x10, RZ, 0xc0, !PT ;  /* 0x0000001000ff7812 */ /* 0x040fe4000782c0ff */
[C---:B------:R-:W-:Y:S02]  /*200950*/  LOP3.LUT P2, RZ, R0.reuse, 0x20, RZ, 0xc0, !PT ;  /* 0x0000002000ff7812 */ /* 0x040fe4000784c0ff */
[----:B------:R-:W-:-:S02]  /*200960*/  LOP3.LUT P3, RZ, R0, 0x40, RZ, 0xc0, !PT ;  /* 0x0000004000ff7812 */ /* 0x000fc4000786c0ff */
[C---:B------:R-:W-:Y:S02]  /*200970*/  LOP3.LUT P4, RZ, R0.reuse, 0x80, RZ, 0xc0, !PT ;  /* 0x0000008000ff7812 */ /* 0x040fe4000788c0ff */
[----:B------:R-:W-:Y:S02]  /*200980*/  LOP3.LUT P5, RZ, R0, 0x100, RZ, 0xc0, !PT ;  /* 0x0000010000ff7812 */ /* 0x000fe400078ac0ff */
[----:B---3--:R-:W-:-:S05]  /*200990*/  PRMT R17, R19, 0x7770, RZ ;  /* 0x0000777013117816 */ /* 0x008fca00000000ff */
[----:B------:R0:W-:Y:S01]  /*2009a0*/  @P6 STG.E.U8 desc[UR4][R44.64], R17 ;  /* 0x000000112c006986 */ /* 0x0001e2000c101104 */
[----:B------:R-:W-:Y:S02]  /*2009b0*/  LOP3.LUT P6, RZ, R16, 0x40000, RZ, 0xc0, !PT ;  /* 0x0004000010ff7812 */ /* 0x000fe400078cc0ff */
[----:B0-----:R-:W-:-:S11]  /*2009c0*/  PRMT R17, R19, 0x7771, RZ ;  /* 0x0000777113117816 */ /* 0x001fd600000000ff */
[----:B------:R0:W-:Y:S02]  /*2009d0*/  @P6 STG.E.U8 desc[UR4][R42.64], R17 ;  /* 0x000000112a006986 */ /* 0x0001e4000c101104 */
[----:B0-----:R-:W-:-:S05]  /*2009e0*/  PRMT R17, R19, 0x7772, RZ ;  /* 0x0000777213117816 */ /* 0x001fca00000000ff */
[----:B----4-:R0:W-:Y:S02]  /*2009f0*/  @P0 STG.E.U8 desc[UR4][R40.64], R17 ;  /* 0x0000001128000986 */ /* 0x0101e4000c101104 */
[----:B0-----:R-:W-:-:S05]  /*200a00*/  PRMT R17, R19, 0x7773, RZ ;  /* 0x0000777313117816 */ /* 0x001fca00000000ff */
[----:B------:R0:W-:Y:S02]  /*200a10*/  @P1 STG.E.U8 desc[UR4][R38.64], R17 ;  /* 0x0000001126001986 */ /* 0x0001e4000c101104 */
[----:B0-----:R-:W-:-:S05]  /*200a20*/  PRMT R17, R2, 0x7770, RZ ;  /* 0x0000777002117816 */ /* 0x001fca00000000ff */
[----:B------:R0:W-:Y:S01]  /*200a30*/  @P2 STG.E.U8 desc[UR4][R36.64], R17 ;  /* 0x0000001124002986 */ /* 0x0001e2000c101104 */
[----:B------:R-:W-:Y:S02]  /*200a40*/  LOP3.LUT P6, RZ, R16, 0x20000, RZ, 0xc0, !PT ;  /* 0x0002000010ff7812 */ /* 0x000fe400078cc0ff */
[----:B0-----:R-:W-:-:S05]  /*200a50*/  PRMT R17, R2, 0x7771, RZ ;  /* 0x0000777102117816 */ /* 0x001fca00000000ff */
[----:B------:R0:W-:Y:S02]  /*200a60*/  @P3 STG.E.U8 desc[UR4][R34.64], R17 ;  /* 0x0000001122003986 */ /* 0x0001e4000c101104 */
[----:B0-----:R-:W-:-:S05]  /*200a70*/  PRMT R17, R2, 0x7772, RZ ;  /* 0x0000777202117816 */ /* 0x001fca00000000ff */
[----:B--2---:R0:W-:Y:S02]  /*200a80*/  @P4 STG.E.U8 desc[UR4][R32.64], R17 ;  /* 0x0000001120004986 */ /* 0x0041e4000c101104 */
[----:B0-----:R-:W-:Y:S02]  /*200a90*/  PRMT R17, R2, 0x7773, RZ ;  /* 0x0000777302117816 */ /* 0x001fe400000000ff */
[----:B------:R-:W2:Y:S04]  /*200aa0*/  LDL.LU R2, [R1+0x8598] ;  /* 0x0085980001027983 */ /* 0x000ea80000300800 */
[----:B------:R0:W-:Y:S04]  /*200ab0*/  @P5 STG.E.U8 desc[UR4][R30.64], R17 ;  /* 0x000000111e005986 */ /* 0x0001e8000c101104 */
[----:B------:R-:W3:Y:S04]  /*200ac0*/  LDL.LU.64 R38, [R1+0x8b0] ;  /* 0x0008b00001267983 */ /* 0x000ee80000300a00 */
[----:B------:R-:W4:Y:S01]  /*200ad0*/  LDL.LU.64 R36, [R1+0x8b8] ;  /* 0x0008b80001247983 */ /* 0x000f220000300a00 */
[----:B0-----:R-:W-:-:S03]  /*200ae0*/  PRMT R17, R18, 0x7770, RZ ;  /* 0x0000777012117816 */ /* 0x001fc600000000ff */
[----:B------:R-:W2:Y:S04]  /*200af0*/  LDL.LU.64 R34, [R1+0x8c0] ;  /* 0x0008c00001227983 */ /* 0x000ea80000300a00 */
[----:B------:R-:W2:Y:S04]  /*200b00*/  LDL.LU.64 R32, [R1+0x8e0] ;  /* 0x0008e00001207983 */ /* 0x000ea80000300a00 */
[----:B------:R0:W-:Y:S04]  /*200b10*/  @P6 STG.E.U8 desc[UR4][R26.64], R17 ;  /* 0x000000111a006986 */ /* 0x0001e8000c101104 */
[----:B------:R-:W2:Y:S04]  /*200b20*/  LDL.LU.64 R30, [R1+0x8e8] ;  /* 0x0008e800011e7983 */ /* 0x000ea80000300a00 */
[----:B0-----:R-:W2:Y:S04]  /*200b30*/  LDL.LU.64 R26, [R1+0x8d0] ;  /* 0x0008d000011a7983 */ /* 0x001ea80000300a00 */
[----:B------:R-:W2:Y:S04]  /*200b40*/  LDL.LU R19, [R1+0x664] ;  /* 0x0006640001137983 */ /* 0x000ea80000300800 */
[----:B------:R-:W2:Y:S04]  /*200b50*/  LDL.LU.64 R52, [R1+0x8c8] ;  /* 0x0008c80001347983 */ /* 0x000ea80000300a00 */
[----:B------:R-:W2:Y:S04]  /*200b60*/  LDL.LU.64 R50, [R1+0x928] ;  /* 0x0009280001327983 */ /* 0x000ea80000300a00 */
[----:B------:R-:W2:Y:S04]  /*200b70*/  LDL.LU.64 R48, [R1+0x900] ;  /* 0x0009000001307983 */ /* 0x000ea80000300a00 */
[----:B------:R-:W2:Y:S01]  /*200b80*/  LDL.LU.64 R46, [R1+0x908] ;  /* 0x00090800012e7983 */ /* 0x000ea20000300a00 */
[----:B------:R-:W-:-:S02]  /*200b90*/  LOP3.LUT P0, RZ, R0, 0x400000, RZ, 0xc0, !PT ;  /* 0x0040000000ff7812 */ /* 0x000fc4000780c0ff */
[----:B------:R-:W-:Y:S01]  /*200ba0*/  LOP3.LUT R16, R16, 0xfffffeff, RZ, 0xc0, !PT ;  /* 0xfffffeff10107812 */ /* 0x000fe200078ec0ff */
[----:B------:R-:W2:Y:S10]  /*200bb0*/  LDL.LU.64 R44, [R1+0x910] ;  /* 0x00091000012c7983 */ /* 0x000eb40000300a00 */
[----:B------:R-:W-:-:S02]  /*200bc0*/  @P0 LOP3.LUT R16, R16, 0x100, RZ, 0xfc, !PT ;  /* 0x0000010010100812 */ /* 0x000fc400078efcff */
[----:B------:R-:W-:Y:S02]  /*200bd0*/  LOP3.LUT P0, RZ, R0, 0x200000, RZ, 0xc0, !PT ;  /* 0x0020000000ff7812 */ /* 0x000fe4000780c0ff */
[----:B------:R-:W-:-:S11]  /*200be0*/  LOP3.LUT R16, R16, 0xfffffdff, RZ, 0xc0, !PT ;  /* 0xfffffdff10107812 */ /* 0x000fd600078ec0ff */
[----:B------:R-:W-:Y:S02]  /*200bf0*/  @P0 LOP3.LUT R16, R16, 0x200, RZ, 0xfc, !PT ;  /* 0x0000020010100812 */ /* 0x000fe400078efcff */
        /* <DEDUP_REMOVED lines=16> */
[----:B------:R-:W-:Y:S02]  /*200d00*/  LOP3.LUT R16, R16, 0xffff7fff, RZ, 0xc0, !PT ;  /* 0xffff7fff10107812 */ /* 0x000fe400078ec0ff */
[----:B------:R-:W-:-:S09]  /*200d10*/  LOP3.LUT P4, RZ, R0, 0x400, RZ, 0xc0, !PT ;  /* 0x0000040000ff7812 */ /* 0x000fd2000788c0ff */
[----:B------:R-:W-:Y:S02]  /*200d20*/  @P0 LOP3.LUT R16, R16, 0x8000, RZ, 0xfc, !PT ;  /* 0x0000800010100812 */ /* 0x000fe400078efcff */
[C---:B------:R-:W-:Y:S02]  /*200d30*/  LOP3.LUT P0, RZ, R0.reuse, 0x4000, RZ, 0xc0, !PT ;  /* 0x0000400000ff7812 */ /* 0x040fe4000780c0ff */
[----:B------:R-:W-:Y:S02]  /*200d40*/  LOP3.LUT P5, RZ, R0, 0x800, RZ, 0xc0, !PT ;  /* 0x0000080000ff7812 */ /* 0x000fe400078ac0ff */
[----:B------:R-:W-:Y:S02]  /*200d50*/  LOP3.LUT R16, R16, 0xfffeffff, RZ, 0xc0, !PT ;  /* 0xfffeffff10107812 */ /* 0x000fe400078ec0ff */
[----:B------:R-:W-:Y:S02]  /*200d60*/  PRMT R17, R18, 0x7771, RZ ;  /* 0x0000777112117816 */ /* 0x000fe400000000ff */
[----:B------:R-:W-:-:S05]  /*200d70*/  LOP3.LUT P6, RZ, R0, 0x1000, RZ, 0xc0, !PT ;  /* 0x0000100000ff7812 */ /* 0x000fca00078cc0ff */
[----:B------:R-:W-:Y:S02]  /*200d80*/  @P0 LOP3.LUT R16, R16, 0x10000, RZ, 0xfc, !PT ;  /* 0x0001000010100812 */ /* 0x000fe400078efcff */
[----:B------:R-:W-:Y:S01]  /*200d90*/  LOP3.LUT P0, RZ, R0, 0x2000, RZ, 0xc0, !PT ;  /* 0x0000200000ff7812 */ /* 0x000fe2000780c0ff */
[----:B---3--:R0:W-:Y:S02]  /*200da0*/  @P4 STG.E.U8 desc[UR4][R38.64], R17 ;  /* 0x0000001126004986 */ /* 0x0081e4000c101104 */
[----:B0-----:R-:W-:-:S05]  /*200db0*/  PRMT R17, R18, 0x7772, RZ ;  /* 0x0000777212117816 */ /* 0x001fca00000000ff */
[----:B----4-:R0:W-:Y:S02]  /*200dc0*/  @P5 STG.E.U8 desc[UR4][R36.64], R17 ;  /* 0x0000001124005986 */ /* 0x0101e4000c101104 */
[----:B0-----:R-:W-:Y:S02]  /*200dd0*/  PRMT R17, R18, 0x7773, RZ ;  /* 0x0000777312117816 */ /* 0x001fe400000000ff */
[----:B--2---:R-:W-:-:S03]  /*200de0*/  PRMT R18, R19, 0x7770, RZ ;  /* 0x0000777013127816 */ /* 0x004fc600000000ff */
[----:B------:R0:W-:Y:S04]  /*200df0*/  @P6 STG.E.U8 desc[UR4][R34.64], R17 ;  /* 0x0000001122006986 */ /* 0x0001e8000c101104 */
[----:B------:R2:W-:Y:S01]  /*200e00*/  @P0 STG.E.U8 desc[UR4][R32.64], R18 ;  /* 0x0000001220000986 */ /* 0x0005e2000c101104 */
[----:B------:R-:W-:Y:S02]  /*200e10*/  LOP3.LUT P0, RZ, R16, 0x10000, RZ, 0xc0, !PT ;  /* 0x0001000010ff7812 */ /* 0x000fe4000780c0ff */
[C---:B------:R-:W-:Y:S01]  /*200e20*/  PRMT R36, R19.reuse, 0x7773, RZ ;  /* 0x0000777313247816 */ /* 0x040fe200000000ff */
[----:B0-----:R-:W3:Y:S01]  /*200e30*/  LDL.LU R17, [R1+0x644] ;  /* 0x0006440001117983 */ /* 0x001ee20000300800 */
[----:B--2---:R-:W-:-:S03]  /*200e40*/  PRMT R18, R19, 0x7771, RZ ;  /* 0x0000777113127816 */ /* 0x004fc600000000ff */
[----:B------:R-:W2:Y:S06]  /*200e50*/  LDL.LU.64 R42, [R1+0x930] ;  /* 0x00093000012a7983 */ /* 0x000eac0000300a00 */
[----:B------:R0:W-:Y:S01]  /*200e60*/  @P0 STG.E.U8 desc[UR4][R30.64], R18 ;  /* 0x000000121e000986 */ /* 0x0001e2000c101104 */
[----:B------:R-:W-:-:S03]  /*200e70*/  LOP3.LUT P0, RZ, R16, 0x8000, RZ, 0xc0, !PT ;  /* 0x0000800010ff7812 */ /* 0x000fc6000780c0ff */
[----:B------:R-:W4:Y:S04]  /*200e80*/  LDL.LU.64 R40, [R1+0x938] ;  /* 0x0009380001287983 */ /* 0x000f280000300a00 */
[----:B------:R-:W4:Y:S01]  /*200e90*/  LDL.LU.64 R38, [R1+0x920] ;  /* 0x0009200001267983 */ /* 0x000f220000300a00 */
[----:B0-----:R-:W-:-:S03]  /*200ea0*/  PRMT R18, R19, 0x7772, RZ ;  /* 0x0000777213127816 */ /* 0x001fc600000000ff */
[----:B------:R-:W4:Y:S04]  /*200eb0*/  LDL.LU.64 R34, [R1+0x918] ;  /* 0x0009180001227983 */ /* 0x000f280000300a00 */
[----:B------:R0:W-:Y:S01]  /*200ec0*/  @P0 STG.E.U8 desc[UR4][R26.64], R18 ;  /* 0x000000121a000986 */ /* 0x0001e2000c101104 */
[----:B------:R-:W-:-:S03]  /*200ed0*/  LOP3.LUT P0, RZ, R16, 0x4000, RZ, 0xc0, !PT ;  /* 0x0000400010ff7812 */ /* 0x000fc6000780c0ff */
[----:B------:R-:W4:Y:S04]  /*200ee0*/  LDL.LU.64 R32, [R1+0x978] ;  /* 0x0009780001207983 */ /* 0x000f280000300a00 */
[----:B------:R-:W4:Y:S04]  /*200ef0*/  LDL.LU.64 R30, [R1+0x940] ;  /* 0x00094000011e7983 */ /* 0x000f280000300a00 */
[----:B0-----:R-:W4:Y:S04]  /*200f00*/  LDL.LU.64 R26, [R1+0x948] ;  /* 0x00094800011a7983 */ /* 0x001f280000300a00 */
[----:B------:R0:W-:Y:S01]  /*200f10*/  @P0 STG.E.U8 desc[UR4][R52.64], R36 ;  /* 0x0000002434000986 */ /* 0x0001e2000c101104 */
[----:B------:R-:W-:-:S03]  /*200f20*/  LOP3.LUT P0, RZ, R16, 0x2000, RZ, 0xc0, !PT ;  /* 0x0000200010ff7812 */ /* 0x000fc6000780c0ff */
[----:B------:R-:W4:Y:S01]  /*200f30*/  LDL.LU.64 R18, [R1+0x950] ;  /* 0x0009500001127983 */ /* 0x000f220000300a00 */
[----:B0-----:R-:W-:-:S09]  /*200f40*/  PRMT R36, R2, 0x7770, RZ ;  /* 0x0000777002247816 */ /* 0x001fd200000000ff */
[----:B------:R0:W-:Y:S01]  /*200f50*/  @P0 STG.E.U8 desc[UR4][R50.64], R36 ;  /* 0x0000002432000986 */ /* 0x0001e2000c101104 */
[----:B------:R-:W-:Y:S02]  /*200f60*/  LOP3.LUT P0, RZ, R16, 0x1000, RZ, 0xc0, !PT ;  /* 0x0000100010ff7812 */ /* 0x000fe4000780c0ff */
[----:B0-----:R-:W-:-:S11]  /*200f70*/  PRMT R36, R2, 0x7771, RZ ;  /* 0x0000777102247816 */ /* 0x001fd600000000ff */
[----:B------:R0:W-:Y:S01]  /*200f80*/  @P0 STG.E.U8 desc[UR4][R48.64], R36 ;  /* 0x0000002430000986 */ /* 0x0001e2000c101104 */
[----:B------:R-:W-:Y:S02]  /*200f90*/  LOP3.LUT P0, RZ, R16, 0x800, RZ, 0xc0, !PT ;  /* 0x0000080010ff7812 */ /* 0x000fe4000780c0ff */
[----:B0-----:R-:W-:-:S11]  /*200fa0*/  PRMT R36, R2, 0x7772, RZ ;  /* 0x0000777202247816 */ /* 0x001fd600000000ff */
[----:B------:R0:W-:Y:S02]  /*200fb0*/  @P0 STG.E.U8 desc[UR4][R46.64], R36 ;  /* 0x000000242e000986 */ /* 0x0001e4000c101104 */
[----:B0-----:R-:W-:Y:S02]  /*200fc0*/  PRMT R36, R2, 0x7773, RZ ;  /* 0x0000777302247816 */ /* 0x001fe400000000ff */
[----:B------:R-:W4:Y:S01]  /*200fd0*/  LDL.LU R2, [R1+0x8594] ;  /* 0x0085940001027983 */ /* 0x000f220000300800 */
[----:B------:R-:W-:-:S13]  /*200fe0*/  LOP3.LUT P0, RZ, R16, 0x400, RZ, 0xc0, !PT ;  /* 0x0000040010ff7812 */ /* 0x000fda000780c0ff */
[----:B------:R3:W-:Y:S01]  /*200ff0*/  @P0 STG.E.U8 desc[UR4][R44.64], R36 ;  /* 0x000000242c000986 */ /* 0x0007e2000c101104 */
[----:B------:R-:W-:Y:S02]  /*201000*/  LOP3.LUT P0, RZ, R16, 0x200, RZ, 0xc0, !PT ;  /* 0x0000020010ff7812 */ /* 0x000fe4000780c0ff */
[C---:B------:R-:W-:Y:S02]  /*201010*/  LOP3.LUT P1, RZ, R0.reuse, 0x800000, RZ, 0xc0, !PT ;  /* 0x0080000000ff7812 */ /* 0x040fe4000782c0ff */
[C---:B------:R-:W-:Y:S02]  /*201020*/  LOP3.LUT P2, RZ, R0.reuse, 0x1000000, RZ, 0xc0, !PT ;  /* 0x0100000000ff7812 */ /* 0x040fe4000784c0ff */
[C---:B------:R-:W-:Y:S02]  /*201030*/  LOP3.LUT P3, RZ, R0.reuse, 0x2000000, RZ, 0xc0, !PT ;  /* 0x0200000000ff7812 */ /* 0x040fe4000786c0ff */
[C---:B------:R-:W-:Y:S02]  /*201040*/  LOP3.LUT P4, RZ, R0.reuse, 0x4000000, RZ, 0xc0, !PT ;  /* 0x0400000000ff7812 */ /* 0x040fe4000788c0ff */
[----:B------:R-:W-:-:S02]  /*201050*/  LOP3.LUT P5, RZ, R0, 0x8000000, RZ, 0xc0, !PT ;  /* 0x0800000000ff7812 */ /* 0x000fc400078ac0ff */
[----:B------:R-:W-:Y:S02]  /*201060*/  LOP3.LUT P6, RZ, R0, 0x10000000, RZ, 0xc0, !PT ;  /* 0x1000000000ff7812 */ /* 0x000fe400078cc0ff */
[----:B---3--:R-:W-:-:S05]  /*201070*/  PRMT R36, R17, 0x7770, RZ ;  /* 0x0000777011247816 */ /* 0x008fca00000000ff */
[----:B--2---:R0:W-:Y:S01]  /*201080*/  @P0 STG.E.U8 desc[UR4][R42.64], R36 ;  /* 0x000000242a000986 */ /* 0x0041e2000c101104 */
[----:B------:R-:W-:Y:S02]  /*201090*/  LOP3.LUT P0, RZ, R16, 0x100, RZ, 0xc0, !PT ;  /* 0x0000010010ff7812 */ /* 0x000fe4000780c0ff */
[----:B0-----:R-:W-:-:S11]  /*2010a0*/  PRMT R36, R17, 0x7771, RZ ;  /* 0x0000777111247816 */ /* 0x001fd600000000ff */
[----:B----4-:R0:W-:Y:S02]  /*2010b0*/  @P0 STG.E.U8 desc[UR4][R40.64], R36 ;  /* 0x0000002428000986 */ /* 0x0101e4000c101104 */
[C---:B0-----:R-:W-:Y:S02]  /*2010c0*/  PRMT R36, R17.reuse, 0x7772, RZ ;  /* 0x0000777211247816 */ /* 0x041fe400000000ff */
[----:B------:R-:W-:-:S03]  /*2010d0*/  PRMT R17, R17, 0x7773, RZ ;  /* 0x0000777311117816 */ /* 0x000fc600000000ff */
[----:B------:R-:W-:Y:S04]  /*2010e0*/  @P1 STG.E.U8 desc[UR4][R38.64], R36 ;  /* 0x0000002426001986 */ /* 0x000fe8000c101104 */
[----:B------:R0:W-:Y:S02]  /*2010f0*/  @P2 STG.E.U8 desc[UR4][R34.64], R17 ;  /* 0x0000001122002986 */ /* 0x0001e4000c101104 */
[----:B0-----:R-:W-:-:S05]  /*201100*/  PRMT R17, R2, 0x7770, RZ ;  /* 0x0000777002117816 */ /* 0x001fca00000000ff */
[----:B------:R0:W-:Y:S02]  /*201110*/  @P3 STG.E.U8 desc[UR4][R32.64], R17 ;  /* 0x0000001120003986 */ /* 0x0001e4000c101104 */
[----:B0-----:R-:W-:-:S05]  /*201120*/  PRMT R17, R2, 0x7771, RZ ;  /* 0x0000777102117816 */ /* 0x001fca00000000ff */
[----:B------:R0:W-:Y:S02]  /*201130*/  @P4 STG.E.U8 desc[UR4][R30.64], R17 ;  /* 0x000000111e004986 */ /* 0x0001e4000c101104 */
[----:B0-----:R-:W-:-:S05]  /*201140*/  PRMT R17, R2, 0x7772, RZ ;  /* 0x0000777202117816 */ /* 0x001fca00000000ff */
[----:B------:R0:W-:Y:S02]  /*201150*/  @P5 STG.E.U8 desc[UR4][R26.64], R17 ;  /* 0x000000111a005986 */ /* 0x0001e4000c101104 */
[----:B0-----:R-:W-:Y:S02]  /*201160*/  PRMT R17, R2, 0x7773, RZ ;  /* 0x0000777302117816 */ /* 0x001fe400000000ff */
[----:B------:R-:W2:Y:S04]  /*201170*/  LDL.LU R2, [R1+0x8590] ;  /* 0x0085900001027983 */ /* 0x000ea80000300800 */
[----:B------:R-:W3:Y:S04]  /*201180*/  LDL.LU.64 R38, [R1+0x988] ;  /* 0x0009880001267983 */ /* 0x000ee80000300a00 */
[----:B------:R-:W4:Y:S04]  /*201190*/  LDL.LU.64 R36, [R1+0x980] ;  /* 0x0009800001247983 */ /* 0x000f280000300a00 */
[----:B------:R0:W-:Y:S04]  /*2011a0*/  @P6 STG.E.U8 desc[UR4][R18.64], R17 ;  /* 0x0000001112006986 */ /* 0x0001e8000c101104 */
[----:B------:R-:W3:Y:S04]  /*2011b0*/  LDL.LU.64 R34, [R1+0x970] ;  /* 0x0009700001227983 */ /* 0x000ee80000300a00 */
[----:B0-----:R-:W3:Y:S04]  /*2011c0*/  LDL.LU R19, [R1+0x668] ;  /* 0x0006680001137983 */ /* 0x001ee80000300800 */
[----:B------:R-:W3:Y:S04]  /*2011d0*/  LDL.LU.64 R32, [R1+0x958] ;  /* 0x0009580001207983 */ /* 0x000ee80000300a00 */
[----:B------:R-:W3:Y:S04]  /*2011e0*/  LDL.LU.64 R30, [R1+0x9c8] ;  /* 0x0009c800011e7983 */ /* 0x000ee80000300a00 */
[----:B------:R-:W3:Y:S04]  /*2011f0*/  LDL.LU.64 R26, [R1+0x990] ;  /* 0x00099000011a7983 */ /* 0x000ee80000300a00 */
[----:B------:R-:W3:Y:S04]  /*201200*/  LDL.LU R43, [R1+0x658] ;  /* 0x00065800012b7983 */ /* 0x000ee80000300800 */
[----:B------:R-:W3:Y:S04]  /*201210*/  LDL.LU.64 R52, [R1+0x9c0] ;  /* 0x0009c00001347983 */ /* 0x000ee80000300a00 */
[----:B------:R-:W3:Y:S04]  /*201220*/  LDL.LU.64 R50, [R1+0x9b8] ;  /* 0x0009b80001327983 */ /* 0x000ee80000300a00 */
[----:B------:R-:W3:Y:S04]  /*201230*/  LDL.LU.64 R48, [R1+0x9b0] ;  /* 0x0009b00001307983 */ /* 0x000ee80000300a00 */
[----:B------:R-:W3:Y:S04]  /*201240*/  LDL.LU.64 R46, [R1+0x9a8] ;  /* 0x0009a800012e7983 */ /* 0x000ee80000300a00 */
[----:B------:R-:W3:Y:S01]  /*201250*/  LDL.LU.64 R44, [R1+0x9a0] ;  /* 0x0009a000012c7983 */ /* 0x000ee20000300a00 */
[----:B------:R-:W-:-:S02]  /*201260*/  LOP3.LUT P4, RZ, R0, 0x20000000, RZ, 0xc0, !PT ;  /* 0x2000000000ff7812 */ /* 0x000fc4000788c0ff */
[C---:B------:R-:W-:Y:S02]  /*201270*/  LOP3.LUT P5, RZ, R0.reuse, 0x40000000, RZ, 0xc0, !PT ;  /* 0x4000000000ff7812 */ /* 0x040fe400078ac0ff */
[C---:B------:R-:W-:Y:S02]  /*201280*/  LOP3.LUT P6, RZ, R0.reuse, 0x80000000, RZ, 0xc0, !PT ;  /* 0x8000000000ff7812 */ /* 0x040fe400078cc0ff */
[----:B------:R-:W-:Y:S02]  /*201290*/  LOP3.LUT R0, R0, 0x7fffffff, RZ, 0xc0, !PT ;  /* 0x7fffffff00007812 */ /* 0x000fe400078ec0ff */
[----:B------:R-:W-:Y:S02]  /*2012a0*/  LOP3.LUT R16, R16, 0xfffffffe, RZ, 0xc0, !PT ;  /* 0xfffffffe10107812 */ /* 0x000fe400078ec0ff */
[----:B--2---:R-:W-:-:S13]  /*2012b0*/  LOP3.LUT P0, RZ, R2, 0x200, RZ, 0xc0, !PT ;  /* 0x0000020002ff7812 */ /* 0x004fda000780c0ff */
[----:B------:R-:W-:Y:S02]  /*2012c0*/  @P0 LOP3.LUT R0, R0, 0x80000000, RZ, 0xfc, !PT ;  /* 0x8000000000000812 */ /* 0x000fe400078efcff */
[----:B------:R-:W-:-:S13]  /*2012d0*/  LOP3.LUT P0, RZ, R2, 0x100, RZ, 0xc0, !PT ;  /* 0x0000010002ff7812 */ /* 0x000fda000780c0ff */
        /* <DEDUP_REMOVED lines=21> */
[----:B---3--:R-:W-:-:S05]  /*201430*/  PRMT R17, R19, 0x7770, RZ ;  /* 0x0000777013117816 */ /* 0x008fca00000000ff */
[----:B------:R0:W-:Y:S04]  /*201440*/  @P4 STG.E.U8 desc[UR4][R38.64], R17 ;  /* 0x0000001126004986 */ /* 0x0001e8000c101104 */
[----:B------:R-:W-:Y:S02]  /*201450*/  @P0 LOP3.LUT R16, R16, 0x80, RZ, 0xfc, !PT ;  /* 0x0000008010100812 */ /* 0x000fe400078efcff */
[----:B------:R-:W-:Y:S02]  /*201460*/  LOP3.LUT P0, RZ, R2, 0x1, RZ, 0xc0, !PT ;  /* 0x0000000102ff7812 */ /* 0x000fe4000780c0ff */
[C---:B0-----:R-:W-:Y:S02]  /*201470*/  PRMT R17, R19.reuse, 0x7771, RZ ;  /* 0x0000777113117816 */ /* 0x041fe400000000ff */
[----:B------:R-:W-:-:S03]  /*201480*/  PRMT R18, R19, 0x7773, RZ ;  /* 0x0000777313127816 */ /* 0x000fc600000000ff */
[----:B----4-:R0:W-:Y:S02]  /*201490*/  @P5 STG.E.U8 desc[UR4][R36.64], R17 ;  /* 0x0000001124005986 */ /* 0x0101e4000c101104 */
[----:B0-----:R-:W-:-:S05]  /*2014a0*/  PRMT R17, R19, 0x7772, RZ ;  /* 0x0000777213117816 */ /* 0x001fca00000000ff */
        /* <DEDUP_REMOVED lines=10> */
[----:B------:R-:W3:Y:S01]  /*201550*/  LDL.LU.64 R36, [R1+0x9d0] ;  /* 0x0009d00001247983 */ /* 0x000ee20000300a00 */
        /* <DEDUP_REMOVED lines=17> */
[----:B------:R0:W-:Y:S01]  /*201670*/  @P0 STG.E.U8 desc[UR4][R46.64], R42 ;  /* 0x0000002a2e000986 */ /* 0x0001e2000c101104 */
[----:B------:R-:W-:Y:S02]  /*201680*/  LOP3.LUT P0, RZ, R16, 0x2, RZ, 0xc0, !PT ;  /* 0x0000000210ff7812 */ /* 0x000fe4000780c0ff */
[----:B0-----:R-:W-:-:S11]  /*201690*/  PRMT R42, R3, 0x7772, RZ ;  /* 0x00007772032a7816 */ /* 0x001fd600000000ff */
[----:B------:R-:W-:Y:S01]  /*2016a0*/  @P0 STG.E.U8 desc[UR4][R44.64], R42 ;  /* 0x0000002a2c000986 */ /* 0x000fe2000c101104 */
[----:B------:R-:W-:Y:S02]  /*2016b0*/  LOP3.LUT P0, RZ, R16, 0x1, RZ, 0xc0, !PT ;  /* 0x0000000110ff7812 */ /* 0x000fe4000780c0ff */
[----:B------:R-:W-:Y:S02]  /*2016c0*/  PRMT R16, R3, 0x7773, RZ ;  /* 0x0000777303107816 */ /* 0x000fe400000000ff */
[----:B------:R-:W4:Y:S01]  /*2016d0*/  LDL.LU R3, [R1+0x858c] ;  /* 0x00858c0001037983 */ /* 0x000f220000300800 */
[C---:B------:R-:W-:Y:S02]  /*2016e0*/  LOP3.LUT P1, RZ, R2.reuse, 0x400, RZ, 0xc0, !PT ;  /* 0x0000040002ff7812 */ /* 0x040fe4000782c0ff */
[C---:B------:R-:W-:Y:S02]  /*2016f0*/  LOP3.LUT P2, RZ, R2.reuse, 0x800, RZ, 0xc0, !PT ;  /* 0x0000080002ff7812 */ /* 0x040fe4000784c0ff */
[----:B------:R-:W-:-:S02]  /*201700*/  LOP3.LUT P3, RZ, R2, 0x1000, RZ, 0xc0, !PT ;  /* 0x0000100002ff7812 */ /* 0x000fc4000786c0ff */
[C---:B------:R-:W-:Y:S02]  /*201710*/  LOP3.LUT P4, RZ, R2.reuse, 0x2000, RZ, 0xc0, !PT ;  /* 0x0000200002ff7812 */ /* 0x040fe4000788c0ff */
[C---:B------:R-:W-:Y:S02]  /*201720*/  LOP3.LUT P5, RZ, R2.reuse, 0x4000, RZ, 0xc0, !PT ;  /* 0x0000400002ff7812 */ /* 0x040fe400078ac0ff */
[----:B------:R-:W-:Y:S01]  /*201730*/  LOP3.LUT P6, RZ, R2, 0x8000, RZ, 0xc0, !PT ;  /* 0x0000800002ff7812 */ /* 0x000fe200078cc0ff */
[----:B--2---:R3:W-:Y:S01]  /*201740*/  @P0 STG.E.U8 desc[UR4][R40.64], R16 ;  /* 0x0000001028000986 */ /* 0x0047e2000c101104 */
[----:B------:R-:W-:Y:S02]  /*201750*/  LOP3.LUT P0, RZ, R0, 0x80000000, RZ, 0xc0, !PT ;  /* 0x8000000000ff7812 */ /* 0x000fe4000780c0ff */
[----:B---3--:R-:W-:-:S11]  /*201760*/  PRMT R16, R17, 0x7770, RZ ;  /* 0x0000777011107816 */ /* 0x008fd600000000ff */
[----:B----4-:R0:W-:Y:S02]  /*201770*/  @P0 STG.E.U8 desc[UR4][R38.64], R16 ;  /* 0x0000001026000986 */ /* 0x0101e4000c101104 */
[----:B0-----:R-:W-:-:S05]  /*201780*/  PRMT R16, R17, 0x7771, RZ ;  /* 0x0000777111107816 */ /* 0x001fca00000000ff */
[----:B------:R0:W-:Y:S02]  /*201790*/  @P1 STG.E.U8 desc[UR4][R36.64], R16 ;  /* 0x0000001024001986 */ /* 0x0001e4000c101104 */
[----:B0-----:R-:W-:-:S05]  /*2017a0*/  PRMT R16, R17, 0x7772, RZ ;  /* 0x0000777211107816 */ /* 0x001fca00000000ff */
[----:B------:R0:W-:Y:S02]  /*2017b0*/  @P2 STG.E.U8 desc[UR4][R34.64], R16 ;  /* 0x0000001022002986 */ /* 0x0001e4000c101104 */
[----:B0-----:R-:W-:-:S05]  /*2017c0*/  PRMT R16, R17, 0x7773, RZ ;  /* 0x0000777311107816 */ /* 0x001fca00000000ff */
[----:B------:R0:W-:Y:S02]  /*2017d0*/  @P3 STG.E.U8 desc[UR4][R32.64], R16 ;  /* 0x0000001020003986 */ /* 0x0001e4000c101104 */
[----:B0-----:R-:W-:-:S05]  /*2017e0*/  PRMT R16, R3, 0x7770, RZ ;  /* 0x0000777003107816 */ /* 0x001fca00000000ff */
[----:B------:R0:W-:Y:S04]  /*2017f0*/  @P4 STG.E.U8 desc[UR4][R30.64], R16 ;  /* 0x000000101e004986 */ /* 0x0001e8000c101104 */
[----:B0-----:R-:W2:Y:S01]  /*201800*/  LDL.LU.64 R30, [R1+0x9d8] ;  /* 0x0009d800011e7983 */ /* 0x001ea20000300a00 */
[----:B------:R-:W-:-:S05]  /*201810*/  PRMT R16, R3, 0x7771, RZ ;  /* 0x0000777103107816 */ /* 0x000fca00000000ff */
[----:B------:R0:W-:Y:S02]  /*201820*/  @P5 STG.E.U8 desc[UR4][R26.64], R16 ;  /* 0x000000101a005986 */ /* 0x0001e4000c101104 */
[----:B0-----:R-:W-:-:S05]  /*201830*/  PRMT R16, R3, 0x7772, RZ ;  /* 0x0000777203107816 */ /* 0x001fca00000000ff */
[----:B------:R0:W-:Y:S04]  /*201840*/  @P6 STG.E.U8 desc[UR4][R18.64], R16 ;  /* 0x0000001012006986 */ /* 0x0001e8000c101104 */
[----:B0-----:R-:W3:Y:S04]  /*201850*/  LDL.LU.64 R18, [R1+0xa50] ;  /* 0x000a500001127983 */ /* 0x001ee80000300a00 */
[----:B------:R-:W4:Y:S04]  /*201860*/  LDL.LU.64 R36, [R1+0xa10] ;  /* 0x000a100001247983 */ /* 0x000f280000300a00 */
[----:B------:R-:W3:Y:S04]  /*201870*/  LDL.LU.64 R32, [R1+0xa48] ;  /* 0x000a480001207983 */ /* 0x000ee80000300a00 */
[----:B------:R-:W3:Y:S01]  /*201880*/  LDL.LU R17, [R1+0x65c] ;  /* 0x00065c0001117983 */ /* 0x000ee20000300800 */
[----:B------:R-:W-:-:S03]  /*201890*/  LOP3.LUT P4, RZ, R2, 0x10000, RZ, 0xc0, !PT ;  /* 0x0001000002ff7812 */ /* 0x000fc6000788c0ff */
[----:B------:R-:W4:Y:S01]  /*2018a0*/  LDL.LU.64 R26, [R1+0xa40] ;  /* 0x000a4000011a7983 */ /* 0x000f220000300a00 */
[----:B------:R-:W-:-:S03]  /*2018b0*/  PRMT R16, R3, 0x7773, RZ ;  /* 0x0000777303107816 */ /* 0x000fc600000000ff */
[----:B------:R-:W4:Y:S04]  /*2018c0*/  LDL.LU R34, [R1+0x64c] ;  /* 0x00064c0001227983 */ /* 0x000f280000300800 */
[----:B------:R-:W4:Y:S01]  /*2018d0*/  LDL.LU R3, [R1+0x8588] ;  /* 0x0085880001037983 */ /* 0x000f220000300800 */
        /* <DEDUP_REMOVED lines=10> */
[----:B------:R-:W-:Y:S02]  /*201980*/  LOP3.LUT P0, RZ, R2, 0x2000000, RZ, 0xc0, !PT ;  /* 0x0200000002ff7812 */ /* 0x000fe4000780c0ff */
[----:B------:R-:W-:-:S11]  /*201990*/  LOP3.LUT R0, R0, 0xfdffffff, RZ, 0xc0, !PT ;  /* 0xfdffffff00007812 */ /* 0x000fd600078ec0ff */
[----:B------:R-:W-:Y:S02]  /*2019a0*/  @P0 LOP3.LUT R0, R0, 0x2000000, RZ, 0xfc, !PT ;  /* 0x0200000000000812 */ /* 0x000fe400078efcff */
[----:B------:R-:W-:Y:S02]  /*2019b0*/  LOP3.LUT P0, RZ, R2, 0x1000000, RZ, 0xc0, !PT ;  /* 0x0100000002ff7812 */ /* 0x000fe4000780c0ff */
[----:B------:R-:W-:Y:S01]  /*2019c0*/  LOP3.LUT R0, R0, 0xfbffffff, RZ, 0xc0, !PT ;  /* 0xfbffffff00007812 */ /* 0x000fe200078ec0ff */
[----:B--2---:R0:W-:Y:S04]  /*2019d0*/  @P4 STG.E.U8 desc[UR4][R30.64], R16 ;  /* 0x000000101e004986 */ /* 0x0041e8000c101104 */
[----:B0-----:R-:W2:Y:S06]  /*2019e0*/  LDL.LU.64 R30, [R1+0xa38] ;  /* 0x000a3800011e7983 */ /* 0x001eac0000300a00 */
[----:B------:R-:W-:-:S02]  /*2019f0*/  @P0 LOP3.LUT R0, R0, 0x4000000, RZ, 0xfc, !PT ;  /* 0x0400000000000812 */ /* 0x000fc400078efcff */
[----:B------:R-:W-:Y:S02]  /*201a00*/  LOP3.LUT P0, RZ, R2, 0x800000, RZ, 0xc0, !PT ;  /* 0x0080000002ff7812 */ /* 0x000fe4000780c0ff */
[----:B------:R-:W-:Y:S02]  /*201a10*/  LOP3.LUT R0, R0, 0xf7ffffff, RZ, 0xc0, !PT ;  /* 0xf7ffffff00007812 */ /* 0x000fe400078ec0ff */
[----:B---3--:R-:W-:-:S05]  /*201a20*/  PRMT R16, R17, 0x7770, RZ ;  /* 0x0000777011107816 */ /* 0x008fca00000000ff */
[----:B------:R0:W-:Y:S04]  /*201a30*/  @P5 STG.E.U8 desc[UR4][R18.64], R16 ;  /* 0x0000001012005986 */ /* 0x0001e8000c101104 */
[----:B0-----:R-:W3:Y:S04]  /*201a40*/  LDL.LU.64 R18, [R1+0xa30] ;  /* 0x000a300001127983 */ /* 0x001ee80000300a00 */
[----:B------:R-:W3:Y:S01]  /*201a50*/  LDL.LU.64 R54, [R1+0xa20] ;  /* 0x000a200001367983 */ /* 0x000ee20000300a00 */
[----:B------:R-:W-:Y:S02]  /*201a60*/  @P0 LOP3.LUT R0, R0, 0x8000000, RZ, 0xfc, !PT ;  /* 0x0800000000000812 */ /* 0x000fe400078efcff */
[----:B------:R-:W-:Y:S01]  /*201a70*/  LOP3.LUT P0, RZ, R2, 0x400000, RZ, 0xc0, !PT ;  /* 0x0040000002ff7812 */ /* 0x000fe2000780c0ff */
[----:B------:R-:W3:Y:S04]  /*201a80*/  LDL.LU R35, [R1+0x630] ;  /* 0x0006300001237983 */ /* 0x000ee80000300800 */
[----:B------:R-:W3:Y:S01]  /*201a90*/  LDL.LU.64 R50, [R1+0xa18] ;  /* 0x000a180001327983 */ /* 0x000ee20000300a00 */
[----:B------:R-:W-:-:S03]  /*201aa0*/  LOP3.LUT R0, R0, 0xefffffff, RZ, 0xc0, !PT ;  /* 0xefffffff00007812 */ /* 0x000fc600078ec0ff */
[----:B------:R-:W3:Y:S04]  /*201ab0*/  LDL.LU.64 R48, [R1+0xa90] ;  /* 0x000a900001307983 */ /* 0x000ee80000300a00 */
[----:B------:R-:W-:Y:S01]  /*201ac0*/  @P0 LOP3.LUT R0, R0, 0x10000000, RZ, 0xfc, !PT ;  /* 0x1000000000000812 */ /* 0x000fe200078efcff */
[----:B------:R-:W3:Y:S01]  /*201ad0*/  LDL.LU.64 R46, [R1+0xa58] ;  /* 0x000a5800012e7983 */ /* 0x000ee20000300a00 */
[----:B------:R-:W-:Y:S02]  /*201ae0*/  LOP3.LUT P0, RZ, R2, 0x200000, RZ, 0xc0, !PT ;  /* 0x0020000002ff7812 */ /* 0x000fe4000780c0ff */
[----:B------:R-:W-:Y:S01]  /*201af0*/  LOP3.LUT R0, R0, 0xdfffffff, RZ, 0xc0, !PT ;  /* 0xdfffffff00007812 */ /* 0x000fe200078ec0ff */
[----:B------:R-:W3:Y:S01]  /*201b00*/  LDL.LU.64 R44, [R1+0xa88] ;  /* 0x000a8800012c7983 */ /* 0x000ee20000300a00 */
[----:B------:R-:W-:-:S09]  /*201b10*/  LOP3.LUT P6, RZ, R2, 0x40000, RZ, 0xc0, !PT ;  /* 0x0004000002ff7812 */ /* 0x000fd200078cc0ff */
[----:B------:R-:W-:Y:S02]  /*201b20*/  @P0 LOP3.LUT R0, R0, 0x20000000, RZ, 0xfc, !PT ;  /* 0x2000000000000812 */ /* 0x000fe400078efcff */
[----:B------:R-:W-:Y:S02]  /*201b30*/  LOP3.LUT P0, RZ, R2, 0x100000, RZ, 0xc0, !PT ;  /* 0x0010000002ff7812 */ /* 0x000fe4000780c0ff */
[----:B------:R-:W-:Y:S02]  /*201b40*/  LOP3.LUT R0, R0, 0xbfffffff, RZ, 0xc0, !PT ;  /* 0xbfffffff00007812 */ /* 0x000fe400078ec0ff */
[----:B------:R-:W-:-:S09]  /*201b50*/  PRMT R16, R17, 0x7771, RZ ;  /* 0x0000777111107816 */ /* 0x000fd200000000ff */
[----:B------:R-:W-:Y:S02]  /*201b60*/  @P0 LOP3.LUT R0, R0, 0x40000000, RZ, 0xfc, !PT ;  /* 0x4000000000000812 */ /* 0x000fe400078efcff */
[----:B------:R-:W-:Y:S01]  /*201b70*/  LOP3.LUT P0, RZ, R2, 0x80000, RZ, 0xc0, !PT ;  /* 0x0008000002ff7812 */ /* 0x000fe2000780c0ff */
[----:B----4-:R0:W-:Y:S02]  /*201b80*/  @P6 STG.E.U8 desc[UR4][R36.64], R16 ;  /* 0x0000001024006986 */ /* 0x0101e4000c101104 */
[----:B0-----:R-:W-:-:S10]  /*201b90*/  PRMT R16, R17, 0x7772, RZ ;  /* 0x0000777211107816 */ /* 0x001fd400000000ff */
[----:B------:R0:W-:Y:S04]  /*201ba0*/  @P0 STG.E.U8 desc[UR4][R32.64], R16 ;  /* 0x0000001020000986 */ /* 0x0001e8000c101104 */
[----:B0-----:R-:W4:Y:S04]  /*201bb0*/  LDL.LU R16, [R1+0x620] ;  /* 0x0006200001107983 */ /* 0x001f280000300800 */
[----:B------:R-:W4:Y:S04]  /*201bc0*/  LDL.LU.64 R42, [R1+0xa80] ;  /* 0x000a8000012a7983 */ /* 0x000f280000300a00 */
[----:B------:R-:W4:Y:S04]  /*201bd0*/  LDL.LU.64 R40, [R1+0xa78] ;  /* 0x000a780001287983 */ /* 0x000f280000300a00 */
[----:B------:R-:W4:Y:S04]  /*201be0*/  LDL.LU.64 R38, [R1+0xa70] ;  /* 0x000a700001267983 */ /* 0x000f280000300a00 */
[----:B------:R-:W4:Y:S01]  /*201bf0*/  LDL.LU.64 R36, [R1+0xa68] ;  /* 0x000a680001247983 */ /* 0x000f220000300a00 */
[----:B------:R-:W-:-:S02]  /*201c00*/  LOP3.LUT P0, RZ, R0, 0x40000000, RZ, 0xc0, !PT ;  /* 0x4000000000ff7812 */ /* 0x000fc4000780c0ff */
[----:B------:R-:W-:-:S11]  /*201c10*/  PRMT R17, R17, 0x7773, RZ ;  /* 0x0000777311117816 */ /* 0x000fd600000000ff */
[----:B------:R0:W-:Y:S01]  /*201c20*/  @P0 STG.E.U8 desc[UR4][R26.64], R17 ;  /* 0x000000111a000986 */ /* 0x0001e2000c101104 */
[----:B------:R-:W-:-:S03]  /*201c30*/  LOP3.LUT P0, RZ, R0, 0x20000000, RZ, 0xc0, !PT ;  /* 0x2000000000ff7812 */ /* 0x000fc6000780c0ff */
[----:B0-----:R-:W4:Y:S04]  /*201c40*/  LDL.LU R17, [R1+0x610] ;  /* 0x0006100001117983 */ /* 0x001f280000300800 */
[----:B------:R-:W4:Y:S01]  /*201c50*/  LDL.LU.64 R32, [R1+0xa60] ;  /* 0x000a600001207983 */ /* 0x000f220000300a00 */
[----:B------:R-:W-:-:S05]  /*201c60*/  PRMT R26, R34, 0x7770, RZ ;  /* 0x00007770221a7816 */ /* 0x000fca00000000ff */
[----:B--2---:R0:W-:Y:S04]  /*201c70*/  @P0 STG.E.U8 desc[UR4][R30.64], R26 ;  /* 0x0000001a1e000986 */ /* 0x0041e8000c101104 */
[----:B0-----:R-:W2:Y:S01]  /*201c80*/  LDL.LU.64 R30, [R1+0xad0] ;  /* 0x000ad000011e7983 */ /* 0x001ea20000300a00 */
[----:B------:R-:W-:Y:S02]  /*201c90*/  LOP3.LUT P0, RZ, R0, 0x10000000, RZ, 0xc0, !PT ;  /* 0x1000000000ff7812 */ /* 0x000fe4000780c0ff */
[----:B------:R-:W-:Y:S01]  /*201ca0*/  PRMT R52, R34, 0x7771, RZ ;  /* 0x0000777122347816 */ /* 0x000fe200000000ff */
[----:B------:R-:W2:Y:S10]  /*201cb0*/  LDL.LU.64 R26, [R1+0xa98] ;  /* 0x000a9800011a7983 */ /* 0x000eb40000300a00 */
[----:B---3--:R0:W-:Y:S01]  /*201cc0*/  @P0 STG.E.U8 desc[UR4][R18.64], R52 ;  /* 0x0000003412000986 */ /* 0x0081e2000c101104 */
[----:B------:R-:W-:-:S02]  /*201cd0*/  LOP3.LUT P0, RZ, R0, 0x8000000, RZ, 0xc0, !PT ;  /* 0x0800000000ff7812 */ /* 0x000fc4000780c0ff */
[----:B0-----:R-:W-:Y:S01]  /*201ce0*/  PRMT R52, R34, 0x7772, RZ ;  /* 0x0000777222347816 */ /* 0x001fe200000000ff */
[----:B------:R-:W3:Y:S10]  /*201cf0*/  LDL.LU.64 R18, [R1+0x8580] ;  /* 0x0085800001127983 */ /* 0x000ef40000300a00 */
[----:B------:R-:W-:Y:S01]  /*201d00*/  @P0 STG.E.U8 desc[UR4][R54.64], R52 ;  /* 0x0000003436000986 */ /* 0x000fe2000c101104 */
[----:B------:R-:W-:-:S02]  /*201d10*/  LOP3.LUT P0, RZ, R0, 0x4000000, RZ, 0xc0, !PT ;  /* 0x0400000000ff7812 */ /* 0x000fc4000780c0ff */
[----:B------:R-:W-:-:S11]  /*201d20*/  PRMT R34, R34, 0x7773, RZ ;  /* 0x0000777322227816 */ /* 0x000fd600000000ff */
        /* <DEDUP_REMOVED lines=11> */
[C---:B------:R-:W-:Y:S02]  /*201de0*/  LOP3.LUT P1, RZ, R2.reuse, 0x20000000, RZ, 0xc0, !PT ;  /* 0x2000000002ff7812 */ /* 0x040fe4000782c0ff */
[----:B------:R-:W-:Y:S02]  /*201df0*/  LOP3.LUT P2, RZ, R2, 0x40000000, RZ, 0xc0, !PT ;  /* 0x4000000002ff7812 */ /* 0x000fe4000784c0ff */
[----:B0-----:R-:W-:-:S07]  /*201e00*/  PRMT R34, R35, 0x7773, RZ ;  /* 0x0000777323227816 */ /* 0x001fce00000000ff */
[----:B----4-:R0:W-:Y:S01]  /*201e10*/  @P0 STG.E.U8 desc[UR4][R42.64], R34 ;  /* 0x000000222a000986 */ /* 0x0101e2000c101104 */
[----:B------:R-:W-:Y:S02]  /*201e20*/  LOP3.LUT P3, RZ, R2, 0x80000000, RZ, 0xc0, !PT ;  /* 0x8000000002ff7812 */ /* 0x000fe4000786c0ff */
[----:B0-----:R-:W-:-:S05]  /*201e30*/  PRMT R34, R16, 0x7770, RZ ;  /* 0x0000777010227816 */ /* 0x001fca00000000ff */
[----:B------:R0:W-:Y:S02]  /*201e40*/  @P1 STG.E.U8 desc[UR4][R40.64], R34 ;  /* 0x0000002228001986 */ /* 0x0001e4000c101104 */
[----:B0-----:R-:W-:-:S05]  /*201e50*/  PRMT R34, R16, 0x7771, RZ ;  /* 0x0000777110227816 */ /* 0x001fca00000000ff */
[----:B------:R0:W-:Y:S02]  /*201e60*/  @P2 STG.E.U8 desc[UR4][R38.64], R34 ;  /* 0x0000002226002986 */ /* 0x0001e4000c101104 */
[----:B0-----:R-:W-:Y:S02]  /*201e70*/  PRMT R34, R16, 0x7772, RZ ;  /* 0x0000777210227816 */ /* 0x001fe400000000ff */
[----:B------:R-:W4:Y:S04]  /*201e80*/  LDL.LU.64 R38, [R1+0xac8] ;  /* 0x000ac80001267983 */ /* 0x000f280000300a00 */
[----:B------:R0:W-:Y:S04]  /*201e90*/  @P3 STG.E.U8 desc[UR4][R36.64], R34 ;  /* 0x0000002224003986 */ /* 0x0001e8000c101104 */
[----:B0-----:R-:W3:Y:S04]  /*201ea0*/  LDL.LU.64 R36, [R1+0xac0] ;  /* 0x000ac00001247983 */ /* 0x001ee80000300a00 */
[----:B------:R-:W3:Y:S01]  /*201eb0*/  LDL.LU.64 R34, [R1+0xab8] ;  /* 0x000ab80001227983 */ /* 0x000ee20000300a00 */
[----:B------:R-:W-:-:S02]  /*201ec0*/  LOP3.LUT P4, RZ, R3, 0x1, RZ, 0xc0, !PT ;  /* 0x0000000103ff7812 */ /* 0x000fc4000788c0ff */
[----:B------:R-:W-:Y:S02]  /*201ed0*/  PRMT R16, R16, 0x7773, RZ ;  /* 0x0000777310107816 */ /* 0x000fe400000000ff */
[----:B------:R-:W-:-:S09]  /*201ee0*/  LOP3.LUT P5, RZ, R3, 0x2, RZ, 0xc0, !PT ;  /* 0x0000000203ff7812 */ /* 0x000fd200078ac0ff */
[----:B------:R0:W-:Y:S04]  /*201ef0*/  @P4 STG.E.U8 desc[UR4][R32.64], R16 ;  /* 0x0000001020004986 */ /* 0x0001e8000c101104 */
[----:B0-----:R-:W3:Y:S01]  /*201f00*/  LDL.LU.64 R32, [R1+0xab0] ;  /* 0x000ab00001207983 */ /* 0x001ee20000300a00 */
[----:B------:R-:W-:-:S05]  /*201f10*/  PRMT R16, R17, 0x7770, RZ ;  /* 0x0000777011107816 */ /* 0x000fca00000000ff */
[----:B--2---:R0:W-:Y:S04]  /*201f20*/  @P5 STG.E.U8 desc[UR4][R30.64], R16 ;  /* 0x000000101e005986 */ /* 0x0041e8000c101104 */
[----:B0-----:R-:W2:Y:S01]  /*201f30*/  LDL.LU.64 R30, [R1+0xaa8] ;  /* 0x000aa800011e7983 */ /* 0x001ea20000300a00 */
[----:B------:R-:W-:Y:S02]  /*201f40*/  LOP3.LUT P0, RZ, R3, 0x8000, RZ, 0xc0, !PT ;  /* 0x0000800003ff7812 */ /* 0x000fe4000780c0ff */
[----:B------:R-:W-:-:S11]  /*201f50*/  LOP3.LUT R0, R0, 0xffffdfff, RZ, 0xc0, !PT ;  /* 0xffffdfff00007812 */ /* 0x000fd600078ec0ff */
[----:B------:R-:W-:Y:S02]  /*201f60*/  @P0 LOP3.LUT R0, R0, 0x2000, RZ, 0xfc, !PT ;  /* 0x0000200000000812 */ /* 0x000fe400078efcff */
[----:B------:R-:W-:Y:S02]  /*201f70*/  LOP3.LUT P0, RZ, R3, 0x4000, RZ, 0xc0, !PT ;  /* 0x0000400003ff7812 */ /* 0x000fe4000780c0ff */
[----:B------:R-:W-:-:S11]  /*201f80*/  LOP3.LUT R0, R0, 0xffffbfff, RZ, 0xc0, !PT ;  /* 0xffffbfff00007812 */ /* 0x000fd600078ec0ff */
[----:B------:R-:W-:Y:S02]  /*201f90*/  @P0 LOP3.LUT R0, R0, 0x4000, RZ, 0xfc, !PT ;  /* 0x0000400000000812 */ /* 0x000fe400078efcff */
[C---:B------:R-:W-:Y:S02]  /*201fa0*/  LOP3.LUT P0, RZ, R3.reuse, 0x2000, RZ, 0xc0, !PT ;  /* 0x0000200003ff7812 */ /* 0x040fe4000780c0ff */
[----:B------:R-:W-:Y:S02]  /*201fb0*/  LOP3.LUT R0, R0, 0xffff7fff, RZ, 0xc0, !PT ;  /* 0xffff7fff00007812 */ /* 0x000fe400078ec0ff */
[----:B------:R-:W-:-:S09]  /*201fc0*/  LOP3.LUT P6, RZ, R3, 0x4, RZ, 0xc0, !PT ;  /* 0x0000000403ff7812 */ /* 0x000fd200078cc0ff */
[----:B------:R-:W-:Y:S02]  /*201fd0*/  @P0 LOP3.LUT R0, R0, 0x8000, RZ, 0xfc, !PT ;  /* 0x0000800000000812 */ /* 0x000fe400078efcff */
[----:B------:R-:W-:Y:S02]  /*201fe0*/  LOP3.LUT P0, RZ, R3, 0x1000, RZ, 0xc0, !PT ;  /* 0x0000100003ff7812 */ /* 0x000fe4000780c0ff */
[----:B------:R-:W-:Y:S02]  /*201ff0*/  PRMT R16, R17, 0x7771, RZ ;  /* 0x0000777111107816 */ /* 0x000fe400000000ff */
[----:B------:R-:W-:-:S03]  /*202000*/  LOP3.LUT R0, R0, 0xfffeffff, RZ, 0xc0, !PT ;  /* 0xfffeffff00007812 */ /* 0x000fc600078ec0ff */
[----:B------:R0:W-:Y:S06]  /*202010*/  @P6 STG.E.U8 desc[UR4][R26.64], R16 ;  /* 0x000000101a006986 */ /* 0x0001ec000c101104 */
[----:B------:R-:W-:Y:S02]  /*202020*/  @P0 LOP3.LUT R0, R0, 0x10000, RZ, 0xfc, !PT ;  /* 0x0001000000000812 */ /* 0x000fe400078efcff */
[----:B------:R-:W-:Y:S01]  /*202030*/  LOP3.LUT P0, RZ, R3, 0x800, RZ, 0xc0, !PT ;  /* 0x0000080003ff7812 */ /* 0x000fe2000780c0ff */
[----:B0-----:R-:W2:Y:S01]  /*202040*/  LDL.LU.64 R26, [R1+0xaa0] ;  /* 0x000aa000011a7983 */ /* 0x001ea20000300a00 */
[----:B------:R-:W-:-:S03]  /*202050*/  LOP3.LUT R0, R0, 0xfffdffff, RZ, 0xc0, !PT ;  /* 0xfffdffff00007812 */ /* 0x000fc600078ec0ff */
[----:B------:R-:W2:Y:S04]  /*202060*/  LDL.LU R41, [R1+0x634] ;  /* 0x0006340001297983 */ /* 0x000ea80000300800 */
[----:B------:R-:W2:Y:S04]  /*202070*/  LDL.LU.64 R54, [R1+0xb10] ;  /* 0x000b100001367983 */ /* 0x000ea80000300a00 */
[----:B------:R-:W-:Y:S02]  /*202080*/  @P0 LOP3.LUT R0, R0, 0x20000, RZ, 0xfc, !PT ;  /* 0x0002000000000812 */ /* 0x000fe400078efcff */
[----:B------:R-:W-:Y:S01]  /*202090*/  LOP3.LUT P0, RZ, R3, 0x400, RZ, 0xc0, !PT ;  /* 0x0000040003ff7812 */ /* 0x000fe2000780c0ff */
[----:B------:R-:W2:Y:S01]  /*2020a0*/  LDL.LU.64 R52, [R1+0xad8] ;  /* 0x000ad80001347983 */ /* 0x000ea20000300a00 */
[----:B------:R-:W-:-:S02]  /*2020b0*/  LOP3.LUT R0, R0, 0xfffbffff, RZ, 0xc0, !PT ;  /* 0xfffbffff00007812 */ /* 0x000fc400078ec0ff */
[C---:B------:R-:W-:Y:S01]  /*2020c0*/  LOP3.LUT P4, RZ, R3.reuse, 0x8, RZ, 0xc0, !PT ;  /* 0x0000000803ff7812 */ /* 0x040fe2000788c0ff */
[----:B------:R-:W2:Y:S01]  /*2020d0*/  LDL.LU.64 R50, [R1+0xb08] ;  /* 0x000b080001327983 */ /* 0x000ea20000300a00 */
[----:B------:R-:W-:Y:S02]  /*2020e0*/  LOP3.LUT P5, RZ, R3, 0x10, RZ, 0xc0, !PT ;  /* 0x0000001003ff7812 */ /* 0x000fe400078ac0ff */
[----:B------:R-:W-:Y:S01]  /*2020f0*/  PRMT R16, R17, 0x7772, RZ ;  /* 0x0000777211107816 */ /* 0x000fe200000000ff */
[----:B------:R-:W2:Y:S04]  /*202100*/  LDL.LU.64 R48, [R1+0xb00] ;  /* 0x000b000001307983 */ /* 0x000ea80000300a00 */
[----:B------:R-:W-:Y:S01]  /*202110*/  @P0 LOP3.LUT R0, R0, 0x40000, RZ, 0xfc, !PT ;  /* 0x0004000000000812 */ /* 0x000fe200078efcff */
[----:B------:R-:W2:Y:S01]  /*202120*/  LDL.LU.64 R46, [R1+0xaf8] ;  /* 0x000af800012e7983 */ /* 0x000ea20000300a00 */
[----:B------:R-:W-:-:S02]  /*202130*/  LOP3.LUT P0, RZ, R3, 0x200, RZ, 0xc0, !PT ;  /* 0x0000020003ff7812 */ /* 0x000fc4000780c0ff */
[----:B------:R-:W-:Y:S02]  /*202140*/  LOP3.LUT R0, R0, 0xfff7ffff, RZ, 0xc0, !PT ;  /* 0xfff7ffff00007812 */ /* 0x000fe400078ec0ff */
[----:B------:R-:W-:-:S09]  /*202150*/  LOP3.LUT P6, RZ, R3, 0x20, RZ, 0xc0, !PT ;  /* 0x0000002003ff7812 */ /* 0x000fd200078cc0ff */
[----:B------:R-:W-:Y:S02]  /*202160*/  @P0 LOP3.LUT R0, R0, 0x80000, RZ, 0xfc, !PT ;  /* 0x0008000000000812 */ /* 0x000fe400078efcff */
[----:B------:R-:W-:Y:S02]  /*202170*/  LOP3.LUT P0, RZ, R3, 0x100, RZ, 0xc0, !PT ;  /* 0x0000010003ff7812 */ /* 0x000fe4000780c0ff */
[----:B------:R-:W-:-:S11]  /*202180*/  LOP3.LUT R0, R0, 0xffefffff, RZ, 0xc0, !PT ;  /* 0xffefffff00007812 */ /* 0x000fd600078ec0ff */
[----:B------:R-:W-:Y:S02]  /*202190*/  @P0 LOP3.LUT R0, R0, 0x100000, RZ, 0xfc, !PT ;  /* 0x0010000000000812 */ /* 0x000fe400078efcff */
[----:B------:R-:W-:Y:S02]  /*2021a0*/  LOP3.LUT P0, RZ, R3, 0x80, RZ, 0xc0, !PT ;  /* 0x0000008003ff7812 */ /* 0x000fe4000780c0ff */
[----:B------:R-:W-:-:S11]  /*2021b0*/  LOP3.LUT R0, R0, 0xffdfffff, RZ, 0xc0, !PT ;  /* 0xffdfffff00007812 */ /* 0x000fd600078ec0ff */
[----:B------:R-:W-:Y:S02]  /*2021c0*/  @P0 LOP3.LUT R0, R0, 0x200000, RZ, 0xfc, !PT ;  /* 0x0020000000000812 */ /* 0x000fe400078efcff */
[----:B------:R-:W-:Y:S01]  /*2021d0*/  LOP3.LUT P0, RZ, R3, 0x40, RZ, 0xc0, !PT ;  /* 0x0000004003ff7812 */ /* 0x000fe2000780c0ff */
[----:B----4-:R0:W-:Y:S02]  /*2021e0*/  @P4 STG.E.U8 desc[UR4][R38.64], R16 ;  /* 0x0000001026004986 */ /* 0x0101e4000c101104 */
[----:B0-----:R-:W-:-:S05]  /*2021f0*/  PRMT R16, R17, 0x7773, RZ ;  /* 0x0000777311107816 */ /* 0x001fca00000000ff */
[----:B---3--:R0:W-:Y:S02]  /*202200*/  @P5 STG.E.U8 desc[UR4][R36.64], R16 ;  /* 0x0000001024005986 */ /* 0x0081e4000c101104 */
[----:B0-----:R-:W-:-:S05]  /*202210*/  PRMT R16, R8, 0x7770, RZ ;  /* 0x0000777008107816 */ /* 0x001fca00000000ff */
[----:B------:R0:W-:Y:S04]  /*202220*/  @P6 STG.E.U8 desc[UR4][R34.64], R16 ;  /* 0x0000001022006986 */ /* 0x0001e8000c101104 */
[----:B0-----:R-:W3:Y:S01]  /*202230*/  LDL.LU R16, [R1+0x624] ;  /* 0x0006240001107983 */ /* 0x001ee20000300800 */
[----:B------:R-:W-:-:S03]  /*202240*/  PRMT R17, R8, 0x7771, RZ ;  /* 0x0000777108117816 */ /* 0x000fc600000000ff */
[----:B------:R-:W4:Y:S04]  /*202250*/  LDL.LU.64 R44, [R1+0xaf0] ;  /* 0x000af000012c7983 */ /* 0x000f280000300a00 */
[----:B------:R0:W-:Y:S01]  /*202260*/  @P0 STG.E.U8 desc[UR4][R32.64], R17 ;  /* 0x0000001120000986 */ /* 0x0001e2000c101104 */
[----:B------:R-:W-:-:S03]  /*202270*/  LOP3.LUT P0, RZ, R0, 0x200000, RZ, 0xc0, !PT ;  /* 0x0020000000ff7812 */ /* 0x000fc6000780c0ff */
[----:B------:R-:W4:Y:S04]  /*202280*/  LDL.LU.64 R42, [R1+0xae8] ;  /* 0x000ae800012a7983 */ /* 0x000f280000300a00 */
[----:B------:R-:W4:Y:S01]  /*202290*/  LDL.LU.64 R38, [R1+0xae0] ;  /* 0x000ae00001267983 */ /* 0x000f220000300a00 */
[----:B0-----:R-:W-:-:S05]  /*2022a0*/  PRMT R17, R8, 0x7772, RZ ;  /* 0x0000777208117816 */ /* 0x001fca00000000ff */
[----:B--2---:R0:W-:Y:S02]  /*2022b0*/  @P0 STG.E.U8 desc[UR4][R30.64], R17 ;  /* 0x000000111e000986 */ /* 0x0041e4000c101104 */
[----:B0-----:R-:W-:Y:S02]  /*2022c0*/  PRMT R17, R8, 0x7773, RZ ;  /* 0x0000777308117816 */ /* 0x001fe400000000ff */
[----:B------:R-:W2:Y:S04]  /*2022d0*/  LDL.LU R8, [R1+0x8578] ;  /* 0x0085780001087983 */ /* 0x000ea80000300800 */
[----:B------:R-:W2:Y:S04]  /*2022e0*/  LDL.LU.64 R36, [R1+0xb50] ;  /* 0x000b500001247983 */ /* 0x000ea80000300a00 */
[----:B------:R-:W2:Y:S04]  /*2022f0*/  LDL.LU.64 R34, [R1+0xb18] ;  /* 0x000b180001227983 */ /* 0x000ea80000300a00 */
[----:B------:R-:W2:Y:S04]  /*202300*/  LDL.LU.64 R32, [R1+0xb48] ;  /* 0x000b480001207983 */ /* 0x000ea80000300a00 */
[----:B------:R-:W2:Y:S01]  /*202310*/  LDL.LU.64 R30, [R1+0xb40] ;  /* 0x000b4000011e7983 */ /* 0x000ea20000300a00 */
[----:B------:R-:W-:-:S13]  /*202320*/  LOP3.LUT P0, RZ, R0, 0x100000, RZ, 0xc0, !PT ;  /* 0x0010000000ff7812 */ /* 0x000fda000780c0ff */
[----:B------:R0:W-:Y:S01]  /*202330*/  @P0 STG.E.U8 desc[UR4][R26.64], R17 ;  /* 0x000000111a000986 */ /* 0x0001e2000c101104 */
[C---:B------:R-:W-:Y:S02]  /*202340*/  LOP3.LUT P0, RZ, R0.reuse, 0x80000, RZ, 0xc0, !PT ;  /* 0x0008000000ff7812 */ /* 0x040fe4000780c0ff */
[----:B------:R-:W-:Y:S02]  /*202350*/  PRMT R40, R41, 0x7770, RZ ;  /* 0x0000777029287816 */ /* 0x000fe400000000ff */
[----:B------:R-:W-:Y:S01]  /*202360*/  LOP3.LUT P1, RZ, R3, 0x10000, RZ, 0xc0, !PT ;  /* 0x0001000003ff7812 */ /* 0x000fe2000782c0ff */
[----:B0-----:R-:W2:Y:S08]  /*202370*/  LDL.LU.64 R26, [R1+0xb38] ;  /* 0x000b3800011a7983 */ /* 0x001eb00000300a00 */
[----:B------:R0:W-:Y:S01]  /*202380*/  @P0 STG.E.U8 desc[UR4][R54.64], R40 ;  /* 0x0000002836000986 */ /* 0x0001e2000c101104 */
[----:B------:R-:W-:-:S03]  /*202390*/  LOP3.LUT P0, RZ, R0, 0x40000, RZ, 0xc0, !PT ;  /* 0x0004000000ff7812 */ /* 0x000fc6000780c0ff */
[----:B------:R-:W2:Y:S01]  /*2023a0*/  LDL.LU R17, [R1+0x604] ;  /* 0x0006040001117983 */ /* 0x000ea20000300800 */
        /* <DEDUP_REMOVED lines=10> */
[C---:B------:R-:W-:Y:S02]  /*202450*/  LOP3.LUT P3, RZ, R3.reuse, 0x40000, RZ, 0xc0, !PT ;  /* 0x0004000003ff7812 */ /* 0x040fe4000786c0ff */
[C---:B------:R-:W-:Y:S02]  /*202460*/  LOP3.LUT P4, RZ, R3.reuse, 0x80000, RZ, 0xc0, !PT ;  /* 0x0008000003ff7812 */ /* 0x040fe4000788c0ff */
[----:B------:R-:W-:Y:S02]  /*202470*/  LOP3.LUT P5, RZ, R3, 0x100000, RZ, 0xc0, !PT ;  /* 0x0010000003ff7812 */ /* 0x000fe400078ac0ff */
[----:B---3--:R-:W-:-:S05]  /*202480*/  PRMT R40, R16, 0x7770, RZ ;  /* 0x0000777010287816 */ /* 0x008fca00000000ff */
[----:B------:R0:W-:Y:S01]  /*202490*/  @P0 STG.E.U8 desc[UR4][R46.64], R40 ;  /* 0x000000282e000986 */ /* 0x0001e2000c101104 */
[----:B------:R-:W-:Y:S02]  /*2024a0*/  LOP3.LUT P0, RZ, R0, 0x4000, RZ, 0xc0, !PT ;  /* 0x0000400000ff7812 */ /* 0x000fe4000780c0ff */
[----:B0-----:R-:W-:-:S11]  /*2024b0*/  PRMT R40, R16, 0x7771, RZ ;  /* 0x0000777110287816 */ /* 0x001fd600000000ff */
[----:B----4-:R0:W-:Y:S01]  /*2024c0*/  @P0 STG.E.U8 desc[UR4][R44.64], R40 ;  /* 0x000000282c000986 */ /* 0x0101e2000c101104 */
[----:B------:R-:W-:Y:S02]  /*2024d0*/  LOP3.LUT P0, RZ, R0, 0x2000, RZ, 0xc0, !PT ;  /* 0x0000200000ff7812 */ /* 0x000fe4000780c0ff */
[C---:B0-----:R-:W-:Y:S02]  /*2024e0*/  PRMT R40, R16.reuse, 0x7772, RZ ;  /* 0x0000777210287816 */ /* 0x041fe400000000ff */
[----:B------:R-:W-:-:S09]  /*2024f0*/  PRMT R16, R16, 0x7773, RZ ;  /* 0x0000777310107816 */ /* 0x000fd200000000ff */
[----:B------:R-:W-:Y:S04]  /*202500*/  @P0 STG.E.U8 desc[UR4][R42.64], R40 ;  /* 0x000000282a000986 */ /* 0x000fe8000c101104 */
[----:B------:R2:W-:Y:S02]  /*202510*/  @P1 STG.E.U8 desc[UR4][R38.64], R16 ;  /* 0x0000001026001986 */ /* 0x0005e4000c101104 */
[----:B--2---:R-:W-:-:S05]  /*202520*/  PRMT R16, R8, 0x7770, RZ ;  /* 0x0000777008107816 */ /* 0x004fca00000000ff */
[----:B------:R0:W-:Y:S02]  /*202530*/  @P2 STG.E.U8 desc[UR4][R36.64], R16 ;  /* 0x0000001024002986 */ /* 0x0001e4000c101104 */
[----:B0-----:R-:W-:-:S05]  /*202540*/  PRMT R16, R8, 0x7771, RZ ;  /* 0x0000777108107816 */ /* 0x001fca00000000ff */
[----:B------:R0:W-:Y:S02]  /*202550*/  @P3 STG.E.U8 desc[UR4][R34.64], R16 ;  /* 0x0000001022003986 */ /* 0x0001e4000c101104 */
[----:B0-----:R-:W-:-:S05]  /*202560*/  PRMT R16, R8, 0x7772, RZ ;  /* 0x0000777208107816 */ /* 0x001fca00000000ff */
[----:B------:R0:W-:Y:S02]  /*202570*/  @P4 STG.E.U8 desc[UR4][R32.64], R16 ;  /* 0x0000001020004986 */ /* 0x0001e4000c101104 */
[----:B0-----:R-:W-:Y:S02]  /*202580*/  PRMT R16, R8, 0x7773, RZ ;  /* 0x0000777308107816 */ /* 0x001fe400000000ff */
[----:B------:R-:W2:Y:S04]  /*202590*/  LDL.LU R8, [R1+0x8574] ;  /* 0x0085740001087983 */ /* 0x000ea80000300800 */
[----:B------:R0:W-:Y:S04]  /*2025a0*/  @P5 STG.E.U8 desc[UR4][R30.64], R16 ;  /* 0x000000101e005986 */ /* 0x0001e8000c101104 */
[----:B0-----:R-:W3:Y:S01]  /*2025b0*/  LDL.LU.64 R30, [R1+0xb30] ;  /* 0x000b3000011e7983 */ /* 0x001ee20000300a00 */
[----:B------:R-:W-:-:S03]  /*2025c0*/  LOP3.LUT P6, RZ, R3, 0x200000, RZ, 0xc0, !PT ;  /* 0x0020000003ff7812 */ /* 0x000fc600078cc0ff */
[----:B------:R-:W4:Y:S04]  /*2025d0*/  LDL.LU.64 R40, [R1+0xb28] ;  /* 0x000b280001287983 */ /* 0x000f280000300a00 */
[----:B------:R-:W2:Y:S01]  /*2025e0*/  LDL.LU.64 R36, [R1+0xb20] ;  /* 0x000b200001247983 */ /* 0x000ea20000300a00 */
[----:B------:R-:W-:-:S03]  /*2025f0*/  PRMT R16, R17, 0x7770, RZ ;  /* 0x0000777011107816 */ /* 0x000fc600000000ff */
[----:B------:R-:W2:Y:S04]  /*202600*/  LDL.LU.64 R34, [R1+0xb90] ;  /* 0x000b900001227983 */ /* 0x000ea80000300a00 */
[----:B------:R0:W-:Y:S04]  /*202610*/  @P6 STG.E.U8 desc[UR4][R26.64], R16 ;  /* 0x000000101a006986 */ /* 0x0001e8000c101104 */
[----:B------:R-:W4:Y:S04]  /*202620*/  LDL.LU.64 R32, [R1+0xb58] ;  /* 0x000b580001207983 */ /* 0x000f280000300a00 */
[----:B0-----:R-:W4:Y:S01]  /*202630*/  LDL.LU R27, [R1+0x638] ;  /* 0x00063800011b7983 */ /* 0x001f220000300800 */
[----:B------:R-:W-:-:S02]  /*202640*/  LOP3.LUT P4, RZ, R3, 0x400000, RZ, 0xc0, !PT ;  /* 0x0040000003ff7812 */ /* 0x000fc4000788c0ff */
[----:B------:R-:W-:Y:S02]  /*202650*/  PRMT R16, R17, 0x7771, RZ ;  /* 0x0000777111107816 */ /* 0x000fe400000000ff */
[----:B------:R-:W-:Y:S02]  /*202660*/  LOP3.LUT R0, R0, 0xffffffef, RZ, 0xc0, !PT ;  /* 0xffffffef00007812 */ /* 0x000fe400078ec0ff */
[C---:B------:R-:W-:Y:S02]  /*202670*/  LOP3.LUT P5, RZ, R3.reuse, 0x800000, RZ, 0xc0, !PT ;  /* 0x0080000003ff7812 */ /* 0x040fe400078ac0ff */
[----:B------:R-:W-:-:S05]  /*202680*/  LOP3.LUT P6, RZ, R3, 0x1000000, RZ, 0xc0, !PT ;  /* 0x0100000003ff7812 */ /* 0x000fca00078cc0ff */
[----:B---3--:R0:W-:Y:S04]  /*202690*/  @P4 STG.E.U8 desc[UR4][R30.64], R16 ;  /* 0x000000101e004986 */ /* 0x0081e8000c101104 */
[----:B0-----:R-:W3:Y:S01]  /*2026a0*/  LDL.LU.64 R30, [R1+0xb88] ;  /* 0x000b8800011e7983 */ /* 0x001ee20000300a00 */
[----:B--2---:R-:W-:-:S03]  /*2026b0*/  LOP3.LUT P0, RZ, R8, 0x4, RZ, 0xc0, !PT ;  /* 0x0000000408ff7812 */ /* 0x004fc6000780c0ff */
[----:B------:R-:W2:Y:S04]  /*2026c0*/  LDL.LU R39, [R1+0x628] ;  /* 0x0006280001277983 */ /* 0x000ea80000300800 */
[----:B------:R-:W2:Y:S04]  /*2026d0*/  LDL.LU.64 R54, [R1+0xb80] ;  /* 0x000b800001367983 */ /* 0x000ea80000300a00 */
[----:B------:R-:W2:Y:S02]  /*2026e0*/  LDL.LU.64 R52, [R1+0xb78] ;  /* 0x000b780001347983 */ /* 0x000ea40000300a00 */
[----:B------:R-:W-:-:S02]  /*2026f0*/  @P0 LOP3.LUT R0, R0, 0x10, RZ, 0xfc, !PT ;  /* 0x0000001000000812 */ /* 0x000fc400078efcff */
[----:B------:R-:W-:Y:S01]  /*202700*/  LOP3.LUT P0, RZ, R8, 0x2, RZ, 0xc0, !PT ;  /* 0x0000000208ff7812 */ /* 0x000fe2000780c0ff */
[----:B------:R-:W2:Y:S01]  /*202710*/  LDL.LU.64 R50, [R1+0xb70] ;  /* 0x000b700001327983 */ /* 0x000ea20000300a00 */
[----:B------:R-:W-:-:S03]  /*202720*/  LOP3.LUT R0, R0, 0xffffffdf, RZ, 0xc0, !PT ;  /* 0xffffffdf00007812 */ /* 0x000fc600078ec0ff */
[----:B------:R-:W2:Y:S01]  /*202730*/  LDL.LU.64 R48, [R1+0xb68] ;  /* 0x000b680001307983 */ /* 0x000ea20000300a00 */
[----:B------:R-:W-:-:S03]  /*202740*/  PRMT R16, R17, 0x7772, RZ ;  /* 0x0000777211107816 */ /* 0x000fc600000000ff */
[----:B------:R-:W2:Y:S04]  /*202750*/  LDL.LU.64 R46, [R1+0xb60] ;  /* 0x000b6000012e7983 */ /* 0x000ea80000300a00 */
        /* <DEDUP_REMOVED lines=17> */
[----:B------:R-:W-:Y:S01]  /*202870*/  LOP3.LUT R0, R0, 0xfffff7ff, RZ, 0xc0, !PT ;  /* 0xfffff7ff00007812 */ /* 0x000fe200078ec0ff */
[----:B----4-:R0:W-:Y:S10]  /*202880*/  @P5 STG.E.U8 desc[UR4][R40.64], R16 ;  /* 0x0000001028005986 */ /* 0x0101f4000c101104 */
[----:B------:R-:W-:-:S02]  /*202890*/  @P0 LOP3.LUT R0, R0, 0x800, RZ, 0xfc, !PT ;  /* 0x0000080000000812 */ /* 0x000fc400078efcff */
[----:B------:R-:W-:Y:S02]  /*2028a0*/  LOP3.LUT P0, RZ, R3, 0x4000000, RZ, 0xc0, !PT ;  /* 0x0400000003ff7812 */ /* 0x000fe4000780c0ff */
[----:B0-----:R-:W-:Y:S02]  /*2028b0*/  PRMT R16, R17, 0x7773, RZ ;  /* 0x0000777311107816 */ /* 0x001fe400000000ff */
[----:B------:R-:W-:-:S03]  /*2028c0*/  LOP3.LUT R0, R0, 0xffffefff, RZ, 0xc0, !PT ;  /* 0xffffefff00007812 */ /* 0x000fc600078ec0ff */
[----:B------:R0:W-:Y:S06]  /*2028d0*/  @P6 STG.E.U8 desc[UR4][R36.64], R16 ;  /* 0x0000001024006986 */ /* 0x0001ec000c101104 */
[----:B------:R-:W-:Y:S02]  /*2028e0*/  @P0 LOP3.LUT R0, R0, 0x1000, RZ, 0xfc, !PT ;  /* 0x0000100000000812 */ /* 0x000fe400078efcff */
[----:B------:R-:W-:Y:S01]  /*2028f0*/  LOP3.LUT P0, RZ, R3, 0x2000000, RZ, 0xc0, !PT ;  /* 0x0200000003ff7812 */ /* 0x000fe2000780c0ff */
[----:B0-----:R-:W4:Y:S04]  /*202900*/  LDL.LU R16, [R1+0x618] ;  /* 0x0006180001107983 */ /* 0x001f280000300800 */
[----:B------:R-:W4:Y:S01]  /*202910*/  LDL.LU.64 R44, [R1+0xbd0] ;  /* 0x000bd000012c7983 */ /* 0x000f220000300a00 */
[----:B------:R-:W-:-:S03]  /*202920*/  PRMT R17, R27, 0x7770, RZ ;  /* 0x000077701b117816 */ /* 0x000fc600000000ff */
[----:B------:R-:W4:Y:S04]  /*202930*/  LDL.LU.64 R42, [R1+0xb98] ;  /* 0x000b9800012a7983 */ /* 0x000f280000300a00 */
[----:B------:R0:W-:Y:S01]  /*202940*/  @P0 STG.E.U8 desc[UR4][R34.64], R17 ;  /* 0x0000001122000986 */ /* 0x0001e2000c101104 */
[C---:B------:R-:W-:Y:S02]  /*202950*/  LOP3.LUT P0, RZ, R0.reuse, 0x1000, RZ, 0xc0, !PT ;  /* 0x0000100000ff7812 */ /* 0x040fe4000780c0ff */
[----:B------:R-:W-:Y:S01]  /*202960*/  PRMT R26, R27, 0x7771, RZ ;  /* 0x000077711b1a7816 */ /* 0x000fe200000000ff */
[----:B0-----:R-:W4:Y:S04]  /*202970*/  LDL.LU R17, [R1+0x608] ;  /* 0x0006080001117983 */ /* 0x001f280000300800 */
[----:B------:R-:W4:Y:S04]  /*202980*/  LDL.LU.64 R40, [R1+0xbc8] ;  /* 0x000bc80001287983 */ /* 0x000f280000300a00 */
[----:B------:R-:W4:Y:S04]  /*202990*/  LDL.LU.64 R36, [R1+0xbc0] ;  /* 0x000bc00001247983 */ /* 0x000f280000300a00 */
[----:B------:R0:W-:Y:S01]  /*2029a0*/  @P0 STG.E.U8 desc[UR4][R32.64], R26 ;  /* 0x0000001a20000986 */ /* 0x0001e2000c101104 */
[----:B------:R-:W-:-:S03]  /*2029b0*/  LOP3.LUT P0, RZ, R0, 0x800, RZ, 0xc0, !PT ;  /* 0x0000080000ff7812 */ /* 0x000fc6000780c0ff */
[----:B------:R-:W4:Y:S01]  /*2029c0*/  LDL.LU.64 R34, [R1+0xbb8] ;  /* 0x000bb80001227983 */ /* 0x000f220000300a00 */
[----:B0-----:R-:W-:-:S03]  /*2029d0*/  PRMT R26, R27, 0x7772, RZ ;  /* 0x000077721b1a7816 */ /* 0x001fc600000000ff */
[----:B------:R-:W4:Y:S06]  /*2029e0*/  LDL.LU.64 R32, [R1+0xbb0] ;  /* 0x000bb00001207983 */ /* 0x000f2c0000300a00 */
[----:B---3--:R0:W-:Y:S04]  /*2029f0*/  @P0 STG.E.U8 desc[UR4][R30.64], R26 ;  /* 0x0000001a1e000986 */ /* 0x0081e8000c101104 */
[----:B0-----:R-:W3:Y:S01]  /*202a00*/  LDL.LU.64 R30, [R1+0xba8] ;  /* 0x000ba800011e7983 */ /* 0x001ee20000300a00 */
[----:B------:R-:W-:-:S02]  /*202a10*/  LOP3.LUT P0, RZ, R0, 0x400, RZ, 0xc0, !PT ;  /* 0x0000040000ff7812 */ /* 0x000fc4000780c0ff */
[----:B------:R-:W-:Y:S02]  /*202a20*/  PRMT R38, R27, 0x7773, RZ ;  /* 0x000077731b267816 */ /* 0x000fe400000000ff */
[----:B------:R-:W3:Y:S09]  /*202a30*/  LDL.LU.64 R26, [R1+0xba0] ;  /* 0x000ba000011a7983 */ /* 0x000ef20000300a00 */
[----:B--2---:R0:W-:Y:S01]  /*202a40*/  @P0 STG.E.U8 desc[UR4][R54.64], R38 ;  /* 0x0000002636000986 */ /* 0x0041e2000c101104 */
[----:B------:R-:W-:-:S02]  /*202a50*/  LOP3.LUT P0, RZ, R0, 0x200, RZ, 0xc0, !PT ;  /* 0x0000020000ff7812 */ /* 0x000fc4000780c0ff */
        /* <DEDUP_REMOVED lines=15> */
[C---:B------:R-:W-:Y:S02]  /*202b50*/  LOP3.LUT P4, RZ, R8.reuse, 0x40, RZ, 0xc0, !PT ;  /* 0x0000004008ff7812 */ /* 0x040fe4000788c0ff */
[----:B------:R-:W-:-:S02]  /*202b60*/  LOP3.LUT P5, RZ, R8, 0x80, RZ, 0xc0, !PT ;  /* 0x0000008008ff7812 */ /* 0x000fc400078ac0ff */
[----:B----4-:R-:W-:-:S05]  /*202b70*/  PRMT R38, R16, 0x7770, RZ ;  /* 0x0000777010267816 */ /* 0x010fca00000000ff */
[----:B------:R0:W-:Y:S01]  /*202b80*/  @P0 STG.E.U8 desc[UR4][R44.64], R38 ;  /* 0x000000262c000986 */ /* 0x0001e2000c101104 */
[----:B------:R-:W-:Y:S02]  /*202b90*/  LOP3.LUT P0, RZ, R0, 0x10, RZ, 0xc0, !PT ;  /* 0x0000001000ff7812 */ /* 0x000fe4000780c0ff */
[----:B0-----:R-:W-:-:S11]  /*202ba0*/  PRMT R38, R16, 0x7771, RZ ;  /* 0x0000777110267816 */ /* 0x001fd600000000ff */
[----:B------:R0:W-:Y:S02]  /*202bb0*/  @P0 STG.E.U8 desc[UR4][R42.64], R38 ;  /* 0x000000262a000986 */ /* 0x0001e4000c101104 */
[C---:B0-----:R-:W-:Y:S02]  /*202bc0*/  PRMT R38, R16.reuse, 0x7772, RZ ;  /* 0x0000777210267816 */ /* 0x041fe400000000ff */
[----:B------:R-:W-:-:S03]  /*202bd0*/  PRMT R16, R16, 0x7773, RZ ;  /* 0x0000777310107816 */ /* 0x000fc600000000ff */
[----:B------:R0:W-:Y:S04]  /*202be0*/  @P1 STG.E.U8 desc[UR4][R40.64], R38 ;  /* 0x0000002628001986 */ /* 0x0001e8000c101104 */
[----:B------:R2:W-:Y:S04]  /*202bf0*/  @P2 STG.E.U8 desc[UR4][R36.64], R16 ;  /* 0x0000001024002986 */ /* 0x0005e8000c101104 */
[----:B0-----:R-:W4:Y:S01]  /*202c00*/  LDL.LU.64 R38, [R1+0xc10] ;  /* 0x000c100001267983 */ /* 0x001f220000300a00 */
[----:B--2---:R-:W-:-:S05]  /*202c10*/  PRMT R16, R17, 0x7770, RZ ;  /* 0x0000777011107816 */ /* 0x004fca00000000ff */
[----:B------:R0:W-:Y:S02]  /*202c20*/  @P3 STG.E.U8 desc[UR4][R34.64], R16 ;  /* 0x0000001022003986 */ /* 0x0001e4000c101104 */
[C---:B0-----:R-:W-:Y:S02]  /*202c30*/  PRMT R16, R17.reuse, 0x7771, RZ ;  /* 0x0000777111107816 */ /* 0x041fe400000000ff */
[----:B------:R-:W2:Y:S04]  /*202c40*/  LDL.LU.64 R34, [R1+0xbd8] ;  /* 0x000bd80001227983 */ /* 0x000ea80000300a00 */
[----:B------:R0:W-:Y:S04]  /*202c50*/  @P4 STG.E.U8 desc[UR4][R32.64], R16 ;  /* 0x0000001020004986 */ /* 0x0001e8000c101104 */
[----:B------:R-:W2:Y:S01]  /*202c60*/  LDL.LU.64 R36, [R1+0xc08] ;  /* 0x000c080001247983 */ /* 0x000ea20000300a00 */
[----:B0-----:R-:W-:-:S05]  /*202c70*/  PRMT R16, R17, 0x7772, RZ ;  /* 0x0000777211107816 */ /* 0x001fca00000000ff */
[----:B---3--:R0:W-:Y:S02]  /*202c80*/  @P5 STG.E.U8 desc[UR4][R30.64], R16 ;  /* 0x000000101e005986 */ /* 0x0081e4000c101104 */
[----:B0-----:R-:W-:Y:S02]  /*202c90*/  PRMT R16, R17, 0x7773, RZ ;  /* 0x0000777311107816 */ /* 0x001fe400000000ff */
[----:B------:R-:W3:Y:S01]  /*202ca0*/  LDL.LU R17, [R1+0x63c] ;  /* 0x00063c0001117983 */ /* 0x000ee20000300800 */
[----:B------:R-:W-:-:S03]  /*202cb0*/  LOP3.LUT P6, RZ, R8, 0x100, RZ, 0xc0, !PT ;  /* 0x0000010008ff7812 */ /* 0x000fc600078cc0ff */
[----:B------:R-:W2:Y:S10]  /*202cc0*/  LDL.LU.64 R32, [R1+0xc00] ;  /* 0x000c000001207983 */ /* 0x000eb40000300a00 */
[----:B------:R0:W-:Y:S04]  /*202cd0*/  @P6 STG.E.U8 desc[UR4][R26.64], R16 ;  /* 0x000000101a006986 */ /* 0x0001e8000c101104 */
[----:B0-----:R-:W2:Y:S04]  /*202ce0*/  LDL.LU.64 R26, [R1+0xbf8] ;  /* 0x000bf800011a7983 */ /* 0x001ea80000300a00 */
[----:B------:R-:W2:Y:S04]  /*202cf0*/  LDL.LU.64 R30, [R1+0xbf0] ;  /* 0x000bf000011e7983 */ /* 0x000ea80000300a00 */
[----:B------:R-:W2:Y:S01]  /*202d00*/  LDL.LU R53, [R1+0x62c] ;  /* 0x00062c0001357983 */ /* 0x000ea20000300800 */
[----:B------:R-:W-:-:S03]  /*202d10*/  LOP3.LUT P4, RZ, R8, 0x200, RZ, 0xc0, !PT ;  /* 0x0000020008ff7812 */ /* 0x000fc6000788c0ff */
[----:B------:R-:W2:Y:S01]  /*202d20*/  LDL.LU.64 R54, [R1+0xbe8] ;  /* 0x000be80001367983 */ /* 0x000ea20000300a00 */
[----:B------:R-:W-:-:S03]  /*202d30*/  LOP3.LUT P5, RZ, R8, 0x400, RZ, 0xc0, !PT ;  /* 0x0000040008ff7812 */ /* 0x000fc600078ac0ff */
[----:B------:R-:W2:Y:S04]  /*202d40*/  LDL.LU.64 R50, [R1+0xbe0] ;  /* 0x000be00001327983 */ /* 0x000ea80000300a00 */
[----:B------:R-:W2:Y:S01]  /*202d50*/  LDL.LU.64 R48, [R1+0xc50] ;  /* 0x000c500001307983 */ /* 0x000ea20000300a00 */
[----:B------:R-:W-:Y:S02]  /*202d60*/  LOP3.LUT P0, RZ, R8, 0x400000, RZ, 0xc0, !PT ;  /* 0x0040000008ff7812 */ /* 0x000fe4000780c0ff */
[----:B------:R-:W-:-:S11]  /*202d70*/  LOP3.LUT R2, R2, 0xf7ffffff, RZ, 0xc0, !PT ;  /* 0xf7ffffff02027812 */ /* 0x000fd600078ec0ff */
[----:B------:R-:W-:Y:S02]  /*202d80*/  @P0 LOP3.LUT R2, R2, 0x8000000, RZ, 0xfc, !PT ;  /* 0x0800000002020812 */ /* 0x000fe400078efcff */
[----:B------:R-:W-:Y:S02]  /*202d90*/  LOP3.LUT P0, RZ, R8, 0x200000, RZ, 0xc0, !PT ;  /* 0x0020000008ff7812 */ /* 0x000fe4000780c0ff */
[----:B------:R-:W-:-:S11]  /*202da0*/  LOP3.LUT R2, R2, 0xefffffff, RZ, 0xc0, !PT ;  /* 0xefffffff02027812 */ /* 0x000fd600078ec0ff */
[----:B------:R-:W-:Y:S02]  /*202db0*/  @P0 LOP3.LUT R2, R2, 0x10000000, RZ, 0xfc, !PT ;  /* 0x1000000002020812 */ /* 0x000fe400078efcff */
[C---:B------:R-:W-:Y:S02]  /*202dc0*/  LOP3.LUT P0, RZ, R8.reuse, 0x100000, RZ, 0xc0, !PT ;  /* 0x0010000008ff7812 */ /* 0x040fe4000780c0ff */
[----:B------:R-:W-:Y:S02]  /*202dd0*/  LOP3.LUT P6, RZ, R8, 0x800, RZ, 0xc0, !PT ;  /* 0x0000080008ff7812 */ /* 0x000fe400078cc0ff */
[----:B------:R-:W-:-:S09]  /*202de0*/  LOP3.LUT R2, R2, 0xdfffffff, RZ, 0xc0, !PT ;  /* 0xdfffffff02027812 */ /* 0x000fd200078ec0ff */
        /* <DEDUP_REMOVED lines=16> */
[----:B----4-:R0:W-:Y:S02]  /*202ef0*/  @P4 STG.E.U8 desc[UR4][R38.64], R16 ;  /* 0x0000001026004986 */ /* 0x0101e4000c101104 */
[----:B0-----:R-:W-:-:S05]  /*202f00*/  PRMT R16, R17, 0x7771, RZ ;  /* 0x0000777111107816 */ /* 0x001fca00000000ff */
[----:B--2---:R0:W-:Y:S04]  /*202f10*/  @P5 STG.E.U8 desc[UR4][R34.64], R16 ;  /* 0x0000001022005986 */ /* 0x0041e8000c101104 */
[----:B0-----:R-:W2:Y:S04]  /*202f20*/  LDL.LU R16, [R1+0x61c] ;  /* 0x00061c0001107983 */ /* 0x001ea80000300800 */
[----:B------:R-:W3:Y:S04]  /*202f30*/  LDL.LU.64 R46, [R1+0xc18] ;  /* 0x000c1800012e7983 */ /* 0x000ee80000300a00 */
[----:B------:R-:W4:Y:S04]  /*202f40*/  LDL.LU.64 R44, [R1+0xc48] ;  /* 0x000c4800012c7983 */ /* 0x000f280000300a00 */
[----:B------:R-:W3:Y:S04]  /*202f50*/  LDL.LU.64 R42, [R1+0xc40] ;  /* 0x000c4000012a7983 */ /* 0x000ee80000300a00 */
[----:B------:R-:W3:Y:S01]  /*202f60*/  LDL.LU.64 R40, [R1+0xc38] ;  /* 0x000c380001287983 */ /* 0x000ee20000300a00 */
[----:B------:R-:W-:-:S03]  /*202f70*/  PRMT R34, R17, 0x7772, RZ ;  /* 0x0000777211227816 */ /* 0x000fc600000000ff */
[----:B------:R-:W3:Y:S04]  /*202f80*/  LDL.LU.64 R38, [R1+0xc30] ;  /* 0x000c300001267983 */ /* 0x000ee80000300a00 */
[----:B------:R0:W-:Y:S04]  /*202f90*/  @P6 STG.E.U8 desc[UR4][R36.64], R34 ;  /* 0x0000002224006986 */ /* 0x0001e8000c101104 */
[----:B0-----:R-:W4:Y:S01]  /*202fa0*/  LDL.LU.64 R36, [R1+0xc28] ;  /* 0x000c280001247983 */ /* 0x001f220000300a00 */
[----:B------:R-:W-:Y:S02]  /*202fb0*/  @P0 LOP3.LUT R0, R0, 0x4, RZ, 0xfc, !PT ;  /* 0x0000000400000812 */ /* 0x000fe400078efcff */
[----:B------:R-:W-:Y:S01]  /*202fc0*/  LOP3.LUT P0, RZ, R8, 0x2000, RZ, 0xc0, !PT ;  /* 0x0000200008ff7812 */ /* 0x000fe2000780c0ff */
[----:B------:R-:W4:Y:S01]  /*202fd0*/  LDL.LU.64 R34, [R1+0xc20] ;  /* 0x000c200001227983 */ /* 0x000f220000300a00 */
[----:B------:R-:W-:-:S02]  /*202fe0*/  LOP3.LUT R0, R0, 0xfffffff7, RZ, 0xc0, !PT ;  /* 0xfffffff700007812 */ /* 0x000fc400078ec0ff */
[----:B------:R-:W-:-:S09]  /*202ff0*/  PRMT R17, R17, 0x7773, RZ ;  /* 0x0000777311117816 */ /* 0x000fd200000000ff */
[----:B------:R-:W-:Y:S02]  /*203000*/  @P0 LOP3.LUT R0, R0, 0x8, RZ, 0xfc, !PT ;  /* 0x0000000800000812 */ /* 0x000fe400078efcff */
[----:B------:R-:W-:-:S13]  /*203010*/  LOP3.LUT P0, RZ, R8, 0x1000, RZ, 0xc0, !PT ;  /* 0x0000100008ff7812 */ /* 0x000fda000780c0ff */
[----:B------:R0:W-:Y:S01]  /*203020*/  @P0 STG.E.U8 desc[UR4][R32.64], R17 ;  /* 0x0000001120000986 */ /* 0x0001e2000c101104 */
[----:B------:R-:W-:Y:S02]  /*203030*/  LOP3.LUT P0, RZ, R0, 0x8, RZ, 0xc0, !PT ;  /* 0x0000000800ff7812 */ /* 0x000fe4000780c0ff */
[----:B0-----:R-:W-:-:S11]  /*203040*/  PRMT R17, R53, 0x7770, RZ ;  /* 0x0000777035117816 */ /* 0x001fd600000000ff */
[----:B------:R0:W-:Y:S01]  /*203050*/  @P0 STG.E.U8 desc[UR4][R26.64], R17 ;  /* 0x000000111a000986 */ /* 0x0001e2000c101104 */
[----:B------:R-:W-:-:S03]  /*203060*/  LOP3.LUT P0, RZ, R0, 0x4, RZ, 0xc0, !PT ;  /* 0x0000000400ff7812 */ /* 0x000fc6000780c0ff */
[----:B0-----:R-:W4:Y:S01]  /*203070*/  LDL.LU R17, [R1+0x5f0] ;  /* 0x0005f00001117983 */ /* 0x001f220000300800 */
[----:B------:R-:W-:-:S03]  /*203080*/  PRMT R26, R53, 0x7771, RZ ;  /* 0x00007771351a7816 */ /* 0x000fc600000000ff */
[----:B------:R-:W4:Y:S06]  /*203090*/  LDL.LU.64 R32, [R1+0xc90] ;  /* 0x000c900001207983 */ /* 0x000f2c0000300a00 */
[----:B------:R0:W-:Y:S04]  /*2030a0*/  @P0 STG.E.U8 desc[UR4][R30.64], R26 ;  /* 0x0000001a1e000986 */ /* 0x0001e8000c101104 */
[----:B0-----:R-:W4:Y:S04]  /*2030b0*/  LDL.LU.64 R30, [R1+0xc58] ;  /* 0x000c5800011e7983 */ /* 0x001f280000300a00 */
[----:B------:R-:W4:Y:S01]  /*2030c0*/  LDL.LU.64 R26, [R1+0xc88] ;  /* 0x000c8800011a7983 */ /* 0x000f220000300a00 */
[----:B------:R-:W-:-:S02]  /*2030d0*/  LOP3.LUT P0, RZ, R0, 0x2, RZ, 0xc0, !PT ;  /* 0x0000000200ff7812 */ /* 0x000fc4000780c0ff */
[----:B------:R-:W-:-:S11]  /*2030e0*/  PRMT R52, R53, 0x7772, RZ ;  /* 0x0000777235347816 */ /* 0x000fd600000000ff */
[----:B------:R-:W-:Y:S01]  /*2030f0*/  @P0 STG.E.U8 desc[UR4][R54.64], R52 ;  /* 0x0000003436000986 */ /* 0x000fe2000c101104 */
[----:B------:R-:W-:Y:S02]  /*203100*/  LOP3.LUT P0, RZ, R0, 0x1, RZ, 0xc0, !PT ;  /* 0x0000000100ff7812 */ /* 0x000fe4000780c0ff */
[----:B------:R-:W-:-:S11]  /*203110*/  PRMT R0, R53, 0x7773, RZ ;  /* 0x0000777335007816 */ /* 0x000fd600000000ff */
[----:B------:R2:W-:Y:S01]  /*203120*/  @P0 STG.E.U8 desc[UR4][R50.64], R0 ;  /* 0x0000000032000986 */ /* 0x0005e2000c101104 */
[----:B------:R-:W-:Y:S02]  /*203130*/  LOP3.LUT P0, RZ, R2, 0x80000000, RZ, 0xc0, !PT ;  /* 0x8000000002ff7812 */ /* 0x000fe4000780c0ff */
[C---:B------:R-:W-:Y:S02]  /*203140*/  LOP3.LUT P1, RZ, R8.reuse, 0x800000, RZ, 0xc0, !PT ;  /* 0x0080000008ff7812 */ /* 0x040fe4000782c0ff */
[----:B------:R-:W-:Y:S02]  /*203150*/  LOP3.LUT P2, RZ, R8, 0x1000000, RZ, 0xc0, !PT ;  /* 0x0100000008ff7812 */ /* 0x000fe4000784c0ff */
[----:B--2---:R-:W-:-:S07]  /*203160*/  PRMT R0, R16, 0x7770, RZ ;  /* 0x0000777010007816 */ /* 0x004fce00000000ff */
[----:B------:R0:W-:Y:S01]  /*203170*/  @P0 STG.E.U8 desc[UR4][R48.64], R0 ;  /* 0x0000000030000986 */ /* 0x0001e2000c101104 */
[----:B------:R-:W-:Y:S02]  /*203180*/  LOP3.LUT P0, RZ, R2, 0x40000000, RZ, 0xc0, !PT ;  /* 0x4000000002ff7812 */ /* 0x000fe4000780c0ff */
[----:B0-----:R-:W-:-:S11]  /*203190*/  PRMT R0, R16, 0x7771, RZ ;  /* 0x0000777110007816 */ /* 0x001fd600000000ff */
[----:B---3--:R0:W-:Y:S01]  /*2031a0*/  @P0 STG.E.U8 desc[UR4][R46.64], R0 ;  /* 0x000000002e000986 */ /* 0x0081e2000c101104 */
[----:B------:R-:W-:Y:S02]  /*2031b0*/  LOP3.LUT P0, RZ, R2, 0x20000000, RZ, 0xc0, !PT ;  /* 0x2000000002ff7812 */ /* 0x000fe4000780c0ff */
[----:B0-----:R-:W-:-:S11]  /*2031c0*/  PRMT R0, R16, 0x7772, RZ ;  /* 0x0000777210007816 */ /* 0x001fd600000000ff */
[----:B----4-:R0:W-:Y:S01]  /*2031d0*/  @P0 STG.E.U8 desc[UR4][R44.64], R0 ;  /* 0x000000002c000986 */ /* 0x0101e2000c101104 */
[----:B------:R-:W-:Y:S02]  /*2031e0*/  LOP3.LUT P0, RZ, R2, 0x10000000, RZ, 0xc0, !PT ;  /* 0x1000000002ff7812 */ /* 0x000fe4000780c0ff */
[----:B0-----:R-:W-:-:S11]  /*2031f0*/  PRMT R0, R16, 0x7773, RZ ;  /* 0x0000777310007816 */ /* 0x001fd600000000ff */
[----:B------:R0:W-:Y:S01]  /*203200*/  @P0 STG.E.U8 desc[UR4][R42.64], R0 ;  /* 0x000000002a000986 */ /* 0x0001e2000c101104 */
[----:B------:R-:W-:Y:S02]  /*203210*/  LOP3.LUT P0, RZ, R2, 0x8000000, RZ, 0xc0, !PT ;  /* 0x0800000002ff7812 */ /* 0x000fe4000780c0ff */
[----:B0-----:R-:W-:-:S11]  /*203220*/  PRMT R0, R22, 0x7770, RZ ;  /* 0x0000777016007816 */ /* 0x001fd600000000ff */
[----:B------:R0:W-:Y:S02]  /*203230*/  @P0 STG.E.U8 desc[UR4][R40.64], R0 ;  /* 0x0000000028000986 */ /* 0x0001e4000c101104 */
[----:B0-----:R-:W-:-:S05]  /*203240*/  PRMT R0, R22, 0x7771, RZ ;  /* 0x0000777116007816 */ /* 0x001fca00000000ff */
[----:B------:R0:W-:Y:S02]  /*203250*/  @P1 STG.E.U8 desc[UR4][R38.64], R0 ;  /* 0x0000000026001986 */ /* 0x0001e4000c101104 */
[----:B0-----:R-:W-:-:S05]  /*203260*/  PRMT R0, R22, 0x7772, RZ ;  /* 0x0000777216007816 */ /* 0x001fca00000000ff */
[----:B------:R0:W-:Y:S02]  /*203270*/  @P2 STG.E.U8 desc[UR4][R36.64], R0 ;  /* 0x0000000024002986 */ /* 0x0001e4000c101104 */
[----:B0-----:R-:W-:Y:S02]  /*203280*/  PRMT R0, R22, 0x7773, RZ ;  /* 0x0000777316007816 */ /* 0x001fe400000000ff */
[----:B------:R-:W2:Y:S01]  /*203290*/  LDL.LU R22, [R1+0x8570] ;  /* 0x0085700001167983 */ /* 0x000ea20000300800 */
[C---:B------:R-:W-:Y:S02]  /*2032a0*/  LOP3.LUT P3, RZ, R8.reuse, 0x2000000, RZ, 0xc0, !PT ;  /* 0x0200000008ff7812 */ /* 0x040fe4000786c0ff */
[C---:B------:R-:W-:Y:S01]  /*2032b0*/  LOP3.LUT P4, RZ, R8.reuse, 0x4000000, RZ, 0xc0, !PT ;  /* 0x0400000008ff7812 */ /* 0x040fe2000788c0ff */
[----:B------:R-:W3:Y:S01]  /*2032c0*/  LDL.LU.64 R38, [R1+0xc80] ;  /* 0x000c800001267983 */ /* 0x000ee20000300a00 */
[C---:B------:R-:W-:Y:S02]  /*2032d0*/  LOP3.LUT P5, RZ, R8.reuse, 0x8000000, RZ, 0xc0, !PT ;  /* 0x0800000008ff7812 */ /* 0x040fe400078ac0ff */
[----:B------:R-:W-:Y:S01]  /*2032e0*/  LOP3.LUT P6, RZ, R8, 0x10000000, RZ, 0xc0, !PT ;  /* 0x1000000008ff7812 */ /* 0x000fe200078cc0ff */
[----:B------:R-:W4:Y:S06]  /*2032f0*/  LDL.LU.64 R36, [R1+0xc78] ;  /* 0x000c780001247983 */ /* 0x000f2c0000300a00 */
[----:B------:R0:W-:Y:S02]  /*203300*/  @P3 STG.E.U8 desc[UR4][R34.64], R0 ;  /* 0x0000000022003986 */ /* 0x0001e4000c101104 */
[----:B0-----:R-:W-:-:S02]  /*203310*/  PRMT R0, R17, 0x7770, RZ ;  /* 0x0000777011007816 */ /* 0x001fc400000000ff */
[----:B------:R-:W3:Y:S04]  /*203320*/  LDL.LU.64 R34, [R1+0xc70] ;  /* 0x000c700001227983 */ /* 0x000ee80000300a00 */
[----:B------:R0:W-:Y:S02]  /*203330*/  @P4 STG.E.U8 desc[UR4][R32.64], R0 ;  /* 0x0000000020004986 */ /* 0x0001e4000c101104 */
[C---:B0-----:R-:W-:Y:S02]  /*203340*/  PRMT R0, R17.reuse, 0x7771, RZ ;  /* 0x0000777111007816 */ /* 0x041fe400000000ff */
[----:B------:R-:W3:Y:S04]  /*203350*/  LDL.LU.64 R32, [R1+0xc68] ;  /* 0x000c680001207983 */ /* 0x000ee80000300a00 */
[----:B------:R0:W-:Y:S02]  /*203360*/  @P5 STG.E.U8 desc[UR4][R30.64], R0 ;  /* 0x000000001e005986 */ /* 0x0001e4000c101104 */
[----:B0-----:R-:W-:-:S05]  /*203370*/  PRMT R0, R17, 0x7772, RZ ;  /* 0x0000777211007816 */ /* 0x001fca00000000ff */
[----:B------:R0:W-:Y:S04]  /*203380*/  @P6 STG.E.U8 desc[UR4][R26.64], R0 ;  /* 0x000000001a006986 */ /* 0x0001e8000c101104 */
[----:B0-----:R-:W3:Y:S04]  /*203390*/  LDL.LU R26, [R1+0x5e0] ;  /* 0x0005e000011a7983 */ /* 0x001ee80000300800 */
[----:B------:R-:W3:Y:S01]  /*2033a0*/  LDL.LU.64 R30, [R1+0xc60] ;  /* 0x000c6000011e7983 */ /* 0x000ee20000300a00 */
[----:B------:R-:W-:-:S03]  /*2033b0*/  PRMT R0, R17, 0x7773, RZ ;  /* 0x0000777311007816 */ /* 0x000fc600000000ff */
[----:B------:R-:W3:Y:S04]  /*2033c0*/  LDL.LU.64 R16, [R1+0xce0] ;  /* 0x000ce00001107983 */ /* 0x000ee80000300a00 */
[----:B------:R-:W3:Y:S04]  /*2033d0*/  LDL.LU.64 R52, [R1+0xc98] ;  /* 0x000c980001347983 */ /* 0x000ee80000300a00 */
[----:B------:R-:W3:Y:S01]  /*2033e0*/  LDL.LU.64 R50, [R1+0xcc8] ;  /* 0x000cc80001327983 */ /* 0x000ee20000300a00 */
[----:B------:R-:W-:Y:S02]  /*2033f0*/  LOP3.LUT R2, R2, 0xfffbffff, RZ, 0xc0, !PT ;  /* 0xfffbffff02027812 */ /* 0x000fe400078ec0ff */
[C---:B------:R-:W-:Y:S01]  /*203400*/  LOP3.LUT P4, RZ, R8.reuse, 0x20000000, RZ, 0xc0, !PT ;  /* 0x2000000008ff7812 */ /* 0x040fe2000788c0ff */
[----:B------:R-:W3:Y:S01]  /*203410*/  LDL.LU.64 R48, [R1+0xcc0] ;  /* 0x000cc00001307983 */ /* 0x000ee20000300a00 */
[----:B------:R-:W-:-:S02]  /*203420*/  LOP3.LUT P5, RZ, R8, 0x40000000, RZ, 0xc0, !PT ;  /* 0x4000000008ff7812 */ /* 0x000fc400078ac0ff */
[----:B------:R-:W-:Y:S01]  /*203430*/  LOP3.LUT P6, RZ, R8, 0x80000000, RZ, 0xc0, !PT ;  /* 0x8000000008ff7812 */ /* 0x000fe200078cc0ff */
[----:B------:R-:W3:Y:S04]  /*203440*/  LDL.LU R27, [R1+0x5c0] ;  /* 0x0005c000011b7983 */ /* 0x000ee80000300800 */
[----:B------:R-:W3:Y:S04]  /*203450*/  LDL.LU.64 R46, [R1+0xcb8] ;  /* 0x000cb800012e7983 */ /* 0x000ee80000300a00 */
[----:B------:R-:W4:Y:S04]  /*203460*/  LDL.LU.64 R44, [R1+0xcb0] ;  /* 0x000cb000012c7983 */ /* 0x000f280000300a00 */
[----:B------:R-:W4:Y:S04]  /*203470*/  LDL.LU.64 R42, [R1+0xca8] ;  /* 0x000ca800012a7983 */ /* 0x000f280000300a00 */
[----:B------:R-:W4:Y:S01]  /*203480*/  LDL.LU.64 R40, [R1+0xca0] ;  /* 0x000ca00001287983 */ /* 0x000f220000300a00 */
[----:B--2---:R-:W-:-:S13]  /*203490*/  LOP3.LUT P0, RZ, R22, 0x200, RZ, 0xc0, !PT ;  /* 0x0000020016ff7812 */ /* 0x004fda000780c0ff */
        /* <DEDUP_REMOVED lines=21> */
[----:B---3--:R0:W-:Y:S10]  /*2035f0*/  @P4 STG.E.U8 desc[UR4][R38.64], R0 ;  /* 0x0000000026004986 */ /* 0x0081f4000c101104 */
[----:B------:R-:W-:-:S02]  /*203600*/  @P0 LOP3.LUT R2, R2, 0x2000000, RZ, 0xfc, !PT ;  /* 0x0200000002020812 */ /* 0x000fc400078efcff */
[----:B------:R-:W-:Y:S01]  /*203610*/  LOP3.LUT P0, RZ, R22, 0x2, RZ, 0xc0, !PT ;  /* 0x0000000216ff7812 */ /* 0x000fe2000780c0ff */
[----:B0-----:R-:W2:Y:S01]  /*203620*/  LDL.LU.64 R38, [R1+0xd20] ;  /* 0x000d200001267983 */ /* 0x001ea20000300a00 */
[----:B------:R-:W-:Y:S02]  /*203630*/  LOP3.LUT R2, R2, 0xfbffffff, RZ, 0xc0, !PT ;  /* 0xfbffffff02027812 */ /* 0x000fe400078ec0ff */
[----:B------:R-:W-:-:S05]  /*203640*/  PRMT R0, R26, 0x7770, RZ ;  /* 0x000077701a007816 */ /* 0x000fca00000000ff */
[----:B----4-:R0:W-:Y:S04]  /*203650*/  @P5 STG.E.U8 desc[UR4][R36.64], R0 ;  /* 0x0000000024005986 */ /* 0x0101e8000c101104 */
[----:B------:R-:W-:Y:S02]  /*203660*/  @P0 LOP3.LUT R2, R2, 0x4000000, RZ, 0xfc, !PT ;  /* 0x0400000002020812 */ /* 0x000fe400078efcff */
[----:B------:R-:W-:Y:S02]  /*203670*/  LOP3.LUT P0, RZ, R22, 0x1, RZ, 0xc0, !PT ;  /* 0x0000000116ff7812 */ /* 0x000fe4000780c0ff */
[C---:B0-----:R-:W-:Y:S01]  /*203680*/  PRMT R0, R26.reuse, 0x7771, RZ ;  /* 0x000077711a007816 */ /* 0x041fe200000000ff */
[----:B------:R-:W3:Y:S04]  /*203690*/  LDL.LU.64 R36, [R1+0xce8] ;  /* 0x000ce80001247983 */ /* 0x000ee80000300a00 */
[----:B------:R0:W-:Y:S02]  /*2036a0*/  @P6 STG.E.U8 desc[UR4][R34.64], R0 ;  /* 0x0000000022006986 */ /* 0x0001e4000c101104 */
[----:B0-----:R-:W-:-:S02]  /*2036b0*/  PRMT R0, R26, 0x7772, RZ ;  /* 0x000077721a007816 */ /* 0x001fc400000000ff */
[----:B------:R-:W4:Y:S04]  /*2036c0*/  LDL.LU.64 R34, [R1+0xd18] ;  /* 0x000d180001227983 */ /* 0x000f280000300a00 */
[----:B------:R0:W-:Y:S01]  /*2036d0*/  @P0 STG.E.U8 desc[UR4][R32.64], R0 ;  /* 0x0000000020000986 */ /* 0x0001e2000c101104 */
[----:B------:R-:W-:Y:S02]  /*2036e0*/  LOP3.LUT P0, RZ, R2, 0x4000000, RZ, 0xc0, !PT ;  /* 0x0400000002ff7812 */ /* 0x000fe4000780c0ff */
[----:B0-----:R-:W-:Y:S02]  /*2036f0*/  PRMT R0, R26, 0x7773, RZ ;  /* 0x000077731a007816 */ /* 0x001fe400000000ff */
[----:B------:R-:W2:Y:S09]  /*203700*/  LDL.LU R26, [R1+0x5e4] ;  /* 0x0005e400011a7983 */ /* 0x000eb20000300800 */
[----:B------:R0:W-:Y:S01]  /*203710*/  @P0 STG.E.U8 desc[UR4][R30.64], R0 ;  /* 0x000000001e000986 */ /* 0x0001e2000c101104 */
[----:B------:R-:W-:-:S03]  /*203720*/  LOP3.LUT P0, RZ, R2, 0x2000000, RZ, 0xc0, !PT ;  /* 0x0200000002ff7812 */ /* 0x000fc6000780c0ff */
[----:B------:R-:W2:Y:S01]  /*203730*/  LDL.LU.64 R32, [R1+0xd10] ;  /* 0x000d100001207983 */ /* 0x000ea20000300a00 */
[----:B0-----:R-:W-:-:S03]  /*203740*/  PRMT R0, R21, 0x7770, RZ ;  /* 0x0000777015007816 */ /* 0x001fc600000000ff */
[----:B------:R-:W2:Y:S06]  /*203750*/  LDL.LU.64 R30, [R1+0xd08] ;  /* 0x000d0800011e7983 */ /* 0x000eac0000300a00 */
[----:B------:R0:W-:Y:S01]  /*203760*/  @P0 STG.E.U8 desc[UR4][R16.64], R0 ;  /* 0x0000000010000986 */ /* 0x0001e2000c101104 */
[C---:B------:R-:W-:Y:S02]  /*203770*/  LOP3.LUT P0, RZ, R2.reuse, 0x1000000, RZ, 0xc0, !PT ;  /* 0x0100000002ff7812 */ /* 0x040fe4000780c0ff */
[----:B0-----:R-:W-:Y:S01]  /*203780*/  PRMT R0, R21, 0x7771, RZ ;  /* 0x0000777115007816 */ /* 0x001fe200000000ff */
[----:B------:R-:W2:Y:S10]  /*203790*/  LDL.LU.64 R16, [R1+0xd00] ;  /* 0x000d000001107983 */ /* 0x000eb40000300a00 */
[----:B------:R0:W-:Y:S01]  /*2037a0*/  @P0 STG.E.U8 desc[UR4][R52.64], R0 ;  /* 0x0000000034000986 */ /* 0x0001e2000c101104 */
[----:B------:R-:W-:-:S02]  /*2037b0*/  LOP3.LUT P0, RZ, R2, 0x800000, RZ, 0xc0, !PT ;  /* 0x0080000002ff7812 */ /* 0x000fc4000780c0ff */
[----:B0-----:R-:W-:-:S11]  /*2037c0*/  PRMT R0, R21, 0x7772, RZ ;  /* 0x0000777215007816 */ /* 0x001fd600000000ff */
[----:B------:R0:W-:Y:S02]  /*2037d0*/  @P0 STG.E.U8 desc[UR4][R50.64], R0 ;  /* 0x0000000032000986 */ /* 0x0001e4000c101104 */
[----:B0-----:R-:W-:Y:S02]  /*2037e0*/  PRMT R0, R21, 0x7773, RZ ;  /* 0x0000777315007816 */ /* 0x001fe400000000ff */
[----:B------:R-:W2:Y:S01]  /*2037f0*/  LDL.LU R21, [R1+0x856c] ;  /* 0x00856c0001157983 */ /* 0x000ea20000300800 */
[----:B------:R-:W-:-:S13]  /*203800*/  LOP3.LUT P0, RZ, R2, 0x400000, RZ, 0xc0, !PT ;  /* 0x0040000002ff7812 */ /* 0x000fda000780c0ff */
        /* <DEDUP_REMOVED lines=14> */
[----:B------:R2:W-:Y:S01]  /*2038f0*/  @P0 STG.E.U8 desc[UR4][R40.64], R0 ;  /* 0x0000000028000986 */ /* 0x0005e2000c101104 */
[C---:B------:R-:W-:Y:S02]  /*203900*/  LOP3.LUT P3, RZ, R22.reuse, 0x1000, RZ, 0xc0, !PT ;  /* 0x0000100016ff7812 */ /* 0x040fe4000786c0ff */
[C---:B------:R-:W-:Y:S02]  /*203910*/  LOP3.LUT P4, RZ, R22.reuse, 0x2000, RZ, 0xc0, !PT ;  /* 0x0000200016ff7812 */ /* 0x040fe4000788c0ff */
[C---:B------:R-:W-:Y:S02]  /*203920*/  LOP3.LUT P5, RZ, R22.reuse, 0x4000, RZ, 0xc0, !PT ;  /* 0x0000400016ff7812 */ /* 0x040fe400078ac0ff */
[----:B------:R-:W-:Y:S02]  /*203930*/  LOP3.LUT P6, RZ, R22, 0x8000, RZ, 0xc0, !PT ;  /* 0x0000800016ff7812 */ /* 0x000fe400078cc0ff */
[----:B--2---:R-:W-:-:S05]  /*203940*/  PRMT R0, R21, 0x7770, RZ ;  /* 0x0000777015007816 */ /* 0x004fca00000000ff */
[----:B------:R0:W-:Y:S02]  /*203950*/  @P1 STG.E.U8 desc[UR4][R38.64], R0 ;  /* 0x0000000026001986 */ /* 0x0001e4000c101104 */
[----:B0-----:R-:W-:-:S05]  /*203960*/  PRMT R0, R21, 0x7771, RZ ;  /* 0x0000777115007816 */ /* 0x001fca00000000ff */
[----:B---3--:R0:W-:Y:S02]  /*203970*/  @P2 STG.E.U8 desc[UR4][R36.64], R0 ;  /* 0x0000000024002986 */ /* 0x0081e4000c101104 */
[----:B0-----:R-:W-:-:S05]  /*203980*/  PRMT R0, R21, 0x7772, RZ ;  /* 0x0000777215007816 */ /* 0x001fca00000000ff */
[----:B----4-:R0:W-:Y:S02]  /*203990*/  @P3 STG.E.U8 desc[UR4][R34.64], R0 ;  /* 0x0000000022003986 */ /* 0x0101e4000c101104 */
[----:B0-----:R-:W-:Y:S02]  /*2039a0*/  PRMT R0, R21, 0x7773, RZ ;  /* 0x0000777315007816 */ /* 0x001fe400000000ff */
[----:B------:R-:W2:Y:S04]  /*2039b0*/  LDL.LU R21, [R1+0x8568] ;  /* 0x0085680001157983 */ /* 0x000ea80000300800 */
[----:B------:R-:W3:Y:S04]  /*2039c0*/  LDL.LU.64 R34, [R1+0xcf8] ;  /* 0x000cf80001227983 */ /* 0x000ee80000300a00 */
[----:B------:R0:W-:Y:S04]  /*2039d0*/  @P4 STG.E.U8 desc[UR4][R32.64], R0 ;  /* 0x0000000020004986 */ /* 0x0001e8000c101104 */
[----:B------:R-:W4:Y:S01]  /*2039e0*/  LDL.LU.64 R38, [R1+0xcf0] ;  /* 0x000cf00001267983 */ /* 0x000f220000300a00 */
[----:B0-----:R-:W-:-:S05]  /*2039f0*/  PRMT R0, R26, 0x7770, RZ ;  /* 0x000077701a007816 */ /* 0x001fca00000000ff */
[----:B------:R0:W-:Y:S04]  /*203a00*/  @P5 STG.E.U8 desc[UR4][R30.64], R0 ;  /* 0x000000001e005986 */ /* 0x0001e8000c101104 */
[----:B0-----:R-:W2:Y:S04]  /*203a10*/  LDL.LU.64 R30, [R1+0xd60] ;  /* 0x000d6000011e7983 */ /* 0x001ea80000300a00 */
[----:B------:R-:W2:Y:S04]  /*203a20*/  LDL.LU.64 R36, [R1+0xd28] ;  /* 0x000d280001247983 */ /* 0x000ea80000300a00 */
[----:B------:R-:W2:Y:S04]  /*203a30*/  LDL.LU.64 R32, [R1+0xd58] ;  /* 0x000d580001207983 */ /* 0x000ea80000300a00 */
[----:B------:R-:W2:Y:S01]  /*203a40*/  LDL.LU R27, [R1+0x5d4] ;  /* 0x0005d400011b7983 */ /* 0x000ea20000300800 */
[----:B------:R-:W-:-:S05]  /*203a50*/  PRMT R0, R26, 0x7771, RZ ;  /* 0x000077711a007816 */ /* 0x000fca00000000ff */
[----:B------:R0:W-:Y:S04]  /*203a60*/  @P6 STG.E.U8 desc[UR4][R16.64], R0 ;  /* 0x0000000010006986 */ /* 0x0001e8000c101104 */
[----:B0-----:R-:W2:Y:S01]  /*203a70*/  LDL.LU.64 R16, [R1+0xd50] ;  /* 0x000d500001107983 */ /* 0x001ea20000300a00 */
[----:B------:R-:W-:Y:S02]  /*203a80*/  LOP3.LUT P0, RZ, R22, 0x10000000, RZ, 0xc0, !PT ;  /* 0x1000000016ff7812 */ /* 0x000fe4000780c0ff */
[----:B------:R-:W-:Y:S02]  /*203a90*/  LOP3.LUT R2, R2, 0xfffffdff, RZ, 0xc0, !PT ;  /* 0xfffffdff02027812 */ /* 0x000fe400078ec0ff */
[----:B------:R-:W-:-:S09]  /*203aa0*/  LOP3.LUT P4, RZ, R22, 0x10000, RZ, 0xc0, !PT ;  /* 0x0001000016ff7812 */ /* 0x000fd2000788c0ff */
[----:B------:R-:W-:Y:S02]  /*203ab0*/  @P0 LOP3.LUT R2, R2, 0x200, RZ, 0xfc, !PT ;  /* 0x0000020002020812 */ /* 0x000fe400078efcff */
[----:B------:R-:W-:Y:S02]  /*203ac0*/  LOP3.LUT P0, RZ, R22, 0x8000000, RZ, 0xc0, !PT ;  /* 0x0800000016ff7812 */ /* 0x000fe4000780c0ff */
[----:B------:R-:W-:Y:S02]  /*203ad0*/  LOP3.LUT R2, R2, 0xfffffbff, RZ, 0xc0, !PT ;  /* 0xfffffbff02027812 */ /* 0x000fe400078ec0ff */
[----:B------:R-:W-:-:S09]  /*203ae0*/  PRMT R0, R26, 0x7772, RZ ;  /* 0x000077721a007816 */ /* 0x000fd200000000ff */
        /* <DEDUP_REMOVED lines=9> */
[C---:B------:R-:W-:Y:S02]  /*203b80*/  LOP3.LUT P5, RZ, R22.reuse, 0x20000, RZ, 0xc0, !PT ;  /* 0x0002000016ff7812 */ /* 0x040fe400078ac0ff */
[----:B------:R-:W-:-:S07]  /*203b90*/  LOP3.LUT P6, RZ, R22, 0x40000, RZ, 0xc0, !PT ;  /* 0x0004000016ff7812 */ /* 0x000fce00078cc0ff */
        /* <DEDUP_REMOVED lines=14> */
[----:B---3--:R0:W-:Y:S04]  /*203c80*/  @P4 STG.E.U8 desc[UR4][R34.64], R0 ;  /* 0x0000000022004986 */ /* 0x0081e8000c101104 */
[----:B0-----:R-:W3:Y:S04]  /*203c90*/  LDL.LU R34, [R1+0x5c4] ;  /* 0x0005c40001227983 */ /* 0x001ee80000300800 */
[----:B------:R-:W3:Y:S04]  /*203ca0*/  LDL.LU.64 R54, [R1+0xd48] ;  /* 0x000d480001367983 */ /* 0x000ee80000300a00 */
[----:B------:R-:W3:Y:S04]  /*203cb0*/  LDL.LU.64 R52, [R1+0xd40] ;  /* 0x000d400001347983 */ /* 0x000ee80000300a00 */
[----:B------:R-:W3:Y:S01]  /*203cc0*/  LDL.LU.64 R50, [R1+0xd38] ;  /* 0x000d380001327983 */ /* 0x000ee20000300a00 */
[----:B------:R-:W-:-:S03]  /*203cd0*/  PRMT R0, R26, 0x7773, RZ ;  /* 0x000077731a007816 */ /* 0x000fc600000000ff */
[----:B------:R-:W3:Y:S04]  /*203ce0*/  LDL.LU.64 R48, [R1+0xd30] ;  /* 0x000d300001307983 */ /* 0x000ee80000300a00 */
[----:B----4-:R2:W-:Y:S02]  /*203cf0*/  @P5 STG.E.U8 desc[UR4][R38.64], R0 ;  /* 0x0000000026005986 */ /* 0x0105e4000c101104 */
[----:B--2---:R-:W-:-:S05]  /*203d00*/  PRMT R0, R27, 0x7770, RZ ;  /* 0x000077701b007816 */ /* 0x004fca00000000ff */
[----:B------:R0:W-:Y:S04]  /*203d10*/  @P6 STG.E.U8 desc[UR4][R30.64], R0 ;  /* 0x000000001e006986 */ /* 0x0001e8000c101104 */
[----:B0-----:R-:W2:Y:S04]  /*203d20*/  LDL.LU R30, [R1+0x5f8] ;  /* 0x0005f800011e7983 */ /* 0x001ea80000300800 */
[----:B------:R-:W4:Y:S04]  /*203d30*/  LDL.LU.64 R46, [R1+0xda0] ;  /* 0x000da000012e7983 */ /* 0x000f280000300a00 */
[----:B------:R-:W2:Y:S04]  /*203d40*/  LDL.LU.64 R44, [R1+0xd68] ;  /* 0x000d6800012c7983 */ /* 0x000ea80000300a00 */
[----:B------:R-:W2:Y:S04]  /*203d50*/  LDL.LU R31, [R1+0x5e8] ;  /* 0x0005e800011f7983 */ /* 0x000ea80000300800 */
[----:B------:R-:W2:Y:S04]  /*203d60*/  LDL.LU.64 R42, [R1+0xd98] ;  /* 0x000d9800012a7983 */ /* 0x000ea80000300a00 */
[----:B------:R-:W4:Y:S01]  /*203d70*/  LDL.LU.64 R40, [R1+0xd90] ;  /* 0x000d900001287983 */ /* 0x000f220000300a00 */
[----:B------:R-:W-:-:S03]  /*203d80*/  PRMT R0, R27, 0x7771, RZ ;  /* 0x000077711b007816 */ /* 0x000fc600000000ff */
[----:B------:R-:W4:Y:S04]  /*203d90*/  LDL.LU.64 R38, [R1+0xd88] ;  /* 0x000d880001267983 */ /* 0x000f280000300a00 */
[----:B------:R0:W-:Y:S04]  /*203da0*/  @P0 STG.E.U8 desc[UR4][R36.64], R0 ;  /* 0x0000000024000986 */ /* 0x0001e8000c101104 */
[----:B0-----:R-:W4:Y:S01]  /*203db0*/  LDL.LU.64 R36, [R1+0xd80] ;  /* 0x000d800001247983 */ /* 0x001f220000300a00 */
[----:B------:R-:W-:Y:S02]  /*203dc0*/  LOP3.LUT P0, RZ, R2, 0x20000, RZ, 0xc0, !PT ;  /* 0x0002000002ff7812 */ /* 0x000fe4000780c0ff */
[----:B------:R-:W-:-:S11]  /*203dd0*/  PRMT R0, R27, 0x7772, RZ ;  /* 0x000077721b007816 */ /* 0x000fd600000000ff */
[----:B------:R0:W-:Y:S04]  /*203de0*/  @P0 STG.E.U8 desc[UR4][R32.64], R0 ;  /* 0x0000000020000986 */ /* 0x0001e8000c101104 */
[----:B0-----:R-:W4:Y:S01]  /*203df0*/  LDL.LU.64 R32, [R1+0xd78] ;  /* 0x000d780001207983 */ /* 0x001f220000300a00 */
[C---:B------:R-:W-:Y:S02]  /*203e00*/  LOP3.LUT P0, RZ, R2.reuse, 0x10000, RZ, 0xc0, !PT ;  /* 0x0001000002ff7812 */ /* 0x040fe4000780c0ff */
[----:B------:R-:W-:Y:S02]  /*203e10*/  PRMT R0, R27, 0x7773, RZ ;  /* 0x000077731b007816 */ /* 0x000fe400000000ff */
[----:B------:R-:W4:Y:S09]  /*203e20*/  LDL.LU.64 R26, [R1+0xd70] ;  /* 0x000d7000011a7983 */ /* 0x000f320000300a00 */
[----:B------:R0:W-:Y:S04]  /*203e30*/  @P0 STG.E.U8 desc[UR4][R16.64], R0 ;  /* 0x0000000010000986 */ /* 0x0001e8000c101104 */
[----:B0-----:R-:W4:Y:S04]  /*203e40*/  LDL.LU.64 R16, [R1+0xde0] ;  /* 0x000de00001107983 */ /* 0x001f280000300a00 */
[----:B------:R-:W4:Y:S01]  /*203e50*/  LDL.LU R35, [R1+0x5d8] ;  /* 0x0005d80001237983 */ /* 0x000f220000300800 */
[----:B------:R-:W-:-:S02]  /*203e60*/  LOP3.LUT P0, RZ, R2, 0x8000, RZ, 0xc0, !PT ;  /* 0x0000800002ff7812 */ /* 0x000fc4000780c0ff */
[C---:B------:R-:W-:Y:S02]  /*203e70*/  LOP3.LUT P1, RZ, R22.reuse, 0x20000000, RZ, 0xc0, !PT ;  /* 0x2000000016ff7812 */ /* 0x040fe4000782c0ff */
[C---:B------:R-:W-:Y:S02]  /*203e80*/  LOP3.LUT P2, RZ, R22.reuse, 0x40000000, RZ, 0xc0, !PT ;  /* 0x4000000016ff7812 */ /* 0x040fe4000784c0ff */
[----:B------:R-:W-:Y:S02]  /*203e90*/  LOP3.LUT P3, RZ, R22, 0x80000000, RZ, 0xc0, !PT ;  /* 0x8000000016ff7812 */ /* 0x000fe4000786c0ff */
[----:B---3--:R-:W-:-:S05]  /*203ea0*/  PRMT R0, R34, 0x7770, RZ ;  /* 0x0000777022007816 */ /* 0x008fca00000000ff */
        /* <DEDUP_REMOVED lines=11> */
[----:B--2---:R-:W-:-:S11]  /*203f60*/  PRMT R0, R30, 0x7770, RZ ;  /* 0x000077701e007816 */ /* 0x004fd600000000ff */
        /* <DEDUP_REMOVED lines=14> */
[----:B------:R-:W-:Y:S02]  /*204050*/  LOP3.LUT P4, RZ, R21, 0x1, RZ, 0xc0, !PT ;  /* 0x0000000115ff7812 */ /* 0x000fe4000788c0ff */
[----:B------:R-:W-:Y:S01]  /*204060*/  PRMT R0, R31, 0x7772, RZ ;  /* 0x000077721f007816 */ /* 0x000fe200000000ff */
[----:B------:R-:W3:Y:S01]  /*204070*/  LDL.LU.64 R38, [R1+0xdd8] ;  /* 0x000dd80001267983 */ /* 0x000ee20000300a00 */
[----:B------:R-:W-:-:S09]  /*204080*/  LOP3.LUT P5, RZ, R21, 0x2, RZ, 0xc0, !PT ;  /* 0x0000000215ff7812 */ /* 0x000fd200078ac0ff */
[----:B------:R0:W-:Y:S04]  /*204090*/  @P4 STG.E.U8 desc[UR4][R32.64], R0 ;  /* 0x0000000020004986 */ /* 0x0001e8000c101104 */
[----:B0-----:R-:W4:Y:S01]  /*2040a0*/  LDL.LU.64 R32, [R1+0xdd0] ;  /* 0x000dd00001207983 */ /* 0x001f220000300a00 */
[----:B------:R-:W-:-:S03]  /*2040b0*/  PRMT R0, R31, 0x7773, RZ ;  /* 0x000077731f007816 */ /* 0x000fc600000000ff */
[----:B------:R-:W3:Y:S01]  /*2040c0*/  LDL.LU.64 R30, [R1+0xdc8] ;  /* 0x000dc800011e7983 */ /* 0x000ee20000300a00 */
[----:B------:R-:W-:-:S03]  /*2040d0*/  LOP3.LUT P6, RZ, R21, 0x4, RZ, 0xc0, !PT ;  /* 0x0000000415ff7812 */ /* 0x000fc600078cc0ff */
[----:B------:R0:W-:Y:S04]  /*2040e0*/  @P5 STG.E.U8 desc[UR4][R26.64], R0 ;  /* 0x000000001a005986 */ /* 0x0001e8000c101104 */
[----:B0-----:R-:W4:Y:S01]  /*2040f0*/  LDL.LU.64 R26, [R1+0xdc0] ;  /* 0x000dc000011a7983 */ /* 0x001f220000300a00 */
[----:B------:R-:W-:-:S05]  /*204100*/  PRMT R0, R35, 0x7770, RZ ;  /* 0x0000777023007816 */ /* 0x000fca00000000ff */
[----:B------:R0:W-:Y:S04]  /*204110*/  @P6 STG.E.U8 desc[UR4][R16.64], R0 ;  /* 0x0000000010006986 */ /* 0x0001e8000c101104 */
[----:B0-----:R-:W4:Y:S01]  /*204120*/  LDL.LU.64 R16, [R1+0xdb8] ;  /* 0x000db80001107983 */ /* 0x001f220000300a00 */
[----:B------:R-:W-:Y:S02]  /*204130*/  LOP3.LUT P0, RZ, R21, 0x8000, RZ, 0xc0, !PT ;  /* 0x0000800015ff7812 */ /* 0x000fe4000780c0ff */
[----:B------:R-:W-:Y:S01]  /*204140*/  LOP3.LUT R2, R2, 0xfffffffe, RZ, 0xc0, !PT ;  /* 0xfffffffe02027812 */ /* 0x000fe200078ec0ff */
[----:B------:R-:W4:Y:S10]  /*204150*/  LDL.LU.64 R52, [R1+0xdb0] ;  /* 0x000db00001347983 */ /* 0x000f340000300a00 */
        /* <DEDUP_REMOVED lines=12> */
[----:B------:R-:W-:Y:S02]  /*204220*/  LOP3.LUT P4, RZ, R21, 0x8, RZ, 0xc0, !PT ;  /* 0x0000000815ff7812 */ /* 0x000fe4000788c0ff */
[----:B------:R-:W-:-:S07]  /*204230*/  PRMT R0, R35, 0x7771, RZ ;  /* 0x0000777123007816 */ /* 0x000fce00000000ff */
        /* <DEDUP_REMOVED lines=11> */
[C---:B------:R-:W-:Y:S02]  /*2042f0*/  LOP3.LUT P0, RZ, R21.reuse, 0x80, RZ, 0xc0, !PT ;  /* 0x0000008015ff7812 */ /* 0x040fe4000780c0ff */
[----:B------:R-:W-:Y:S02]  /*204300*/  LOP3.LUT P6, RZ, R21, 0x20, RZ, 0xc0, !PT ;  /* 0x0000002015ff7812 */ /* 0x000fe400078cc0ff */
[----:B------:R-:W-:-:S09]  /*204310*/  LOP3.LUT R2, R2, 0xfffffeff, RZ, 0xc0, !PT ;  /* 0xfffffeff02027812 */ /* 0x000fd200078ec0ff */
[----:B------:R-:W-:Y:S02]  /*204320*/  @P0 LOP3.LUT R2, R2, 0x100, RZ, 0xfc, !PT ;  /* 0x0000010002020812 */ /* 0x000fe400078efcff */
[----:B------:R-:W-:Y:S01]  /*204330*/  LOP3.LUT P0, RZ, R21, 0x40, RZ, 0xc0, !PT ;  /* 0x0000004015ff7812 */ /* 0x000fe2000780c0ff */
[----:B--2---:R0:W-:Y:S04]  /*204340*/  @P4 STG.E.U8 desc[UR4][R36.64], R0 ;  /* 0x0000000024004986 */ /* 0x0041e8000c101104 */
[----:B0-----:R-:W2:Y:S04]  /*204350*/  LDL.LU R36, [R1+0x5fc] ;  /* 0x0005fc0001247983 */ /* 0x001ea80000300800 */
[----:B------:R-:W2:Y:S04]  /*204360*/  LDL.LU.64 R50, [R1+0xe30] ;  /* 0x000e300001327983 */ /* 0x000ea80000300a00 */
[----:B------:R-:W2:Y:S04]  /*204370*/  LDL.LU.64 R48, [R1+0xde8] ;  /* 0x000de80001307983 */ /* 0x000ea80000300a00 */
[----:B------:R-:W2:Y:S01]  /*204380*/  LDL.LU.64 R46, [R1+0xe28] ;  /* 0x000e2800012e7983 */ /* 0x000ea20000300a00 */
[----:B------:R-:W-:-:S03]  /*204390*/  PRMT R0, R35, 0x7772, RZ ;  /* 0x0000777223007816 */ /* 0x000fc600000000ff */
[----:B------:R-:W2:Y:S04]  /*2043a0*/  LDL.LU.64 R44, [R1+0xe20] ;  /* 0x000e2000012c7983 */ /* 0x000ea80000300a00 */
[----:B---3--:R0:W-:Y:S04]  /*2043b0*/  @P5 STG.E.U8 desc[UR4][R38.64], R0 ;  /* 0x0000000026005986 */ /* 0x0081e8000c101104 */
[----:B------:R-:W3:Y:S04]  /*2043c0*/  LDL.LU R37, [R1+0x5ec] ;  /* 0x0005ec0001257983 */ /* 0x000ee80000300800 */
[----:B------:R-:W3:Y:S01]  /*2043d0*/  LDL.LU.64 R42, [R1+0xe18] ;  /* 0x000e1800012a7983 */ /* 0x000ee20000300a00 */
[----:B0-----:R-:W-:-:S03]  /*2043e0*/  PRMT R0, R35, 0x7773, RZ ;  /* 0x0000777323007816 */ /* 0x001fc600000000ff */
[----:B------:R-:W3:Y:S04]  /*2043f0*/  LDL.LU.64 R40, [R1+0xe10] ;  /* 0x000e100001287983 */ /* 0x000ee80000300a00 */
[----:B----4-:R0:W-:Y:S04]  /*204400*/  @P6 STG.E.U8 desc[UR4][R32.64], R0 ;  /* 0x0000000020006986 */ /* 0x0101e8000c101104 */
[----:B------:R-:W4:Y:S04]  /*204410*/  LDL.LU.64 R38, [R1+0xdf8] ;  /* 0x000df80001267983 */ /* 0x000f280000300a00 */
[----:B------:R-:W3:Y:S01]  /*204420*/  LDL.LU.64 R34, [R1+0xdf0] ;  /* 0x000df00001227983 */ /* 0x000ee20000300a00 */
[----:B0-----:R-:W-:-:S03]  /*204430*/  PRMT R0, R19, 0x7770, RZ ;  /* 0x0000777013007816 */ /* 0x001fc600000000ff */
[----:B------:R-:W3:Y:S04]  /*204440*/  LDL.LU.64 R32, [R1+0xe60] ;  /* 0x000e600001207983 */ /* 0x000ee80000300a00 */
[----:B------:R0:W-:Y:S01]  /*204450*/  @P0 STG.E.U8 desc[UR4][R30.64], R0 ;  /* 0x000000001e000986 */ /* 0x0001e2000c101104 */
[C---:B------:R-:W-:Y:S02]  /*204460*/  LOP3.LUT P0, RZ, R2.reuse, 0x100, RZ, 0xc0, !PT ;  /* 0x0000010002ff7812 */ /* 0x040fe4000780c0ff */
[----:B0-----:R-:W-:Y:S01]  /*204470*/  PRMT R0, R19, 0x7771, RZ ;  /* 0x0000777113007816 */ /* 0x001fe200000000ff */
[----:B------:R-:W4:Y:S10]  /*204480*/  LDL.LU.64 R30, [R1+0xe38] ;  /* 0x000e3800011e7983 */ /* 0x000f340000300a00 */
[----:B------:R0:W-:Y:S01]  /*204490*/  @P0 STG.E.U8 desc[UR4][R26.64], R0 ;  /* 0x000000001a000986 */ /* 0x0001e2000c101104 */
[----:B------:R-:W-:-:S02]  /*2044a0*/  LOP3.LUT P0, RZ, R2, 0x80, RZ, 0xc0, !PT ;  /* 0x0000008002ff7812 */ /* 0x000fc4000780c0ff */
[C---:B0-----:R-:W-:Y:S01]  /*2044b0*/  PRMT R0, R19.reuse, 0x7772, RZ ;  /* 0x0000777213007816 */ /* 0x041fe200000000ff */
[----:B------:R-:W4:Y:S10]  /*2044c0*/  LDL.LU.64 R26, [R1+0xe58] ;  /* 0x000e5800011a7983 */ /* 0x000f340000300a00 */
[----:B------:R0:W-:Y:S02]  /*2044d0*/  @P0 STG.E.U8 desc[UR4][R16.64], R0 ;  /* 0x0000000010000986 */ /* 0x0001e4000c101104 */
[----:B0-----:R-:W-:-:S02]  /*2044e0*/  PRMT R0, R19, 0x7773, RZ ;  /* 0x0000777313007816 */ /* 0x001fc400000000ff */
[----:B------:R-:W4:Y:S04]  /*2044f0*/  LDL.LU R19, [R1+0x8564] ;  /* 0x0085640001137983 */ /* 0x000f280000300800 */
[----:B------:R-:W4:Y:S01]  /*204500*/  LDL.LU.64 R16, [R1+0xe50] ;  /* 0x000e500001107983 */ /* 0x000f220000300a00 */
        /* <DEDUP_REMOVED lines=8> */
[----:B--2---:R-:W-:-:S05]  /*204590*/  PRMT R0, R36, 0x7770, RZ ;  /* 0x0000777024007816 */ /* 0x004fca00000000ff */
        /* <DEDUP_REMOVED lines=11> */
[----:B---3--:R-:W-:-:S11]  /*204650*/  PRMT R0, R37, 0x7770, RZ ;  /* 0x0000777025007816 */ /* 0x008fd600000000ff */
        /* <DEDUP_REMOVED lines=18> */
[----:B------:R-:W3:Y:S04]  /*204780*/  LDL.LU.64 R36, [R1+0xe70] ;  /* 0x000e700001247983 */ /* 0x000ee80000300a00 */
[----:B------:R-:W3:Y:S01]  /*204790*/  LDL.LU R33, [R1+0x5cc] ;  /* 0x0005cc0001217983 */ /* 0x000ee20000300800 */
[----:B------:R-:W-:-:S03]  /*2047a0*/  LOP3.LUT P6, RZ, R21, 0x200000, RZ, 0xc0, !PT ;  /* 0x0020000015ff7812 */ /* 0x000fc600078cc0ff */
[----:B------:R-:W3:Y:S04]  /*2047b0*/  LDL.LU.64 R30, [R1+0xe68] ;  /* 0x000e6800011e7983 */ /* 0x000ee80000300a00 */
[----:B------:R-:W3:Y:S06]  /*2047c0*/  LDL.LU.64 R26, [R1+0xed0] ;  /* 0x000ed000011a7983 */ /* 0x000eec0000300a00 */
[----:B------:R0:W-:Y:S04]  /*2047d0*/  @P6 STG.E.U8 desc[UR4][R16.64], R0 ;  /* 0x0000000010006986 */ /* 0x0001e8000c101104 */
[----:B0-----:R-:W3:Y:S04]  /*2047e0*/  LDL.LU.64 R16, [R1+0xe98] ;  /* 0x000e980001107983 */ /* 0x001ee80000300a00 */
[----:B------:R-:W3:Y:S01]  /*2047f0*/  LDL.LU R53, [R1+0x5b0] ;  /* 0x0005b00001357983 */ /* 0x000ee20000300800 */
[----:B------:R-:W-:-:S03]  /*204800*/  LOP3.LUT R3, R3, 0xff7fffff, RZ, 0xc0, !PT ;  /* 0xff7fffff03037812 */ /* 0x000fc600078ec0ff */
[----:B------:R-:W4:Y:S01]  /*204810*/  LDL.LU.64 R54, [R1+0xec8] ;  /* 0x000ec80001367983 */ /* 0x000f220000300a00 */
[C---:B------:R-:W-:Y:S02]  /*204820*/  LOP3.LUT P4, RZ, R21.reuse, 0x400000, RZ, 0xc0, !PT ;  /* 0x0040000015ff7812 */ /* 0x040fe4000788c0ff */
[C---:B------:R-:W-:Y:S01]  /*204830*/  LOP3.LUT P5, RZ, R21.reuse, 0x800000, RZ, 0xc0, !PT ;  /* 0x0080000015ff7812 */ /* 0x040fe200078ac0ff */
[----:B------:R-:W4:Y:S04]  /*204840*/  LDL.LU.64 R50, [R1+0xec0] ;  /* 0x000ec00001327983 */ /* 0x000f280000300a00 */
[----:B------:R-:W4:Y:S01]  /*204850*/  LDL.LU.64 R48, [R1+0xeb8] ;  /* 0x000eb80001307983 */ /* 0x000f220000300a00 */
[----:B------:R-:W-:Y:S02]  /*204860*/  LOP3.LUT P6, RZ, R21, 0x1000000, RZ, 0xc0, !PT ;  /* 0x0100000015ff7812 */ /* 0x000fe400078cc0ff */
        /* <DEDUP_REMOVED lines=14> */
[----:B0-----:R-:W-:Y:S02]  /*204950*/  PRMT R0, R33, 0x7771, RZ ;  /* 0x0000777121007816 */ /* 0x001fe400000000ff */
[----:B------:R-:W-:-:S03]  /*204960*/  LOP3.LUT R3, R3, 0xf7ffffff, RZ, 0xc0, !PT ;  /* 0xf7ffffff03037812 */ /* 0x000fc600078ec0ff */
[----:B----4-:R0:W-:Y:S06]  /*204970*/  @P5 STG.E.U8 desc[UR4][R34.64], R0 ;  /* 0x0000000022005986 */ /* 0x0101ec000c101104 */
[----:B------:R-:W-:Y:S02]  /*204980*/  @P0 LOP3.LUT R3, R3, 0x8000000, RZ, 0xfc, !PT ;  /* 0x0800000003030812 */ /* 0x000fe400078efcff */
[----:B------:R-:W-:Y:S01]  /*204990*/  LOP3.LUT P0, RZ, R21, 0x20000000, RZ, 0xc0, !PT ;  /* 0x2000000015ff7812 */ /* 0x000fe2000780c0ff */
[----:B0-----:R-:W2:Y:S01]  /*2049a0*/  LDL.LU R34, [R1+0x5a0] ;  /* 0x0005a00001227983 */ /* 0x001ea20000300800 */
[----:B------:R-:W-:-:S03]  /*2049b0*/  LOP3.LUT R3, R3, 0xefffffff, RZ, 0xc0, !PT ;  /* 0xefffffff03037812 */ /* 0x000fc600078ec0ff */
[----:B------:R-:W3:Y:S08]  /*2049c0*/  LDL.LU.64 R46, [R1+0xeb0] ;  /* 0x000eb000012e7983 */ /* 0x000ef00000300a00 */
[----:B------:R-:W-:Y:S02]  /*2049d0*/  @P0 LOP3.LUT R3, R3, 0x10000000, RZ, 0xfc, !PT ;  /* 0x1000000003030812 */ /* 0x000fe400078efcff */
[----:B------:R-:W-:Y:S01]  /*2049e0*/  LOP3.LUT P0, RZ, R21, 0x10000000, RZ, 0xc0, !PT ;  /* 0x1000000015ff7812 */ /* 0x000fe2000780c0ff */
[----:B------:R-:W4:Y:S01]  /*2049f0*/  LDL.LU.64 R44, [R1+0xea8] ;  /* 0x000ea800012c7983 */ /* 0x000f220000300a00 */
[----:B------:R-:W-:-:S03]  /*204a00*/  LOP3.LUT R3, R3, 0xdfffffff, RZ, 0xc0, !PT ;  /* 0xdfffffff03037812 */ /* 0x000fc600078ec0ff */
[----:B------:R-:W3:Y:S04]  /*204a10*/  LDL.LU R35, [R1+0x590] ;  /* 0x0005900001237983 */ /* 0x000ee80000300800 */
[----:B------:R-:W3:Y:S04]  /*204a20*/  LDL.LU.64 R42, [R1+0xea0] ;  /* 0x000ea000012a7983 */ /* 0x000ee80000300a00 */
[----:B------:R-:W-:Y:S01]  /*204a30*/  @P0 LOP3.LUT R3, R3, 0x20000000, RZ, 0xfc, !PT ;  /* 0x2000000003030812 */ /* 0x000fe200078efcff */
[----:B------:R-:W3:Y:S01]  /*204a40*/  LDL.LU.64 R40, [R1+0xf40] ;  /* 0x000f400001287983 */ /* 0x000ee20000300a00 */
[----:B------:R-:W-:-:S02]  /*204a50*/  LOP3.LUT P0, RZ, R21, 0x8000000, RZ, 0xc0, !PT ;  /* 0x0800000015ff7812 */ /* 0x000fc4000780c0ff */
[----:B------:R-:W-:Y:S01]  /*204a60*/  LOP3.LUT R3, R3, 0xbfffffff, RZ, 0xc0, !PT ;  /* 0xbfffffff03037812 */ /* 0x000fe200078ec0ff */
[----:B------:R-:W4:Y:S10]  /*204a70*/  LDL.LU.64 R38, [R1+0xed8] ;  /* 0x000ed80001267983 */ /* 0x000f340000300a00 */
[----:B------:R-:W-:-:S02]  /*204a80*/  @P0 LOP3.LUT R3, R3, 0x40000000, RZ, 0xfc, !PT ;  /* 0x4000000003030812 */ /* 0x000fc400078efcff */
[----:B------:R-:W-:Y:S02]  /*204a90*/  LOP3.LUT P0, RZ, R21, 0x4000000, RZ, 0xc0, !PT ;  /* 0x0400000015ff7812 */ /* 0x000fe4000780c0ff */
[----:B------:R-:W-:Y:S02]  /*204aa0*/  LOP3.LUT R3, R3, 0x7fffffff, RZ, 0xc0, !PT ;  /* 0x7fffffff03037812 */ /* 0x000fe400078ec0ff */
[----:B------:R-:W-:-:S09]  /*204ab0*/  PRMT R0, R33, 0x7772, RZ ;  /* 0x0000777221007816 */ /* 0x000fd200000000ff */
[----:B------:R-:W-:Y:S02]  /*204ac0*/  @P0 LOP3.LUT R3, R3, 0x80000000, RZ, 0xfc, !PT ;  /* 0x8000000003030812 */ /* 0x000fe400078efcff */
[----:B------:R-:W-:Y:S01]  /*204ad0*/  LOP3.LUT P0, RZ, R21, 0x2000000, RZ, 0xc0, !PT ;  /* 0x0200000015ff7812 */ /* 0x000fe2000780c0ff */
[----:B------:R0:W-:Y:S02]  /*204ae0*/  @P6 STG.E.U8 desc[UR4][R36.64], R0 ;  /* 0x0000000024006986 */ /* 0x0001e4000c101104 */
[----:B0-----:R-:W-:Y:S02]  /*204af0*/  PRMT R0, R33, 0x7773, RZ ;  /* 0x0000777321007816 */ /* 0x001fe400000000ff */
[----:B------:R-:W4:Y:S08]  /*204b00*/  LDL.LU.64 R36, [R1+0xf38] ;  /* 0x000f380001247983 */ /* 0x000f300000300a00 */
[----:B------:R0:W-:Y:S01]  /*204b10*/  @P0 STG.E.U8 desc[UR4][R30.64], R0 ;  /* 0x000000001e000986 */ /* 0x0001e2000c101104 */
[----:B------:R-:W-:-:S03]  /*204b20*/  LOP3.LUT P0, RZ, R3, 0x80000000, RZ, 0xc0, !PT ;  /* 0x8000000003ff7812 */ /* 0x000fc6000780c0ff */
[----:B------:R-:W4:Y:S01]  /*204b30*/  LDL.LU.64 R32, [R1+0xf30] ;  /* 0x000f300001207983 */ /* 0x000f220000300a00 */
[----:B0-----:R-:W-:-:S03]  /*204b40*/  PRMT R0, R53, 0x7770, RZ ;  /* 0x0000777035007816 */ /* 0x001fc600000000ff */
[----:B------:R-:W4:Y:S06]  /*204b50*/  LDL.LU.64 R30, [R1+0xf08] ;  /* 0x000f0800011e7983 */ /* 0x000f2c0000300a00 */
[----:B------:R0:W-:Y:S04]  /*204b60*/  @P0 STG.E.U8 desc[UR4][R26.64], R0 ;  /* 0x000000001a000986 */ /* 0x0001e8000c101104 */
[----:B0-----:R-:W4:Y:S01]  /*204b70*/  LDL.LU.64 R26, [R1+0xf00] ;  /* 0x000f0000011a7983 */ /* 0x001f220000300a00 */
[----:B------:R-:W-:-:S02]  /*204b80*/  LOP3.LUT P0, RZ, R3, 0x40000000, RZ, 0xc0, !PT ;  /* 0x4000000003ff7812 */ /* 0x000fc4000780c0ff */
[----:B------:R-:W-:-:S11]  /*204b90*/  PRMT R0, R53, 0x7771, RZ ;  /* 0x0000777135007816 */ /* 0x000fd600000000ff */
[----:B------:R0:W-:Y:S01]  /*204ba0*/  @P0 STG.E.U8 desc[UR4][R16.64], R0 ;  /* 0x0000000010000986 */ /* 0x0001e2000c101104 */
[----:B------:R-:W-:-:S03]  /*204bb0*/  LOP3.LUT P0, RZ, R3, 0x20000000, RZ, 0xc0, !PT ;  /* 0x2000000003ff7812 */ /* 0x000fc6000780c0ff */
[----:B0-----:R-:W4:Y:S01]  /*204bc0*/  LDL.LU.64 R16, [R1+0xef8] ;  /* 0x000ef80001107983 */ /* 0x001f220000300a00 */
[----:B------:R-:W-:-:S09]  /*204bd0*/  PRMT R0, R53, 0x7772, RZ ;  /* 0x0000777235007816 */ /* 0x000fd200000000ff */
        /* <DEDUP_REMOVED lines=26> */
[C---:B0-----:R-:W-:Y:S02]  /*204d80*/  PRMT R0, R35.reuse, 0x7772, RZ ;  /* 0x0000777223007816 */ /* 0x041fe400000000ff */
[----:B------:R-:W2:Y:S04]  /*204d90*/  LDL.LU.64 R38, [R1+0xef0] ;  /* 0x000ef00001267983 */ /* 0x000ea80000300a00 */
[----:B------:R0:W-:Y:S02]  /*204da0*/  @P2 STG.E.U8 desc[UR4][R36.64], R0 ;  /* 0x0000000024002986 */ /* 0x0001e4000c101104 */
[----:B0-----:R-:W-:-:S02]  /*204db0*/  PRMT R0, R35, 0x7773, RZ ;  /* 0x0000777323007816 */ /* 0x001fc400000000ff */
[----:B------:R-:W3:Y:S04]  /*204dc0*/  LDL.LU.64 R36, [R1+0xf78] ;  /* 0x000f780001247983 */ /* 0x000ee80000300a00 */
[----:B------:R0:W-:Y:S04]  /*204dd0*/  @P3 STG.E.U8 desc[UR4][R32.64], R0 ;  /* 0x0000000020003986 */ /* 0x0001e8000c101104 */
[----:B------:R-:W4:Y:S01]  /*204de0*/  LDL.LU.64 R34, [R1+0xf48] ;  /* 0x000f480001227983 */ /* 0x000f220000300a00 */
[----:B0-----:R-:W-:-:S03]  /*204df0*/  PRMT R0, R18, 0x7770, RZ ;  /* 0x0000777012007816 */ /* 0x001fc600000000ff */
[----:B------:R-:W3:Y:S04]  /*204e00*/  LDL.LU.64 R32, [R1+0xf70] ;  /* 0x000f700001207983 */ /* 0x000ee80000300a00 */
[----:B------:R0:W-:Y:S02]  /*204e10*/  @P4 STG.E.U8 desc[UR4][R30.64], R0 ;  /* 0x000000001e004986 */ /* 0x0001e4000c101104 */
[----:B0-----:R-:W-:-:S05]  /*204e20*/  PRMT R0, R18, 0x7771, RZ ;  /* 0x0000777112007816 */ /* 0x001fca00000000ff */
[----:B------:R0:W-:Y:S04]  /*204e30*/  @P5 STG.E.U8 desc[UR4][R26.64], R0 ;  /* 0x000000001a005986 */ /* 0x0001e8000c101104 */
[----:B0-----:R-:W3:Y:S04]  /*204e40*/  LDL.LU R27, [R1+0x5b4] ;  /* 0x0005b400011b7983 */ /* 0x001ee80000300800 */
[----:B------:R-:W4:Y:S01]  /*204e50*/  LDL.LU.64 R30, [R1+0xf68] ;  /* 0x000f6800011e7983 */ /* 0x000f220000300a00 */
[----:B------:R-:W-:Y:S02]  /*204e60*/  LOP3.LUT P6, RZ, R19, 0x100, RZ, 0xc0, !PT ;  /* 0x0000010013ff7812 */ /* 0x000fe400078cc0ff */
[C---:B------:R-:W-:Y:S01]  /*204e70*/  PRMT R0, R18.reuse, 0x7772, RZ ;  /* 0x0000777212007816 */ /* 0x040fe200000000ff */
[----:B------:R-:W4:Y:S10]  /*204e80*/  LDL.LU R51, [R1+0x5a4] ;  /* 0x0005a40001337983 */ /* 0x000f340000300800 */
[----:B------:R0:W-:Y:S02]  /*204e90*/  @P6 STG.E.U8 desc[UR4][R16.64], R0 ;  /* 0x0000000010006986 */ /* 0x0001e4000c101104 */
[----:B0-----:R-:W-:-:S02]  /*204ea0*/  PRMT R0, R18, 0x7773, RZ ;  /* 0x0000777312007816 */ /* 0x001fc400000000ff */
[----:B------:R-:W4:Y:S04]  /*204eb0*/  LDL.LU R18, [R1+0x855c] ;  /* 0x00855c0001127983 */ /* 0x000f280000300800 */
[----:B------:R-:W4:Y:S04]  /*204ec0*/  LDL.LU.64 R16, [R1+0xf60] ;  /* 0x000f600001107983 */ /* 0x000f280000300a00 */
[----:B------:R-:W4:Y:S04]  /*204ed0*/  LDL.LU.64 R54, [R1+0x3780] ;  /* 0x0037800001367983 */ /* 0x000f280000300a00 */
[----:B------:R-:W4:Y:S04]  /*204ee0*/  LDL.LU.64 R52, [R1+0xf58] ;  /* 0x000f580001347983 */ /* 0x000f280000300a00 */
[----:B------:R-:W4:Y:S04]  /*204ef0*/  LDL.LU.64 R48, [R1+0xf50] ;  /* 0x000f500001307983 */ /* 0x000f280000300a00 */
[----:B------:R-:W4:Y:S04]  /*204f00*/  LDL.LU R26, [R1+0x594] ;  /* 0x00059400011a7983 */ /* 0x000f280000300800 */
[----:B------:R-:W4:Y:S04]  /*204f10*/  LDL.LU.64 R46, [R1+0x3540] ;  /* 0x00354000012e7983 */ /* 0x000f280000300a00 */
[----:B------:R-:W4:Y:S04]  /*204f20*/  LDL.LU.64 R44, [R1+0xf80] ;  /* 0x000f8000012c7983 */ /* 0x000f280000300a00 */
[----:B------:R-:W4:Y:S01]  /*204f30*/  LDL.LU.64 R42, [R1+0xfa0] ;  /* 0x000fa000012a7983 */ /* 0x000f220000300a00 */
[----:B------:R-:W-:-:S02]  /*204f40*/  LOP3.LUT P4, RZ, R19, 0x200, RZ, 0xc0, !PT ;  /* 0x0000020013ff7812 */ /* 0x000fc4000788c0ff */
[C---:B------:R-:W-:Y:S01]  /*204f50*/  LOP3.LUT P0, RZ, R19.reuse, 0x200000, RZ, 0xc0, !PT ;  /* 0x0020000013ff7812 */ /* 0x040fe2000780c0ff */
[----:B------:R-:W4:Y:S01]  /*204f60*/  LDL.LU.64 R40, [R1+0xf88] ;  /* 0x000f880001287983 */ /* 0x000f220000300a00 */
[----:B------:R-:W-:Y:S02]  /*204f70*/  LOP3.LUT P5, RZ, R19, 0x400, RZ, 0xc0, !PT ;  /* 0x0000040013ff7812 */ /* 0x000fe400078ac0ff */
[----:B------:R-:W-:Y:S02]  /*204f80*/  LOP3.LUT R3, R3, 0xffffbfff, RZ, 0xc0, !PT ;  /* 0xffffbfff03037812 */ /* 0x000fe400078ec0ff */
        /* <DEDUP_REMOVED lines=18> */
[----:B--2---:R0:W-:Y:S04]  /*2050b0*/  @P4 STG.E.U8 desc[UR4][R38.64], R0 ;  /* 0x0000000026004986 */ /* 0x0041e8000c101104 */
[----:B0-----:R-:W2:Y:S01]  /*2050c0*/  LDL.LU.64 R38, [R1+0x3538] ;  /* 0x0035380001267983 */ /* 0x001ea20000300a00 */
[----:B---3--:R-:W-:-:S05]  /*2050d0*/  PRMT R0, R27, 0x7770, RZ ;  /* 0x000077701b007816 */ /* 0x008fca00000000ff */
[----:B------:R0:W-:Y:S02]  /*2050e0*/  @P5 STG.E.U8 desc[UR4][R36.64], R0 ;  /* 0x0000000024005986 */ /* 0x0001e4000c101104 */
[----:B0-----:R-:W-:Y:S02]  /*2050f0*/  PRMT R0, R27, 0x7771, RZ ;  /* 0x000077711b007816 */ /* 0x001fe400000000ff */
[----:B------:R-:W3:Y:S04]  /*205100*/  LDL.LU.64 R36, [R1+0x3778] ;  /* 0x0037780001247983 */ /* 0x000ee80000300a00 */
[----:B----4-:R0:W-:Y:S04]  /*205110*/  @P6 STG.E.U8 desc[UR4][R34.64], R0 ;  /* 0x0000000022006986 */ /* 0x0101e8000c101104 */
[----:B0-----:R-:W4:Y:S01]  /*205120*/  LDL.LU.64 R34, [R1+0x3530] ;  /* 0x0035300001227983 */ /* 0x001f220000300a00 */
[----:B------:R-:W-:-:S04]  /*205130*/  LOP3.LUT R3, R3, 0xffefffff, RZ, 0xc0, !PT ;  /* 0xffefffff03037812 */ /* 0x000fc800078ec0ff */
[----:B------:R-:W-:Y:S02]  /*205140*/  @P0 LOP3.LUT R3, R3, 0x100000, RZ, 0xfc, !PT ;  /* 0x0010000003030812 */ /* 0x000fe400078efcff */
[----:B------:R-:W-:Y:S02]  /*205150*/  LOP3.LUT P0, RZ, R19, 0x4000, RZ, 0xc0, !PT ;  /* 0x0000400013ff7812 */ /* 0x000fe4000780c0ff */
[----:B------:R-:W-:-:S11]  /*205160*/  LOP3.LUT R3, R3, 0xffdfffff, RZ, 0xc0, !PT ;  /* 0xffdfffff03037812 */ /* 0x000fd600078ec0ff */
[----:B------:R-:W-:Y:S02]  /*205170*/  @P0 LOP3.LUT R3, R3, 0x200000, RZ, 0xfc, !PT ;  /* 0x0020000003030812 */ /* 0x000fe400078efcff */
[----:B------:R-:W-:Y:S02]  /*205180*/  LOP3.LUT P0, RZ, R19, 0x2000, RZ, 0xc0, !PT ;  /* 0x0000200013ff7812 */ /* 0x000fe4000780c0ff */
[----:B------:R-:W-:Y:S02]  /*205190*/  LOP3.LUT R3, R3, 0xffbfffff, RZ, 0xc0, !PT ;  /* 0xffbfffff03037812 */ /* 0x000fe400078ec0ff */
[----:B------:R-:W-:-:S09]  /*2051a0*/  PRMT R0, R27, 0x7772, RZ ;  /* 0x000077721b007816 */ /* 0x000fd200000000ff */
[----:B------:R-:W-:Y:S02]  /*2051b0*/  @P0 LOP3.LUT R3, R3, 0x400000, RZ, 0xfc, !PT ;  /* 0x0040000003030812 */ /* 0x000fe400078efcff */
[----:B------:R-:W-:-:S13]  /*2051c0*/  LOP3.LUT P0, RZ, R19, 0x1000, RZ, 0xc0, !PT ;  /* 0x0000100013ff7812 */ /* 0x000fda000780c0ff */
[----:B------:R0:W-:Y:S01]  /*2051d0*/  @P0 STG.E.U8 desc[UR4][R32.64], R0 ;  /* 0x0000000020000986 */ /* 0x0001e2000c101104 */
[----:B------:R-:W-:Y:S02]  /*2051e0*/  LOP3.LUT P0, RZ, R3, 0x400000, RZ, 0xc0, !PT ;  /* 0x0040000003ff7812 */ /* 0x000fe4000780c0ff */
[----:B0-----:R-:W-:Y:S02]  /*2051f0*/  PRMT R0, R27, 0x7773, RZ ;  /* 0x000077731b007816 */ /* 0x001fe400000000ff */
[----:B------:R-:W4:Y:S04]  /*205200*/  LDL.LU R27, [R1+0x5b8] ;  /* 0x0005b800011b7983 */ /* 0x000f280000300800 */
[----:B------:R-:W4:Y:S05]  /*205210*/  LDL.LU.64 R32, [R1+0x3528] ;  /* 0x0035280001207983 */ /* 0x000f2a0000300a00 */
[----:B------:R0:W-:Y:S04]  /*205220*/  @P0 STG.E.U8 desc[UR4][R30.64], R0 ;  /* 0x000000001e000986 */ /* 0x0001e8000c101104 */
[----:B0-----:R-:W4:Y:S01]  /*205230*/  LDL.LU.64 R30, [R1+0x3520] ;  /* 0x00352000011e7983 */ /* 0x001f220000300a00 */
[----:B------:R-:W-:-:S02]  /*205240*/  LOP3.LUT P0, RZ, R3, 0x200000, RZ, 0xc0, !PT ;  /* 0x0020000003ff7812 */ /* 0x000fc4000780c0ff */
[----:B------:R-:W-:-:S11]  /*205250*/  PRMT R0, R51, 0x7770, RZ ;  /* 0x0000777033007816 */ /* 0x000fd600000000ff */
[----:B------:R0:W-:Y:S04]  /*205260*/  @P0 STG.E.U8 desc[UR4][R16.64], R0 ;  /* 0x0000000010000986 */ /* 0x0001e8000c101104 */
[----:B0-----:R-:W4:Y:S01]  /*205270*/  LDL.LU.64 R16, [R1+0xfa8] ;  /* 0x000fa80001107983 */ /* 0x001f220000300a00 */
[----:B------:R-:W-:Y:S02]  /*205280*/  LOP3.LUT P0, RZ, R3, 0x100000, RZ, 0xc0, !PT ;  /* 0x0010000003ff7812 */ /* 0x000fe4000780c0ff */
        /* <DEDUP_REMOVED lines=22> */
[----:B------:R-:W-:Y:S02]  /*2053f0*/  LOP3.LUT P3, RZ, R19, 0x1000000, RZ, 0xc0, !PT ;  /* 0x0100000013ff7812 */ /* 0x000fe4000786c0ff */
[----:B0-----:R-:W-:-:S05]  /*205400*/  PRMT R0, R20, 0x7770, RZ ;  /* 0x0000777014007816 */ /* 0x001fca00000000ff */
[----:B--2---:R0:W-:Y:S02]  /*205410*/  @P1 STG.E.U8 desc[UR4][R38.64], R0 ;  /* 0x0000000026001986 */ /* 0x0041e4000c101104 */
[----:B0-----:R-:W-:-:S05]  /*205420*/  PRMT R0, R20, 0x7771, RZ ;  /* 0x0000777114007816 */ /* 0x001fca00000000ff */
[----:B---3--:R0:W-:Y:S02]  /*205430*/  @P2 STG.E.U8 desc[UR4][R36.64], R0 ;  /* 0x0000000024002986 */ /* 0x0081e4000c101104 */
[----:B0-----:R-:W-:-:S05]  /*205440*/  PRMT R0, R20, 0x7772, RZ ;  /* 0x0000777214007816 */ /* 0x001fca00000000ff */
[----:B----4-:R0:W-:Y:S02]  /*205450*/  @P3 STG.E.U8 desc[UR4][R34.64], R0 ;  /* 0x0000000022003986 */ /* 0x0101e4000c101104 */
[----:B0-----:R-:W-:Y:S02]  /*205460*/  PRMT R0, R20, 0x7773, RZ ;  /* 0x0000777314007816 */ /* 0x001fe400000000ff */
[----:B------:R-:W2:Y:S01]  /*205470*/  LDL.LU R20, [R1+0x8558] ;  /* 0x0085580001147983 */ /* 0x000ea20000300800 */
[C---:B------:R-:W-:Y:S02]  /*205480*/  LOP3.LUT P4, RZ, R19.reuse, 0x2000000, RZ, 0xc0, !PT ;  /* 0x0200000013ff7812 */ /* 0x040fe4000788c0ff */
[C---:B------:R-:W-:Y:S01]  /*205490*/  LOP3.LUT P5, RZ, R19.reuse, 0x4000000, RZ, 0xc0, !PT ;  /* 0x0400000013ff7812 */ /* 0x040fe200078ac0ff */
[----:B------:R-:W3:Y:S04]  /*2054a0*/  LDL.LU.64 R38, [R1+0xfb8] ;  /* 0x000fb80001267983 */ /* 0x000ee80000300a00 */
[----:B------:R-:W4:Y:S04]  /*2054b0*/  LDL.LU.64 R36, [R1+0xfb0] ;  /* 0x000fb00001247983 */ /* 0x000f280000300a00 */
[----:B------:R-:W3:Y:S01]  /*2054c0*/  LDL.LU.64 R34, [R1+0x3518] ;  /* 0x0035180001227983 */ /* 0x000ee20000300a00 */
[----:B------:R-:W-:-:S03]  /*2054d0*/  LOP3.LUT P6, RZ, R19, 0x8000000, RZ, 0xc0, !PT ;  /* 0x0800000013ff7812 */ /* 0x000fc600078cc0ff */
[----:B------:R0:W-:Y:S02]  /*2054e0*/  @P4 STG.E.U8 desc[UR4][R32.64], R0 ;  /* 0x0000000020004986 */ /* 0x0001e4000c101104 */
[C---:B0-----:R-:W-:Y:S02]  /*2054f0*/  PRMT R0, R27.reuse, 0x7770, RZ ;  /* 0x000077701b007816 */ /* 0x041fe400000000ff */
[----:B------:R-:W3:Y:S04]  /*205500*/  LDL.LU.64 R32, [R1+0x3770] ;  /* 0x0037700001207983 */ /* 0x000ee80000300a00 */
[----:B------:R0:W-:Y:S04]  /*205510*/  @P5 STG.E.U8 desc[UR4][R30.64], R0 ;  /* 0x000000001e005986 */ /* 0x0001e8000c101104 */
[----:B0-----:R-:W3:Y:S04]  /*205520*/  LDL.LU.64 R30, [R1+0x3510] ;  /* 0x00351000011e7983 */ /* 0x001ee80000300a00 */
[----:B------:R-:W3:Y:S01]  /*205530*/  LDL.LU R26, [R1+0x5a8] ;  /* 0x0005a800011a7983 */ /* 0x000ee20000300800 */
[----:B------:R-:W-:-:S05]  /*205540*/  PRMT R0, R27, 0x7771, RZ ;  /* 0x000077711b007816 */ /* 0x000fca00000000ff */
[----:B------:R0:W-:Y:S04]  /*205550*/  @P6 STG.E.U8 desc[UR4][R16.64], R0 ;  /* 0x0000000010006986 */ /* 0x0001e8000c101104 */
[----:B0-----:R-:W3:Y:S04]  /*205560*/  LDL.LU.64 R16, [R1+0x3508] ;  /* 0x0035080001107983 */ /* 0x001ee80000300a00 */
[----:B------:R-:W4:Y:S04]  /*205570*/  LDL.LU.64 R52, [R1+0x3500] ;  /* 0x0035000001347983 */ /* 0x000f280000300a00 */
[----:B------:R-:W4:Y:S04]  /*205580*/  LDL.LU.64 R50, [R1+0xfc0] ;  /* 0x000fc00001327983 */ /* 0x000f280000300a00 */
[----:B------:R-:W4:Y:S01]  /*205590*/  LDL.LU.64 R48, [R1+0xfe0] ;  /* 0x000fe00001307983 */ /* 0x000f220000300a00 */
[----:B------:R-:W-:-:S02]  /*2055a0*/  LOP3.LUT R3, R3, 0xffffffdf, RZ, 0xc0, !PT ;  /* 0xffffffdf03037812 */ /* 0x000fc400078ec0ff */
[C---:B------:R-:W-:Y:S01]  /*2055b0*/  LOP3.LUT P4, RZ, R19.reuse, 0x10000000, RZ, 0xc0, !PT ;  /* 0x1000000013ff7812 */ /* 0x040fe2000788c0ff */
[----:B------:R-:W4:Y:S01]  /*2055c0*/  LDL.LU.64 R46, [R1+0xfc8] ;  /* 0x000fc800012e7983 */ /* 0x000f220000300a00 */
[----:B------:R-:W-:Y:S02]  /*2055d0*/  LOP3.LUT P5, RZ, R19, 0x20000000, RZ, 0xc0, !PT ;  /* 0x2000000013ff7812 */ /* 0x000fe400078ac0ff */
[----:B------:R-:W-:Y:S01]  /*2055e0*/  PRMT R0, R27, 0x7772, RZ ;  /* 0x000077721b007816 */ /* 0x000fe200000000ff */
        /* <DEDUP_REMOVED lines=26> */
[----:B------:R-:W-:Y:S02]  /*205790*/  LOP3.LUT P0, RZ, R20, 0x1, RZ, 0xc0, !PT ;  /* 0x0000000114ff7812 */ /* 0x000fe4000780c0ff */
[----:B------:R-:W-:Y:S02]  /*2057a0*/  LOP3.LUT R3, R3, 0xffffdfff, RZ, 0xc0, !PT ;  /* 0xffffdfff03037812 */ /* 0x000fe400078ec0ff */
[----:B0-----:R-:W-:Y:S02]  /*2057b0*/  PRMT R0, R27, 0x7773, RZ ;  /* 0x000077731b007816 */ /* 0x001fe400000000ff */
[----:B------:R-:W2:Y:S04]  /*2057c0*/  LDL.LU R27, [R1+0x588] ;  /* 0x00058800011b7983 */ /* 0x000ea80000300800 */
[----:B----4-:R0:W-:Y:S03]  /*2057d0*/  @P5 STG.E.U8 desc[UR4][R36.64], R0 ;  /* 0x0000000024005986 */ /* 0x0101e6000c101104 */
[----:B------:R-:W-:Y:S01]  /*2057e0*/  @P0 LOP3.LUT R3, R3, 0x2000, RZ, 0xfc, !PT ;  /* 0x0000200003030812 */ /* 0x000fe200078efcff */
[----:B------:R-:W3:Y:S01]  /*2057f0*/  LDL.LU.64 R42, [R1+0x3768] ;  /* 0x00376800012a7983 */ /* 0x000ee20000300a00 */
[----:B------:R-:W-:-:S03]  /*205800*/  LOP3.LUT P0, RZ, R19, 0x80000000, RZ, 0xc0, !PT ;  /* 0x8000000013ff7812 */ /* 0x000fc6000780c0ff */
[----:B------:R-:W4:Y:S01]  /*205810*/  LDL.LU.64 R40, [R1+0x34f0] ;  /* 0x0034f00001287983 */ /* 0x000f220000300a00 */
[----:B0-----:R-:W-:-:S03]  /*205820*/  PRMT R0, R26, 0x7770, RZ ;  /* 0x000077701a007816 */ /* 0x001fc600000000ff */
[----:B------:R-:W3:Y:S04]  /*205830*/  LDL.LU.64 R38, [R1+0x34e8] ;  /* 0x0034e80001267983 */ /* 0x000ee80000300a00 */
[----:B------:R0:W-:Y:S04]  /*205840*/  @P6 STG.E.U8 desc[UR4][R34.64], R0 ;  /* 0x0000000022006986 */ /* 0x0001e8000c101104 */
[----:B------:R-:W4:Y:S01]  /*205850*/  LDL.LU.64 R36, [R1+0x34e0] ;  /* 0x0034e00001247983 */ /* 0x000f220000300a00 */
[----:B0-----:R-:W-:-:S03]  /*205860*/  PRMT R0, R26, 0x7771, RZ ;  /* 0x000077711a007816 */ /* 0x001fc600000000ff */
[----:B------:R-:W4:Y:S04]  /*205870*/  LDL.LU.64 R34, [R1+0xfe8] ;  /* 0x000fe80001227983 */ /* 0x000f280000300a00 */
[----:B------:R0:W-:Y:S01]  /*205880*/  @P0 STG.E.U8 desc[UR4][R32.64], R0 ;  /* 0x0000000020000986 */ /* 0x0001e2000c101104 */
[C---:B------:R-:W-:Y:S02]  /*205890*/  LOP3.LUT P0, RZ, R3.reuse, 0x2000, RZ, 0xc0, !PT ;  /* 0x0000200003ff7812 */ /* 0x040fe4000780c0ff */
[----:B0-----:R-:W-:Y:S01]  /*2058a0*/  PRMT R0, R26, 0x7772, RZ ;  /* 0x000077721a007816 */ /* 0x001fe200000000ff */
[----:B------:R-:W4:Y:S10]  /*2058b0*/  LDL.LU.64 R32, [R1+0xff8] ;  /* 0x000ff80001207983 */ /* 0x000f340000300a00 */
[----:B------:R0:W-:Y:S01]  /*2058c0*/  @P0 STG.E.U8 desc[UR4][R30.64], R0 ;  /* 0x000000001e000986 */ /* 0x0001e2000c101104 */
[----:B------:R-:W-:-:S02]  /*2058d0*/  LOP3.LUT P0, RZ, R3, 0x1000, RZ, 0xc0, !PT ;  /* 0x0000100003ff7812 */ /* 0x000fc4000780c0ff */
[----:B0-----:R-:W-:Y:S01]  /*2058e0*/  PRMT R0, R26, 0x7773, RZ ;  /* 0x000077731a007816 */ /* 0x001fe200000000ff */
[----:B------:R-:W4:Y:S10]  /*2058f0*/  LDL.LU.64 R30, [R1+0xff0] ;  /* 0x000ff000011e7983 */ /* 0x000f340000300a00 */
[----:B------:R0:W-:Y:S01]  /*205900*/  @P0 STG.E.U8 desc[UR4][R16.64], R0 ;  /* 0x0000000010000986 */ /* 0x0001e2000c101104 */
[----:B------:R-:W-:-:S02]  /*205910*/  LOP3.LUT P0, RZ, R3, 0x800, RZ, 0xc0, !PT ;  /* 0x0000080003ff7812 */ /* 0x000fc4000780c0ff */
[----:B0-----:R-:W-:Y:S01]  /*205920*/  PRMT R0, R18, 0x7770, RZ ;  /* 0x0000777012007816 */ /* 0x001fe200000000ff */
[----:B------:R-:W4:Y:S10]  /*205930*/  LDL.LU.64 R16, [R1+0x34d8] ;  /* 0x0034d80001107983 */ /* 0x000f340000300a00 */
[----:B------:R0:W-:Y:S01]  /*205940*/  @P0 STG.E.U8 desc[UR4][R52.64], R0 ;  /* 0x0000000034000986 */ /* 0x0001e2000c101104 */
[----:B------:R-:W-:-:S03]  /*205950*/  LOP3.LUT P0, RZ, R3, 0x400, RZ, 0xc0, !PT ;  /* 0x0000040003ff7812 */ /* 0x000fc6000780c0ff */
[----:B------:R-:W4:Y:S01]  /*205960*/  LDL.LU R26, [R1+0x5ac] ;  /* 0x0005ac00011a7983 */ /* 0x000f220000300800 */
[----:B0-----:R-:W-:-:S09]  /*205970*/  PRMT R0, R18, 0x7771, RZ ;  /* 0x0000777112007816 */ /* 0x001fd200000000ff */
        /* <DEDUP_REMOVED lines=12> */
[----:B------:R-:W-:Y:S02]  /*205a40*/  LOP3.LUT P4, RZ, R20, 0x1000, RZ, 0xc0, !PT ;  /* 0x0000100014ff7812 */ /* 0x000fe4000788c0ff */
[----:B--2---:R-:W-:-:S05]  /*205a50*/  PRMT R0, R27, 0x7770, RZ ;  /* 0x000077701b007816 */ /* 0x004fca00000000ff */
[----:B------:R0:W-:Y:S01]  /*205a60*/  @P0 STG.E.U8 desc[UR4][R44.64], R0 ;  /* 0x000000002c000986 */ /* 0x0001e2000c101104 */
[----:B------:R-:W-:Y:S02]  /*205a70*/  LOP3.LUT P0, RZ, R3, 0x40, RZ, 0xc0, !PT ;  /* 0x0000004003ff7812 */ /* 0x000fe4000780c0ff */
[----:B0-----:R-:W-:-:S11]  /*205a80*/  PRMT R0, R27, 0x7771, RZ ;  /* 0x000077711b007816 */ /* 0x001fd600000000ff */
[----:B---3--:R0:W-:Y:S01]  /*205a90*/  @P0 STG.E.U8 desc[UR4][R42.64], R0 ;  /* 0x000000002a000986 */ /* 0x0081e2000c101104 */
[----:B------:R-:W-:Y:S02]  /*205aa0*/  LOP3.LUT P0, RZ, R3, 0x20, RZ, 0xc0, !PT ;  /* 0x0000002003ff7812 */ /* 0x000fe4000780c0ff */
[----:B0-----:R-:W-:-:S11]  /*205ab0*/  PRMT R0, R27, 0x7772, RZ ;  /* 0x000077721b007816 */ /* 0x001fd600000000ff */
        /* <DEDUP_REMOVED lines=11> */
[----:B------:R-:W3:Y:S01]  /*205b70*/  LDL.LU.64 R32, [R1+0x38f8] ;  /* 0x0038f80001207983 */ /* 0x000ee20000300a00 */
[C---:B------:R-:W-:Y:S02]  /*205b80*/  LOP3.LUT P5, RZ, R20.reuse, 0x2000, RZ, 0xc0, !PT ;  /* 0x0000200014ff7812 */ /* 0x040fe400078ac0ff */
[----:B------:R-:W-:-:S11]  /*205b90*/  LOP3.LUT P6, RZ, R20, 0x4000, RZ, 0xc0, !PT ;  /* 0x0000400014ff7812 */ /* 0x000fd600078cc0ff */
[----:B------:R0:W-:Y:S02]  /*205ba0*/  @P5 STG.E.U8 desc[UR4][R30.64], R0 ;  /* 0x000000001e005986 */ /* 0x0001e4000c101104 */
[----:B0-----:R-:W-:-:S05]  /*205bb0*/  PRMT R0, R26, 0x7770, RZ ;  /* 0x000077701a007816 */ /* 0x001fca00000000ff */
[----:B------:R0:W-:Y:S04]  /*205bc0*/  @P6 STG.E.U8 desc[UR4][R16.64], R0 ;  /* 0x0000000010006986 */ /* 0x0001e8000c101104 */
[----:B0-----:R-:W4:Y:S04]  /*205bd0*/  LDL.LU.64 R16, [R1+0x3678] ;  /* 0x0036780001107983 */ /* 0x001f280000300a00 */
[----:B------:R-:W2:Y:S04]  /*205be0*/  LDL.LU.64 R30, [R1+0x3670] ;  /* 0x00367000011e7983 */ /* 0x000ea80000300a00 */
[----:B------:R-:W2:Y:S04]  /*205bf0*/  LDL.LU.64 R36, [R1+0x3668] ;  /* 0x0036680001247983 */ /* 0x000ea80000300a00 */
[----:B------:R-:W2:Y:S04]  /*205c00*/  LDL.LU.64 R34, [R1+0x1000] ;  /* 0x0010000001227983 */ /* 0x000ea80000300a00 */
[----:B------:R-:W2:Y:S01]  /*205c10*/  LDL.LU R27, [R1+0x59c] ;  /* 0x00059c00011b7983 */ /* 0x000ea20000300800 */
[----:B------:R-:W-:-:S02]  /*205c20*/  LOP3.LUT P4, RZ, R20, 0x8000, RZ, 0xc0, !PT ;  /* 0x0000800014ff7812 */ /* 0x000fc4000788c0ff */
[----:B------:R-:W-:Y:S02]  /*205c30*/  PRMT R0, R26, 0x7771, RZ ;  /* 0x000077711a007816 */ /* 0x000fe400000000ff */
        /* <DEDUP_REMOVED lines=11> */
[----:B------:R-:W-:Y:S01]  /*205cf0*/  LOP3.LUT R19, R19, 0x7fffffff, RZ, 0xc0, !PT ;  /* 0x7fffffff13137812 */ /* 0x000fe200078ec0ff */
[----:B---3--:R0:W-:Y:S04]  /*205d00*/  @P4 STG.E.U8 desc[UR4][R32.64], R0 ;  /* 0x0000000020004986 */ /* 0x0081e8000c101104 */
[----:B0-----:R-:W3:Y:S01]  /*205d10*/  LDL.LU.64 R32, [R1+0x1010] ;  /* 0x0010100001207983 */ /* 0x001ee20000300a00 */
[----:B------:R-:W-:-:S03]  /*205d20*/  PRMT R0, R26, 0x7772, RZ ;  /* 0x000077721a007816 */ /* 0x000fc600000000ff */
[----:B------:R-:W3:Y:S02]  /*205d30*/  LDL.LU R49, [R1+0x58c] ;  /* 0x00058c0001317983 */ /* 0x000ee40000300800 */
[----:B------:R-:W-:Y:S02]  /*205d40*/  @P0 LOP3.LUT R19, R19, 0x80000000, RZ, 0xfc, !PT ;  /* 0x8000000013130812 */ /* 0x000fe400078efcff */
[C---:B------:R-:W-:Y:S02]  /*205d50*/  LOP3.LUT P0, RZ, R20.reuse, 0x800000, RZ, 0xc0, !PT ;  /* 0x0080000014ff7812 */ /* 0x040fe4000780c0ff */
[----:B------:R-:W-:Y:S01]  /*205d60*/  LOP3.LUT R3, R3, 0xfffffffe, RZ, 0xc0, !PT ;  /* 0xfffffffe03037812 */ /* 0x000fe200078ec0ff */
[----:B----4-:R0:W-:Y:S04]  /*205d70*/  @P5 STG.E.U8 desc[UR4][R16.64], R0 ;  /* 0x0000000010005986 */ /* 0x0101e8000c101104 */
[----:B0-----:R-:W4:Y:S06]  /*205d80*/  LDL.LU.64 R16, [R1+0x1008] ;  /* 0x0010080001107983 */ /* 0x001f2c0000300a00 */
[----:B------:R-:W-:Y:S01]  /*205d90*/  @P0 LOP3.LUT R3, R3, 0x1, RZ, 0xfc, !PT ;  /* 0x0000000103030812 */ /* 0x000fe200078efcff */
[----:B------:R-:W4:Y:S01]  /*205da0*/  LDL.LU.64 R54, [R1+0x3660] ;  /* 0x0036600001367983 */ /* 0x000f220000300a00 */
[----:B------:R-:W-:-:S02]  /*205db0*/  LOP3.LUT P0, RZ, R20, 0x400000, RZ, 0xc0, !PT ;  /* 0x0040000014ff7812 */ /* 0x000fc4000780c0ff */
[----:B------:R-:W-:Y:S01]  /*205dc0*/  LOP3.LUT R3, R3, 0xfffffffd, RZ, 0xc0, !PT ;  /* 0xfffffffd03037812 */ /* 0x000fe200078ec0ff */
[----:B------:R-:W4:Y:S04]  /*205dd0*/  LDL.LU.64 R52, [R1+0x38f0] ;  /* 0x0038f00001347983 */ /* 0x000f280000300a00 */
[----:B------:R-:W4:Y:S01]  /*205de0*/  LDL.LU.64 R50, [R1+0x3658] ;  /* 0x0036580001327983 */ /* 0x000f220000300a00 */
[----:B------:R-:W-:-:S03]  /*205df0*/  LOP3.LUT P6, RZ, R20, 0x20000, RZ, 0xc0, !PT ;  /* 0x0002000014ff7812 */ /* 0x000fc600078cc0ff */
[----:B------:R-:W4:Y:S02]  /*205e00*/  LDL.LU.64 R46, [R1+0x3650] ;  /* 0x00365000012e7983 */ /* 0x000f240000300a00 */
        /* <DEDUP_REMOVED lines=8> */
[----:B------:R-:W-:Y:S01]  /*205e90*/  LOP3.LUT P0, RZ, R20, 0x80000, RZ, 0xc0, !PT ;  /* 0x0008000014ff7812 */ /* 0x000fe2000780c0ff */
[----:B--2---:R0:W-:Y:S01]  /*205ea0*/  @P6 STG.E.U8 desc[UR4][R30.64], R0 ;  /* 0x000000001e006986 */ /* 0x0041e2000c101104 */
[----:B------:R-:W-:-:S03]  /*205eb0*/  LOP3.LUT R3, R3, 0xffffffef, RZ, 0xc0, !PT ;  /* 0xffffffef03037812 */ /* 0x000fc600078ec0ff */
[----:B0-----:R-:W2:Y:S08]  /*205ec0*/  LDL.LU R30, [R1+0x570] ;  /* 0x00057000011e7983 */ /* 0x001eb00000300800 */
[----:B------:R-:W-:Y:S01]  /*205ed0*/  @P0 LOP3.LUT R3, R3, 0x10, RZ, 0xfc, !PT ;  /* 0x0000001003030812 */ /* 0x000fe200078efcff */
[----:B------:R-:W2:Y:S01]  /*205ee0*/  LDL.LU.64 R44, [R1+0x3648] ;  /* 0x00364800012c7983 */ /* 0x000ea20000300a00 */
[----:B------:R-:W-:-:S02]  /*205ef0*/  LOP3.LUT P0, RZ, R20, 0x40000, RZ, 0xc0, !PT ;  /* 0x0004000014ff7812 */ /* 0x000fc4000780c0ff */
[----:B------:R-:W-:Y:S01]  /*205f00*/  PRMT R0, R27, 0x7770, RZ ;  /* 0x000077701b007816 */ /* 0x000fe200000000ff */
[----:B------:R-:W2:Y:S04]  /*205f10*/  LDL.LU.64 R42, [R1+0x1018] ;  /* 0x00101800012a7983 */ /* 0x000ea80000300a00 */
[----:B------:R-:W2:Y:S04]  /*205f20*/  LDL.LU R31, [R1+0x560] ;  /* 0x00056000011f7983 */ /* 0x000ea80000300800 */
[----:B------:R-:W2:Y:S04]  /*205f30*/  LDL.LU.64 R40, [R1+0x1038] ;  /* 0x0010380001287983 */ /* 0x000ea80000300a00 */
[----:B------:R0:W-:Y:S01]  /*205f40*/  @P0 STG.E.U8 desc[UR4][R36.64], R0 ;  /* 0x0000000024000986 */ /* 0x0001e2000c101104 */
[----:B------:R-:W-:-:S03]  /*205f50*/  LOP3.LUT P0, RZ, R3, 0x10, RZ, 0xc0, !PT ;  /* 0x0000001003ff7812 */ /* 0x000fc6000780c0ff */
[----:B------:R-:W2:Y:S01]  /*205f60*/  LDL.LU.64 R38, [R1+0x1030] ;  /* 0x0010300001267983 */ /* 0x000ea20000300a00 */
[----:B0-----:R-:W-:-:S03]  /*205f70*/  PRMT R0, R27, 0x7771, RZ ;  /* 0x000077711b007816 */ /* 0x001fc600000000ff */
[----:B------:R-:W2:Y:S06]  /*205f80*/  LDL.LU.64 R36, [R1+0x3640] ;  /* 0x0036400001247983 */ /* 0x000eac0000300a00 */
[----:B------:R0:W-:Y:S01]  /*205f90*/  @P0 STG.E.U8 desc[UR4][R34.64], R0 ;  /* 0x0000000022000986 */ /* 0x0001e2000c101104 */
[----:B------:R-:W-:Y:S02]  /*205fa0*/  LOP3.LUT P0, RZ, R3, 0x8, RZ, 0xc0, !PT ;  /* 0x0000000803ff7812 */ /* 0x000fe4000780c0ff */
[C---:B0-----:R-:W-:Y:S01]  /*205fb0*/  PRMT R0, R27.reuse, 0x7772, RZ ;  /* 0x000077721b007816 */ /* 0x041fe200000000ff */
[----:B------:R-:W2:Y:S10]  /*205fc0*/  LDL.LU.64 R34, [R1+0x38e8] ;  /* 0x0038e80001227983 */ /* 0x000eb40000300a00 */
[----:B---3--:R0:W-:Y:S04]  /*205fd0*/  @P0 STG.E.U8 desc[UR4][R32.64], R0 ;  /* 0x0000000020000986 */ /* 0x0081e8000c101104 */
[----:B0-----:R-:W3:Y:S01]  /*205fe0*/  LDL.LU.64 R32, [R1+0x3638] ;  /* 0x0036380001207983 */ /* 0x001ee20000300a00 */
[----:B------:R-:W-:-:S03]  /*205ff0*/  PRMT R0, R27, 0x7773, RZ ;  /* 0x000077731b007816 */ /* 0x000fc600000000ff */
[----:B------:R-:W3:Y:S01]  /*206000*/  LDL.LU.64 R26, [R1+0x3630] ;  /* 0x00363000011a7983 */ /* 0x000ee20000300a00 */
[----:B------:R-:W-:-:S13]  /*206010*/  LOP3.LUT P0, RZ, R3, 0x4, RZ, 0xc0, !PT ;  /* 0x0000000403ff7812 */ /* 0x000fda000780c0ff */
[----:B----4-:R0:W-:Y:S01]  /*206020*/  @P0 STG.E.U8 desc[UR4][R16.64], R0 ;  /* 0x0000000010000986 */ /* 0x0101e2000c101104 */
[----:B------:R-:W-:Y:S02]  /*206030*/  LOP3.LUT P0, RZ, R3, 0x2, RZ, 0xc0, !PT ;  /* 0x0000000203ff7812 */ /* 0x000fe4000780c0ff */
[----:B0-----:R-:W-:Y:S01]  /*206040*/  PRMT R0, R49, 0x7770, RZ ;  /* 0x0000777031007816 */ /* 0x001fe200000000ff */
[----:B------:R-:W4:Y:S10]  /*206050*/  LDL.LU.64 R16, [R1+0x8548] ;  /* 0x0085480001107983 */ /* 0x000f340000300a00 */
[----:B------:R0:W-:Y:S01]  /*206060*/  @P0 STG.E.U8 desc[UR4][R54.64], R0 ;  /* 0x0000000036000986 */ /* 0x0001e2000c101104 */
        /* <DEDUP_REMOVED lines=19> */
[----:B------:R0:W-:Y:S01]  /*2061a0*/  @P1 STG.E.U8 desc[UR4][R40.64], R0 ;  /* 0x0000000028001986 */ /* 0x0001e2000c101104 */
[----:B------:R-:W-:Y:S02]  /*2061b0*/  LOP3.LUT P4, RZ, R20, 0x80000000, RZ, 0xc0, !PT ;  /* 0x8000000014ff7812 */ /* 0x000fe4000788c0ff */
[----:B0-----:R-:W-:Y:S01]  /*2061c0*/  PRMT R0, R30, 0x7773, RZ ;  /* 0x000077731e007816 */ /* 0x001fe200000000ff */
[----:B------:R-:W2:Y:S04]  /*2061d0*/  LDL.LU.64 R40, [R1+0x3628] ;  /* 0x0036280001287983 */ /* 0x000ea80000300a00 */
[----:B------:R0:W-:Y:S01]  /*2061e0*/  @P2 STG.E.U8 desc[UR4][R38.64], R0 ;  /* 0x0000000026002986 */ /* 0x0001e2000c101104 */
[C---:B------:R-:W-:Y:S02]  /*2061f0*/  LOP3.LUT P5, RZ, R18.reuse, 0x1, RZ, 0xc0, !PT ;  /* 0x0000000112ff7812 */ /* 0x040fe400078ac0ff */
[----:B0-----:R-:W-:Y:S01]  /*206200*/  PRMT R0, R31, 0x7770, RZ ;  /* 0x000077701f007816 */ /* 0x001fe200000000ff */
[----:B------:R-:W2:Y:S04]  /*206210*/  LDL.LU.64 R38, [R1+0x1040] ;  /* 0x0010400001267983 */ /* 0x000ea80000300a00 */
[----:B------:R0:W-:Y:S01]  /*206220*/  @P3 STG.E.U8 desc[UR4][R36.64], R0 ;  /* 0x0000000024003986 */ /* 0x0001e2000c101104 */
[----:B------:R-:W-:-:S02]  /*206230*/  LOP3.LUT P6, RZ, R18, 0x2, RZ, 0xc0, !PT ;  /* 0x0000000212ff7812 */ /* 0x000fc400078cc0ff */
[C---:B0-----:R-:W-:Y:S01]  /*206240*/  PRMT R0, R31.reuse, 0x7771, RZ ;  /* 0x000077711f007816 */ /* 0x041fe200000000ff */
[----:B------:R-:W2:Y:S04]  /*206250*/  LDL.LU.64 R36, [R1+0x1050] ;  /* 0x0010500001247983 */ /* 0x000ea80000300a00 */
[----:B------:R0:W-:Y:S02]  /*206260*/  @P4 STG.E.U8 desc[UR4][R34.64], R0 ;  /* 0x0000000022004986 */ /* 0x0001e4000c101104 */
[----:B0-----:R-:W-:-:S05]  /*206270*/  PRMT R0, R31, 0x7772, RZ ;  /* 0x000077721f007816 */ /* 0x001fca00000000ff */
[----:B---3--:R0:W-:Y:S02]  /*206280*/  @P5 STG.E.U8 desc[UR4][R32.64], R0 ;  /* 0x0000000020005986 */ /* 0x0081e4000c101104 */
[----:B0-----:R-:W-:-:S05]  /*206290*/  PRMT R0, R31, 0x7773, RZ ;  /* 0x000077731f007816 */ /* 0x001fca00000000ff */
[----:B------:R0:W-:Y:S04]  /*2062a0*/  @P6 STG.E.U8 desc[UR4][R26.64], R0 ;  /* 0x000000001a006986 */ /* 0x0001e8000c101104 */
[----:B0-----:R-:W3:Y:S04]  /*2062b0*/  LDL.LU R26, [R1+0x550] ;  /* 0x00055000011a7983 */ /* 0x001ee80000300800 */
[----:B------:R-:W2:Y:S04]  /*2062c0*/  LDL.LU.64 R34, [R1+0x1048] ;  /* 0x0010480001227983 */ /* 0x000ea80000300a00 */
[----:B------:R-:W4:Y:S04]  /*2062d0*/  LDL.LU.64 R32, [R1+0x3620] ;  /* 0x0036200001207983 */ /* 0x000f280000300a00 */
[----:B------:R-:W4:Y:S04]  /*2062e0*/  LDL.LU.64 R30, [R1+0x38e0] ;  /* 0x0038e000011e7983 */ /* 0x000f280000300a00 */
[----:B------:R-:W4:Y:S01]  /*2062f0*/  LDL.LU.64 R54, [R1+0x3618] ;  /* 0x0036180001367983 */ /* 0x000f220000300a00 */
[----:B------:R-:W-:-:S02]  /*206300*/  LOP3.LUT P0, RZ, R18, 0x4000, RZ, 0xc0, !PT ;  /* 0x0000400012ff7812 */ /* 0x000fc4000780c0ff */
[----:B------:R-:W-:Y:S01]  /*206310*/  LOP3.LUT R19, R19, 0xfff7ffff, RZ, 0xc0, !PT ;  /* 0xfff7ffff13137812 */ /* 0x000fe200078ec0ff */
[----:B------:R-:W4:Y:S01]  /*206320*/  LDL.LU.64 R52, [R1+0x3610] ;  /* 0x0036100001347983 */ /* 0x000f220000300a00 */
[C---:B------:R-:W-:Y:S02]  /*206330*/  LOP3.LUT P4, RZ, R18.reuse, 0x4, RZ, 0xc0, !PT ;  /* 0x0000000412ff7812 */ /* 0x040fe4000788c0ff */
[C---:B------:R-:W-:Y:S01]  /*206340*/  LOP3.LUT P5, RZ, R18.reuse, 0x8, RZ, 0xc0, !PT ;  /* 0x0000000812ff7812 */ /* 0x040fe200078ac0ff */
[----:B------:R-:W4:Y:S01]  /*206350*/  LDL.LU.64 R50, [R1+0x3608] ;  /* 0x0036080001327983 */ /* 0x000f220000300a00 */
[----:B------:R-:W-:-:S03]  /*206360*/  LOP3.LUT P6, RZ, R18, 0x10, RZ, 0xc0, !PT ;  /* 0x0000001012ff7812 */ /* 0x000fc600078cc0ff */
[----:B------:R-:W4:Y:S02]  /*206370*/  LDL.LU R27, [R1+0x574] ;  /* 0x00057400011b7983 */ /* 0x000f240000300800 */
[----:B------:R-:W-:Y:S02]  /*206380*/  @P0 LOP3.LUT R19, R19, 0x80000, RZ, 0xfc, !PT ;  /* 0x0008000013130812 */ /* 0x000fe400078efcff */
[----:B------:R-:W-:Y:S01]  /*206390*/  LOP3.LUT P0, RZ, R18, 0x2000, RZ, 0xc0, !PT ;  /* 0x0000200012ff7812 */ /* 0x000fe2000780c0ff */
[----:B------:R-:W4:Y:S01]  /*2063a0*/  LDL.LU.64 R48, [R1+0x1058] ;  /* 0x0010580001307983 */ /* 0x000f220000300a00 */
[----:B------:R-:W-:-:S03]  /*2063b0*/  LOP3.LUT R19, R19, 0xffefffff, RZ, 0xc0, !PT ;  /* 0xffefffff13137812 */ /* 0x000fc600078ec0ff */
[----:B------:R-:W4:Y:S04]  /*2063c0*/  LDL.LU.64 R46, [R1+0x1078] ;  /* 0x00107800012e7983 */ /* 0x000f280000300a00 */
[----:B------:R-:W4:Y:S04]  /*2063d0*/  LDL.LU.64 R44, [R1+0x1070] ;  /* 0x00107000012c7983 */ /* 0x000f280000300a00 */
[----:B------:R-:W-:Y:S01]  /*2063e0*/  @P0 LOP3.LUT R19, R19, 0x100000, RZ, 0xfc, !PT ;  /* 0x0010000013130812 */ /* 0x000fe200078efcff */
[----:B------:R-:W4:Y:S01]  /*2063f0*/  LDL.LU.64 R42, [R1+0x3600] ;  /* 0x00360000012a7983 */ /* 0x000f220000300a00 */
[----:B------:R-:W-:-:S02]  /*206400*/  LOP3.LUT P0, RZ, R18, 0x1000, RZ, 0xc0, !PT ;  /* 0x0000100012ff7812 */ /* 0x000fc4000780c0ff */
        /* <DEDUP_REMOVED lines=21> */
[----:B---3--:R-:W-:-:S05]  /*206560*/  PRMT R0, R26, 0x7770, RZ ;  /* 0x000077701a007816 */ /* 0x008fca00000000ff */
[----:B--2---:R0:W-:Y:S02]  /*206570*/  @P4 STG.E.U8 desc[UR4][R40.64], R0 ;  /* 0x0000000028004986 */ /* 0x0041e4000c101104 */
[C---:B0-----:R-:W-:Y:S02]  /*206580*/  PRMT R0, R26.reuse, 0x7771, RZ ;  /* 0x000077711a007816 */ /* 0x041fe400000000ff */
[----:B------:R-:W2:Y:S04]  /*206590*/  LDL.LU.64 R40, [R1+0x38d8] ;  /* 0x0038d80001287983 */ /* 0x000ea80000300a00 */
[----:B------:R0:W-:Y:S02]  /*2065a0*/  @P5 STG.E.U8 desc[UR4][R38.64], R0 ;  /* 0x0000000026005986 */ /* 0x0001e4000c101104 */
[----:B0-----:R-:W-:-:S02]  /*2065b0*/  PRMT R0, R26, 0x7772, RZ ;  /* 0x000077721a007816 */ /* 0x001fc400000000ff */
[----:B------:R-:W3:Y:S04]  /*2065c0*/  LDL.LU.64 R38, [R1+0x35f8] ;  /* 0x0035f80001267983 */ /* 0x000ee80000300a00 */
[----:B------:R0:W-:Y:S02]  /*2065d0*/  @P6 STG.E.U8 desc[UR4][R36.64], R0 ;  /* 0x0000000024006986 */ /* 0x0001e4000c101104 */
[----:B0-----:R-:W-:Y:S02]  /*2065e0*/  PRMT R0, R26, 0x7773, RZ ;  /* 0x000077731a007816 */ /* 0x001fe400000000ff */
[----:B------:R-:W2:Y:S04]  /*2065f0*/  LDL.LU.64 R36, [R1+0x35f0] ;  /* 0x0035f00001247983 */ /* 0x000ea80000300a00 */
[----:B------:R4:W-:Y:S01]  /*206600*/  @P0 STG.E.U8 desc[UR4][R34.64], R0 ;  /* 0x0000000022000986 */ /* 0x0009e2000c101104 */
[----:B------:R-:W-:-:S03]  /*206610*/  LOP3.LUT P0, RZ, R19, 0x8000000, RZ, 0xc0, !PT ;  /* 0x0800000013ff7812 */ /* 0x000fc6000780c0ff */
[----:B------:R-:W2:Y:S01]  /*206620*/  LDL.LU R26, [R1+0x554] ;  /* 0x00055400011a7983 */ /* 0x000ea20000300800 */
[----:B----4-:R-:W-:-:S03]  /*206630*/  PRMT R0, R17, 0x7770, RZ ;  /* 0x0000777011007816 */ /* 0x010fc600000000ff */
[----:B------:R-:W4:Y:S06]  /*206640*/  LDL.LU.64 R34, [R1+0x35e8] ;  /* 0x0035e80001227983 */ /* 0x000f2c0000300a00 */
[----:B------:R0:W-:Y:S01]  /*206650*/  @P0 STG.E.U8 desc[UR4][R32.64], R0 ;  /* 0x0000000020000986 */ /* 0x0001e2000c101104 */
[----:B------:R-:W-:Y:S02]  /*206660*/  LOP3.LUT P0, RZ, R19, 0x4000000, RZ, 0xc0, !PT ;  /* 0x0400000013ff7812 */ /* 0x000fe4000780c0ff */
[----:B0-----:R-:W-:Y:S01]  /*206670*/  PRMT R0, R17, 0x7771, RZ ;  /* 0x0000777111007816 */ /* 0x001fe200000000ff */
[----:B------:R-:W2:Y:S10]  /*206680*/  LDL.LU.64 R32, [R1+0x1080] ;  /* 0x0010800001207983 */ /* 0x000eb40000300a00 */
[----:B------:R0:W-:Y:S01]  /*206690*/  @P0 STG.E.U8 desc[UR4][R30.64], R0 ;  /* 0x000000001e000986 */ /* 0x0001e2000c101104 */
[----:B------:R-:W-:-:S02]  /*2066a0*/  LOP3.LUT P0, RZ, R19, 0x2000000, RZ, 0xc0, !PT ;  /* 0x0200000013ff7812 */ /* 0x000fc4000780c0ff */
[C---:B0-----:R-:W-:Y:S01]  /*2066b0*/  PRMT R0, R17.reuse, 0x7772, RZ ;  /* 0x0000777211007816 */ /* 0x041fe200000000ff */
[----:B------:R-:W2:Y:S10]  /*2066c0*/  LDL.LU.64 R30, [R1+0x1090] ;  /* 0x00109000011e7983 */ /* 0x000eb40000300a00 */
[----:B------:R0:W-:Y:S02]  /*2066d0*/  @P0 STG.E.U8 desc[UR4][R54.64], R0 ;  /* 0x0000000036000986 */ /* 0x0001e4000c101104 */
[----:B0-----:R-:W-:-:S02]  /*2066e0*/  PRMT R0, R17, 0x7773, RZ ;  /* 0x0000777311007816 */ /* 0x001fc400000000ff */
        /* <DEDUP_REMOVED lines=22> */
[----:B--2---:R-:W-:-:S05]  /*206850*/  PRMT R0, R17, 0x7770, RZ ;  /* 0x0000777011007816 */ /* 0x004fca00000000ff */
[----:B------:R0:W-:Y:S02]  /*206860*/  @P0 STG.E.U8 desc[UR4][R42.64], R0 ;  /* 0x000000002a000986 */ /* 0x0001e4000c101104 */
[----:B0-----:R-:W-:-:S05]  /*206870*/  PRMT R0, R17, 0x7771, RZ ;  /* 0x0000777111007816 */ /* 0x001fca00000000ff */
[----:B------:R0:W-:Y:S02]  /*206880*/  @P1 STG.E.U8 desc[UR4][R40.64], R0 ;  /* 0x0000000028001986 */ /* 0x0001e4000c101104 */
[----:B0-----:R-:W-:-:S05]  /*206890*/  PRMT R0, R17, 0x7772, RZ ;  /* 0x0000777211007816 */ /* 0x001fca00000000ff */
[----:B---3--:R0:W-:Y:S02]  /*2068a0*/  @P2 STG.E.U8 desc[UR4][R38.64], R0 ;  /* 0x0000000026002986 */ /* 0x0081e4000c101104 */
[----:B0-----:R-:W-:Y:S02]  /*2068b0*/  PRMT R0, R17, 0x7773, RZ ;  /* 0x0000777311007816 */ /* 0x001fe400000000ff */
[----:B------:R-:W2:Y:S04]  /*2068c0*/  LDL.LU R17, [R1+0x853c] ;  /* 0x00853c0001117983 */ /* 0x000ea80000300800 */
[----:B------:R0:W-:Y:S02]  /*2068d0*/  @P3 STG.E.U8 desc[UR4][R36.64], R0 ;  /* 0x0000000024003986 */ /* 0x0001e4000c101104 */
[----:B0-----:R-:W-:-:S05]  /*2068e0*/  PRMT R0, R26, 0x7770, RZ ;  /* 0x000077701a007816 */ /* 0x001fca00000000ff */
[----:B----4-:R0:W-:Y:S02]  /*2068f0*/  @P4 STG.E.U8 desc[UR4][R34.64], R0 ;  /* 0x0000000022004986 */ /* 0x0101e4000c101104 */
[----:B0-----:R-:W-:-:S05]  /*206900*/  PRMT R0, R26, 0x7771, RZ ;  /* 0x000077711a007816 */ /* 0x001fca00000000ff */
[----:B------:R0:W-:Y:S02]  /*206910*/  @P5 STG.E.U8 desc[UR4][R32.64], R0 ;  /* 0x0000000020005986 */ /* 0x0001e4000c101104 */
[----:B0-----:R-:W-:-:S05]  /*206920*/  PRMT R0, R26, 0x7772, RZ ;  /* 0x000077721a007816 */ /* 0x001fca00000000ff */
[----:B------:R0:W-:Y:S04]  /*206930*/  @P6 STG.E.U8 desc[UR4][R30.64], R0 ;  /* 0x000000001e006986 */ /* 0x0001e8000c101104 */
[----:B0-----:R-:W3:Y:S04]  /*206940*/  LDL.LU.64 R30, [R1+0x1088] ;  /* 0x00108800011e7983 */ /* 0x001ee80000300a00 */
[----:B------:R-:W4:Y:S04]  /*206950*/  LDL.LU.64 R38, [R1+0x35e0] ;  /* 0x0035e00001267983 */ /* 0x000f280000300a00 */
[----:B------:R-:W4:Y:S04]  /*206960*/  LDL.LU.64 R36, [R1+0x38d0] ;  /* 0x0038d00001247983 */ /* 0x000f280000300a00 */
[----:B------:R-:W4:Y:S04]  /*206970*/  LDL.LU.64 R34, [R1+0x35d8] ;  /* 0x0035d80001227983 */ /* 0x000f280000300a00 */
[----:B------:R-:W4:Y:S04]  /*206980*/  LDL.LU R27, [R1+0x544] ;  /* 0x00054400011b7983 */ /* 0x000f280000300800 */
[----:B------:R-:W4:Y:S01]  /*206990*/  LDL.LU.64 R32, [R1+0x35d0] ;  /* 0x0035d00001207983 */ /* 0x000f220000300a00 */
[----:B------:R-:W-:-:S02]  /*2069a0*/  LOP3.LUT P4, RZ, R18, 0x200000, RZ, 0xc0, !PT ;  /* 0x0020000012ff7812 */ /* 0x000fc4000788c0ff */
[----:B------:R-:W-:Y:S01]  /*2069b0*/  PRMT R0, R26, 0x7773, RZ ;  /* 0x000077731a007816 */ /* 0x000fe200000000ff */
[----:B------:R-:W4:Y:S01]  /*2069c0*/  LDL.LU R44, [R1+0x578] ;  /* 0x00057800012c7983 */ /* 0x000f220000300800 */
[----:B------:R-:W-:Y:S02]  /*2069d0*/  LOP3.LUT R19, R19, 0xfffffbff, RZ, 0xc0, !PT ;  /* 0xfffffbff13137812 */ /* 0x000fe400078ec0ff */
[C---:B------:R-:W-:Y:S02]  /*2069e0*/  LOP3.LUT P5, RZ, R18.reuse, 0x400000, RZ, 0xc0, !PT ;  /* 0x0040000012ff7812 */ /* 0x040fe400078ac0ff */
[----:B------:R-:W-:Y:S02]  /*2069f0*/  LOP3.LUT P6, RZ, R18, 0x800000, RZ, 0xc0, !PT ;  /* 0x0080000012ff7812 */ /* 0x000fe400078cc0ff */
[----:B--2---:R-:W-:-:S13]  /*206a00*/  LOP3.LUT P0, RZ, R17, 0x2, RZ, 0xc0, !PT ;  /* 0x0000000211ff7812 */ /* 0x004fda000780c0ff */
[----:B------:R-:W-:Y:S02]  /*206a10*/  @P0 LOP3.LUT R19, R19, 0x400, RZ, 0xfc, !PT ;  /* 0x0000040013130812 */ /* 0x000fe400078efcff */
[----:B------:R-:W-:Y:S02]  /*206a20*/  LOP3.LUT P0, RZ, R17, 0x1, RZ, 0xc0, !PT ;  /* 0x0000000111ff7812 */ /* 0x000fe4000780c0ff */
[----:B------:R-:W-:-:S11]  /*206a30*/  LOP3.LUT R19, R19, 0xfffff7ff, RZ, 0xc0, !PT ;  /* 0xfffff7ff13137812 */ /* 0x000fd600078ec0ff */
[----:B------:R-:W-:Y:S02]  /*206a40*/  @P0 LOP3.LUT R19, R19, 0x800, RZ, 0xfc, !PT ;  /* 0x0000080013130812 */ /* 0x000fe400078efcff */
[----:B------:R-:W-:Y:S01]  /*206a50*/  LOP3.LUT P0, RZ, R18, 0x80000000, RZ, 0xc0, !PT ;  /* 0x8000000012ff7812 */ /* 0x000fe2000780c0ff */
[----:B---3--:R0:W-:Y:S04]  /*206a60*/  @P4 STG.E.U8 desc[UR4][R30.64], R0 ;  /* 0x000000001e004986 */ /* 0x0081e8000c101104 */
[----:B0-----:R-:W2:Y:S04]  /*206a70*/  LDL.LU.64 R30, [R1+0x35c8] ;  /* 0x0035c800011e7983 */ /* 0x001ea80000300a00 */
[----:B------:R-:W3:Y:S04]  /*206a80*/  LDL.LU.64 R2, [R1+0x1098] ;  /* 0x0010980001027983 */ /* 0x000ee80000300a00 */
[----:B------:R-:W3:Y:S01]  /*206a90*/  LDL.LU.64 R54, [R1+0x10b8] ;  /* 0x0010b80001367983 */ /* 0x000ee20000300a00 */
[----:B------:R-:W-:-:S03]  /*206aa0*/  LOP3.LUT R19, R19, 0xffffefff, RZ, 0xc0, !PT ;  /* 0xffffefff13137812 */ /* 0x000fc600078ec0ff */
[----:B------:R-:W3:Y:S01]  /*206ab0*/  LDL.LU R45, [R1+0x568] ;  /* 0x00056800012d7983 */ /* 0x000ee20000300800 */
[----:B------:R-:W-:Y:S02]  /*206ac0*/  @P0 LOP3.LUT R19, R19, 0x1000, RZ, 0xfc, !PT ;  /* 0x0000100013130812 */ /* 0x000fe400078efcff */
[----:B------:R-:W-:Y:S01]  /*206ad0*/  LOP3.LUT P0, RZ, R18, 0x40000000, RZ, 0xc0, !PT ;  /* 0x4000000012ff7812 */ /* 0x000fe2000780c0ff */
[----:B------:R-:W3:Y:S01]  /*206ae0*/  LDL.LU.64 R52, [R1+0x10b0] ;  /* 0x0010b00001347983 */ /* 0x000ee20000300a00 */
[----:B------:R-:W-:-:S03]  /*206af0*/  LOP3.LUT R19, R19, 0xffffdfff, RZ, 0xc0, !PT ;  /* 0xffffdfff13137812 */ /* 0x000fc600078ec0ff */
[----:B------:R-:W3:Y:S04]  /*206b00*/  LDL.LU.64 R50, [R1+0x35c0] ;  /* 0x0035c00001327983 */ /* 0x000ee80000300a00 */
[----:B------:R-:W3:Y:S04]  /*206b10*/  LDL.LU.64 R48, [R1+0x38c8] ;  /* 0x0038c80001307983 */ /* 0x000ee80000300a00 */
[----:B------:R-:W-:Y:S01]  /*206b20*/  @P0 LOP3.LUT R19, R19, 0x2000, RZ, 0xfc, !PT ;  /* 0x0000200013130812 */ /* 0x000fe200078efcff */
[----:B------:R-:W3:Y:S01]  /*206b30*/  LDL.LU.64 R46, [R1+0x35b8] ;  /* 0x0035b800012e7983 */ /* 0x000ee20000300a00 */
[----:B------:R-:W-:-:S02]  /*206b40*/  LOP3.LUT P0, RZ, R18, 0x20000000, RZ, 0xc0, !PT ;  /* 0x2000000012ff7812 */ /* 0x000fc4000780c0ff */
[----:B------:R-:W-:Y:S01]  /*206b50*/  LOP3.LUT R19, R19, 0xffffbfff, RZ, 0xc0, !PT ;  /* 0xffffbfff13137812 */ /* 0x000fe200078ec0ff */
[----:B------:R-:W3:Y:S04]  /*206b60*/  LDL.LU R26, [R1+0x558] ;  /* 0x00055800011a7983 */ /* 0x000ee80000300800 */
[----:B------:R-:W3:Y:S04]  /*206b70*/  LDL.LU.64 R42, [R1+0x35b0] ;  /* 0x0035b000012a7983 */ /* 0x000ee80000300a00 */
[----:B------:R-:W3:Y:S02]  /*206b80*/  LDL.LU.64 R40, [R1+0x35a8] ;  /* 0x0035a80001287983 */ /* 0x000ee40000300a00 */
        /* <DEDUP_REMOVED lines=12> */
[----:B----4-:R-:W-:-:S05]  /*206c50*/  PRMT R0, R27, 0x7770, RZ ;  /* 0x000077701b007816 */ /* 0x010fca00000000ff */
[----:B------:R0:W-:Y:S04]  /*206c60*/  @P5 STG.E.U8 desc[UR4][R38.64], R0 ;  /* 0x0000000026005986 */ /* 0x0001e8000c101104 */
[----:B------:R-:W-:Y:S02]  /*206c70*/  @P0 LOP3.LUT R19, R19, 0x40000, RZ, 0xfc, !PT ;  /* 0x0004000013130812 */ /* 0x000fe400078efcff */
[----:B------:R-:W-:Y:S02]  /*206c80*/  LOP3.LUT P0, RZ, R18, 0x1000000, RZ, 0xc0, !PT ;  /* 0x0100000012ff7812 */ /* 0x000fe4000780c0ff */
[C---:B0-----:R-:W-:Y:S01]  /*206c90*/  PRMT R0, R27.reuse, 0x7771, RZ ;  /* 0x000077711b007816 */ /* 0x041fe200000000ff */
[----:B------:R-:W4:Y:S04]  /*206ca0*/  LDL.LU.64 R38, [R1+0x10c0] ;  /* 0x0010c00001267983 */ /* 0x000f280000300a00 */
[----:B------:R0:W-:Y:S02]  /*206cb0*/  @P6 STG.E.U8 desc[UR4][R36.64], R0 ;  /* 0x0000000024006986 */ /* 0x0001e4000c101104 */
[----:B0-----:R-:W-:-:S02]  /*206cc0*/  PRMT R0, R27, 0x7772, RZ ;  /* 0x000077721b007816 */ /* 0x001fc400000000ff */
[----:B------:R-:W4:Y:S04]  /*206cd0*/  LDL.LU.64 R36, [R1+0x10d0] ;  /* 0x0010d00001247983 */ /* 0x000f280000300a00 */
        /* <DEDUP_REMOVED lines=8> */
[----:B------:R-:W-:Y:S02]  /*206d60*/  PRMT R0, R44, 0x7770, RZ ;  /* 0x000077702c007816 */ /* 0x000fe400000000ff */
[----:B------:R-:W-:-:S09]  /*206d70*/  LOP3.LUT P1, RZ, R17, 0x4, RZ, 0xc0, !PT ;  /* 0x0000000411ff7812 */ /* 0x000fd2000782c0ff */
[----:B--2---:R0:W-:Y:S01]  /*206d80*/  @P0 STG.E.U8 desc[UR4][R30.64], R0 ;  /* 0x000000001e000986 */ /* 0x0041e2000c101104 */
[----:B------:R-:W-:-:S03]  /*206d90*/  LOP3.LUT P0, RZ, R19, 0x10000, RZ, 0xc0, !PT ;  /* 0x0001000013ff7812 */ /* 0x000fc6000780c0ff */
[----:B0-----:R-:W2:Y:S01]  /*206da0*/  LDL.LU.64 R30, [R1+0x38c0] ;  /* 0x0038c000011e7983 */ /* 0x001ea20000300a00 */
[----:B------:R-:W-:-:S09]  /*206db0*/  PRMT R0, R44, 0x7771, RZ ;  /* 0x000077712c007816 */ /* 0x000fd200000000ff */
[----:B---3--:R0:W-:Y:S01]  /*206dc0*/  @P0 STG.E.U8 desc[UR4][R2.64], R0 ;  /* 0x0000000002000986 */ /* 0x0081e2000c101104 */
        /* <DEDUP_REMOVED lines=17> */
[----:B------:R0:W-:Y:S02]  /*206ee0*/  @P0 STG.E.U8 desc[UR4][R42.64], R0 ;  /* 0x000000002a000986 */ /* 0x0001e4000c101104 */
[----:B0-----:R-:W-:-:S05]  /*206ef0*/  PRMT R0, R26, 0x7770, RZ ;  /* 0x000077701a007816 */ /* 0x001fca00000000ff */
[----:B------:R0:W-:Y:S04]  /*206f00*/  @P1 STG.E.U8 desc[UR4][R40.64], R0 ;  /* 0x0000000028001986 */ /* 0x0001e8000c101104 */
[----:B0-----:R-:W3:Y:S01]  /*206f10*/  LDL.LU.64 R40, [R1+0x3598] ;  /* 0x0035980001287983 */ /* 0x001ee20000300a00 */
[C---:B------:R-:W-:Y:S02]  /*206f20*/  LOP3.LUT P2, RZ, R17.reuse, 0x8, RZ, 0xc0, !PT ;  /* 0x0000000811ff7812 */ /* 0x040fe4000784c0ff */
[C---:B------:R-:W-:Y:S02]  /*206f30*/  LOP3.LUT P3, RZ, R17.reuse, 0x10, RZ, 0xc0, !PT ;  /* 0x0000001011ff7812 */ /* 0x040fe4000786c0ff */
[----:B------:R-:W-:Y:S02]  /*206f40*/  PRMT R0, R26, 0x7771, RZ ;  /* 0x000077711a007816 */ /* 0x000fe400000000ff */
[----:B------:R-:W-:-:S02]  /*206f50*/  LOP3.LUT P4, RZ, R17, 0x20, RZ, 0xc0, !PT ;  /* 0x0000002011ff7812 */ /* 0x000fc4000788c0ff */
[----:B------:R-:W-:-:S05]  /*206f60*/  LOP3.LUT P5, RZ, R17, 0x40, RZ, 0xc0, !PT ;  /* 0x0000004011ff7812 */ /* 0x000fca00078ac0ff */
[----:B----4-:R0:W-:Y:S02]  /*206f70*/  @P2 STG.E.U8 desc[UR4][R38.64], R0 ;  /* 0x0000000026002986 */ /* 0x0101e4000c101104 */
[C---:B0-----:R-:W-:Y:S02]  /*206f80*/  PRMT R0, R26.reuse, 0x7772, RZ ;  /* 0x000077721a007816 */ /* 0x041fe400000000ff */
[----:B------:R-:W4:Y:S04]  /*206f90*/  LDL.LU.64 R38, [R1+0x3590] ;  /* 0x0035900001267983 */ /* 0x000f280000300a00 */
[----:B------:R0:W-:Y:S02]  /*206fa0*/  @P3 STG.E.U8 desc[UR4][R36.64], R0 ;  /* 0x0000000024003986 */ /* 0x0001e4000c101104 */
[----:B0-----:R-:W-:-:S02]  /*206fb0*/  PRMT R0, R26, 0x7773, RZ ;  /* 0x000077731a007816 */ /* 0x001fc400000000ff */
[----:B------:R-:W4:Y:S04]  /*206fc0*/  LDL.LU.64 R36, [R1+0x3588] ;  /* 0x0035880001247983 */ /* 0x000f280000300a00 */
[----:B------:R0:W-:Y:S02]  /*206fd0*/  @P4 STG.E.U8 desc[UR4][R34.64], R0 ;  /* 0x0000000022004986 */ /* 0x0001e4000c101104 */
[----:B0-----:R-:W-:Y:S02]  /*206fe0*/  PRMT R0, R27, 0x7770, RZ ;  /* 0x000077701b007816 */ /* 0x001fe400000000ff */
[----:B------:R-:W4:Y:S04]  /*206ff0*/  LDL.LU.64 R34, [R1+0x10d8] ;  /* 0x0010d80001227983 */ /* 0x000f280000300a00 */
[----:B------:R0:W-:Y:S04]  /*207000*/  @P5 STG.E.U8 desc[UR4][R32.64], R0 ;  /* 0x0000000020005986 */ /* 0x0001e8000c101104 */
[----:B0-----:R-:W4:Y:S04]  /*207010*/  LDL.LU.64 R32, [R1+0x2798] ;  /* 0x0027980001207983 */ /* 0x001f280000300a00 */
[----:B------:R-:W4:Y:S01]  /*207020*/  LDL.LU R26, [R1+0x57c] ;  /* 0x00057c00011a7983 */ /* 0x000f220000300800 */
[----:B------:R-:W-:-:S02]  /*207030*/  LOP3.LUT P6, RZ, R17, 0x80, RZ, 0xc0, !PT ;  /* 0x0000008011ff7812 */ /* 0x000fc400078cc0ff */
[----:B------:R-:W-:Y:S02]  /*207040*/  PRMT R0, R27, 0x7771, RZ ;  /* 0x000077711b007816 */ /* 0x000fe400000000ff */
        /* <DEDUP_REMOVED lines=8> */
[----:B------:R-:W-:Y:S01]  /*2070d0*/  LOP3.LUT P0, RZ, R17, 0x40000, RZ, 0xc0, !PT ;  /* 0x0004000011ff7812 */ /* 0x000fe2000780c0ff */
[----:B------:R-:W2:Y:S04]  /*2070e0*/  LDL.LU R51, [R1+0x56c] ;  /* 0x00056c0001337983 */ /* 0x000ea80000300800 */
[----:B------:R-:W2:Y:S01]  /*2070f0*/  LDL.LU.64 R2, [R1+0x3580] ;  /* 0x0035800001027983 */ /* 0x000ea20000300a00 */
[----:B------:R-:W-:-:S03]  /*207100*/  LOP3.LUT R19, R19, 0xfffffff7, RZ, 0xc0, !PT ;  /* 0xfffffff713137812 */ /* 0x000fc600078ec0ff */
[----:B------:R-:W2:Y:S04]  /*207110*/  LDL.LU.64 R54, [R1+0x38b8] ;  /* 0x0038b80001367983 */ /* 0x000ea80000300a00 */
[----:B------:R-:W-:Y:S01]  /*207120*/  @P0 LOP3.LUT R19, R19, 0x8, RZ, 0xfc, !PT ;  /* 0x0000000813130812 */ /* 0x000fe200078efcff */
[----:B------:R-:W2:Y:S01]  /*207130*/  LDL.LU.64 R52, [R1+0x3578] ;  /* 0x0035780001347983 */ /* 0x000ea20000300a00 */
[----:B------:R-:W-:Y:S02]  /*207140*/  LOP3.LUT P0, RZ, R17, 0x20000, RZ, 0xc0, !PT ;  /* 0x0002000011ff7812 */ /* 0x000fe4000780c0ff */
[----:B------:R-:W-:Y:S01]  /*207150*/  LOP3.LUT R19, R19, 0xffffffef, RZ, 0xc0, !PT ;  /* 0xffffffef13137812 */ /* 0x000fe200078ec0ff */
[----:B------:R-:W2:Y:S01]  /*207160*/  LDL.LU.64 R48, [R1+0x3570] ;  /* 0x0035700001307983 */ /* 0x000ea20000300a00 */
[----:B------:R-:W-:-:S02]  /*207170*/  LOP3.LUT P4, RZ, R17, 0x100, RZ, 0xc0, !PT ;  /* 0x0000010011ff7812 */ /* 0x000fc4000788c0ff */
[----:B------:R-:W-:Y:S01]  /*207180*/  PRMT R0, R27, 0x7772, RZ ;  /* 0x000077721b007816 */ /* 0x000fe200000000ff */
[----:B------:R-:W2:Y:S06]  /*207190*/  LDL.LU.64 R46, [R1+0x3568] ;  /* 0x00356800012e7983 */ /* 0x000eac0000300a00 */
        /* <DEDUP_REMOVED lines=14> */
[----:B------:R-:W-:Y:S01]  /*207280*/  LOP3.LUT P0, RZ, R17, 0x1000, RZ, 0xc0, !PT ;  /* 0x0000100011ff7812 */ /* 0x000fe2000780c0ff */
[----:B---3--:R0:W-:Y:S02]  /*207290*/  @P4 STG.E.U8 desc[UR4][R40.64], R0 ;  /* 0x0000000028004986 */ /* 0x0081e4000c101104 */
[----:B0-----:R-:W-:Y:S02]  /*2072a0*/  PRMT R0, R27, 0x7773, RZ ;  /* 0x000077731b007816 */ /* 0x001fe400000000ff */
[----:B------:R-:W3:Y:S04]  /*2072b0*/  LDL.LU R27, [R1+0x55c] ;  /* 0x00055c00011b7983 */ /* 0x000ee80000300800 */
[----:B------:R-:W3:Y:S04]  /*2072c0*/  LDL.LU.64 R44, [R1+0x27a0] ;  /* 0x0027a000012c7983 */ /* 0x000ee80000300a00 */
[----:B------:R-:W3:Y:S01]  /*2072d0*/  LDL.LU.64 R42, [R1+0x27b0] ;  /* 0x0027b000012a7983 */ /* 0x000ee20000300a00 */
[----:B------:R-:W-:-:S02]  /*2072e0*/  LOP3.LUT P6, RZ, R17, 0x400, RZ, 0xc0, !PT ;  /* 0x0000040011ff7812 */ /* 0x000fc400078cc0ff */
[----:B------:R-:W-:Y:S01]  /*2072f0*/  LOP3.LUT R19, R19, 0xfffffdff, RZ, 0xc0, !PT ;  /* 0xfffffdff13137812 */ /* 0x000fe200078ec0ff */
[----:B------:R-:W3:Y:S03]  /*207300*/  LDL.LU.64 R40, [R1+0x27a8] ;  /* 0x0027a80001287983 */ /* 0x000ee60000300a00 */
[----:B------:R-:W-:Y:S01]  /*207310*/  @P0 LOP3.LUT R19, R19, 0x200, RZ, 0xfc, !PT ;  /* 0x0000020013130812 */ /* 0x000fe200078efcff */
[----:B----4-:R0:W-:Y:S01]  /*207320*/  @P5 STG.E.U8 desc[UR4][R38.64], R0 ;  /* 0x0000000026005986 */ /* 0x0101e2000c101104 */
[----:B------:R-:W-:-:S03]  /*207330*/  LOP3.LUT P0, RZ, R17, 0x800, RZ, 0xc0, !PT ;  /* 0x0000080011ff7812 */ /* 0x000fc6000780c0ff */
[----:B0-----:R-:W4:Y:S01]  /*207340*/  LDL.LU.64 R38, [R1+0x3560] ;  /* 0x0035600001267983 */ /* 0x001f220000300a00 */
[----:B------:R-:W-:-:S05]  /*207350*/  PRMT R0, R26, 0x7770, RZ ;  /* 0x000077701a007816 */ /* 0x000fca00000000ff */
[----:B------:R0:W-:Y:S02]  /*207360*/  @P6 STG.E.U8 desc[UR4][R36.64], R0 ;  /* 0x0000000024006986 */ /* 0x0001e4000c101104 */
[----:B0-----:R-:W-:Y:S02]  /*207370*/  PRMT R0, R26, 0x7771, RZ ;  /* 0x000077711a007816 */ /* 0x001fe400000000ff */
[----:B------:R-:W4:Y:S04]  /*207380*/  LDL.LU.64 R36, [R1+0x38b0] ;  /* 0x0038b00001247983 */ /* 0x000f280000300a00 */
[----:B------:R0:W-:Y:S04]  /*207390*/  @P0 STG.E.U8 desc[UR4][R34.64], R0 ;  /* 0x0000000022000986 */ /* 0x0001e8000c101104 */
[----:B0-----:R-:W4:Y:S01]  /*2073a0*/  LDL.LU.64 R34, [R1+0x3558] ;  /* 0x0035580001227983 */ /* 0x001f220000300a00 */
[----:B------:R-:W-:-:S02]  /*2073b0*/  LOP3.LUT P0, RZ, R19, 0x200, RZ, 0xc0, !PT ;  /* 0x0000020013ff7812 */ /* 0x000fc4000780c0ff */
[----:B------:R-:W-:-:S11]  /*2073c0*/  PRMT R0, R26, 0x7772, RZ ;  /* 0x000077721a007816 */ /* 0x000fd600000000ff */
[----:B------:R0:W-:Y:S01]  /*2073d0*/  @P0 STG.E.U8 desc[UR4][R32.64], R0 ;  /* 0x0000000020000986 */ /* 0x0001e2000c101104 */
[C---:B------:R-:W-:Y:S02]  /*2073e0*/  LOP3.LUT P0, RZ, R19.reuse, 0x100, RZ, 0xc0, !PT ;  /* 0x0000010013ff7812 */ /* 0x040fe4000780c0ff */
[----:B0-----:R-:W-:Y:S01]  /*2073f0*/  PRMT R0, R26, 0x7773, RZ ;  /* 0x000077731a007816 */ /* 0x001fe200000000ff */
[----:B------:R-:W4:Y:S10]  /*207400*/  LDL.LU.64 R32, [R1+0x3550] ;  /* 0x0035500001207983 */ /* 0x000f340000300a00 */
[----:B--2---:R0:W-:Y:S04]  /*207410*/  @P0 STG.E.U8 desc[UR4][R30.64], R0 ;  /* 0x000000001e000986 */ /* 0x0041e8000c101104 */
[----:B0-----:R-:W2:Y:S04]  /*207420*/  LDL.LU.64 R30, [R1+0x3548] ;  /* 0x00354800011e7983 */ /* 0x001ea80000300a00 */
[----:B------:R-:W2:Y:S01]  /*207430*/  LDL.LU R26, [R1+0x530] ;  /* 0x00053000011a7983 */ /* 0x000ea20000300800 */
        /* <DEDUP_REMOVED lines=28> */
[----:B----4-:R0:W-:Y:S02]  /*207600*/  @P2 STG.E.U8 desc[UR4][R38.64], R0 ;  /* 0x0000000026002986 */ /* 0x0101e4000c101104 */
[----:B0-----:R-:W-:-:S05]  /*207610*/  PRMT R0, R16, 0x7771, RZ ;  /* 0x0000777110007816 */ /* 0x001fca00000000ff */
[----:B------:R0:W-:Y:S02]  /*207620*/  @P3 STG.E.U8 desc[UR4][R36.64], R0 ;  /* 0x0000000024003986 */ /* 0x0001e4000c101104 */
[----:B0-----:R-:W-:-:S05]  /*207630*/  PRMT R0, R16, 0x7772, RZ ;  /* 0x0000777210007816 */ /* 0x001fca00000000ff */
[----:B------:R0:W-:Y:S02]  /*207640*/  @P4 STG.E.U8 desc[UR4][R34.64], R0 ;  /* 0x0000000022004986 */ /* 0x0001e4000c101104 */
[----:B0-----:R-:W-:Y:S02]  /*207650*/  PRMT R0, R16, 0x7773, RZ ;  /* 0x0000777310007816 */ /* 0x001fe400000000ff */
[----:B------:R-:W3:Y:S01]  /*207660*/  LDL.LU R16, [R1+0x8538] ;  /* 0x0085380001107983 */ /* 0x000ee20000300800 */
[C---:B------:R-:W-:Y:S02]  /*207670*/  LOP3.LUT P5, RZ, R17.reuse, 0x2000000, RZ, 0xc0, !PT ;  /* 0x0200000011ff7812 */ /* 0x040fe400078ac0ff */
[----:B------:R-:W-:Y:S01]  /*207680*/  LOP3.LUT P6, RZ, R17, 0x4000000, RZ, 0xc0, !PT ;  /* 0x0400000011ff7812 */ /* 0x000fe200078cc0ff */
[----:B------:R-:W4:Y:S04]  /*207690*/  LDL.LU.64 R40, [R1+0x27b8] ;  /* 0x0027b80001287983 */ /* 0x000f280000300a00 */
[----:B------:R-:W4:Y:S04]  /*2076a0*/  LDL.LU.64 R38, [R1+0x27c8] ;  /* 0x0027c80001267983 */ /* 0x000f280000300a00 */
[----:B------:R-:W4:Y:S04]  /*2076b0*/  LDL.LU.64 R36, [R1+0x27c0] ;  /* 0x0027c00001247983 */ /* 0x000f280000300a00 */
[----:B------:R0:W-:Y:S04]  /*2076c0*/  @P5 STG.E.U8 desc[UR4][R32.64], R0 ;  /* 0x0000000020005986 */ /* 0x0001e8000c101104 */
[----:B------:R-:W4:Y:S04]  /*2076d0*/  LDL.LU.64 R34, [R1+0x3760] ;  /* 0x0037600001227983 */ /* 0x000f280000300a00 */
[----:B0-----:R-:W4:Y:S01]  /*2076e0*/  LDL.LU.64 R32, [R1+0x3a38] ;  /* 0x003a380001207983 */ /* 0x001f220000300a00 */
[----:B--2---:R-:W-:-:S05]  /*2076f0*/  PRMT R0, R26, 0x7770, RZ ;  /* 0x000077701a007816 */ /* 0x004fca00000000ff */
[----:B------:R0:W-:Y:S04]  /*207700*/  @P6 STG.E.U8 desc[UR4][R30.64], R0 ;  /* 0x000000001e006986 */ /* 0x0001e8000c101104 */
[----:B0-----:R-:W2:Y:S04]  /*207710*/  LDL.LU.64 R30, [R1+0x3758] ;  /* 0x00375800011e7983 */ /* 0x001ea80000300a00 */
[----:B------:R-:W2:Y:S04]  /*207720*/  LDL.LU R27, [R1+0x520] ;  /* 0x00052000011b7983 */ /* 0x000ea80000300800 */
[----:B------:R-:W2:Y:S04]  /*207730*/  LDL.LU.64 R54, [R1+0x3748] ;  /* 0x0037480001367983 */ /* 0x000ea80000300a00 */
[----:B------:R-:W2:Y:S04]  /*207740*/  LDL.LU.64 R52, [R1+0x3740] ;  /* 0x0037400001347983 */ /* 0x000ea80000300a00 */
[----:B------:R-:W2:Y:S04]  /*207750*/  LDL.LU.64 R50, [R1+0x27d0] ;  /* 0x0027d00001327983 */ /* 0x000ea80000300a00 */
[----:B------:R-:W2:Y:S01]  /*207760*/  LDL.LU.64 R48, [R1+0x27e0] ;  /* 0x0027e00001307983 */ /* 0x000ea20000300a00 */
[----:B------:R-:W-:-:S02]  /*207770*/  LOP3.LUT R18, R18, 0xfeffffff, RZ, 0xc0, !PT ;  /* 0xfeffffff12127812 */ /* 0x000fc400078ec0ff */
[C---:B------:R-:W-:Y:S01]  /*207780*/  LOP3.LUT P4, RZ, R17.reuse, 0x8000000, RZ, 0xc0, !PT ;  /* 0x0800000011ff7812 */ /* 0x040fe2000788c0ff */
[----:B------:R-:W2:Y:S01]  /*207790*/  LDL.LU.64 R46, [R1+0x27d8] ;  /* 0x0027d800012e7983 */ /* 0x000ea20000300a00 */
[C---:B------:R-:W-:Y:S02]  /*2077a0*/  LOP3.LUT P5, RZ, R17.reuse, 0x10000000, RZ, 0xc0, !PT ;  /* 0x1000000011ff7812 */ /* 0x040fe400078ac0ff */
[----:B------:R-:W-:Y:S02]  /*2077b0*/  PRMT R0, R26, 0x7771, RZ ;  /* 0x000077711a007816 */ /* 0x000fe400000000ff */
[----:B------:R-:W-:Y:S02]  /*2077c0*/  LOP3.LUT P6, RZ, R17, 0x20000000, RZ, 0xc0, !PT ;  /* 0x2000000011ff7812 */ /* 0x000fe400078cc0ff */
[----:B------:R-:W-:Y:S02]  /*2077d0*/  LOP3.LUT R19, R19, 0xfffffffe, RZ, 0xc0, !PT ;  /* 0xfffffffe13137812 */ /* 0x000fe400078ec0ff */
[----:B---3--:R-:W-:-:S13]  /*2077e0*/  LOP3.LUT P0, RZ, R16, 0x80, RZ, 0xc0, !PT ;  /* 0x0000008010ff7812 */ /* 0x008fda000780c0ff */
        /* <DEDUP_REMOVED lines=24> */
[----:B0-----:R-:W-:-:S05]  /*207970*/  PRMT R0, R26, 0x7772, RZ ;  /* 0x000077721a007816 */ /* 0x001fca00000000ff */
[----:B------:R0:W-:Y:S06]  /*207980*/  @P5 STG.E.U8 desc[UR4][R38.64], R0 ;  /* 0x0000000026005986 */ /* 0x0001ec000c101104 */
[----:B------:R-:W-:Y:S02]  /*207990*/  @P0 LOP3.LUT R19, R19, 0x1, RZ, 0xfc, !PT ;  /* 0x0000000113130812 */ /* 0x000fe400078efcff */
[----:B------:R-:W-:Y:S02]  /*2079a0*/  LOP3.LUT P0, RZ, R17, 0x40000000, RZ, 0xc0, !PT ;  /* 0x4000000011ff7812 */ /* 0x000fe4000780c0ff */
[----:B0-----:R-:W-:Y:S01]  /*2079b0*/  PRMT R0, R26, 0x7773, RZ ;  /* 0x000077731a007816 */ /* 0x001fe200000000ff */
[----:B------:R-:W3:Y:S04]  /*2079c0*/  LDL.LU R39, [R1+0x500] ;  /* 0x0005000001277983 */ /* 0x000ee80000300800 */
[----:B------:R2:W-:Y:S04]  /*2079d0*/  @P6 STG.E.U8 desc[UR4][R36.64], R0 ;  /* 0x0000000024006986 */ /* 0x0005e8000c101104 */
[----:B------:R-:W4:Y:S04]  /*2079e0*/  LDL.LU.64 R44, [R1+0x3738] ;  /* 0x00373800012c7983 */ /* 0x000f280000300a00 */
[----:B------:R-:W4:Y:S01]  /*2079f0*/  LDL.LU.64 R42, [R1+0x3a30] ;  /* 0x003a3000012a7983 */ /* 0x000f220000300a00 */
[----:B--2---:R-:W-:-:S03]  /*207a00*/  PRMT R0, R27, 0x7770, RZ ;  /* 0x000077701b007816 */ /* 0x004fc600000000ff */
[----:B------:R-:W2:Y:S04]  /*207a10*/  LDL.LU.64 R40, [R1+0x3730] ;  /* 0x0037300001287983 */ /* 0x000ea80000300a00 */
        /* <DEDUP_REMOVED lines=11> */
[----:B0-----:R-:W-:Y:S01]  /*207ad0*/  PRMT R0, R27, 0x7773, RZ ;  /* 0x000077731b007816 */ /* 0x001fe200000000ff */
[----:B------:R-:W2:Y:S10]  /*207ae0*/  LDL.LU.64 R30, [R1+0x27f8] ;  /* 0x0027f800011e7983 */ /* 0x000eb40000300a00 */
[----:B------:R0:W-:Y:S01]  /*207af0*/  @P0 STG.E.U8 desc[UR4][R54.64], R0 ;  /* 0x0000000036000986 */ /* 0x0001e2000c101104 */
[----:B------:R-:W-:-:S03]  /*207b00*/  LOP3.LUT P0, RZ, R18, 0x20000000, RZ, 0xc0, !PT ;  /* 0x2000000012ff7812 */ /* 0x000fc6000780c0ff */
[----:B------:R-:W2:Y:S01]  /*207b10*/  LDL.LU.64 R26, [R1+0x27f0] ;  /* 0x0027f000011a7983 */ /* 0x000ea20000300a00 */
        /* <DEDUP_REMOVED lines=9> */
[----:B------:R-:W2:Y:S01]  /*207bb0*/  LDL.LU R11, [R1+0x8534] ;  /* 0x00853400010b7983 */ /* 0x000ea20000300800 */
        /* <DEDUP_REMOVED lines=8> */
[----:B---3--:R-:W-:-:S05]  /*207c40*/  PRMT R0, R39, 0x7770, RZ ;  /* 0x0000777027007816 */ /* 0x008fca00000000ff */
[----:B----4-:R0:W-:Y:S01]  /*207c50*/  @P0 STG.E.U8 desc[UR4][R44.64], R0 ;  /* 0x000000002c000986 */ /* 0x0101e2000c101104 */
[----:B------:R-:W-:Y:S02]  /*207c60*/  LOP3.LUT P0, RZ, R18, 0x1000000, RZ, 0xc0, !PT ;  /* 0x0100000012ff7812 */ /* 0x000fe4000780c0ff */
[----:B0-----:R-:W-:-:S11]  /*207c70*/  PRMT R0, R39, 0x7771, RZ ;  /* 0x0000777127007816 */ /* 0x001fd600000000ff */
[----:B------:R0:W-:Y:S02]  /*207c80*/  @P0 STG.E.U8 desc[UR4][R42.64], R0 ;  /* 0x000000002a000986 */ /* 0x0001e4000c101104 */
[----:B0-----:R-:W-:-:S05]  /*207c90*/  PRMT R0, R39, 0x7772, RZ ;  /* 0x0000777227007816 */ /* 0x001fca00000000ff */
[----:B--2---:R0:W-:Y:S02]  /*207ca0*/  @P1 STG.E.U8 desc[UR4][R40.64], R0 ;  /* 0x0000000028001986 */ /* 0x0041e4000c101104 */
        /* <DEDUP_REMOVED lines=12> */
[----:B------:R-:W2:Y:S04]  /*207d70*/  LDL.LU.64 R36, [R1+0x3710] ;  /* 0x0037100001247983 */ /* 0x000ea80000300a00 */
[----:B------:R-:W2:Y:S01]  /*207d80*/  LDL.LU R35, [R1+0x524] ;  /* 0x0005240001237983 */ /* 0x000ea20000300800 */
[----:B------:R-:W-:-:S13]  /*207d90*/  LOP3.LUT P6, RZ, R16, 0x2000, RZ, 0xc0, !PT ;  /* 0x0000200010ff7812 */ /* 0x000fda00078cc0ff */
[----:B------:R0:W-:Y:S04]  /*207da0*/  @P6 STG.E.U8 desc[UR4][R26.64], R0 ;  /* 0x000000001a006986 */ /* 0x0001e8000c101104 */
[----:B0-----:R-:W4:Y:S04]  /*207db0*/  LDL.LU.64 R26, [R1+0x3708] ;  /* 0x00370800011a7983 */ /* 0x001f280000300a00 */
[----:B------:R-:W4:Y:S04]  /*207dc0*/  LDL.LU.64 R32, [R1+0x3700] ;  /* 0x0037000001207983 */ /* 0x000f280000300a00 */
[----:B------:R-:W4:Y:S01]  /*207dd0*/  LDL.LU R46, [R1+0x514] ;  /* 0x00051400012e7983 */ /* 0x000f220000300800 */
[----:B------:R-:W-:-:S02]  /*207de0*/  LOP3.LUT P4, RZ, R16, 0x4000, RZ, 0xc0, !PT ;  /* 0x0000400010ff7812 */ /* 0x000fc4000788c0ff */
        /* <DEDUP_REMOVED lines=14> */
[----:B--2---:R-:W-:-:S05]  /*207ed0*/  PRMT R0, R35, 0x7770, RZ ;  /* 0x0000777023007816 */ /* 0x004fca00000000ff */
[----:B---3--:R0:W-:Y:S04]  /*207ee0*/  @P4 STG.E.U8 desc[UR4][R30.64], R0 ;  /* 0x000000001e004986 */ /* 0x0081e8000c101104 */
[----:B0-----:R-:W2:Y:S04]  /*207ef0*/  LDL.LU.64 R30, [R1+0x2800] ;  /* 0x00280000011e7983 */ /* 0x001ea80000300a00 */
[----:B------:R-:W3:Y:S01]  /*207f00*/  LDL.LU.64 R2, [R1+0x2810] ;  /* 0x0028100001027983 */ /* 0x000ee20000300a00 */
[----:B------:R-:W-:Y:S02]  /*207f10*/  @P0 LOP3.LUT R18, R18, 0x80000, RZ, 0xfc, !PT ;  /* 0x0008000012120812 */ /* 0x000fe400078efcff */
[----:B------:R-:W-:Y:S01]  /*207f20*/  LOP3.LUT P0, RZ, R16, 0x200000, RZ, 0xc0, !PT ;  /* 0x0020000010ff7812 */ /* 0x000fe2000780c0ff */
[----:B------:R-:W3:Y:S01]  /*207f30*/  LDL.LU.64 R54, [R1+0x2808] ;  /* 0x0028080001367983 */ /* 0x000ee20000300a00 */
[----:B------:R-:W-:-:S03]  /*207f40*/  LOP3.LUT R18, R18, 0xffefffff, RZ, 0xc0, !PT ;  /* 0xffefffff12127812 */ /* 0x000fc600078ec0ff */
[----:B------:R-:W3:Y:S04]  /*207f50*/  LDL.LU R47, [R1+0x504] ;  /* 0x00050400012f7983 */ /* 0x000ee80000300800 */
[----:B------:R-:W3:Y:S04]  /*207f60*/  LDL.LU.64 R52, [R1+0x36f8] ;  /* 0x0036f80001347983 */ /* 0x000ee80000300a00 */
[----:B------:R-:W-:Y:S01]  /*207f70*/  @P0 LOP3.LUT R18, R18, 0x100000, RZ, 0xfc, !PT ;  /* 0x0010000012120812 */ /* 0x000fe200078efcff */
[----:B------:R-:W3:Y:S01]  /*207f80*/  LDL.LU.64 R50, [R1+0x3a20] ;  /* 0x003a200001327983 */ /* 0x000ee20000300a00 */
[----:B------:R-:W-:-:S02]  /*207f90*/  LOP3.LUT P0, RZ, R16, 0x100000, RZ, 0xc0, !PT ;  /* 0x0010000010ff7812 */ /* 0x000fc4000780c0ff */
[----:B------:R-:W-:Y:S01]  /*207fa0*/  LOP3.LUT R18, R18, 0xffdfffff, RZ, 0xc0, !PT ;  /* 0xffdfffff12127812 */ /* 0x000fe200078ec0ff */
[----:B------:R-:W3:Y:S01]  /*207fb0*/  LDL.LU.64 R48, [R1+0x36f0] ;  /* 0x0036f00001307983 */ /* 0x000ee20000300a00 */
[C---:B------:R-:W-:Y:S02]  /*207fc0*/  LOP3.LUT P5, RZ, R16.reuse, 0x8000, RZ, 0xc0, !PT ;  /* 0x0000800010ff7812 */ /* 0x040fe400078ac0ff */
[----:B------:R-:W-:Y:S01]  /*207fd0*/  LOP3.LUT P6, RZ, R16, 0x10000, RZ, 0xc0, !PT ;  /* 0x0001000010ff7812 */ /* 0x000fe200078cc0ff */
[----:B------:R-:W3:Y:S06]  /*207fe0*/  LDL.LU.64 R44, [R1+0x36e8] ;  /* 0x0036e800012c7983 */ /* 0x000eec0000300a00 */
[----:B------:R-:W-:-:S02]  /*207ff0*/  @P0 LOP3.LUT R18, R18, 0x200000, RZ, 0xfc, !PT ;  /* 0x0020000012120812 */ /* 0x000fc400078efcff */
[----:B------:R-:W-:Y:S02]  /*208000*/  LOP3.LUT P0, RZ, R16, 0x80000, RZ, 0xc0, !PT ;  /* 0x0008000010ff7812 */ /* 0x000fe4000780c0ff */
[----:B------:R-:W-:-:S11]  /*208010*/  LOP3.LUT R18, R18, 0xffbfffff, RZ, 0xc0, !PT ;  /* 0xffbfffff12127812 */ /* 0x000fd600078ec0ff */
[----:B------:R-:W-:Y:S02]  /*208020*/  @P0 LOP3.LUT R18, R18, 0x400000, RZ, 0xfc, !PT ;  /* 0x0040000012120812 */ /* 0x000fe400078efcff */
[----:B------:R-:W-:Y:S02]  /*208030*/  LOP3.LUT P0, RZ, R16, 0x40000, RZ, 0xc0, !PT ;  /* 0x0004000010ff7812 */ /* 0x000fe4000780c0ff */
[----:B------:R-:W-:Y:S02]  /*208040*/  LOP3.LUT R18, R18, 0xff7fffff, RZ, 0xc0, !PT ;  /* 0xff7fffff12127812 */ /* 0x000fe400078ec0ff */
[----:B------:R-:W-:-:S05]  /*208050*/  PRMT R0, R35, 0x7771, RZ ;  /* 0x0000777123007816 */ /* 0x000fca00000000ff */
[----:B----4-:R0:W-:Y:S04]  /*208060*/  @P5 STG.E.U8 desc[UR4][R38.64], R0 ;  /* 0x0000000026005986 */ /* 0x0101e8000c101104 */
[----:B------:R-:W-:Y:S02]  /*208070*/  @P0 LOP3.LUT R18, R18, 0x800000, RZ, 0xfc, !PT ;  /* 0x0080000012120812 */ /* 0x000fe400078efcff */
[----:B------:R-:W-:Y:S02]  /*208080*/  LOP3.LUT P0, RZ, R16, 0x20000, RZ, 0xc0, !PT ;  /* 0x0002000010ff7812 */ /* 0x000fe4000780c0ff */
[----:B0-----:R-:W-:-:S05]  /*208090*/  PRMT R0, R35, 0x7772, RZ ;  /* 0x0000777223007816 */ /* 0x001fca00000000ff */
[----:B------:R0:W-:Y:S02]  /*2080a0*/  @P6 STG.E.U8 desc[UR4][R36.64], R0 ;  /* 0x0000000024006986 */ /* 0x0001e4000c101104 */
[----:B0-----:R-:W-:-:S05]  /*2080b0*/  PRMT R0, R35, 0x7773, RZ ;  /* 0x0000777323007816 */ /* 0x001fca00000000ff */
[----:B------:R0:W-:Y:S04]  /*2080c0*/  @P0 STG.E.U8 desc[UR4][R26.64], R0 ;  /* 0x000000001a000986 */ /* 0x0001e8000c101104 */
[----:B0-----:R-:W4:Y:S04]  /*2080d0*/  LDL.LU R26, [R1+0x538] ;  /* 0x00053800011a7983 */ /* 0x001f280000300800 */
[----:B------:R-:W4:Y:S01]  /*2080e0*/  LDL.LU.64 R42, [R1+0x36e0] ;  /* 0x0036e000012a7983 */ /* 0x000f220000300a00 */
[----:B------:R-:W-:-:S03]  /*2080f0*/  LOP3.LUT P0, RZ, R18, 0x800000, RZ, 0xc0, !PT ;  /* 0x0080000012ff7812 */ /* 0x000fc6000780c0ff */
[----:B------:R-:W4:Y:S04]  /*208100*/  LDL.LU.64 R40, [R1+0x2818] ;  /* 0x0028180001287983 */ /* 0x000f280000300a00 */
[----:B------:R-:W4:Y:S01]  /*208110*/  LDL.LU.64 R38, [R1+0x2828] ;  /* 0x0028280001267983 */ /* 0x000f220000300a00 */
[----:B------:R-:W-:-:S03]  /*208120*/  PRMT R0, R46, 0x7770, RZ ;  /* 0x000077702e007816 */ /* 0x000fc600000000ff */
[----:B------:R-:W4:Y:S04]  /*208130*/  LDL.LU.64 R36, [R1+0x2820] ;  /* 0x0028200001247983 */ /* 0x000f280000300a00 */
[----:B------:R-:W4:Y:S04]  /*208140*/  LDL.LU R27, [R1+0x528] ;  /* 0x00052800011b7983 */ /* 0x000f280000300800 */
[----:B------:R0:W-:Y:S01]  /*208150*/  @P0 STG.E.U8 desc[UR4][R32.64], R0 ;  /* 0x0000000020000986 */ /* 0x0001e2000c101104 */
[----:B------:R-:W-:-:S03]  /*208160*/  LOP3.LUT P0, RZ, R18, 0x400000, RZ, 0xc0, !PT ;  /* 0x0040000012ff7812 */ /* 0x000fc6000780c0ff */
[----:B------:R-:W4:Y:S01]  /*208170*/  LDL.LU.64 R34, [R1+0x36d8] ;  /* 0x0036d80001227983 */ /* 0x000f220000300a00 */
[----:B0-----:R-:W-:-:S03]  /*208180*/  PRMT R0, R46, 0x7771, RZ ;  /* 0x000077712e007816 */ /* 0x001fc600000000ff */
[----:B------:R-:W4:Y:S06]  /*208190*/  LDL.LU.64 R32, [R1+0x3a18] ;  /* 0x003a180001207983 */ /* 0x000f2c0000300a00 */
[----:B--2---:R0:W-:Y:S04]  /*2081a0*/  @P0 STG.E.U8 desc[UR4][R30.64], R0 ;  /* 0x000000001e000986 */ /* 0x0041e8000c101104 */
[----:B0-----:R-:W2:Y:S01]  /*2081b0*/  LDL.LU.64 R30, [R1+0x36d0] ;  /* 0x0036d000011e7983 */ /* 0x001ea20000300a00 */
[----:B------:R-:W-:-:S02]  /*2081c0*/  LOP3.LUT P0, RZ, R18, 0x200000, RZ, 0xc0, !PT ;  /* 0x0020000012ff7812 */ /* 0x000fc4000780c0ff */
[----:B------:R-:W-:-:S11]  /*2081d0*/  PRMT R0, R46, 0x7772, RZ ;  /* 0x000077722e007816 */ /* 0x000fd600000000ff */
        /* <DEDUP_REMOVED lines=19> */
[----:B----4-:R-:W-:-:S07]  /*208310*/  PRMT R0, R26, 0x7770, RZ ;  /* 0x000077701a007816 */ /* 0x010fce00000000ff */
[----:B------:R0:W-:Y:S01]  /*208320*/  @P0 STG.E.U8 desc[UR4][R42.64], R0 ;  /* 0x000000002a000986 */ /* 0x0001e2000c101104 */
[----:B------:R-:W-:Y:S02]  /*208330*/  LOP3.LUT P3, RZ, R16, 0x20000000, RZ, 0xc0, !PT ;  /* 0x2000000010ff7812 */ /* 0x000fe4000786c0ff */
[----:B0-----:R-:W-:-:S05]  /*208340*/  PRMT R0, R26, 0x7771, RZ ;  /* 0x000077711a007816 */ /* 0x001fca00000000ff */
[----:B------:R0:W-:Y:S01]  /*208350*/  @P1 STG.E.U8 desc[UR4][R40.64], R0 ;  /* 0x0000000028001986 */ /* 0x0001e2000c101104 */
[----:B------:R-:W-:Y:S02]  /*208360*/  LOP3.LUT P4, RZ, R16, 0x40000000, RZ, 0xc0, !PT ;  /* 0x4000000010ff7812 */ /* 0x000fe4000788c0ff */
[----:B0-----:R-:W-:Y:S01]  /*208370*/  PRMT R0, R26, 0x7772, RZ ;  /* 0x000077721a007816 */ /* 0x001fe200000000ff */
[----:B------:R-:W3:Y:S04]  /*208380*/  LDL.LU.64 R40, [R1+0x36c8] ;  /* 0x0036c80001287983 */ /* 0x000ee80000300a00 */
[----:B------:R0:W-:Y:S01]  /*208390*/  @P2 STG.E.U8 desc[UR4][R38.64], R0 ;  /* 0x0000000026002986 */ /* 0x0001e2000c101104 */
[----:B------:R-:W-:Y:S02]  /*2083a0*/  LOP3.LUT P5, RZ, R16, 0x80000000, RZ, 0xc0, !PT ;  /* 0x8000000010ff7812 */ /* 0x000fe400078ac0ff */
[----:B0-----:R-:W-:Y:S01]  /*2083b0*/  PRMT R0, R26, 0x7773, RZ ;  /* 0x000077731a007816 */ /* 0x001fe200000000ff */
[----:B------:R-:W4:Y:S04]  /*2083c0*/  LDL.LU.64 R38, [R1+0x36c0] ;  /* 0x0036c00001267983 */ /* 0x000f280000300a00 */
[----:B------:R0:W-:Y:S01]  /*2083d0*/  @P3 STG.E.U8 desc[UR4][R36.64], R0 ;  /* 0x0000000024003986 */ /* 0x0001e2000c101104 */
[----:B------:R-:W-:-:S02]  /*2083e0*/  LOP3.LUT P6, RZ, R11, 0x1, RZ, 0xc0, !PT ;  /* 0x000000010bff7812 */ /* 0x000fc400078cc0ff */
[C---:B0-----:R-:W-:Y:S01]  /*2083f0*/  PRMT R0, R27.reuse, 0x7770, RZ ;  /* 0x000077701b007816 */ /* 0x041fe200000000ff */
[----:B------:R-:W4:Y:S04]  /*208400*/  LDL.LU.64 R36, [R1+0x2830] ;  /* 0x0028300001247983 */ /* 0x000f280000300a00 */
[----:B------:R0:W-:Y:S02]  /*208410*/  @P4 STG.E.U8 desc[UR4][R34.64], R0 ;  /* 0x0000000022004986 */ /* 0x0001e4000c101104 */
[C---:B0-----:R-:W-:Y:S02]  /*208420*/  PRMT R0, R27.reuse, 0x7771, RZ ;  /* 0x000077711b007816 */ /* 0x041fe400000000ff */
[----:B------:R-:W4:Y:S04]  /*208430*/  LDL.LU.64 R34, [R1+0x2840] ;  /* 0x0028400001227983 */ /* 0x000f280000300a00 */
[----:B------:R0:W-:Y:S02]  /*208440*/  @P5 STG.E.U8 desc[UR4][R32.64], R0 ;  /* 0x0000000020005986 */ /* 0x0001e4000c101104 */
[----:B0-----:R-:W-:-:S05]  /*208450*/  PRMT R0, R27, 0x7772, RZ ;  /* 0x000077721b007816 */ /* 0x001fca00000000ff */
[----:B--2---:R0:W-:Y:S04]  /*208460*/  @P6 STG.E.U8 desc[UR4][R30.64], R0 ;  /* 0x000000001e006986 */ /* 0x0041e8000c101104 */
[----:B0-----:R-:W2:Y:S04]  /*208470*/  LDL.LU R31, [R1+0x518] ;  /* 0x00051800011f7983 */ /* 0x001ea80000300800 */
[----:B------:R-:W4:Y:S01]  /*208480*/  LDL.LU.64 R32, [R1+0x2838] ;  /* 0x0028380001207983 */ /* 0x000f220000300a00 */
[----:B------:R-:W-:-:S03]  /*208490*/  PRMT R0, R27, 0x7773, RZ ;  /* 0x000077731b007816 */ /* 0x000fc600000000ff */
[----:B------:R-:W4:Y:S04]  /*2084a0*/  LDL.LU.64 R26, [R1+0x36b8] ;  /* 0x0036b800011a7983 */ /* 0x000f280000300a00 */
[----:B------:R-:W4:Y:S04]  /*2084b0*/  LDL.LU.64 R54, [R1+0x3a10] ;  /* 0x003a100001367983 */ /* 0x000f280000300a00 */
[----:B------:R-:W4:Y:S01]  /*2084c0*/  LDL.LU.64 R52, [R1+0x36b0] ;  /* 0x0036b00001347983 */ /* 0x000f220000300a00 */
[C---:B------:R-:W-:Y:S02]  /*2084d0*/  LOP3.LUT P0, RZ, R11.reuse, 0x2000, RZ, 0xc0, !PT ;  /* 0x000020000bff7812 */ /* 0x040fe4000780c0ff */
[----:B------:R-:W-:Y:S01]  /*2084e0*/  LOP3.LUT R18, R18, 0xffffffbf, RZ, 0xc0, !PT ;  /* 0xffffffbf12127812 */ /* 0x000fe200078ec0ff */
[----:B------:R-:W4:Y:S01]  /*2084f0*/  LDL.LU.64 R50, [R1+0x36a8] ;  /* 0x0036a80001327983 */ /* 0x000f220000300a00 */
[----:B------:R-:W-:-:S02]  /*208500*/  LOP3.LUT P4, RZ, R11, 0x2, RZ, 0xc0, !PT ;  /* 0x000000020bff7812 */ /* 0x000fc4000788c0ff */
[C---:B------:R-:W-:Y:S01]  /*208510*/  LOP3.LUT P5, RZ, R11.reuse, 0x4, RZ, 0xc0, !PT ;  /* 0x000000040bff7812 */ /* 0x040fe200078ac0ff */
[----:B------:R-:W4:Y:S01]  /*208520*/  LDL.LU R30, [R1+0x53c] ;  /* 0x00053c00011e7983 */ /* 0x000f220000300800 */
[----:B------:R-:W-:-:S03]  /*208530*/  LOP3.LUT P6, RZ, R11, 0x8, RZ, 0xc0, !PT ;  /* 0x000000080bff7812 */ /* 0x000fc600078cc0ff */
[----:B------:R-:W4:Y:S02]  /*208540*/  LDL.LU.64 R48, [R1+0x36a0] ;  /* 0x0036a00001307983 */ /* 0x000f240000300a00 */
[----:B------:R-:W-:Y:S02]  /*208550*/  @P0 LOP3.LUT R18, R18, 0x40, RZ, 0xfc, !PT ;  /* 0x0000004012120812 */ /* 0x000fe400078efcff */
[----:B------:R-:W-:Y:S01]  /*208560*/  LOP3.LUT P0, RZ, R11, 0x1000, RZ, 0xc0, !PT ;  /* 0x000010000bff7812 */ /* 0x000fe2000780c0ff */
[----:B------:R-:W4:Y:S01]  /*208570*/  LDL.LU.64 R46, [R1+0x2848] ;  /* 0x00284800012e7983 */ /* 0x000f220000300a00 */
[----:B------:R-:W-:-:S03]  /*208580*/  LOP3.LUT R18, R18, 0xffffff7f, RZ, 0xc0, !PT ;  /* 0xffffff7f12127812 */ /* 0x000fc600078ec0ff */
[----:B------:R-:W4:Y:S04]  /*208590*/  LDL.LU.64 R44, [R1+0x2858] ;  /* 0x00285800012c7983 */ /* 0x000f280000300a00 */
[----:B------:R-:W4:Y:S04]  /*2085a0*/  LDL.LU.64 R42, [R1+0x2850] ;  /* 0x00285000012a7983 */ /* 0x000f280000300a00 */
[----:B------:R-:W-:Y:S02]  /*2085b0*/  @P0 LOP3.LUT R18, R18, 0x80, RZ, 0xfc, !PT ;  /* 0x0000008012120812 */ /* 0x000fe400078efcff */
        /* <DEDUP_REMOVED lines=19> */
[----:B---3--:R0:W-:Y:S01]  /*2086f0*/  @P4 STG.E.U8 desc[UR4][R40.64], R0 ;  /* 0x0000000028004986 */ /* 0x0081e2000c101104 */
[----:B------:R-:W-:-:S11]  /*208700*/  LOP3.LUT R18, R18, 0xffffbfff, RZ, 0xc0, !PT ;  /* 0xffffbfff12127812 */ /* 0x000fd600078ec0ff */
[----:B------:R-:W-:Y:S01]  /*208710*/  @P0 LOP3.LUT R18, R18, 0x4000, RZ, 0xfc, !PT ;  /* 0x0000400012120812 */ /* 0x000fe200078efcff */
[----:B0-----:R-:W3:Y:S01]  /*208720*/  LDL.LU.64 R40, [R1+0x3698] ;  /* 0x0036980001287983 */ /* 0x001ee20000300a00 */
[----:B------:R-:W-:Y:S02]  /*208730*/  LOP3.LUT P0, RZ, R11, 0x10, RZ, 0xc0, !PT ;  /* 0x000000100bff7812 */ /* 0x000fe4000780c0ff */
[----:B--2---:R-:W-:-:S05]  /*208740*/  PRMT R0, R31, 0x7770, RZ ;  /* 0x000077701f007816 */ /* 0x004fca00000000ff */
[----:B----4-:R0:W-:Y:S02]  /*208750*/  @P5 STG.E.U8 desc[UR4][R38.64], R0 ;  /* 0x0000000026005986 */ /* 0x0101e4000c101104 */
[C---:B0-----:R-:W-:Y:S02]  /*208760*/  PRMT R0, R31.reuse, 0x7771, RZ ;  /* 0x000077711f007816 */ /* 0x041fe400000000ff */
[----:B------:R-:W2:Y:S04]  /*208770*/  LDL.LU.64 R38, [R1+0x3a08] ;  /* 0x003a080001267983 */ /* 0x000ea80000300a00 */
[----:B------:R0:W-:Y:S02]  /*208780*/  @P6 STG.E.U8 desc[UR4][R36.64], R0 ;  /* 0x0000000024006986 */ /* 0x0001e4000c101104 */
[----:B0-----:R-:W-:-:S02]  /*208790*/  PRMT R0, R31, 0x7772, RZ ;  /* 0x000077721f007816 */ /* 0x001fc400000000ff */
[----:B------:R-:W4:Y:S04]  /*2087a0*/  LDL.LU.64 R36, [R1+0x3690] ;  /* 0x0036900001247983 */ /* 0x000f280000300a00 */
[----:B------:R0:W-:Y:S01]  /*2087b0*/  @P0 STG.E.U8 desc[UR4][R34.64], R0 ;  /* 0x0000000022000986 */ /* 0x0001e2000c101104 */
[C---:B------:R-:W-:Y:S02]  /*2087c0*/  LOP3.LUT P0, RZ, R18.reuse, 0x4000, RZ, 0xc0, !PT ;  /* 0x0000400012ff7812 */ /* 0x040fe4000780c0ff */
        /* <DEDUP_REMOVED lines=8> */
[----:B------:R-:W-:Y:S02]  /*208850*/  LOP3.LUT P0, RZ, R18, 0x1000, RZ, 0xc0, !PT ;  /* 0x0000100012ff7812 */ /* 0x000fe4000780c0ff */
        /* <DEDUP_REMOVED lines=29> */
[----:B---3--:R0:W-:Y:S02]  /*208a30*/  @P1 STG.E.U8 desc[UR4][R40.64], R0 ;  /* 0x0000000028001986 */ /* 0x0081e4000c101104 */
[----:B0-----:R-:W-:-:S05]  /*208a40*/  PRMT R0, R10, 0x7771, RZ ;  /* 0x000077710a007816 */ /* 0x001fca00000000ff */
[----:B------:R0:W-:Y:S02]  /*208a50*/  @P2 STG.E.U8 desc[UR4][R38.64], R0 ;  /* 0x0000000026002986 */ /* 0x0001e4000c101104 */
[----:B0-----:R-:W-:-:S05]  /*208a60*/  PRMT R0, R10, 0x7772, RZ ;  /* 0x000077720a007816 */ /* 0x001fca00000000ff */
[----:B----4-:R0:W-:Y:S02]  /*208a70*/  @P3 STG.E.U8 desc[UR4][R36.64], R0 ;  /* 0x0000000024003986 */ /* 0x0101e4000c101104 */
[----:B0-----:R-:W-:Y:S02]  /*208a80*/  PRMT R0, R10, 0x7773, RZ ;  /* 0x000077730a007816 */ /* 0x001fe400000000ff */
[----:B------:R-:W2:Y:S04]  /*208a90*/  LDL.LU R10, [R1+0x8528] ;  /* 0x00852800010a7983 */ /* 0x000ea80000300800 */
[----:B------:R0:W-:Y:S04]  /*208aa0*/  @P4 STG.E.U8 desc[UR4][R34.64], R0 ;  /* 0x0000000022004986 */ /* 0x0001e8000c101104 */
[----:B------:R-:W3:Y:S01]  /*208ab0*/  LDL.LU.64 R40, [R1+0x2870] ;  /* 0x0028700001287983 */ /* 0x000ee20000300a00 */
[----:B0-----:R-:W-:-:S05]  /*208ac0*/  PRMT R0, R31, 0x7770, RZ ;  /* 0x000077701f007816 */ /* 0x001fca00000000ff */
[----:B------:R0:W-:Y:S02]  /*208ad0*/  @P5 STG.E.U8 desc[UR4][R32.64], R0 ;  /* 0x0000000020005986 */ /* 0x0001e4000c101104 */
[----:B0-----:R-:W-:-:S05]  /*208ae0*/  PRMT R0, R31, 0x7771, RZ ;  /* 0x000077711f007816 */ /* 0x001fca00000000ff */
[----:B------:R0:W-:Y:S04]  /*208af0*/  @P6 STG.E.U8 desc[UR4][R26.64], R0 ;  /* 0x000000001a006986 */ /* 0x0001e8000c101104 */
[----:B0-----:R-:W4:Y:S04]  /*208b00*/  LDL.LU.64 R26, [R1+0x2868] ;  /* 0x00286800011a7983 */ /* 0x001f280000300a00 */
[----:B------:R-:W4:Y:S04]  /*208b10*/  LDL.LU.64 R38, [R1+0x38a8] ;  /* 0x0038a80001267983 */ /* 0x000f280000300a00 */
[----:B------:R-:W4:Y:S04]  /*208b20*/  LDL.LU.64 R36, [R1+0x3bb8] ;  /* 0x003bb80001247983 */ /* 0x000f280000300a00 */
[----:B------:R-:W4:Y:S04]  /*208b30*/  LDL.LU.64 R34, [R1+0x38a0] ;  /* 0x0038a00001227983 */ /* 0x000f280000300a00 */
[----:B------:R-:W4:Y:S04]  /*208b40*/  LDL.LU R30, [R1+0x50c] ;  /* 0x00050c00011e7983 */ /* 0x000f280000300800 */
[----:B------:R-:W4:Y:S01]  /*208b50*/  LDL.LU.64 R32, [R1+0x3898] ;  /* 0x0038980001207983 */ /* 0x000f220000300a00 */
[----:B------:R-:W-:-:S02]  /*208b60*/  LOP3.LUT P4, RZ, R11, 0x100000, RZ, 0xc0, !PT ;  /* 0x001000000bff7812 */ /* 0x000fc4000788c0ff */
[----:B------:R-:W-:Y:S01]  /*208b70*/  LOP3.LUT P5, RZ, R11, 0x200000, RZ, 0xc0, !PT ;  /* 0x002000000bff7812 */ /* 0x000fe200078ac0ff */
[----:B------:R-:W4:Y:S01]  /*208b80*/  LDL.LU R44, [R1+0x4f0] ;  /* 0x0004f000012c7983 */ /* 0x000f220000300800 */
[----:B------:R-:W-:Y:S02]  /*208b90*/  PRMT R0, R31, 0x7772, RZ ;  /* 0x000077721f007816 */ /* 0x000fe400000000ff */
[----:B------:R-:W-:Y:S02]  /*208ba0*/  LOP3.LUT R16, R16, 0xdfffffff, RZ, 0xc0, !PT ;  /* 0xdfffffff10107812 */ /* 0x000fe400078ec0ff */
[----:B------:R-:W-:Y:S02]  /*208bb0*/  LOP3.LUT R18, R18, 0xfffffffe, RZ, 0xc0, !PT ;  /* 0xfffffffe12127812 */ /* 0x000fe400078ec0ff */
[----:B------:R-:W-:Y:S02]  /*208bc0*/  LOP3.LUT P6, RZ, R11, 0x400000, RZ, 0xc0, !PT ;  /* 0x004000000bff7812 */ /* 0x000fe400078cc0ff */
[----:B--2---:R-:W-:Y:S01]  /*208bd0*/  LOP3.LUT P0, RZ, R10, 0x1, RZ, 0xc0, !PT ;  /* 0x000000010aff7812 */ /* 0x004fe2000780c0ff */
[----:B---3--:R0:W-:Y:S02]  /*208be0*/  @P4 STG.E.U8 desc[UR4][R40.64], R0 ;  /* 0x0000000028004986 */ /* 0x0081e4000c101104 */
[----:B0-----:R-:W-:-:S10]  /*208bf0*/  PRMT R0, R31, 0x7773, RZ ;  /* 0x000077731f007816 */ /* 0x001fd400000000ff */
[----:B------:R-:W-:Y:S02]  /*208c00*/  @P0 LOP3.LUT R16, R16, 0x20000000, RZ, 0xfc, !PT ;  /* 0x2000000010100812 */ /* 0x000fe400078efcff */
[----:B------:R-:W-:Y:S02]  /*208c10*/  LOP3.LUT P0, RZ, R11, 0x80000000, RZ, 0xc0, !PT ;  /* 0x800000000bff7812 */ /* 0x000fe4000780c0ff */
[----:B------:R-:W-:Y:S01]  /*208c20*/  LOP3.LUT R16, R16, 0xbfffffff, RZ, 0xc0, !PT ;  /* 0xbfffffff10107812 */ /* 0x000fe200078ec0ff */
[----:B----4-:R0:W-:Y:S04]  /*208c30*/  @P5 STG.E.U8 desc[UR4][R26.64], R0 ;  /* 0x000000001a005986 */ /* 0x0101e8000c101104 */
[----:B0-----:R-:W2:Y:S04]  /*208c40*/  LDL.LU.64 R26, [R1+0x3890] ;  /* 0x00389000011a7983 */ /* 0x001ea80000300a00 */
[----:B------:R-:W3:Y:S02]  /*208c50*/  LDL.LU.64 R2, [R1+0x2878] ;  /* 0x0028780001027983 */ /* 0x000ee40000300a00 */
[----:B------:R-:W-:-:S02]  /*208c60*/  @P0 LOP3.LUT R16, R16, 0x40000000, RZ, 0xfc, !PT ;  /* 0x4000000010100812 */ /* 0x000fc400078efcff */
[----:B------:R-:W-:Y:S01]  /*208c70*/  LOP3.LUT P0, RZ, R11, 0x40000000, RZ, 0xc0, !PT ;  /* 0x400000000bff7812 */ /* 0x000fe2000780c0ff */
[----:B------:R-:W4:Y:S01]  /*208c80*/  LDL.LU.64 R54, [R1+0x2888] ;  /* 0x0028880001367983 */ /* 0x000f220000300a00 */
[----:B------:R-:W-:-:S03]  /*208c90*/  LOP3.LUT R16, R16, 0x7fffffff, RZ, 0xc0, !PT ;  /* 0x7fffffff10107812 */ /* 0x000fc600078ec0ff */
[----:B------:R-:W3:Y:S04]  /*208ca0*/  LDL.LU.64 R52, [R1+0x2880] ;  /* 0x0028800001347983 */ /* 0x000ee80000300a00 */
[----:B------:R-:W3:Y:S04]  /*208cb0*/  LDL.LU R45, [R1+0x4e0] ;  /* 0x0004e000012d7983 */ /* 0x000ee80000300800 */
[----:B------:R-:W-:Y:S01]  /*208cc0*/  @P0 LOP3.LUT R16, R16, 0x80000000, RZ, 0xfc, !PT ;  /* 0x8000000010100812 */ /* 0x000fe200078efcff */
[----:B------:R-:W4:Y:S01]  /*208cd0*/  LDL.LU.64 R50, [R1+0x3888] ;  /* 0x0038880001327983 */ /* 0x000f220000300a00 */
[----:B------:R-:W-:-:S03]  /*208ce0*/  LOP3.LUT P0, RZ, R11, 0x20000000, RZ, 0xc0, !PT ;  /* 0x200000000bff7812 */ /* 0x000fc6000780c0ff */
[----:B------:R-:W4:Y:S04]  /*208cf0*/  LDL.LU.64 R48, [R1+0x3bb0] ;  /* 0x003bb00001307983 */ /* 0x000f280000300a00 */
[----:B------:R-:W4:Y:S04]  /*208d00*/  LDL.LU R31, [R1+0x4d0] ;  /* 0x0004d000011f7983 */ /* 0x000f280000300800 */
[----:B------:R-:W4:Y:S02]  /*208d10*/  LDL.LU.64 R46, [R1+0x3880] ;  /* 0x00388000012e7983 */ /* 0x000f240000300a00 */
[----:B------:R-:W-:-:S02]  /*208d20*/  @P0 LOP3.LUT R18, R18, 0x1, RZ, 0xfc, !PT ;  /* 0x0000000112120812 */ /* 0x000fc400078efcff */
[----:B------:R-:W-:Y:S01]  /*208d30*/  LOP3.LUT P0, RZ, R11, 0x10000000, RZ, 0xc0, !PT ;  /* 0x100000000bff7812 */ /* 0x000fe2000780c0ff */
[----:B------:R-:W4:Y:S01]  /*208d40*/  LDL.LU.64 R42, [R1+0x3878] ;  /* 0x00387800012a7983 */ /* 0x000f220000300a00 */
[----:B------:R-:W-:-:S03]  /*208d50*/  LOP3.LUT R18, R18, 0xfffffffd, RZ, 0xc0, !PT ;  /* 0xfffffffd12127812 */ /* 0x000fc600078ec0ff */
[----:B------:R-:W4:Y:S08]  /*208d60*/  LDL.LU.64 R40, [R1+0x3870] ;  /* 0x0038700001287983 */ /* 0x000f300000300a00 */
        /* <DEDUP_REMOVED lines=26> */
[----:B------:R0:W-:Y:S04]  /*208f10*/  @P0 STG.E.U8 desc[UR4][R32.64], R0 ;  /* 0x0000000020000986 */ /* 0x0001e8000c101104 */
[----:B0-----:R-:W4:Y:S04]  /*208f20*/  LDL.LU.64 R32, [R1+0x3868] ;  /* 0x0038680001207983 */ /* 0x001f280000300a00 */
[----:B------:R-:W4:Y:S01]  /*208f30*/  LDL.LU R30, [R1+0x4c0] ;  /* 0x0004c000011e7983 */ /* 0x000f220000300800 */
[----:B------:R-:W-:-:S02]  /*208f40*/  LOP3.LUT P0, RZ, R18, 0x8, RZ, 0xc0, !PT ;  /* 0x0000000812ff7812 */ /* 0x000fc4000780c0ff */
[----:B------:R-:W-:Y:S02]  /*208f50*/  PRMT R0, R44, 0x7770, RZ ;  /* 0x000077702c007816 */ /* 0x000fe400000000ff */
[C---:B------:R-:W-:Y:S02]  /*208f60*/  LOP3.LUT P1, RZ, R10.reuse, 0x2, RZ, 0xc0, !PT ;  /* 0x000000020aff7812 */ /* 0x040fe4000782c0ff */
[----:B------:R-:W-:-:S07]  /*208f70*/  LOP3.LUT P2, RZ, R10, 0x4, RZ, 0xc0, !PT ;  /* 0x000000040aff7812 */ /* 0x000fce000784c0ff */
[----:B--2---:R0:W-:Y:S01]  /*208f80*/  @P0 STG.E.U8 desc[UR4][R26.64], R0 ;  /* 0x000000001a000986 */ /* 0x0041e2000c101104 */
[----:B------:R-:W-:Y:S02]  /*208f90*/  LOP3.LUT P0, RZ, R18, 0x4, RZ, 0xc0, !PT ;  /* 0x0000000412ff7812 */ /* 0x000fe4000780c0ff */
[----:B0-----:R-:W-:Y:S01]  /*208fa0*/  PRMT R0, R44, 0x7771, RZ ;  /* 0x000077712c007816 */ /* 0x001fe200000000ff */
[----:B------:R-:W2:Y:S10]  /*208fb0*/  LDL.LU.64 R26, [R1+0x8520] ;  /* 0x00852000011a7983 */ /* 0x000eb40000300a00 */
[----:B---3--:R0:W-:Y:S01]  /*208fc0*/  @P0 STG.E.U8 desc[UR4][R2.64], R0 ;  /* 0x0000000002000986 */ /* 0x0081e2000c101104 */
[----:B------:R-:W-:-:S02]  /*208fd0*/  LOP3.LUT P0, RZ, R18, 0x2, RZ, 0xc0, !PT ;  /* 0x0000000212ff7812 */ /* 0x000fc4000780c0ff */
[----:B0-----:R-:W-:-:S11]  /*208fe0*/  PRMT R0, R44, 0x7772, RZ ;  /* 0x000077722c007816 */ /* 0x001fd600000000ff */
[----:B----4-:R0:W-:Y:S01]  /*208ff0*/  @P0 STG.E.U8 desc[UR4][R54.64], R0 ;  /* 0x0000000036000986 */ /* 0x0101e2000c101104 */
        /* <DEDUP_REMOVED lines=15> */
[----:B------:R0:W-:Y:S04]  /*2090f0*/  @P2 STG.E.U8 desc[UR4][R40.64], R0 ;  /* 0x0000000028002986 */ /* 0x0001e8000c101104 */
[----:B0-----:R-:W3:Y:S01]  /*209100*/  LDL.LU.64 R40, [R1+0x3ba8] ;  /* 0x003ba80001287983 */ /* 0x001ee20000300a00 */
[C---:B------:R-:W-:Y:S02]  /*209110*/  LOP3.LUT P3, RZ, R10.reuse, 0x8, RZ, 0xc0, !PT ;  /* 0x000000080aff7812 */ /* 0x040fe4000786c0ff */
[C---:B------:R-:W-:Y:S01]  /*209120*/  LOP3.LUT P4, RZ, R10.reuse, 0x10, RZ, 0xc0, !PT ;  /* 0x000000100aff7812 */ /* 0x040fe2000788c0ff */
[----:B------:R-:W4:Y:S01]  /*209130*/  LDL.LU.64 R42, [R1+0x3860] ;  /* 0x00386000012a7983 */ /* 0x000f220000300a00 */
[----:B------:R-:W-:Y:S02]  /*209140*/  PRMT R0, R31, 0x7771, RZ ;  /* 0x000077711f007816 */ /* 0x000fe400000000ff */
[----:B------:R-:W-:-:S02]  /*209150*/  LOP3.LUT P5, RZ, R10, 0x20, RZ, 0xc0, !PT ;  /* 0x000000200aff7812 */ /* 0x000fc400078ac0ff */
[----:B------:R-:W-:-:S05]  /*209160*/  LOP3.LUT P6, RZ, R10, 0x40, RZ, 0xc0, !PT ;  /* 0x000000400aff7812 */ /* 0x000fca00078cc0ff */
[----:B------:R0:W-:Y:S02]  /*209170*/  @P3 STG.E.U8 desc[UR4][R38.64], R0 ;  /* 0x0000000026003986 */ /* 0x0001e4000c101104 */
[C---:B0-----:R-:W-:Y:S02]  /*209180*/  PRMT R0, R31.reuse, 0x7772, RZ ;  /* 0x000077721f007816 */ /* 0x041fe400000000ff */
[----:B------:R-:W2:Y:S04]  /*209190*/  LDL.LU.64 R38, [R1+0x3858] ;  /* 0x0038580001267983 */ /* 0x000ea80000300a00 */
[----:B------:R0:W-:Y:S02]  /*2091a0*/  @P4 STG.E.U8 desc[UR4][R36.64], R0 ;  /* 0x0000000024004986 */ /* 0x0001e4000c101104 */
[----:B0-----:R-:W-:-:S02]  /*2091b0*/  PRMT R0, R31, 0x7773, RZ ;  /* 0x000077731f007816 */ /* 0x001fc400000000ff */
[----:B------:R-:W2:Y:S04]  /*2091c0*/  LDL.LU.64 R36, [R1+0x3850] ;  /* 0x0038500001247983 */ /* 0x000ea80000300a00 */
[----:B------:R0:W-:Y:S02]  /*2091d0*/  @P5 STG.E.U8 desc[UR4][R34.64], R0 ;  /* 0x0000000022005986 */ /* 0x0001e4000c101104 */
[----:B0-----:R-:W-:Y:S02]  /*2091e0*/  PRMT R0, R30, 0x7770, RZ ;  /* 0x000077701e007816 */ /* 0x001fe400000000ff */
[----:B------:R-:W2:Y:S04]  /*2091f0*/  LDL.LU.64 R34, [R1+0x28a8] ;  /* 0x0028a80001227983 */ /* 0x000ea80000300a00 */
[----:B------:R0:W-:Y:S04]  /*209200*/  @P6 STG.E.U8 desc[UR4][R32.64], R0 ;  /* 0x0000000020006986 */ /* 0x0001e8000c101104 */
[----:B0-----:R-:W2:Y:S04]  /*209210*/  LDL.LU.64 R32, [R1+0x28b8] ;  /* 0x0028b80001207983 */ /* 0x001ea80000300a00 */
[----:B------:R-:W2:Y:S01]  /*209220*/  LDL.LU R31, [R1+0x4f4] ;  /* 0x0004f400011f7983 */ /* 0x000ea20000300800 */
        /* <DEDUP_REMOVED lines=33> */
[----:B---3--:R0:W-:Y:S04]  /*209440*/  @P4 STG.E.U8 desc[UR4][R40.64], R0 ;  /* 0x0000000028004986 */ /* 0x0081e8000c101104 */
[----:B0-----:R-:W3:Y:S04]  /*209450*/  LDL.LU R40, [R1+0x4e4] ;  /* 0x0004e40001287983 */ /* 0x001ee80000300800 */
[----:B------:R-:W3:Y:S04]  /*209460*/  LDL.LU.64 R54, [R1+0x3848] ;  /* 0x0038480001367983 */ /* 0x000ee80000300a00 */
[----:B------:R-:W3:Y:S04]  /*209470*/  LDL.LU.64 R52, [R1+0x3ba0] ;  /* 0x003ba00001347983 */ /* 0x000ee80000300a00 */
[----:B------:R-:W3:Y:S04]  /*209480*/  LDL.LU.64 R50, [R1+0x3840] ;  /* 0x0038400001327983 */ /* 0x000ee80000300a00 */
[----:B------:R-:W3:Y:S01]  /*209490*/  LDL.LU.64 R48, [R1+0x3838] ;  /* 0x0038380001307983 */ /* 0x000ee20000300a00 */
[----:B------:R-:W-:-:S03]  /*2094a0*/  PRMT R0, R30, 0x7772, RZ ;  /* 0x000077721e007816 */ /* 0x000fc600000000ff */
[----:B------:R-:W3:Y:S04]  /*2094b0*/  LDL.LU R41, [R1+0x4d4] ;  /* 0x0004d40001297983 */ /* 0x000ee80000300800 */
[----:B------:R-:W3:Y:S04]  /*2094c0*/  LDL.LU.64 R46, [R1+0x3830] ;  /* 0x00383000012e7983 */ /* 0x000ee80000300a00 */
[----:B----4-:R0:W-:Y:S04]  /*2094d0*/  @P5 STG.E.U8 desc[UR4][R42.64], R0 ;  /* 0x000000002a005986 */ /* 0x0101e8000c101104 */
[----:B------:R-:W4:Y:S01]  /*2094e0*/  LDL.LU.64 R44, [R1+0x28c0] ;  /* 0x0028c000012c7983 */ /* 0x000f220000300a00 */
[----:B0-----:R-:W-:-:S03]  /*2094f0*/  PRMT R0, R30, 0x7773, RZ ;  /* 0x000077731e007816 */ /* 0x001fc600000000ff */
[----:B------:R-:W4:Y:S04]  /*209500*/  LDL.LU.64 R42, [R1+0x28d0] ;  /* 0x0028d000012a7983 */ /* 0x000f280000300a00 */
[----:B--2---:R0:W-:Y:S04]  /*209510*/  @P6 STG.E.U8 desc[UR4][R38.64], R0 ;  /* 0x0000000026006986 */ /* 0x0041e8000c101104 */
[----:B0-----:R-:W2:Y:S01]  /*209520*/  LDL.LU.64 R38, [R1+0x28c8] ;  /* 0x0028c80001267983 */ /* 0x001ea20000300a00 */
[----:B------:R-:W-:-:S05]  /*209530*/  PRMT R0, R31, 0x7770, RZ ;  /* 0x000077701f007816 */ /* 0x000fca00000000ff */
[----:B------:R0:W-:Y:S01]  /*209540*/  @P0 STG.E.U8 desc[UR4][R36.64], R0 ;  /* 0x0000000024000986 */ /* 0x0001e2000c101104 */
[C---:B------:R-:W-:Y:S02]  /*209550*/  LOP3.LUT P0, RZ, R16.reuse, 0x10000000, RZ, 0xc0, !PT ;  /* 0x1000000010ff7812 */ /* 0x040fe4000780c0ff */
[----:B0-----:R-:W-:Y:S01]  /*209560*/  PRMT R0, R31, 0x7771, RZ ;  /* 0x000077711f007816 */ /* 0x001fe200000000ff */
[----:B------:R-:W2:Y:S10]  /*209570*/  LDL.LU.64 R36, [R1+0x3828] ;  /* 0x0038280001247983 */ /* 0x000eb40000300a00 */
[----:B------:R0:W-:Y:S01]  /*209580*/  @P0 STG.E.U8 desc[UR4][R34.64], R0 ;  /* 0x0000000022000986 */ /* 0x0001e2000c101104 */
[----:B------:R-:W-:-:S02]  /*209590*/  LOP3.LUT P0, RZ, R16, 0x8000000, RZ, 0xc0, !PT ;  /* 0x0800000010ff7812 */ /* 0x000fc4000780c0ff */
[C---:B0-----:R-:W-:Y:S01]  /*2095a0*/  PRMT R0, R31.reuse, 0x7772, RZ ;  /* 0x000077721f007816 */ /* 0x041fe200000000ff */
[----:B------:R-:W2:Y:S10]  /*2095b0*/  LDL.LU.64 R34, [R1+0x3b98] ;  /* 0x003b980001227983 */ /* 0x000eb40000300a00 */
[----:B------:R0:W-:Y:S04]  /*2095c0*/  @P0 STG.E.U8 desc[UR4][R32.64], R0 ;  /* 0x0000000020000986 */ /* 0x0001e8000c101104 */
[----:B0-----:R-:W2:Y:S01]  /*2095d0*/  LDL.LU.64 R32, [R1+0x3820] ;  /* 0x0038200001207983 */ /* 0x001ea20000300a00 */
[----:B------:R-:W-:-:S03]  /*2095e0*/  PRMT R0, R31, 0x7773, RZ ;  /* 0x000077731f007816 */ /* 0x000fc600000000ff */
[----:B------:R-:W2:Y:S01]  /*2095f0*/  LDL.LU.64 R30, [R1+0x3818] ;  /* 0x00381800011e7983 */ /* 0x000ea20000300a00 */
        /* <DEDUP_REMOVED lines=24> */
[----:B----4-:R0:W-:Y:S02]  /*209780*/  @P0 STG.E.U8 desc[UR4][R44.64], R0 ;  /* 0x000000002c000986 */ /* 0x0101e4000c101104 */
[----:B0-----:R-:W-:-:S05]  /*209790*/  PRMT R0, R41, 0x7772, RZ ;  /* 0x0000777229007816 */ /* 0x001fca00000000ff */
        /* <DEDUP_REMOVED lines=15> */
[----:B------:R-:W-:-:S13]  /*209890*/  LOP3.LUT P6, RZ, R10, 0x2000000, RZ, 0xc0, !PT ;  /* 0x020000000aff7812 */ /* 0x000fda00078cc0ff */
[----:B------:R0:W-:Y:S04]  /*2098a0*/  @P6 STG.E.U8 desc[UR4][R30.64], R0 ;  /* 0x000000001e006986 */ /* 0x0001e8000c101104 */
[----:B0-----:R-:W4:Y:S04]  /*2098b0*/  LDL.LU.64 R30, [R1+0x28e0] ;  /* 0x0028e000011e7983 */ /* 0x001f280000300a00 */
[----:B------:R-:W4:Y:S04]  /*2098c0*/  LDL.LU.64 R34, [R1+0x3808] ;  /* 0x0038080001227983 */ /* 0x000f280000300a00 */
[----:B------:R-:W4:Y:S01]  /*2098d0*/  LDL.LU R48, [R1+0x4e8] ;  /* 0x0004e80001307983 */ /* 0x000f220000300800 */
[----:B------:R-:W-:-:S02]  /*2098e0*/  LOP3.LUT R16, R16, 0xfffff7ff, RZ, 0xc0, !PT ;  /* 0xfffff7ff10107812 */ /* 0x000fc400078ec0ff */
[C---:B------:R-:W-:Y:S02]  /*2098f0*/  LOP3.LUT P4, RZ, R10.reuse, 0x4000000, RZ, 0xc0, !PT ;  /* 0x040000000aff7812 */ /* 0x040fe4000788c0ff */
[C---:B------:R-:W-:Y:S02]  /*209900*/  LOP3.LUT P5, RZ, R10.reuse, 0x8000000, RZ, 0xc0, !PT ;  /* 0x080000000aff7812 */ /* 0x040fe400078ac0ff */
[----:B------:R-:W-:Y:S02]  /*209910*/  LOP3.LUT P6, RZ, R10, 0x10000000, RZ, 0xc0, !PT ;  /* 0x100000000aff7812 */ /* 0x000fe400078cc0ff */
[----:B--2---:R-:W-:-:S13]  /*209920*/  LOP3.LUT P0, RZ, R4, 0x40, RZ, 0xc0, !PT ;  /* 0x0000004004ff7812 */ /* 0x004fda000780c0ff */
[----:B------:R-:W-:Y:S02]  /*209930*/  @P0 LOP3.LUT R16, R16, 0x800, RZ, 0xfc, !PT ;  /* 0x0000080010100812 */ /* 0x000fe400078efcff */
[----:B------:R-:W-:Y:S02]  /*209940*/  LOP3.LUT P0, RZ, R4, 0x20, RZ, 0xc0, !PT ;  /* 0x0000002004ff7812 */ /* 0x000fe4000780c0ff */
[----:B------:R-:W-:-:S11]  /*209950*/  LOP3.LUT R16, R16, 0xffffefff, RZ, 0xc0, !PT ;  /* 0xffffefff10107812 */ /* 0x000fd600078ec0ff */
[----:B------:R-:W-:Y:S02]  /*209960*/  @P0 LOP3.LUT R16, R16, 0x1000, RZ, 0xfc, !PT ;  /* 0x0000100010100812 */ /* 0x000fe400078efcff */
[----:B------:R-:W-:Y:S02]  /*209970*/  LOP3.LUT P0, RZ, R4, 0x10, RZ, 0xc0, !PT ;  /* 0x0000001004ff7812 */ /* 0x000fe4000780c0ff */
[----:B------:R-:W-:Y:S02]  /*209980*/  LOP3.LUT R16, R16, 0xffffdfff, RZ, 0xc0, !PT ;  /* 0xffffdfff10107812 */ /* 0x000fe400078ec0ff */
[----:B---3--:R-:W-:-:S09]  /*209990*/  PRMT R0, R37, 0x7770, RZ ;  /* 0x0000777025007816 */ /* 0x008fd200000000ff */
[----:B------:R-:W-:Y:S02]  /*2099a0*/  @P0 LOP3.LUT R16, R16, 0x2000, RZ, 0xfc, !PT ;  /* 0x0000200010100812 */ /* 0x000fe400078efcff */
[----:B------:R-:W-:Y:S01]  /*2099b0*/  LOP3.LUT P0, RZ, R4, 0x8, RZ, 0xc0, !PT ;  /* 0x0000000804ff7812 */ /* 0x000fe2000780c0ff */
[----:B------:R0:W-:Y:S01]  /*2099c0*/  @P4 STG.E.U8 desc[UR4][R32.64], R0 ;  /* 0x0000000020004986 */ /* 0x0001e2000c101104 */
[----:B------:R-:W-:-:S03]  /*2099d0*/  LOP3.LUT R16, R16, 0xffffbfff, RZ, 0xc0, !PT ;  /* 0xffffbfff10107812 */ /* 0x000fc600078ec0ff */
[----:B0-----:R-:W2:Y:S08]  /*2099e0*/  LDL.LU.64 R32, [R1+0x3b90] ;  /* 0x003b900001207983 */ /* 0x001eb00000300a00 */
[----:B------:R-:W-:Y:S02]  /*2099f0*/  @P0 LOP3.LUT R16, R16, 0x4000, RZ, 0xfc, !PT ;  /* 0x0000400010100812 */ /* 0x000fe400078efcff */
[----:B------:R-:W-:Y:S01]  /*209a00*/  LOP3.LUT P0, RZ, R4, 0x4, RZ, 0xc0, !PT ;  /* 0x0000000404ff7812 */ /* 0x000fe2000780c0ff */
[----:B------:R-:W3:Y:S01]  /*209a10*/  LDL.LU.64 R18, [R1+0x3800] ;  /* 0x0038000001127983 */ /* 0x000ee20000300a00 */
[----:B------:R-:W-:-:S03]  /*209a20*/  LOP3.LUT R16, R16, 0xffff7fff, RZ, 0xc0, !PT ;  /* 0xffff7fff10107812 */ /* 0x000fc600078ec0ff */
[----:B------:R-:W3:Y:S04]  /*209a30*/  LDL.LU.64 R2, [R1+0x37f8] ;  /* 0x0037f80001027983 */ /* 0x000ee80000300a00 */
[----:B------:R-:W3:Y:S04]  /*209a40*/  LDL.LU R49, [R1+0x4d8] ;  /* 0x0004d80001317983 */ /* 0x000ee80000300800 */
[----:B------:R-:W-:Y:S01]  /*209a50*/  @P0 LOP3.LUT R16, R16, 0x8000, RZ, 0xfc, !PT ;  /* 0x0000800010100812 */ /* 0x000fe200078efcff */
[----:B------:R-:W3:Y:S01]  /*209a60*/  LDL.LU.64 R54, [R1+0x37f0] ;  /* 0x0037f00001367983 */ /* 0x000ee20000300a00 */
[----:B------:R-:W-:-:S02]  /*209a70*/  LOP3.LUT P0, RZ, R4, 0x2, RZ, 0xc0, !PT ;  /* 0x0000000204ff7812 */ /* 0x000fc4000780c0ff */
[----:B------:R-:W-:Y:S01]  /*209a80*/  LOP3.LUT R16, R16, 0xfffeffff, RZ, 0xc0, !PT ;  /* 0xfffeffff10107812 */ /* 0x000fe200078ec0ff */
[----:B------:R-:W3:Y:S04]  /*209a90*/  LDL.LU.64 R52, [R1+0x28f0] ;  /* 0x0028f00001347983 */ /* 0x000ee80000300a00 */
[----:B------:R-:W3:Y:S01]  /*209aa0*/  LDL.LU.64 R50, [R1+0x2900] ;  /* 0x0029000001327983 */ /* 0x000ee20000300a00 */
[----:B------:R-:W-:-:S03]  /*209ab0*/  PRMT R0, R37, 0x7771, RZ ;  /* 0x0000777125007816 */ /* 0x000fc600000000ff */
[----:B------:R-:W3:Y:S02]  /*209ac0*/  LDL.LU.64 R46, [R1+0x28f8] ;  /* 0x0028f800012e7983 */ /* 0x000ee40000300a00 */
        /* <DEDUP_REMOVED lines=13> */
[----:B------:R0:W-:Y:S02]  /*209ba0*/  @P6 STG.E.U8 desc[UR4][R38.64], R0 ;  /* 0x0000000026006986 */ /* 0x0001e4000c101104 */
[----:B0-----:R-:W-:-:S05]  /*209bb0*/  PRMT R0, R37, 0x7773, RZ ;  /* 0x0000777325007816 */ /* 0x001fca00000000ff */
[----:B------:R0:W-:Y:S04]  /*209bc0*/  @P0 STG.E.U8 desc[UR4][R30.64], R0 ;  /* 0x000000001e000986 */ /* 0x0001e8000c101104 */
[----:B0-----:R-:W4:Y:S04]  /*209bd0*/  LDL.LU R31, [R1+0x4c8] ;  /* 0x0004c800011f7983 */ /* 0x001f280000300800 */
[----:B------:R-:W4:Y:S04]  /*209be0*/  LDL.LU.64 R44, [R1+0x37e8] ;  /* 0x0037e800012c7983 */ /* 0x000f280000300a00 */
[----:B------:R-:W4:Y:S04]  /*209bf0*/  LDL.LU.64 R42, [R1+0x3b88] ;  /* 0x003b8800012a7983 */ /* 0x000f280000300a00 */
[----:B------:R-:W4:Y:S04]  /*209c00*/  LDL.LU.64 R40, [R1+0x37e0] ;  /* 0x0037e00001287983 */ /* 0x000f280000300a00 */
[----:B------:R-:W4:Y:S04]  /*209c10*/  LDL.LU.64 R38, [R1+0x37d8] ;  /* 0x0037d80001267983 */ /* 0x000f280000300a00 */
[----:B------:R-:W4:Y:S04]  /*209c20*/  LDL.LU R30, [R1+0x4fc] ;  /* 0x0004fc00011e7983 */ /* 0x000f280000300800 */
[----:B------:R-:W4:Y:S01]  /*209c30*/  LDL.LU.64 R36, [R1+0x37d0] ;  /* 0x0037d00001247983 */ /* 0x000f220000300a00 */
[----:B------:R-:W-:-:S02]  /*209c40*/  LOP3.LUT P0, RZ, R16, 0x80000, RZ, 0xc0, !PT ;  /* 0x0008000010ff7812 */ /* 0x000fc4000780c0ff */
[----:B------:R-:W-:-:S11]  /*209c50*/  PRMT R0, R48, 0x7770, RZ ;  /* 0x0000777030007816 */ /* 0x000fd600000000ff */
[----:B------:R0:W-:Y:S04]  /*209c60*/  @P0 STG.E.U8 desc[UR4][R34.64], R0 ;  /* 0x0000000022000986 */ /* 0x0001e8000c101104 */
[----:B0-----:R-:W4:Y:S01]  /*209c70*/  LDL.LU.64 R34, [R1+0x2908] ;  /* 0x0029080001227983 */ /* 0x001f220000300a00 */
[----:B------:R-:W-:Y:S02]  /*209c80*/  LOP3.LUT P0, RZ, R16, 0x40000, RZ, 0xc0, !PT ;  /* 0x0004000010ff7812 */ /* 0x000fe4000780c0ff */
[----:B------:R-:W-:Y:S02]  /*209c90*/  PRMT R0, R48, 0x7771, RZ ;  /* 0x0000777130007816 */ /* 0x000fe400000000ff */
[C---:B------:R-:W-:Y:S02]  /*209ca0*/  LOP3.LUT P1, RZ, R4.reuse, 0x80, RZ, 0xc0, !PT ;  /* 0x0000008004ff7812 */ /* 0x040fe4000782c0ff */
[----:B------:R-:W-:-:S02]  /*209cb0*/  LOP3.LUT P2, RZ, R4, 0x100, RZ, 0xc0, !PT ;  /* 0x0000010004ff7812 */ /* 0x000fc4000784c0ff */
[C---:B------:R-:W-:Y:S02]  /*209cc0*/  LOP3.LUT P3, RZ, R4.reuse, 0x200, RZ, 0xc0, !PT ;  /* 0x0000020004ff7812 */ /* 0x040fe4000786c0ff */
[----:B------:R-:W-:-:S03]  /*209cd0*/  LOP3.LUT P4, RZ, R4, 0x400, RZ, 0xc0, !PT ;  /* 0x0000040004ff7812 */ /* 0x000fc6000788c0ff */
        /* <DEDUP_REMOVED lines=21> */
[----:B----4-:R-:W-:-:S11]  /*209e30*/  PRMT R0, R31, 0x7770, RZ ;  /* 0x000077701f007816 */ /* 0x010fd600000000ff */
[----:B------:R0:W-:Y:S02]  /*209e40*/  @P0 STG.E.U8 desc[UR4][R44.64], R0 ;  /* 0x000000002c000986 */ /* 0x0001e4000c101104 */
[----:B0-----:R-:W-:-:S05]  /*209e50*/  PRMT R0, R31, 0x7771, RZ ;  /* 0x000077711f007816 */ /* 0x001fca00000000ff */
[----:B------:R0:W-:Y:S02]  /*209e60*/  @P1 STG.E.U8 desc[UR4][R42.64], R0 ;  /* 0x000000002a001986 */ /* 0x0001e4000c101104 */
[C---:B0-----:R-:W-:Y:S02]  /*209e70*/  PRMT R0, R31.reuse, 0x7772, RZ ;  /* 0x000077721f007816 */ /* 0x041fe400000000ff */
[----:B------:R-:W3:Y:S04]  /*209e80*/  LDL.LU.64 R42, [R1+0x2910] ;  /* 0x00291000012a7983 */ /* 0x000ee80000300a00 */
        /* <DEDUP_REMOVED lines=10> */
[----:B------:R-:W-:-:S11]  /*209f30*/  PRMT R0, R30, 0x7771, RZ ;  /* 0x000077711e007816 */ /* 0x000fd600000000ff */
[----:B------:R0:W-:Y:S04]  /*209f40*/  @P5 STG.E.U8 desc[UR4][R34.64], R0 ;  /* 0x0000000022005986 */ /* 0x0001e8000c101104 */
[----:B0-----:R-:W4:Y:S01]  /*209f50*/  LDL.LU.64 R34, [R1+0x37b8] ;  /* 0x0037b80001227983 */ /* 0x001f220000300a00 */
[----:B------:R-:W-:Y:S02]  /*209f60*/  LOP3.LUT P6, RZ, R4, 0x1000, RZ, 0xc0, !PT ;  /* 0x0000100004ff7812 */ /* 0x000fe400078cc0ff */
[C---:B------:R-:W-:Y:S01]  /*209f70*/  PRMT R0, R30.reuse, 0x7772, RZ ;  /* 0x000077721e007816 */ /* 0x040fe200000000ff */
[----:B------:R-:W4:Y:S10]  /*209f80*/  LDL.LU R55, [R1+0x4dc] ;  /* 0x0004dc0001377983 */ /* 0x000f340000300800 */
[----:B--2---:R0:W-:Y:S04]  /*209f90*/  @P6 STG.E.U8 desc[UR4][R32.64], R0 ;  /* 0x0000000020006986 */ /* 0x0041e8000c101104 */
[----:B0-----:R-:W2:Y:S04]  /*209fa0*/  LDL.LU.64 R32, [R1+0x37b0] ;  /* 0x0037b00001207983 */ /* 0x001ea80000300a00 */
[----:B------:R-:W2:Y:S04]  /*209fb0*/  LDL.LU.64 R18, [R1+0x2920] ;  /* 0x0029200001127983 */ /* 0x000ea80000300a00 */
[----:B------:R-:W2:Y:S04]  /*209fc0*/  LDL.LU.64 R2, [R1+0x2930] ;  /* 0x0029300001027983 */ /* 0x000ea80000300a00 */
[----:B------:R-:W2:Y:S01]  /*209fd0*/  LDL.LU.64 R52, [R1+0x2928] ;  /* 0x0029280001347983 */ /* 0x000ea20000300a00 */
[----:B------:R-:W-:-:S03]  /*209fe0*/  PRMT R0, R30, 0x7773, RZ ;  /* 0x000077731e007816 */ /* 0x000fc600000000ff */
[----:B------:R-:W2:Y:S04]  /*209ff0*/  LDL.LU R30, [R1+0x4cc] ;  /* 0x0004cc00011e7983 */ /* 0x000ea80000300800 */
[----:B------:R-:W2:Y:S04]  /*20a000*/  LDL.LU.64 R50, [R1+0x37a8] ;  /* 0x0037a80001327983 */ /* 0x000ea80000300a00 */
[----:B------:R-:W2:Y:S04]  /*20a010*/  LDL.LU.64 R48, [R1+0x3b78] ;  /* 0x003b780001307983 */ /* 0x000ea80000300a00 */
[----:B------:R-:W2:Y:S01]  /*20a020*/  LDL.LU.64 R46, [R1+0x37a0] ;  /* 0x0037a000012e7983 */ /* 0x000ea20000300a00 */
[----:B------:R-:W-:-:S02]  /*20a030*/  LOP3.LUT P4, RZ, R4, 0x2000, RZ, 0xc0, !PT ;  /* 0x0000200004ff7812 */ /* 0x000fc4000788c0ff */
[C---:B------:R-:W-:Y:S01]  /*20a040*/  LOP3.LUT P0, RZ, R4.reuse, 0x2000000, RZ, 0xc0, !PT ;  /* 0x0200000004ff7812 */ /* 0x040fe2000780c0ff */
[----:B------:R-:W2:Y:S01]  /*20a050*/  LDL.LU.64 R44, [R1+0x3798] ;  /* 0x00379800012c7983 */ /* 0x000ea20000300a00 */
        /* <DEDUP_REMOVED lines=12> */
[----:B---3--:R0:W-:Y:S04]  /*20a120*/  @P4 STG.E.U8 desc[UR4][R42.64], R0 ;  /* 0x000000002a004986 */ /* 0x0081e8000c101104 */
[----:B0-----:R-:W3:Y:S06]  /*20a130*/  LDL.LU.64 R42, [R1+0x3790] ;  /* 0x00379000012a7983 */ /* 0x001eec0000300a00 */
[----:B------:R-:W-:-:S02]  /*20a140*/  @P0 LOP3.LUT R16, R16, 0x20, RZ, 0xfc, !PT ;  /* 0x0000002010100812 */ /* 0x000fc400078efcff */
[----:B----4-:R-:W-:-:S05]  /*20a150*/  PRMT R0, R31, 0x7770, RZ ;  /* 0x000077701f007816 */ /* 0x010fca00000000ff */
[----:B------:R0:W-:Y:S02]  /*20a160*/  @P5 STG.E.U8 desc[UR4][R40.64], R0 ;  /* 0x0000000028005986 */ /* 0x0001e4000c101104 */
[----:B0-----:R-:W-:Y:S02]  /*20a170*/  PRMT R0, R31, 0x7771, RZ ;  /* 0x000077711f007816 */ /* 0x001fe400000000ff */
[----:B------:R-:W4:Y:S04]  /*20a180*/  LDL.LU.64 R40, [R1+0x2938] ;  /* 0x0029380001287983 */ /* 0x000f280000300a00 */
[----:B------:R0:W-:Y:S04]  /*20a190*/  @P6 STG.E.U8 desc[UR4][R38.64], R0 ;  /* 0x0000000026006986 */ /* 0x0001e8000c101104 */
[----:B0-----:R-:W4:Y:S01]  /*20a1a0*/  LDL.LU.64 R38, [R1+0x2948] ;  /* 0x0029480001267983 */ /* 0x001f220000300a00 */
        /* <DEDUP_REMOVED lines=18> */
[C---:B------:R-:W-:Y:S02]  /*20a2d0*/  LOP3.LUT P0, RZ, R16.reuse, 0x400, RZ, 0xc0, !PT ;  /* 0x0000040010ff7812 */ /* 0x040fe4000780c0ff */
[----:B0-----:R-:W-:Y:S02]  /*20a2e0*/  PRMT R0, R31, 0x7773, RZ ;  /* 0x000077731f007816 */ /* 0x001fe400000000ff */
[----:B------:R-:W4:Y:S04]  /*20a2f0*/  LDL.LU R31, [R1+0x4a0] ;  /* 0x0004a000011f7983 */ /* 0x000f280000300800 */
[----:B------:R-:W4:Y:S05]  /*20a300*/  LDL.LU.64 R36, [R1+0x2940] ;  /* 0x0029400001247983 */ /* 0x000f2a0000300a00 */
[----:B------:R0:W-:Y:S04]  /*20a310*/  @P0 STG.E.U8 desc[UR4][R34.64], R0 ;  /* 0x0000000022000986 */ /* 0x0001e8000c101104 */
[----:B0-----:R-:W4:Y:S01]  /*20a320*/  LDL.LU.64 R34, [R1+0x3788] ;  /* 0x0037880001227983 */ /* 0x001f220000300a00 */
[----:B------:R-:W-:-:S02]  /*20a330*/  LOP3.LUT P0, RZ, R16, 0x200, RZ, 0xc0, !PT ;  /* 0x0000020010ff7812 */ /* 0x000fc4000780c0ff */
[----:B------:R-:W-:-:S11]  /*20a340*/  PRMT R0, R55, 0x7770, RZ ;  /* 0x0000777037007816 */ /* 0x000fd600000000ff */
[----:B--2---:R0:W-:Y:S04]  /*20a350*/  @P0 STG.E.U8 desc[UR4][R32.64], R0 ;  /* 0x0000000020000986 */ /* 0x0041e8000c101104 */
[----:B0-----:R-:W2:Y:S01]  /*20a360*/  LDL.LU.64 R32, [R1+0x3b70] ;  /* 0x003b700001207983 */ /* 0x001ea20000300a00 */
        /* <DEDUP_REMOVED lines=25> */
[----:B---3--:R0:W-:Y:S02]  /*20a500*/  @P1 STG.E.U8 desc[UR4][R42.64], R0 ;  /* 0x000000002a001986 */ /* 0x0081e4000c101104 */
[----:B0-----:R-:W-:-:S05]  /*20a510*/  PRMT R0, R25, 0x7771, RZ ;  /* 0x0000777119007816 */ /* 0x001fca00000000ff */
[----:B----4-:R0:W-:Y:S02]  /*20a520*/  @P2 STG.E.U8 desc[UR4][R40.64], R0 ;  /* 0x0000000028002986 */ /* 0x0101e4000c101104 */
[----:B0-----:R-:W-:-:S05]  /*20a530*/  PRMT R0, R25, 0x7772, RZ ;  /* 0x0000777219007816 */ /* 0x001fca00000000ff */
[----:B------:R0:W-:Y:S02]  /*20a540*/  @P3 STG.E.U8 desc[UR4][R38.64], R0 ;  /* 0x0000000026003986 */ /* 0x0001e4000c101104 */
[----:B0-----:R-:W-:Y:S02]  /*20a550*/  PRMT R0, R25, 0x7773, RZ ;  /* 0x0000777319007816 */ /* 0x001fe400000000ff */
[----:B------:R-:W3:Y:S01]  /*20a560*/  LDL.LU R25, [R1+0x8514] ;  /* 0x0085140001197983 */ /* 0x000ee20000300800 */
[C---:B------:R-:W-:Y:S02]  /*20a570*/  LOP3.LUT P4, RZ, R4.reuse, 0x20000000, RZ, 0xc0, !PT ;  /* 0x2000000004ff7812 */ /* 0x040fe4000788c0ff */
[C---:B------:R-:W-:Y:S01]  /*20a580*/  LOP3.LUT P5, RZ, R4.reuse, 0x40000000, RZ, 0xc0, !PT ;  /* 0x4000000004ff7812 */ /* 0x040fe200078ac0ff */
[----:B------:R-:W4:Y:S04]  /*20a590*/  LDL.LU.64 R42, [R1+0x3a00] ;  /* 0x003a0000012a7983 */ /* 0x000f280000300a00 */
[----:B------:R-:W4:Y:S04]  /*20a5a0*/  LDL.LU.64 R40, [R1+0x39f8] ;  /* 0x0039f80001287983 */ /* 0x000f280000300a00 */
[----:B------:R-:W4:Y:S01]  /*20a5b0*/  LDL.LU.64 R38, [R1+0x39f0] ;  /* 0x0039f00001267983 */ /* 0x000f220000300a00 */
[----:B------:R-:W-:-:S03]  /*20a5c0*/  LOP3.LUT P6, RZ, R4, 0x80000000, RZ, 0xc0, !PT ;  /* 0x8000000004ff7812 */ /* 0x000fc600078cc0ff */
[----:B------:R0:W-:Y:S02]  /*20a5d0*/  @P4 STG.E.U8 desc[UR4][R36.64], R0 ;  /* 0x0000000024004986 */ /* 0x0001e4000c101104 */
[C---:B0-----:R-:W-:Y:S02]  /*20a5e0*/  PRMT R0, R31.reuse, 0x7770, RZ ;  /* 0x000077701f007816 */ /* 0x041fe400000000ff */
[----:B------:R-:W4:Y:S04]  /*20a5f0*/  LDL.LU.64 R36, [R1+0x2950] ;  /* 0x0029500001247983 */ /* 0x000f280000300a00 */
[----:B------:R0:W-:Y:S04]  /*20a600*/  @P5 STG.E.U8 desc[UR4][R34.64], R0 ;  /* 0x0000000022005986 */ /* 0x0001e8000c101104 */
[----:B0-----:R-:W4:Y:S04]  /*20a610*/  LDL.LU.64 R34, [R1+0x2960] ;  /* 0x0029600001227983 */ /* 0x001f280000300a00 */
[----:B------:R-:W4:Y:S01]  /*20a620*/  LDL.LU R30, [R1+0x490] ;  /* 0x00049000011e7983 */ /* 0x000f220000300800 */
[----:B------:R-:W-:-:S05]  /*20a630*/  PRMT R0, R31, 0x7771, RZ ;  /* 0x000077711f007816 */ /* 0x000fca00000000ff */
[----:B--2---:R0:W-:Y:S04]  /*20a640*/  @P6 STG.E.U8 desc[UR4][R32.64], R0 ;  /* 0x0000000020006986 */ /* 0x0041e8000c101104 */
[----:B0-----:R-:W2:Y:S04]  /*20a650*/  LDL.LU.64 R32, [R1+0x2958] ;  /* 0x0029580001207983 */ /* 0x001ea80000300a00 */
[----:B------:R-:W2:Y:S04]  /*20a660*/  LDL.LU.64 R2, [R1+0x39e8] ;  /* 0x0039e80001027983 */ /* 0x000ea80000300a00 */
[----:B------:R-:W2:Y:S04]  /*20a670*/  LDL.LU.64 R54, [R1+0x3c28] ;  /* 0x003c280001367983 */ /* 0x000ea80000300a00 */
[----:B------:R-:W2:Y:S01]  /*20a680*/  LDL.LU.64 R52, [R1+0x39e0] ;  /* 0x0039e00001347983 */ /* 0x000ea20000300a00 */
[----:B------:R-:W-:-:S02]  /*20a690*/  LOP3.LUT R4, R4, 0xfdffffff, RZ, 0xc0, !PT ;  /* 0xfdffffff04047812 */ /* 0x000fc400078ec0ff */
[----:B------:R-:W-:Y:S01]  /*20a6a0*/  LOP3.LUT R16, R16, 0xfffffffe, RZ, 0xc0, !PT ;  /* 0xfffffffe10107812 */ /* 0x000fe200078ec0ff */
[----:B------:R-:W2:Y:S01]  /*20a6b0*/  LDL.LU.64 R50, [R1+0x39d8] ;  /* 0x0039d80001327983 */ /* 0x000ea20000300a00 */
[----:B------:R-:W-:-:S03]  /*20a6c0*/  PRMT R0, R31, 0x7772, RZ ;  /* 0x000077721f007816 */ /* 0x000fc600000000ff */
[----:B------:R-:W2:Y:S01]  /*20a6d0*/  LDL.LU.64 R48, [R1+0x39d0] ;  /* 0x0039d00001307983 */ /* 0x000ea20000300a00 */
        /* <DEDUP_REMOVED lines=21> */
[C---:B------:R-:W-:Y:S02]  /*20a830*/  LOP3.LUT P4, RZ, R25.reuse, 0x1, RZ, 0xc0, !PT ;  /* 0x0000000119ff7812 */ /* 0x040fe4000788c0ff */
[----:B------:R-:W-:-:S09]  /*20a840*/  LOP3.LUT P5, RZ, R25, 0x2, RZ, 0xc0, !PT ;  /* 0x0000000219ff7812 */ /* 0x000fd200078ac0ff */
[----:B------:R-:W-:Y:S02]  /*20a850*/  @P0 LOP3.LUT R16, R16, 0x1, RZ, 0xfc, !PT ;  /* 0x0000000110100812 */ /* 0x000fe400078efcff */
[C---:B------:R-:W-:Y:S01]  /*20a860*/  LOP3.LUT P0, RZ, R25.reuse, 0x10, RZ, 0xc0, !PT ;  /* 0x0000001019ff7812 */ /* 0x040fe2000780c0ff */
[----:B----4-:R0:W-:Y:S01]  /*20a870*/  @P4 STG.E.U8 desc[UR4][R42.64], R0 ;  /* 0x000000002a004986 */ /* 0x0101e2000c101104 */
[----:B------:R-:W-:Y:S02]  /*20a880*/  LOP3.LUT P6, RZ, R25, 0x4, RZ, 0xc0, !PT ;  /* 0x0000000419ff7812 */ /* 0x000fe400078cc0ff */
[----:B------:R-:W-:Y:S02]  /*20a890*/  LOP3.LUT R16, R16, 0xfffffffd, RZ, 0xc0, !PT ;  /* 0xfffffffd10107812 */ /* 0x000fe400078ec0ff */
[----:B0-----:R-:W-:-:S07]  /*20a8a0*/  PRMT R0, R31, 0x7773, RZ ;  /* 0x000077731f007816 */ /* 0x001fce00000000ff */
[----:B------:R-:W-:Y:S01]  /*20a8b0*/  @P0 LOP3.LUT R16, R16, 0x2, RZ, 0xfc, !PT ;  /* 0x0000000210100812 */ /* 0x000fe200078efcff */
[----:B------:R-:W3:Y:S01]  /*20a8c0*/  LDL.LU R31, [R1+0x4b4] ;  /* 0x0004b400011f7983 */ /* 0x000ee20000300800 */
[----:B------:R-:W-:-:S03]  /*20a8d0*/  LOP3.LUT P0, RZ, R25, 0x8, RZ, 0xc0, !PT ;  /* 0x0000000819ff7812 */ /* 0x000fc6000780c0ff */
[----:B------:R0:W-:Y:S04]  /*20a8e0*/  @P5 STG.E.U8 desc[UR4][R40.64], R0 ;  /* 0x0000000028005986 */ /* 0x0001e8000c101104 */
[----:B------:R-:W4:Y:S04]  /*20a8f0*/  LDL.LU.64 R46, [R1+0x2968] ;  /* 0x00296800012e7983 */ /* 0x000f280000300a00 */
[----:B------:R-:W4:Y:S01]  /*20a900*/  LDL.LU.64 R44, [R1+0x2978] ;  /* 0x00297800012c7983 */ /* 0x000f220000300a00 */
[----:B0-----:R-:W-:-:S03]  /*20a910*/  PRMT R0, R30, 0x7770, RZ ;  /* 0x000077701e007816 */ /* 0x001fc600000000ff */
[----:B------:R-:W4:Y:S04]  /*20a920*/  LDL.LU.64 R42, [R1+0x2970] ;  /* 0x00297000012a7983 */ /* 0x000f280000300a00 */
[----:B------:R0:W-:Y:S04]  /*20a930*/  @P6 STG.E.U8 desc[UR4][R38.64], R0 ;  /* 0x0000000026006986 */ /* 0x0001e8000c101104 */
[----:B------:R-:W4:Y:S01]  /*20a940*/  LDL.LU.64 R40, [R1+0x39c8] ;  /* 0x0039c80001287983 */ /* 0x000f220000300a00 */
[----:B0-----:R-:W-:-:S03]  /*20a950*/  PRMT R0, R30, 0x7771, RZ ;  /* 0x000077711e007816 */ /* 0x001fc600000000ff */
[----:B------:R-:W4:Y:S04]  /*20a960*/  LDL.LU.64 R38, [R1+0x3c20] ;  /* 0x003c200001267983 */ /* 0x000f280000300a00 */
[----:B------:R0:W-:Y:S01]  /*20a970*/  @P0 STG.E.U8 desc[UR4][R36.64], R0 ;  /* 0x0000000024000986 */ /* 0x0001e2000c101104 */
[----:B------:R-:W-:Y:S02]  /*20a980*/  LOP3.LUT P0, RZ, R16, 0x2, RZ, 0xc0, !PT ;  /* 0x0000000210ff7812 */ /* 0x000fe4000780c0ff */
[----:B0-----:R-:W-:Y:S01]  /*20a990*/  PRMT R0, R30, 0x7772, RZ ;  /* 0x000077721e007816 */ /* 0x001fe200000000ff */
[----:B------:R-:W4:Y:S10]  /*20a9a0*/  LDL.LU.64 R36, [R1+0x39c0] ;  /* 0x0039c00001247983 */ /* 0x000f340000300a00 */
[----:B------:R0:W-:Y:S01]  /*20a9b0*/  @P0 STG.E.U8 desc[UR4][R34.64], R0 ;  /* 0x0000000022000986 */ /* 0x0001e2000c101104 */
[----:B------:R-:W-:-:S02]  /*20a9c0*/  LOP3.LUT P0, RZ, R16, 0x1, RZ, 0xc0, !PT ;  /* 0x0000000110ff7812 */ /* 0x000fc4000780c0ff */
[----:B0-----:R-:W-:Y:S01]  /*20a9d0*/  PRMT R0, R30, 0x7773, RZ ;  /* 0x000077731e007816 */ /* 0x001fe200000000ff */
[----:B------:R-:W4:Y:S10]  /*20a9e0*/  LDL.LU.64 R34, [R1+0x39b8] ;  /* 0x0039b80001227983 */ /* 0x000f340000300a00 */
[----:B--2---:R0:W-:Y:S01]  /*20a9f0*/  @P0 STG.E.U8 desc[UR4][R32.64], R0 ;  /* 0x0000000020000986 */ /* 0x0041e2000c101104 */
[----:B------:R-:W-:-:S02]  /*20aa00*/  LOP3.LUT P0, RZ, R4, 0x80000000, RZ, 0xc0, !PT ;  /* 0x8000000004ff7812 */ /* 0x000fc4000780c0ff */
[----:B0-----:R-:W-:Y:S01]  /*20aa10*/  PRMT R0, R26, 0x7770, RZ ;  /* 0x000077701a007816 */ /* 0x001fe200000000ff */
[----:B------:R-:W2:Y:S10]  /*20aa20*/  LDL.LU.64 R32, [R1+0x39b0] ;  /* 0x0039b00001207983 */ /* 0x000eb40000300a00 */
[----:B------:R0:W-:Y:S01]  /*20aa30*/  @P0 STG.E.U8 desc[UR4][R2.64], R0 ;  /* 0x0000000002000986 */ /* 0x0001e2000c101104 */
[----:B------:R-:W-:-:S03]  /*20aa40*/  LOP3.LUT P0, RZ, R4, 0x40000000, RZ, 0xc0, !PT ;  /* 0x4000000004ff7812 */ /* 0x000fc6000780c0ff */
[----:B------:R-:W2:Y:S01]  /*20aa50*/  LDL.LU R30, [R1+0x494] ;  /* 0x00049400011e7983 */ /* 0x000ea20000300800 */
[----:B0-----:R-:W-:-:S09]  /*20aa60*/  PRMT R0, R26, 0x7771, RZ ;  /* 0x000077711a007816 */ /* 0x001fd200000000ff */
        /* <DEDUP_REMOVED lines=18> */
[----:B----4-:R0:W-:Y:S01]  /*20ab90*/  @P0 STG.E.U8 desc[UR4][R46.64], R0 ;  /* 0x000000002e000986 */ /* 0x0101e2000c101104 */
[----:B------:R-:W-:Y:S02]  /*20aba0*/  LOP3.LUT P0, RZ, R4, 0x2000000, RZ, 0xc0, !PT ;  /* 0x0200000004ff7812 */ /* 0x000fe4000780c0ff */
[----:B0-----:R-:W-:-:S11]  /*20abb0*/  PRMT R0, R31, 0x7772, RZ ;  /* 0x000077721f007816 */ /* 0x001fd600000000ff */
[----:B------:R0:W-:Y:S02]  /*20abc0*/  @P0 STG.E.U8 desc[UR4][R44.64], R0 ;  /* 0x000000002c000986 */ /* 0x0001e4000c101104 */
[----:B0-----:R-:W-:-:S05]  /*20abd0*/  PRMT R0, R31, 0x7773, RZ ;  /* 0x000077731f007816 */ /* 0x001fca00000000ff */
        /* <DEDUP_REMOVED lines=11> */
[----:B------:R-:W-:-:S02]  /*20ac90*/  LOP3.LUT P6, RZ, R25, 0x40000, RZ, 0xc0, !PT ;  /* 0x0004000019ff7812 */ /* 0x000fc400078cc0ff */
[----:B------:R-:W-:Y:S01]  /*20aca0*/  PRMT R0, R30, 0x7770, RZ ;  /* 0x000077701e007816 */ /* 0x000fe200000000ff */
[----:B------:R-:W4:Y:S10]  /*20acb0*/  LDL.LU.64 R40, [R1+0x31a0] ;  /* 0x0031a00001287983 */ /* 0x000f340000300a00 */
[----:B------:R0:W-:Y:S04]  /*20acc0*/  @P6 STG.E.U8 desc[UR4][R32.64], R0 ;  /* 0x0000000020006986 */ /* 0x0001e8000c101104 */
[----:B0-----:R-:W2:Y:S04]  /*20acd0*/  LDL.LU.64 R32, [R1+0x2988] ;  /* 0x0029880001207983 */ /* 0x001ea80000300a00 */
        /* <DEDUP_REMOVED lines=19> */
[----:B0-----:R-:W3:Y:S04]  /*20ae10*/  LDL.LU.64 R34, [R1+0x39a0] ;  /* 0x0039a00001227983 */ /* 0x001ee80000300a00 */
[----:B------:R-:W3:Y:S04]  /*20ae20*/  LDL.LU R51, [R1+0x4b8] ;  /* 0x0004b80001337983 */ /* 0x000ee80000300800 */
[----:B------:R-:W3:Y:S01]  /*20ae30*/  LDL.LU.64 R18, [R1+0x3998] ;  /* 0x0039980001127983 */ /* 0x000ee20000300a00 */
[----:B------:R-:W-:-:S03]  /*20ae40*/  LOP3.LUT R4, R4, 0xffefffff, RZ, 0xc0, !PT ;  /* 0xffefffff04047812 */ /* 0x000fc600078ec0ff */
[----:B------:R-:W3:Y:S01]  /*20ae50*/  LDL.LU.64 R2, [R1+0x3990] ;  /* 0x0039900001027983 */ /* 0x000ee20000300a00 */
[----:B------:R-:W-:Y:S02]  /*20ae60*/  @P0 LOP3.LUT R4, R4, 0x100000, RZ, 0xfc, !PT ;  /* 0x0010000004040812 */ /* 0x000fe400078efcff */
[----:B------:R-:W-:Y:S01]  /*20ae70*/  LOP3.LUT P0, RZ, R25, 0x4000000, RZ, 0xc0, !PT ;  /* 0x0400000019ff7812 */ /* 0x000fe2000780c0ff */
[----:B------:R-:W3:Y:S01]  /*20ae80*/  LDL.LU.64 R54, [R1+0x31a8] ;  /* 0x0031a80001367983 */ /* 0x000ee20000300a00 */
[----:B------:R-:W-:-:S03]  /*20ae90*/  LOP3.LUT R4, R4, 0xffdfffff, RZ, 0xc0, !PT ;  /* 0xffdfffff04047812 */ /* 0x000fc600078ec0ff */
[----:B------:R-:W3:Y:S01]  /*20aea0*/  LDL.LU.64 R52, [R1+0x31b8] ;  /* 0x0031b80001347983 */ /* 0x000ee20000300a00 */
[C---:B------:R-:W-:Y:S02]  /*20aeb0*/  LOP3.LUT P5, RZ, R25.reuse, 0x100000, RZ, 0xc0, !PT ;  /* 0x0010000019ff7812 */ /* 0x040fe400078ac0ff */
[C---:B------:R-:W-:Y:S01]  /*20aec0*/  LOP3.LUT P6, RZ, R25.reuse, 0x200000, RZ, 0xc0, !PT ;  /* 0x0020000019ff7812 */ /* 0x040fe200078cc0ff */
[----:B------:R-:W3:Y:S04]  /*20aed0*/  LDL.LU.64 R48, [R1+0x31b0] ;  /* 0x0031b00001307983 */ /* 0x000ee80000300a00 */
[----:B------:R-:W-:Y:S02]  /*20aee0*/  @P0 LOP3.LUT R4, R4, 0x200000, RZ, 0xfc, !PT ;  /* 0x0020000004040812 */ /* 0x000fe400078efcff */
[----:B------:R-:W-:-:S02]  /*20aef0*/  LOP3.LUT P0, RZ, R25, 0x2000000, RZ, 0xc0, !PT ;  /* 0x0200000019ff7812 */ /* 0x000fc4000780c0ff */
        /* <DEDUP_REMOVED lines=8> */
[----:B0-----:R-:W-:Y:S02]  /*20af80*/  PRMT R0, R30, 0x7773, RZ ;  /* 0x000077731e007816 */ /* 0x001fe400000000ff */
[----:B------:R-:W-:-:S03]  /*20af90*/  LOP3.LUT R4, R4, 0xfeffffff, RZ, 0xc0, !PT ;  /* 0xfeffffff04047812 */ /* 0x000fc600078ec0ff */
[----:B--2---:R0:W-:Y:S06]  /*20afa0*/  @P6 STG.E.U8 desc[UR4][R32.64], R0 ;  /* 0x0000000020006986 */ /* 0x0041ec000c101104 */
[----:B------:R-:W-:Y:S02]  /*20afb0*/  @P0 LOP3.LUT R4, R4, 0x1000000, RZ, 0xfc, !PT ;  /* 0x0100000004040812 */ /* 0x000fe400078efcff */
[----:B------:R-:W-:Y:S01]  /*20afc0*/  LOP3.LUT P0, RZ, R25, 0x400000, RZ, 0xc0, !PT ;  /* 0x0040000019ff7812 */ /* 0x000fe2000780c0ff */
[----:B0-----:R-:W2:Y:S04]  /*20afd0*/  LDL.LU R32, [R1+0x4a8] ;  /* 0x0004a80001207983 */ /* 0x001ea80000300800 */
[----:B------:R-:W4:Y:S01]  /*20afe0*/  LDL.LU.64 R46, [R1+0x3988] ;  /* 0x00398800012e7983 */ /* 0x000f220000300a00 */
[----:B------:R-:W-:-:S03]  /*20aff0*/  PRMT R0, R31, 0x7770, RZ ;  /* 0x000077701f007816 */ /* 0x000fc600000000ff */
[----:B------:R-:W2:Y:S04]  /*20b000*/  LDL.LU.64 R44, [R1+0x3c10] ;  /* 0x003c1000012c7983 */ /* 0x000ea80000300a00 */
[----:B------:R0:W-:Y:S01]  /*20b010*/  @P0 STG.E.U8 desc[UR4][R38.64], R0 ;  /* 0x0000000026000986 */ /* 0x0001e2000c101104 */
[----:B------:R-:W-:-:S03]  /*20b020*/  LOP3.LUT P0, RZ, R4, 0x1000000, RZ, 0xc0, !PT ;  /* 0x0100000004ff7812 */ /* 0x000fc6000780c0ff */
[----:B------:R-:W2:Y:S04]  /*20b030*/  LDL.LU R33, [R1+0x498] ;  /* 0x0004980001217983 */ /* 0x000ea80000300800 */
[----:B------:R-:W2:Y:S01]  /*20b040*/  LDL.LU.64 R42, [R1+0x3960] ;  /* 0x00396000012a7983 */ /* 0x000ea20000300a00 */
[----:B0-----:R-:W-:-:S03]  /*20b050*/  PRMT R0, R31, 0x7771, RZ ;  /* 0x000077711f007816 */ /* 0x001fc600000000ff */
[----:B------:R-:W2:Y:S04]  /*20b060*/  LDL.LU.64 R40, [R1+0x3958] ;  /* 0x0039580001287983 */ /* 0x000ea80000300a00 */
[----:B------:R0:W-:Y:S01]  /*20b070*/  @P0 STG.E.U8 desc[UR4][R36.64], R0 ;  /* 0x0000000024000986 */ /* 0x0001e2000c101104 */
[----:B------:R-:W-:-:S03]  /*20b080*/  LOP3.LUT P0, RZ, R4, 0x800000, RZ, 0xc0, !PT ;  /* 0x0080000004ff7812 */ /* 0x000fc6000780c0ff */
[----:B------:R-:W4:Y:S01]  /*20b090*/  LDL.LU.64 R38, [R1+0x3950] ;  /* 0x0039500001267983 */ /* 0x000f220000300a00 */
[----:B0-----:R-:W-:-:S03]  /*20b0a0*/  PRMT R0, R31, 0x7772, RZ ;  /* 0x000077721f007816 */ /* 0x001fc600000000ff */
[----:B------:R-:W4:Y:S06]  /*20b0b0*/  LDL.LU.64 R36, [R1+0x31c0] ;  /* 0x0031c00001247983 */ /* 0x000f2c0000300a00 */
[----:B---3--:R0:W-:Y:S04]  /*20b0c0*/  @P0 STG.E.U8 desc[UR4][R34.64], R0 ;  /* 0x0000000022000986 */ /* 0x0081e8000c101104 */
[----:B0-----:R-:W3:Y:S01]  /*20b0d0*/  LDL.LU.64 R34, [R1+0x31d0] ;  /* 0x0031d00001227983 */ /* 0x001ee20000300a00 */
[----:B------:R-:W-:-:S03]  /*20b0e0*/  PRMT R0, R31, 0x7773, RZ ;  /* 0x000077731f007816 */ /* 0x000fc600000000ff */
[----:B------:R-:W3:Y:S01]  /*20b0f0*/  LDL.LU.64 R30, [R1+0x31c8] ;  /* 0x0031c800011e7983 */ /* 0x000ee20000300a00 */
        /* <DEDUP_REMOVED lines=26> */
[----:B0-----:R-:W-:-:S05]  /*20b2a0*/  PRMT R0, R32, 0x7773, RZ ;  /* 0x0000777320007816 */ /* 0x001fca00000000ff */
[----:B------:R0:W-:Y:S01]  /*20b2b0*/  @P2 STG.E.U8 desc[UR4][R40.64], R0 ;  /* 0x0000000028002986 */ /* 0x0001e2000c101104 */
[C---:B------:R-:W-:Y:S02]  /*20b2c0*/  LOP3.LUT P5, RZ, R26.reuse, 0x10, RZ, 0xc0, !PT ;  /* 0x000000101aff7812 */ /* 0x040fe400078ac0ff */
[C---:B0-----:R-:W-:Y:S01]  /*20b2d0*/  PRMT R0, R33.reuse, 0x7770, RZ ;  /* 0x0000777021007816 */ /* 0x041fe200000000ff */
[----:B------:R-:W2:Y:S04]  /*20b2e0*/  LDL.LU.64 R40, [R1+0x3948] ;  /* 0x0039480001287983 */ /* 0x000ea80000300a00 */
[----:B------:R0:W-:Y:S01]  /*20b2f0*/  @P3 STG.E.U8 desc[UR4][R38.64], R0 ;  /* 0x0000000026003986 */ /* 0x0001e2000c101104 */
[----:B------:R-:W-:Y:S02]  /*20b300*/  LOP3.LUT P6, RZ, R26, 0x20, RZ, 0xc0, !PT ;  /* 0x000000201aff7812 */ /* 0x000fe400078cc0ff */
[----:B0-----:R-:W-:-:S05]  /*20b310*/  PRMT R0, R33, 0x7771, RZ ;  /* 0x0000777121007816 */ /* 0x001fca00000000ff */
[----:B------:R0:W-:Y:S02]  /*20b320*/  @P4 STG.E.U8 desc[UR4][R36.64], R0 ;  /* 0x0000000024004986 */ /* 0x0001e4000c101104 */
[----:B0-----:R-:W-:-:S05]  /*20b330*/  PRMT R0, R33, 0x7772, RZ ;  /* 0x0000777221007816 */ /* 0x001fca00000000ff */
[----:B---3--:R0:W-:Y:S02]  /*20b340*/  @P5 STG.E.U8 desc[UR4][R34.64], R0 ;  /* 0x0000000022005986 */ /* 0x0081e4000c101104 */
[----:B0-----:R-:W-:-:S05]  /*20b350*/  PRMT R0, R33, 0x7773, RZ ;  /* 0x0000777321007816 */ /* 0x001fca00000000ff */
[----:B------:R0:W-:Y:S04]  /*20b360*/  @P6 STG.E.U8 desc[UR4][R30.64], R0 ;  /* 0x000000001e006986 */ /* 0x0001e8000c101104 */
[----:B0-----:R-:W3:Y:S04]  /*20b370*/  LDL.LU.64 R30, [R1+0x3c08] ;  /* 0x003c0800011e7983 */ /* 0x001ee80000300a00 */
[----:B------:R-:W4:Y:S04]  /*20b380*/  LDL.LU.64 R38, [R1+0x3940] ;  /* 0x0039400001267983 */ /* 0x000f280000300a00 */
[----:B------:R-:W4:Y:S04]  /*20b390*/  LDL.LU.64 R36, [R1+0x3938] ;  /* 0x0039380001247983 */ /* 0x000f280000300a00 */
[----:B------:R-:W4:Y:S04]  /*20b3a0*/  LDL.LU.64 R34, [R1+0x3930] ;  /* 0x0039300001227983 */ /* 0x000f280000300a00 */
[----:B------:R-:W4:Y:S04]  /*20b3b0*/  LDL.LU.64 R32, [R1+0x31d8] ;  /* 0x0031d80001207983 */ /* 0x000f280000300a00 */
[----:B------:R-:W4:Y:S01]  /*20b3c0*/  LDL.LU R2, [R1+0x4bc] ;  /* 0x0004bc0001027983 */ /* 0x000f220000300800 */
[----:B------:R-:W-:-:S03]  /*20b3d0*/  LOP3.LUT P4, RZ, R26, 0x40, RZ, 0xc0, !PT ;  /* 0x000000401aff7812 */ /* 0x000fc6000788c0ff */
[----:B------:R-:W4:Y:S01]  /*20b3e0*/  LDL.LU.64 R18, [R1+0x31e8] ;  /* 0x0031e80001127983 */ /* 0x000f220000300a00 */
[C---:B------:R-:W-:Y:S02]  /*20b3f0*/  LOP3.LUT P5, RZ, R26.reuse, 0x80, RZ, 0xc0, !PT ;  /* 0x000000801aff7812 */ /* 0x040fe400078ac0ff */
[----:B------:R-:W-:Y:S01]  /*20b400*/  PRMT R0, R27, 0x7770, RZ ;  /* 0x000077701b007816 */ /* 0x000fe200000000ff */
[----:B------:R-:W4:Y:S04]  /*20b410*/  LDL.LU.64 R54, [R1+0x31e0] ;  /* 0x0031e00001367983 */ /* 0x000f280000300a00 */
[----:B------:R-:W4:Y:S01]  /*20b420*/  LDL.LU.64 R52, [R1+0x3928] ;  /* 0x0039280001347983 */ /* 0x000f220000300a00 */
[C---:B------:R-:W-:Y:S02]  /*20b430*/  LOP3.LUT P6, RZ, R26.reuse, 0x100, RZ, 0xc0, !PT ;  /* 0x000001001aff7812 */ /* 0x040fe400078cc0ff */
[----:B------:R-:W-:-:S02]  /*20b440*/  LOP3.LUT P0, RZ, R26, 0x40000, RZ, 0xc0, !PT ;  /* 0x000400001aff7812 */ /* 0x000fc4000780c0ff */
[----:B------:R-:W-:-:S11]  /*20b450*/  LOP3.LUT R4, R4, 0xffffff7f, RZ, 0xc0, !PT ;  /* 0xffffff7f04047812 */ /* 0x000fd600078ec0ff */
[----:B------:R-:W-:Y:S02]  /*20b460*/  @P0 LOP3.LUT R4, R4, 0x80, RZ, 0xfc, !PT ;  /* 0x0000008004040812 */ /* 0x000fe400078efcff */
[----:B------:R-:W-:Y:S02]  /*20b470*/  LOP3.LUT P0, RZ, R26, 0x20000, RZ, 0xc0, !PT ;  /* 0x000200001aff7812 */ /* 0x000fe4000780c0ff */
[----:B------:R-:W-:Y:S01]  /*20b480*/  LOP3.LUT R4, R4, 0xfffffeff, RZ, 0xc0, !PT ;  /* 0xfffffeff04047812 */ /* 0x000fe200078ec0ff */
[----:B--2---:R0:W-:Y:S02]  /*20b490*/  @P4 STG.E.U8 desc[UR4][R40.64], R0 ;  /* 0x0000000028004986 */ /* 0x0041e4000c101104 */
[----:B0-----:R-:W-:-:S08]  /*20b4a0*/  PRMT R0, R27, 0x7771, RZ ;  /* 0x000077711b007816 */ /* 0x001fd000000000ff */
        /* <DEDUP_REMOVED lines=9> */
[----:B0-----:R-:W2:Y:S04]  /*20b540*/  LDL.LU R31, [R1+0x4ac] ;  /* 0x0004ac00011f7983 */ /* 0x001ea80000300800 */
[----:B------:R-:W3:Y:S01]  /*20b550*/  LDL.LU.64 R50, [R1+0x3c00] ;  /* 0x003c000001327983 */ /* 0x000ee20000300a00 */
[----:B------:R-:W-:-:S05]  /*20b560*/  PRMT R0, R27, 0x7772, RZ ;  /* 0x000077721b007816 */ /* 0x000fca00000000ff */
[----:B----4-:R0:W-:Y:S02]  /*20b570*/  @P6 STG.E.U8 desc[UR4][R38.64], R0 ;  /* 0x0000000026006986 */ /* 0x0101e4000c101104 */
[----:B0-----:R-:W-:Y:S02]  /*20b580*/  PRMT R0, R27, 0x7773, RZ ;  /* 0x000077731b007816 */ /* 0x001fe400000000ff */
[----:B------:R-:W4:Y:S04]  /*20b590*/  LDL.LU R27, [R1+0x8508] ;  /* 0x00850800011b7983 */ /* 0x000f280000300800 */
[----:B------:R-:W4:Y:S04]  /*20b5a0*/  LDL.LU.64 R48, [R1+0x3920] ;  /* 0x0039200001307983 */ /* 0x000f280000300a00 */
[----:B------:R-:W4:Y:S04]  /*20b5b0*/  LDL.LU.64 R46, [R1+0x3918] ;  /* 0x00391800012e7983 */ /* 0x000f280000300a00 */
[----:B------:R-:W4:Y:S04]  /*20b5c0*/  LDL.LU.64 R44, [R1+0x3910] ;  /* 0x00391000012c7983 */ /* 0x000f280000300a00 */
[----:B------:R-:W4:Y:S04]  /*20b5d0*/  LDL.LU.64 R42, [R1+0x31f0] ;  /* 0x0031f000012a7983 */ /* 0x000f280000300a00 */
[----:B------:R-:W4:Y:S01]  /*20b5e0*/  LDL.LU.64 R40, [R1+0x3200] ;  /* 0x0032000001287983 */ /* 0x000f220000300a00 */
[----:B------:R-:W-:-:S03]  /*20b5f0*/  LOP3.LUT R4, R4, 0xfffff7ff, RZ, 0xc0, !PT ;  /* 0xfffff7ff04047812 */ /* 0x000fc600078ec0ff */
[----:B------:R-:W4:Y:S01]  /*20b600*/  LDL.LU.64 R38, [R1+0x31f8] ;  /* 0x0031f80001267983 */ /* 0x000f220000300a00 */
[----:B------:R-:W-:Y:S02]  /*20b610*/  @P0 LOP3.LUT R4, R4, 0x800, RZ, 0xfc, !PT ;  /* 0x0000080004040812 */ /* 0x000fe400078efcff */
[----:B------:R-:W-:Y:S01]  /*20b620*/  LOP3.LUT P0, RZ, R26, 0x2000, RZ, 0xc0, !PT ;  /* 0x000020001aff7812 */ /* 0x000fe2000780c0ff */
[----:B------:R-:W4:Y:S01]  /*20b630*/  LDL.LU R30, [R1+0x48c] ;  /* 0x00048c00011e7983 */ /* 0x000f220000300800 */
        /* <DEDUP_REMOVED lines=11> */
[----:B------:R-:W-:-:S13]  /*20b6f0*/  LOP3.LUT P0, RZ, R26, 0x200, RZ, 0xc0, !PT ;  /* 0x000002001aff7812 */ /* 0x000fda000780c0ff */
[----:B------:R0:W-:Y:S04]  /*20b700*/  @P0 STG.E.U8 desc[UR4][R36.64], R0 ;  /* 0x0000000024000986 */ /* 0x0001e8000c101104 */
[----:B0-----:R-:W4:Y:S01]  /*20b710*/  LDL.LU.64 R36, [R1+0x3908] ;  /* 0x0039080001247983 */ /* 0x001f220000300a00 */
[----:B------:R-:W-:Y:S02]  /*20b720*/  LOP3.LUT P0, RZ, R4, 0x8000, RZ, 0xc0, !PT ;  /* 0x0000800004ff7812 */ /* 0x000fe4000780c0ff */
[----:B------:R-:W-:-:S11]  /*20b730*/  PRMT R0, R2, 0x7770, RZ ;  /* 0x0000777002007816 */ /* 0x000fd600000000ff */
[----:B------:R0:W-:Y:S04]  /*20b740*/  @P0 STG.E.U8 desc[UR4][R34.64], R0 ;  /* 0x0000000022000986 */ /* 0x0001e8000c101104 */
[----:B0-----:R-:W4:Y:S01]  /*20b750*/  LDL.LU.64 R34, [R1+0x3bf8] ;  /* 0x003bf80001227983 */ /* 0x001f220000300a00 */
[----:B------:R-:W-:Y:S02]  /*20b760*/  LOP3.LUT P0, RZ, R4, 0x4000, RZ, 0xc0, !PT ;  /* 0x0000400004ff7812 */ /* 0x000fe4000780c0ff */
        /* <DEDUP_REMOVED lines=33> */
[----:B------:R-:W-:Y:S01]  /*20b980*/  LOP3.LUT P4, RZ, R26, 0x400000, RZ, 0xc0, !PT ;  /* 0x004000001aff7812 */ /* 0x000fe2000788c0ff */
[----:B------:R-:W3:Y:S04]  /*20b990*/  LDL.LU.64 R42, [R1+0x3b68] ;  /* 0x003b6800012a7983 */ /* 0x000ee80000300a00 */
[----:B------:R-:W4:Y:S06]  /*20b9a0*/  LDL.LU.64 R40, [R1+0x3b60] ;  /* 0x003b600001287983 */ /* 0x000f2c0000300a00 */
[----:B------:R0:W-:Y:S02]  /*20b9b0*/  @P3 STG.E.U8 desc[UR4][R38.64], R0 ;  /* 0x0000000026003986 */ /* 0x0001e4000c101104 */
[----:B0-----:R-:W-:-:S02]  /*20b9c0*/  PRMT R0, R30, 0x7770, RZ ;  /* 0x000077701e007816 */ /* 0x001fc400000000ff */
[----:B------:R-:W3:Y:S04]  /*20b9d0*/  LDL.LU.64 R38, [R1+0x3208] ;  /* 0x0032080001267983 */ /* 0x000ee80000300a00 */
[----:B------:R0:W-:Y:S04]  /*20b9e0*/  @P4 STG.E.U8 desc[UR4][R36.64], R0 ;  /* 0x0000000024004986 */ /* 0x0001e8000c101104 */
[----:B0-----:R-:W3:Y:S04]  /*20b9f0*/  LDL.LU.64 R36, [R1+0x3218] ;  /* 0x0032180001247983 */ /* 0x001ee80000300a00 */
[----:B------:R-:W3:Y:S01]  /*20ba00*/  LDL.LU R31, [R1+0x470] ;  /* 0x00047000011f7983 */ /* 0x000ee20000300800 */
[----:B------:R-:W-:-:S02]  /*20ba10*/  LOP3.LUT P5, RZ, R26, 0x800000, RZ, 0xc0, !PT ;  /* 0x008000001aff7812 */ /* 0x000fc400078ac0ff */
[----:B------:R-:W-:-:S11]  /*20ba20*/  PRMT R0, R30, 0x7771, RZ ;  /* 0x000077711e007816 */ /* 0x000fd600000000ff */
[----:B------:R0:W-:Y:S04]  /*20ba30*/  @P5 STG.E.U8 desc[UR4][R34.64], R0 ;  /* 0x0000000022005986 */ /* 0x0001e8000c101104 */
[----:B0-----:R-:W3:Y:S01]  /*20ba40*/  LDL.LU.64 R34, [R1+0x3210] ;  /* 0x0032100001227983 */ /* 0x001ee20000300a00 */
[----:B------:R-:W-:Y:S02]  /*20ba50*/  LOP3.LUT P6, RZ, R26, 0x1000000, RZ, 0xc0, !PT ;  /* 0x010000001aff7812 */ /* 0x000fe400078cc0ff */
[----:B------:R-:W-:Y:S01]  /*20ba60*/  PRMT R0, R30, 0x7772, RZ ;  /* 0x000077721e007816 */ /* 0x000fe200000000ff */
[----:B------:R-:W3:Y:S10]  /*20ba70*/  LDL.LU R55, [R1+0x460] ;  /* 0x0004600001377983 */ /* 0x000ef40000300800 */
[----:B------:R0:W-:Y:S04]  /*20ba80*/  @P6 STG.E.U8 desc[UR4][R32.64], R0 ;  /* 0x0000000020006986 */ /* 0x0001e8000c101104 */
[----:B0-----:R-:W3:Y:S01]  /*20ba90*/  LDL.LU.64 R32, [R1+0x3b58] ;  /* 0x003b580001207983 */ /* 0x001ee20000300a00 */
[----:B------:R-:W-:-:S02]  /*20baa0*/  LOP3.LUT R10, R10, 0xbfffffff, RZ, 0xc0, !PT ;  /* 0xbfffffff0a0a7812 */ /* 0x000fc400078ec0ff */
[----:B------:R-:W-:Y:S01]  /*20bab0*/  LOP3.LUT R4, R4, 0xfffffffe, RZ, 0xc0, !PT ;  /* 0xfffffffe04047812 */ /* 0x000fe200078ec0ff */
[----:B------:R-:W3:Y:S04]  /*20bac0*/  LDL.LU.64 R18, [R1+0x3c80] ;  /* 0x003c800001127983 */ /* 0x000ee80000300a00 */
[----:B------:R-:W3:Y:S04]  /*20bad0*/  LDL.LU.64 R2, [R1+0x3b50] ;  /* 0x003b500001027983 */ /* 0x000ee80000300a00 */
[----:B------:R-:W4:Y:S01]  /*20bae0*/  LDL.LU.64 R52, [R1+0x3b48] ;  /* 0x003b480001347983 */ /* 0x000f220000300a00 */
[----:B------:R-:W-:-:S03]  /*20baf0*/  PRMT R0, R30, 0x7773, RZ ;  /* 0x000077731e007816 */ /* 0x000fc600000000ff */
[----:B------:R-:W4:Y:S04]  /*20bb00*/  LDL.LU R30, [R1+0x450] ;  /* 0x00045000011e7983 */ /* 0x000f280000300800 */
[----:B------:R-:W4:Y:S04]  /*20bb10*/  LDL.LU.64 R50, [R1+0x3b40] ;  /* 0x003b400001327983 */ /* 0x000f280000300a00 */
[----:B------:R-:W4:Y:S01]  /*20bb20*/  LDL.LU.64 R48, [R1+0x3220] ;  /* 0x0032200001307983 */ /* 0x000f220000300a00 */
[----:B------:R-:W-:-:S03]  /*20bb30*/  LOP3.LUT P4, RZ, R26, 0x2000000, RZ, 0xc0, !PT ;  /* 0x020000001aff7812 */ /* 0x000fc6000788c0ff */
[----:B------:R-:W4:Y:S01]  /*20bb40*/  LDL.LU.64 R46, [R1+0x3230] ;  /* 0x00323000012e7983 */ /* 0x000f220000300a00 */
[C---:B------:R-:W-:Y:S02]  /*20bb50*/  LOP3.LUT P5, RZ, R26.reuse, 0x4000000, RZ, 0xc0, !PT ;  /* 0x040000001aff7812 */ /* 0x040fe400078ac0ff */
[----:B------:R-:W-:Y:S01]  /*20bb60*/  LOP3.LUT P6, RZ, R26, 0x8000000, RZ, 0xc0, !PT ;  /* 0x080000001aff7812 */ /* 0x000fe200078cc0ff */
[----:B------:R-:W4:Y:S01]  /*20bb70*/  LDL.LU.64 R44, [R1+0x3228] ;  /* 0x00322800012c7983 */ /* 0x000f220000300a00 */
[----:B--2---:R-:W-:-:S13]  /*20bb80*/  LOP3.LUT P0, RZ, R27, 0x20, RZ, 0xc0, !PT ;  /* 0x000000201bff7812 */ /* 0x004fda000780c0ff */
[----:B------:R-:W-:Y:S02]  /*20bb90*/  @P0 LOP3.LUT R10, R10, 0x40000000, RZ, 0xfc, !PT ;  /* 0x400000000a0a0812 */ /* 0x000fe400078efcff */
[----:B------:R-:W-:Y:S02]  /*20bba0*/  LOP3.LUT P0, RZ, R27, 0x10, RZ, 0xc0, !PT ;  /* 0x000000101bff7812 */ /* 0x000fe4000780c0ff */
[----:B------:R-:W-:-:S11]  /*20bbb0*/  LOP3.LUT R10, R10, 0x7fffffff, RZ, 0xc0, !PT ;  /* 0x7fffffff0a0a7812 */ /* 0x000fd600078ec0ff */
        /* <DEDUP_REMOVED lines=66> */
[C---:B0-----:R-:W-:Y:S02]  /*20bfe0*/  PRMT R0, R28.reuse, 0x7770, RZ ;  /* 0x000077701c007816 */ /* 0x041fe400000000ff */
[C---:B------:R-:W-:Y:S02]  /*20bff0*/  LOP3.LUT P4, RZ, R27.reuse, 0x200, RZ, 0xc0, !PT ;  /* 0x000002001bff7812 */ /* 0x040fe4000788c0ff */
[C---:B------:R-:W-:Y:S02]  /*20c000*/  LOP3.LUT P5, RZ, R27.reuse, 0x400, RZ, 0xc0, !PT ;  /* 0x000004001bff7812 */ /* 0x040fe400078ac0ff */
[----:B------:R-:W-:Y:S01]  /*20c010*/  LOP3.LUT P6, RZ, R27, 0x800, RZ, 0xc0, !PT ;  /* 0x000008001bff7812 */ /* 0x000fe200078cc0ff */
[----:B--2---:R0:W-:Y:S02]  /*20c020*/  @P1 STG.E.U8 desc[UR4][R42.64], R0 ;  /* 0x000000002a001986 */ /* 0x0041e4000c101104 */
        /* <DEDUP_REMOVED lines=8> */
[----:B------:R-:W4:Y:S04]  /*20c0b0*/  LDL.LU.64 R40, [R1+0x3240] ;  /* 0x0032400001287983 */ /* 0x000f280000300a00 */
[----:B------:R-:W2:Y:S01]  /*20c0c0*/  LDL.LU.64 R38, [R1+0x3b18] ;  /* 0x003b180001267983 */ /* 0x000ea20000300a00 */
[----:B0-----:R-:W-:-:S03]  /*20c0d0*/  PRMT R0, R31, 0x7770, RZ ;  /* 0x000077701f007816 */ /* 0x001fc600000000ff */
[----:B------:R-:W2:Y:S04]  /*20c0e0*/  LDL.LU.64 R36, [R1+0x3c70] ;  /* 0x003c700001247983 */ /* 0x000ea80000300a00 */
[----:B------:R0:W-:Y:S04]  /*20c0f0*/  @P5 STG.E.U8 desc[UR4][R34.64], R0 ;  /* 0x0000000022005986 */ /* 0x0001e8000c101104 */
[----:B0-----:R-:W2:Y:S04]  /*20c100*/  LDL.LU.64 R34, [R1+0x3b10] ;  /* 0x003b100001227983 */ /* 0x001ea80000300a00 */
[----:B------:R-:W2:Y:S01]  /*20c110*/  LDL.LU R30, [R1+0x464] ;  /* 0x00046400011e7983 */ /* 0x000ea20000300800 */
[----:B------:R-:W-:-:S05]  /*20c120*/  PRMT R0, R31, 0x7771, RZ ;  /* 0x000077711f007816 */ /* 0x000fca00000000ff */
[----:B------:R0:W-:Y:S04]  /*20c130*/  @P6 STG.E.U8 desc[UR4][R32.64], R0 ;  /* 0x0000000020006986 */ /* 0x0001e8000c101104 */
[----:B0-----:R-:W2:Y:S04]  /*20c140*/  LDL.LU.64 R32, [R1+0x3b08] ;  /* 0x003b080001207983 */ /* 0x001ea80000300a00 */
[----:B------:R-:W2:Y:S04]  /*20c150*/  LDL.LU.64 R2, [R1+0x3b00] ;  /* 0x003b000001027983 */ /* 0x000ea80000300a00 */
[----:B------:R-:W2:Y:S04]  /*20c160*/  LDL.LU.64 R54, [R1+0x3250] ;  /* 0x0032500001367983 */ /* 0x000ea80000300a00 */
[----:B------:R-:W2:Y:S01]  /*20c170*/  LDL.LU.64 R52, [R1+0x3260] ;  /* 0x0032600001347983 */ /* 0x000ea20000300a00 */
[----:B------:R-:W-:-:S02]  /*20c180*/  LOP3.LUT P0, RZ, R27, 0x1000000, RZ, 0xc0, !PT ;  /* 0x010000001bff7812 */ /* 0x000fc4000780c0ff */
[----:B------:R-:W-:Y:S01]  /*20c190*/  LOP3.LUT R10, R10, 0xffdfffff, RZ, 0xc0, !PT ;  /* 0xffdfffff0a0a7812 */ /* 0x000fe200078ec0ff */
[----:B------:R-:W2:Y:S01]  /*20c1a0*/  LDL.LU.64 R50, [R1+0x3258] ;  /* 0x0032580001327983 */ /* 0x000ea20000300a00 */
[C---:B------:R-:W-:Y:S02]  /*20c1b0*/  LOP3.LUT P4, RZ, R27.reuse, 0x1000, RZ, 0xc0, !PT ;  /* 0x000010001bff7812 */ /* 0x040fe4000788c0ff */
[----:B------:R-:W-:Y:S01]  /*20c1c0*/  LOP3.LUT P5, RZ, R27, 0x2000, RZ, 0xc0, !PT ;  /* 0x000020001bff7812 */ /* 0x000fe200078ac0ff */
[----:B------:R-:W2:Y:S06]  /*20c1d0*/  LDL.LU.64 R48, [R1+0x3af8] ;  /* 0x003af80001307983 */ /* 0x000eac0000300a00 */
        /* <DEDUP_REMOVED lines=23> */
[C---:B------:R-:W-:Y:S02]  /*20c350*/  LOP3.LUT P0, RZ, R27.reuse, 0x10000, RZ, 0xc0, !PT ;  /* 0x000100001bff7812 */ /* 0x040fe4000780c0ff */
[----:B------:R-:W-:Y:S02]  /*20c360*/  LOP3.LUT P6, RZ, R27, 0x4000, RZ, 0xc0, !PT ;  /* 0x000040001bff7812 */ /* 0x000fe400078cc0ff */
[----:B------:R-:W-:-:S09]  /*20c370*/  LOP3.LUT R10, R10, 0xdfffffff, RZ, 0xc0, !PT ;  /* 0xdfffffff0a0a7812 */ /* 0x000fd200078ec0ff */
[----:B------:R-:W-:Y:S02]  /*20c380*/  @P0 LOP3.LUT R10, R10, 0x20000000, RZ, 0xfc, !PT ;  /* 0x200000000a0a0812 */ /* 0x000fe400078efcff */
[----:B------:R-:W-:Y:S01]  /*20c390*/  LOP3.LUT P0, RZ, R27, 0x8000, RZ, 0xc0, !PT ;  /* 0x000080001bff7812 */ /* 0x000fe2000780c0ff */
[----:B---3--:R0:W-:Y:S02]  /*20c3a0*/  @P4 STG.E.U8 desc[UR4][R42.64], R0 ;  /* 0x000000002a004986 */ /* 0x0081e4000c101104 */
[----:B0-----:R-:W-:Y:S02]  /*20c3b0*/  PRMT R0, R31, 0x7773, RZ ;  /* 0x000077731f007816 */ /* 0x001fe400000000ff */
[----:B------:R-:W3:Y:S04]  /*20c3c0*/  LDL.LU R31, [R1+0x444] ;  /* 0x00044400011f7983 */ /* 0x000ee80000300800 */
[----:B----4-:R0:W-:Y:S04]  /*20c3d0*/  @P5 STG.E.U8 desc[UR4][R40.64], R0 ;  /* 0x0000000028005986 */ /* 0x0101e8000c101104 */
[----:B------:R-:W4:Y:S04]  /*20c3e0*/  LDL.LU.64 R46, [R1+0x3c68] ;  /* 0x003c6800012e7983 */ /* 0x000f280000300a00 */
[----:B------:R-:W4:Y:S04]  /*20c3f0*/  LDL.LU.64 R44, [R1+0x3af0] ;  /* 0x003af000012c7983 */ /* 0x000f280000300a00 */
[----:B------:R-:W4:Y:S04]  /*20c400*/  LDL.LU.64 R42, [R1+0x3ae8] ;  /* 0x003ae800012a7983 */ /* 0x000f280000300a00 */
[----:B0-----:R-:W4:Y:S01]  /*20c410*/  LDL.LU.64 R40, [R1+0x3ae0] ;  /* 0x003ae00001287983 */ /* 0x001f220000300a00 */
[----:B--2---:R-:W-:-:S05]  /*20c420*/  PRMT R0, R30, 0x7770, RZ ;  /* 0x000077701e007816 */ /* 0x004fca00000000ff */
[----:B------:R0:W-:Y:S02]  /*20c430*/  @P6 STG.E.U8 desc[UR4][R38.64], R0 ;  /* 0x0000000026006986 */ /* 0x0001e4000c101104 */
[----:B0-----:R-:W-:Y:S02]  /*20c440*/  PRMT R0, R30, 0x7771, RZ ;  /* 0x000077711e007816 */ /* 0x001fe400000000ff */
[----:B------:R-:W2:Y:S04]  /*20c450*/  LDL.LU.64 R38, [R1+0x3268] ;  /* 0x0032680001267983 */ /* 0x000ea80000300a00 */
[----:B------:R0:W-:Y:S01]  /*20c460*/  @P0 STG.E.U8 desc[UR4][R36.64], R0 ;  /* 0x0000000024000986 */ /* 0x0001e2000c101104 */
[----:B------:R-:W-:Y:S02]  /*20c470*/  LOP3.LUT P0, RZ, R10, 0x20000000, RZ, 0xc0, !PT ;  /* 0x200000000aff7812 */ /* 0x000fe4000780c0ff */
[----:B0-----:R-:W-:Y:S01]  /*20c480*/  PRMT R0, R30, 0x7772, RZ ;  /* 0x000077721e007816 */ /* 0x001fe200000000ff */
[----:B------:R-:W2:Y:S10]  /*20c490*/  LDL.LU.64 R36, [R1+0x3278] ;  /* 0x0032780001247983 */ /* 0x000eb40000300a00 */
[----:B------:R0:W-:Y:S01]  /*20c4a0*/  @P0 STG.E.U8 desc[UR4][R34.64], R0 ;  /* 0x0000000022000986 */ /* 0x0001e2000c101104 */
[----:B------:R-:W-:-:S02]  /*20c4b0*/  LOP3.LUT P0, RZ, R10, 0x10000000, RZ, 0xc0, !PT ;  /* 0x100000000aff7812 */ /* 0x000fc4000780c0ff */
        /* <DEDUP_REMOVED lines=44> */
[----:B------:R-:W4:Y:S04]  /*20c780*/  LDL.LU.64 R40, [R1+0x3ad0] ;  /* 0x003ad00001287983 */ /* 0x000f280000300a00 */
[----:B------:R-:W3:Y:S04]  /*20c790*/  LDL.LU.64 R38, [R1+0x3ac8] ;  /* 0x003ac80001267983 */ /* 0x000ee80000300a00 */
[----:B------:R0:W-:Y:S04]  /*20c7a0*/  @P5 STG.E.U8 desc[UR4][R34.64], R0 ;  /* 0x0000000022005986 */ /* 0x0001e8000c101104 */
[----:B------:R-:W3:Y:S01]  /*20c7b0*/  LDL.LU.64 R36, [R1+0x3ac0] ;  /* 0x003ac00001247983 */ /* 0x000ee20000300a00 */
[----:B0-----:R-:W-:-:S03]  /*20c7c0*/  PRMT R0, R30, 0x7770, RZ ;  /* 0x000077701e007816 */ /* 0x001fc600000000ff */
[----:B------:R-:W3:Y:S04]  /*20c7d0*/  LDL.LU.64 R34, [R1+0x3280] ;  /* 0x0032800001227983 */ /* 0x000ee80000300a00 */
[----:B------:R0:W-:Y:S04]  /*20c7e0*/  @P6 STG.E.U8 desc[UR4][R32.64], R0 ;  /* 0x0000000020006986 */ /* 0x0001e8000c101104 */
[----:B0-----:R-:W3:Y:S04]  /*20c7f0*/  LDL.LU.64 R32, [R1+0x3290] ;  /* 0x0032900001207983 */ /* 0x001ee80000300a00 */
[----:B------:R-:W3:Y:S04]  /*20c800*/  LDL.LU R31, [R1+0x458] ;  /* 0x00045800011f7983 */ /* 0x000ee80000300800 */
[----:B------:R-:W3:Y:S04]  /*20c810*/  LDL.LU.64 R2, [R1+0x3288] ;  /* 0x0032880001027983 */ /* 0x000ee80000300a00 */
[----:B------:R-:W3:Y:S04]  /*20c820*/  LDL.LU.64 R54, [R1+0x3ab8] ;  /* 0x003ab80001367983 */ /* 0x000ee80000300a00 */
[----:B------:R-:W3:Y:S04]  /*20c830*/  LDL.LU.64 R52, [R1+0x3c58] ;  /* 0x003c580001347983 */ /* 0x000ee80000300a00 */
[----:B------:R-:W3:Y:S01]  /*20c840*/  LDL.LU.64 R50, [R1+0x3ab0] ;  /* 0x003ab00001327983 */ /* 0x000ee20000300a00 */
[----:B------:R-:W-:-:S02]  /*20c850*/  LOP3.LUT R10, R10, 0xffffefff, RZ, 0xc0, !PT ;  /* 0xffffefff0a0a7812 */ /* 0x000fc400078ec0ff */
[----:B------:R-:W-:Y:S01]  /*20c860*/  LOP3.LUT P4, RZ, R27, 0x80000000, RZ, 0xc0, !PT ;  /* 0x800000001bff7812 */ /* 0x000fe2000788c0ff */
[----:B------:R-:W3:Y:S01]  /*20c870*/  LDL.LU.64 R48, [R1+0x3aa8] ;  /* 0x003aa80001307983 */ /* 0x000ee20000300a00 */
[----:B------:R-:W-:Y:S02]  /*20c880*/  PRMT R0, R30, 0x7771, RZ ;  /* 0x000077711e007816 */ /* 0x000fe400000000ff */
        /* <DEDUP_REMOVED lines=24> */
[C---:B------:R-:W-:Y:S01]  /*20ca10*/  LOP3.LUT P0, RZ, R28.reuse, 0x8, RZ, 0xc0, !PT ;  /* 0x000000081cff7812 */ /* 0x040fe2000780c0ff */
[----:B---3--:R0:W-:Y:S01]  /*20ca20*/  @P4 STG.E.U8 desc[UR4][R42.64], R0 ;  /* 0x000000002a004986 */ /* 0x0081e2000c101104 */
[----:B------:R-:W-:Y:S02]  /*20ca30*/  LOP3.LUT P6, RZ, R28, 0x2, RZ, 0xc0, !PT ;  /* 0x000000021cff7812 */ /* 0x000fe400078cc0ff */
[----:B------:R-:W-:Y:S02]  /*20ca40*/  LOP3.LUT R10, R10, 0xffefffff, RZ, 0xc0, !PT ;  /* 0xffefffff0a0a7812 */ /* 0x000fe400078ec0ff */
[----:B0-----:R-:W-:-:S07]  /*20ca50*/  PRMT R0, R30, 0x7772, RZ ;  /* 0x000077721e007816 */ /* 0x001fce00000000ff */
[----:B------:R-:W-:Y:S02]  /*20ca60*/  @P0 LOP3.LUT R10, R10, 0x100000, RZ, 0xfc, !PT ;  /* 0x001000000a0a0812 */ /* 0x000fe400078efcff */
[----:B------:R-:W-:Y:S01]  /*20ca70*/  LOP3.LUT P0, RZ, R28, 0x4, RZ, 0xc0, !PT ;  /* 0x000000041cff7812 */ /* 0x000fe2000780c0ff */
[----:B----4-:R0:W-:Y:S02]  /*20ca80*/  @P5 STG.E.U8 desc[UR4][R40.64], R0 ;  /* 0x0000000028005986 */ /* 0x0101e4000c101104 */
[----:B0-----:R-:W-:Y:S02]  /*20ca90*/  PRMT R0, R30, 0x7773, RZ ;  /* 0x000077731e007816 */ /* 0x001fe400000000ff */
[----:B------:R-:W2:Y:S04]  /*20caa0*/  LDL.LU R41, [R1+0x47c] ;  /* 0x00047c0001297983 */ /* 0x000ea80000300800 */
[----:B------:R0:W-:Y:S04]  /*20cab0*/  @P6 STG.E.U8 desc[UR4][R38.64], R0 ;  /* 0x0000000026006986 */ /* 0x0001e8000c101104 */
[----:B------:R-:W3:Y:S04]  /*20cac0*/  LDL.LU.64 R46, [R1+0x3aa0] ;  /* 0x003aa000012e7983 */ /* 0x000ee80000300a00 */
[----:B------:R-:W4:Y:S01]  /*20cad0*/  LDL.LU.64 R44, [R1+0x3298] ;  /* 0x00329800012c7983 */ /* 0x000f220000300a00 */
[----:B0-----:R-:W-:-:S03]  /*20cae0*/  PRMT R0, R31, 0x7770, RZ ;  /* 0x000077701f007816 */ /* 0x001fc600000000ff */
[----:B------:R-:W4:Y:S04]  /*20caf0*/  LDL.LU.64 R42, [R1+0x32a8] ;  /* 0x0032a800012a7983 */ /* 0x000f280000300a00 */
[----:B------:R0:W-:Y:S01]  /*20cb00*/  @P0 STG.E.U8 desc[UR4][R36.64], R0 ;  /* 0x0000000024000986 */ /* 0x0001e2000c101104 */
[----:B------:R-:W-:-:S03]  /*20cb10*/  LOP3.LUT P0, RZ, R10, 0x100000, RZ, 0xc0, !PT ;  /* 0x001000000aff7812 */ /* 0x000fc6000780c0ff */
[----:B------:R-:W4:Y:S01]  /*20cb20*/  LDL.LU.64 R38, [R1+0x32a0] ;  /* 0x0032a00001267983 */ /* 0x000f220000300a00 */
[----:B0-----:R-:W-:-:S03]  /*20cb30*/  PRMT R0, R31, 0x7771, RZ ;  /* 0x000077711f007816 */ /* 0x001fc600000000ff */
[----:B------:R-:W4:Y:S06]  /*20cb40*/  LDL.LU.64 R36, [R1+0x3a98] ;  /* 0x003a980001247983 */ /* 0x000f2c0000300a00 */
        /* <DEDUP_REMOVED lines=136> */
[----:B------:R-:W-:Y:S02]  /*20d3d0*/  LOP3.LUT P1, RZ, R28, 0x80000000, RZ, 0xc0, !PT ;  /* 0x800000001cff7812 */ /* 0x000fe4000782c0ff */
[----:B------:R-:W-:Y:S02]  /*20d3e0*/  LOP3.LUT P2, RZ, R5, 0x1, RZ, 0xc0, !PT ;  /* 0x0000000105ff7812 */ /* 0x000fe4000784c0ff */
[----:B----4-:R-:W-:-:S07]  /*20d3f0*/  PRMT R0, R30, 0x7770, RZ ;  /* 0x000077701e007816 */ /* 0x010fce00000000ff */
        /* <DEDUP_REMOVED lines=8> */
[----:B0-----:R-:W-:Y:S01]  /*20d480*/  PRMT R0, R30, 0x7773, RZ ;  /* 0x000077731e007816 */ /* 0x001fe200000000ff */
[----:B------:R-:W3:Y:S04]  /*20d490*/  LDL.LU.64 R40, [R1+0x32f0] ;  /* 0x0032f00001287983 */ /* 0x000ee80000300a00 */
[----:B------:R0:W-:Y:S01]  /*20d4a0*/  @P3 STG.E.U8 desc[UR4][R38.64], R0 ;  /* 0x0000000026003986 */ /* 0x0001e2000c101104 */
[----:B------:R-:W-:Y:S02]  /*20d4b0*/  LOP3.LUT P6, RZ, R5, 0x10, RZ, 0xc0, !PT ;  /* 0x0000001005ff7812 */ /* 0x000fe400078cc0ff */
[----:B0-----:R-:W-:-:S05]  /*20d4c0*/  PRMT R0, R31, 0x7770, RZ ;  /* 0x000077701f007816 */ /* 0x001fca00000000ff */
[----:B------:R0:W-:Y:S02]  /*20d4d0*/  @P4 STG.E.U8 desc[UR4][R36.64], R0 ;  /* 0x0000000024004986 */ /* 0x0001e4000c101104 */
[----:B0-----:R-:W-:-:S05]  /*20d4e0*/  PRMT R0, R31, 0x7771, RZ ;  /* 0x000077711f007816 */ /* 0x001fca00000000ff */
[----:B------:R0:W-:Y:S02]  /*20d4f0*/  @P5 STG.E.U8 desc[UR4][R34.64], R0 ;  /* 0x0000000022005986 */ /* 0x0001e4000c101104 */
[----:B0-----:R-:W-:-:S05]  /*20d500*/  PRMT R0, R31, 0x7772, RZ ;  /* 0x000077721f007816 */ /* 0x001fca00000000ff */
[----:B--2---:R0:W-:Y:S04]  /*20d510*/  @P6 STG.E.U8 desc[UR4][R32.64], R0 ;  /* 0x0000000020006986 */ /* 0x0041e8000c101104 */
[----:B0-----:R-:W2:Y:S04]  /*20d520*/  LDL.LU.64 R32, [R1+0x3bf0] ;  /* 0x003bf00001207983 */ /* 0x001ea80000300a00 */
[----:B------:R-:W4:Y:S04]  /*20d530*/  LDL.LU.64 R38, [R1+0x3c90] ;  /* 0x003c900001267983 */ /* 0x000f280000300a00 */
[----:B------:R-:W4:Y:S04]  /*20d540*/  LDL.LU.64 R36, [R1+0x3be8] ;  /* 0x003be80001247983 */ /* 0x000f280000300a00 */
[----:B------:R-:W4:Y:S04]  /*20d550*/  LDL.LU.64 R34, [R1+0x3be0] ;  /* 0x003be00001227983 */ /* 0x000f280000300a00 */
[----:B------:R-:W4:Y:S01]  /*20d560*/  LDL.LU R55, [R1+0x434] ;  /* 0x0004340001377983 */ /* 0x000f220000300800 */
[----:B------:R-:W-:-:S03]  /*20d570*/  PRMT R0, R31, 0x7773, RZ ;  /* 0x000077731f007816 */ /* 0x000fc600000000ff */
[----:B------:R-:W4:Y:S01]  /*20d580*/  LDL.LU.64 R30, [R1+0x3bd8] ;  /* 0x003bd800011e7983 */ /* 0x000f220000300a00 */
[----:B------:R-:W-:Y:S02]  /*20d590*/  LOP3.LUT P0, RZ, R5, 0x20000, RZ, 0xc0, !PT ;  /* 0x0002000005ff7812 */ /* 0x000fe4000780c0ff */
[----:B------:R-:W-:Y:S01]  /*20d5a0*/  LOP3.LUT R11, R11, 0xfbffffff, RZ, 0xc0, !PT ;  /* 0xfbffffff0b0b7812 */ /* 0x000fe200078ec0ff */
[----:B------:R-:W4:Y:S01]  /*20d5b0*/  LDL.LU.64 R18, [R1+0x32f8] ;  /* 0x0032f80001127983 */ /* 0x000f220000300a00 */
[----:B------:R-:W-:-:S03]  /*20d5c0*/  LOP3.LUT P4, RZ, R5, 0x20, RZ, 0xc0, !PT ;  /* 0x0000002005ff7812 */ /* 0x000fc6000788c0ff */
        /* <DEDUP_REMOVED lines=24> */
[----:B---3--:R0:W-:Y:S02]  /*20d750*/  @P4 STG.E.U8 desc[UR4][R40.64], R0 ;  /* 0x0000000028004986 */ /* 0x0081e4000c101104 */
[----:B0-----:R-:W-:-:S08]  /*20d760*/  PRMT R0, R29, 0x7770, RZ ;  /* 0x000077701d007816 */ /* 0x001fd000000000ff */
        /* <DEDUP_REMOVED lines=8> */
[----:B------:R-:W3:Y:S04]  /*20d7f0*/  LDL.LU.64 R50, [R1+0x3bd0] ;  /* 0x003bd00001327983 */ /* 0x000ee80000300a00 */
[----:B------:R-:W3:Y:S01]  /*20d800*/  LDL.LU.64 R48, [R1+0x3c88] ;  /* 0x003c880001307983 */ /* 0x000ee20000300a00 */
[----:B------:R-:W-:-:S03]  /*20d810*/  PRMT R0, R29, 0x7771, RZ ;  /* 0x000077711d007816 */ /* 0x000fc600000000ff */
[----:B------:R-:W3:Y:S04]  /*20d820*/  LDL.LU.64 R46, [R1+0x3bc8] ;  /* 0x003bc800012e7983 */ /* 0x000ee80000300a00 */
[----:B----4-:R0:W-:Y:S02]  /*20d830*/  @P6 STG.E.U8 desc[UR4][R38.64], R0 ;  /* 0x0000000026006986 */ /* 0x0101e4000c101104 */
[----:B0-----:R-:W-:-:S05]  /*20d840*/  PRMT R0, R29, 0x7772, RZ ;  /* 0x000077721d007816 */ /* 0x001fca00000000ff */
[----:B------:R0:W-:Y:S02]  /*20d850*/  @P0 STG.E.U8 desc[UR4][R36.64], R0 ;  /* 0x0000000024000986 */ /* 0x0001e4000c101104 */
[----:B0-----:R-:W-:Y:S02]  /*20d860*/  PRMT R0, R29, 0x7773, RZ ;  /* 0x000077731d007816 */ /* 0x001fe400000000ff */
[----:B------:R-:W4:Y:S04]  /*20d870*/  LDL.LU R29, [R1+0x84ec] ;  /* 0x0084ec00011d7983 */ /* 0x000f280000300800 */
[----:B------:R-:W4:Y:S04]  /*20d880*/  LDL.LU.64 R44, [R1+0x3bc0] ;  /* 0x003bc000012c7983 */ /* 0x000f280000300a00 */
[----:B------:R-:W4:Y:S04]  /*20d890*/  LDL.LU.64 R42, [R1+0x3c38] ;  /* 0x003c3800012a7983 */ /* 0x000f280000300a00 */
[----:B------:R-:W4:Y:S04]  /*20d8a0*/  LDL.LU.64 R40, [R1+0x3310] ;  /* 0x0033100001287983 */ /* 0x000f280000300a00 */
[----:B------:R-:W4:Y:S01]  /*20d8b0*/  LDL.LU.64 R38, [R1+0x3318] ;  /* 0x0033180001267983 */ /* 0x000f220000300a00 */
[----:B------:R-:W-:-:S03]  /*20d8c0*/  LOP3.LUT P0, RZ, R10, 0x4, RZ, 0xc0, !PT ;  /* 0x000000040aff7812 */ /* 0x000fc6000780c0ff */
[----:B------:R-:W4:Y:S04]  /*20d8d0*/  LDL.LU R33, [R1+0x404] ;  /* 0x0004040001217983 */ /* 0x000f280000300800 */
[----:B------:R-:W4:Y:S06]  /*20d8e0*/  LDL.LU.64 R36, [R1+0x3320] ;  /* 0x0033200001247983 */ /* 0x000f2c0000300a00 */
[----:B------:R0:W-:Y:S01]  /*20d8f0*/  @P0 STG.E.U8 desc[UR4][R34.64], R0 ;  /* 0x0000000022000986 */ /* 0x0001e2000c101104 */
[----:B------:R-:W-:-:S02]  /*20d900*/  LOP3.LUT P0, RZ, R10, 0x2, RZ, 0xc0, !PT ;  /* 0x000000020aff7812 */ /* 0x000fc4000780c0ff */
[----:B0-----:R-:W-:Y:S01]  /*20d910*/  PRMT R0, R55, 0x7770, RZ ;  /* 0x0000777037007816 */ /* 0x001fe200000000ff */
[----:B------:R-:W4:Y:S10]  /*20d920*/  LDL.LU.64 R34, [R1+0x3ca8] ;  /* 0x003ca80001227983 */ /* 0x000f340000300a00 */
[----:B------:R0:W-:Y:S04]  /*20d930*/  @P0 STG.E.U8 desc[UR4][R30.64], R0 ;  /* 0x000000001e000986 */ /* 0x0001e8000c101104 */
[----:B0-----:R-:W4:Y:S01]  /*20d940*/  LDL.LU.64 R30, [R1+0x3cc0] ;  /* 0x003cc000011e7983 */ /* 0x001f220000300a00 */
        /* <DEDUP_REMOVED lines=47> */
[----:B------:R-:W-:-:S02]  /*20dc40*/  LOP3.LUT R11, R11, 0xfffdffff, RZ, 0xc0, !PT ;  /* 0xfffdffff0b0b7812 */ /* 0x000fc400078ec0ff */
[C---:B------:R-:W-:Y:S01]  /*20dc50*/  LOP3.LUT P4, RZ, R5.reuse, 0x1000000, RZ, 0xc0, !PT ;  /* 0x0100000005ff7812 */ /* 0x040fe2000788c0ff */
[----:B------:R-:W4:Y:S01]  /*20dc60*/  LDL.LU R46, [R1+0x428] ;  /* 0x00042800012e7983 */ /* 0x000f220000300800 */
[----:B------:R-:W-:Y:S02]  /*20dc70*/  LOP3.LUT P5, RZ, R5, 0x2000000, RZ, 0xc0, !PT ;  /* 0x0200000005ff7812 */ /* 0x000fe400078ac0ff */
[----:B------:R-:W-:Y:S02]  /*20dc80*/  PRMT R0, R33, 0x7772, RZ ;  /* 0x0000777221007816 */ /* 0x000fe400000000ff */
[----:B------:R-:W-:Y:S02]  /*20dc90*/  LOP3.LUT P6, RZ, R5, 0x4000000, RZ, 0xc0, !PT ;  /* 0x0400000005ff7812 */ /* 0x000fe400078cc0ff */
[----:B--2---:R-:W-:-:S13]  /*20dca0*/  LOP3.LUT P0, RZ, R29, 0x20, RZ, 0xc0, !PT ;  /* 0x000000201dff7812 */ /* 0x004fda000780c0ff */
        /* <DEDUP_REMOVED lines=9> */
[----:B0-----:R-:W-:Y:S02]  /*20dd40*/  PRMT R0, R33, 0x7773, RZ ;  /* 0x0000777321007816 */ /* 0x001fe400000000ff */
[----:B------:R-:W-:-:S03]  /*20dd50*/  LOP3.LUT R11, R11, 0xffefffff, RZ, 0xc0, !PT ;  /* 0xffefffff0b0b7812 */ /* 0x000fc600078ec0ff */
[----:B----4-:R0:W-:Y:S06]  /*20dd60*/  @P5 STG.E.U8 desc[UR4][R30.64], R0 ;  /* 0x000000001e005986 */ /* 0x0101ec000c101104 */
[----:B------:R-:W-:Y:S02]  /*20dd70*/  @P0 LOP3.LUT R11, R11, 0x100000, RZ, 0xfc, !PT ;  /* 0x001000000b0b0812 */ /* 0x000fe400078efcff */
[----:B------:R-:W-:Y:S01]  /*20dd80*/  LOP3.LUT P0, RZ, R29, 0x2, RZ, 0xc0, !PT ;  /* 0x000000021dff7812 */ /* 0x000fe2000780c0ff */
[----:B0-----:R-:W2:Y:S01]  /*20dd90*/  LDL.LU.64 R30, [R1+0x3ce0] ;  /* 0x003ce000011e7983 */ /* 0x001ea20000300a00 */
[----:B------:R-:W-:-:S03]  /*20dda0*/  LOP3.LUT R11, R11, 0xffdfffff, RZ, 0xc0, !PT ;  /* 0xffdfffff0b0b7812 */ /* 0x000fc600078ec0ff */
[----:B------:R-:W3:Y:S04]  /*20ddb0*/  LDL.LU.64 R18, [R1+0x3d00] ;  /* 0x003d000001127983 */ /* 0x000ee80000300a00 */
[----:B------:R-:W4:Y:S04]  /*20ddc0*/  LDL.LU.64 R2, [R1+0x3cf0] ;  /* 0x003cf00001027983 */ /* 0x000f280000300a00 */
[----:B------:R-:W-:Y:S02]  /*20ddd0*/  @P0 LOP3.LUT R11, R11, 0x200000, RZ, 0xfc, !PT ;  /* 0x002000000b0b0812 */ /* 0x000fe400078efcff */
[----:B------:R-:W-:Y:S01]  /*20dde0*/  LOP3.LUT P0, RZ, R29, 0x1, RZ, 0xc0, !PT ;  /* 0x000000011dff7812 */ /* 0x000fe2000780c0ff */
[----:B------:R-:W3:Y:S01]  /*20ddf0*/  LDL.LU.64 R54, [R1+0x3cf8] ;  /* 0x003cf80001367983 */ /* 0x000ee20000300a00 */
[----:B------:R-:W-:-:S03]  /*20de00*/  LOP3.LUT R11, R11, 0xffbfffff, RZ, 0xc0, !PT ;  /* 0xffbfffff0b0b7812 */ /* 0x000fc600078ec0ff */
[----:B------:R-:W3:Y:S04]  /*20de10*/  LDL.LU R47, [R1+0x418] ;  /* 0x00041800012f7983 */ /* 0x000ee80000300800 */
[----:B------:R-:W4:Y:S04]  /*20de20*/  LDL.LU.64 R52, [R1+0x3d08] ;  /* 0x003d080001347983 */ /* 0x000f280000300a00 */
[----:B------:R-:W-:Y:S01]  /*20de30*/  @P0 LOP3.LUT R11, R11, 0x400000, RZ, 0xfc, !PT ;  /* 0x004000000b0b0812 */ /* 0x000fe200078efcff */
[----:B------:R-:W4:Y:S01]  /*20de40*/  LDL.LU.64 R50, [R1+0x3340] ;  /* 0x0033400001327983 */ /* 0x000f220000300a00 */
[----:B------:R-:W-:-:S02]  /*20de50*/  LOP3.LUT P0, RZ, R5, 0x80000000, RZ, 0xc0, !PT ;  /* 0x8000000005ff7812 */ /* 0x000fc4000780c0ff */
[----:B------:R-:W-:Y:S01]  /*20de60*/  LOP3.LUT R11, R11, 0xff7fffff, RZ, 0xc0, !PT ;  /* 0xff7fffff0b0b7812 */ /* 0x000fe200078ec0ff */
[----:B------:R-:W4:Y:S01]  /*20de70*/  LDL.LU R33, [R1+0x408] ;  /* 0x0004080001217983 */ /* 0x000f220000300800 */
[----:B------:R-:W-:-:S03]  /*20de80*/  PRMT R0, R32, 0x7770, RZ ;  /* 0x0000777020007816 */ /* 0x000fc600000000ff */
[----:B------:R-:W4:Y:S06]  /*20de90*/  LDL.LU.64 R48, [R1+0x3348] ;  /* 0x0033480001307983 */ /* 0x000f2c0000300a00 */
[----:B------:R-:W-:Y:S01]  /*20dea0*/  @P0 LOP3.LUT R11, R11, 0x800000, RZ, 0xfc, !PT ;  /* 0x008000000b0b0812 */ /* 0x000fe200078efcff */
[----:B------:R0:W-:Y:S01]  /*20deb0*/  @P6 STG.E.U8 desc[UR4][R40.64], R0 ;  /* 0x0000000028006986 */ /* 0x0001e2000c101104 */
[----:B------:R-:W-:Y:S02]  /*20dec0*/  LOP3.LUT P0, RZ, R5, 0x40000000, RZ, 0xc0, !PT ;  /* 0x4000000005ff7812 */ /* 0x000fe4000780c0ff */
[----:B------:R-:W-:Y:S01]  /*20ded0*/  LOP3.LUT R11, R11, 0xfeffffff, RZ, 0xc0, !PT ;  /* 0xfeffffff0b0b7812 */ /* 0x000fe200078ec0ff */
[----:B------:R-:W4:Y:S04]  /*20dee0*/  LDL.LU.64 R44, [R1+0x3350] ;  /* 0x00335000012c7983 */ /* 0x000f280000300a00 */
[----:B------:R-:W4:Y:S01]  /*20def0*/  LDL.LU.64 R42, [R1+0x3d18] ;  /* 0x003d1800012a7983 */ /* 0x000f220000300a00 */
[----:B0-----:R-:W-:-:S03]  /*20df00*/  PRMT R0, R32, 0x7771, RZ ;  /* 0x0000777120007816 */ /* 0x001fc600000000ff */
[----:B------:R-:W4:Y:S02]  /*20df10*/  LDL.LU.64 R40, [R1+0x3d40] ;  /* 0x003d400001287983 */ /* 0x000f240000300a00 */
[----:B------:R-:W-:Y:S02]  /*20df20*/  @P0 LOP3.LUT R11, R11, 0x1000000, RZ, 0xfc, !PT ;  /* 0x010000000b0b0812 */ /* 0x000fe400078efcff */
[----:B------:R-:W-:Y:S02]  /*20df30*/  LOP3.LUT P0, RZ, R5, 0x20000000, RZ, 0xc0, !PT ;  /* 0x2000000005ff7812 */ /* 0x000fe4000780c0ff */
[----:B------:R-:W-:-:S11]  /*20df40*/  LOP3.LUT R11, R11, 0xfdffffff, RZ, 0xc0, !PT ;  /* 0xfdffffff0b0b7812 */ /* 0x000fd600078ec0ff */
[----:B------:R-:W-:Y:S02]  /*20df50*/  @P0 LOP3.LUT R11, R11, 0x2000000, RZ, 0xfc, !PT ;  /* 0x020000000b0b0812 */ /* 0x000fe400078efcff */
[----:B------:R-:W-:-:S13]  /*20df60*/  LOP3.LUT P0, RZ, R5, 0x10000000, RZ, 0xc0, !PT ;  /* 0x1000000005ff7812 */ /* 0x000fda000780c0ff */
        /* <DEDUP_REMOVED lines=14> */
[C---:B------:R-:W-:Y:S02]  /*20e050*/  LOP3.LUT P2, RZ, R29.reuse, 0x80, RZ, 0xc0, !PT ;  /* 0x000000801dff7812 */ /* 0x040fe4000784c0ff */
[C---:B------:R-:W-:Y:S02]  /*20e060*/  LOP3.LUT P3, RZ, R29.reuse, 0x100, RZ, 0xc0, !PT ;  /* 0x000001001dff7812 */ /* 0x040fe4000786c0ff */
[C---:B------:R-:W-:Y:S02]  /*20e070*/  LOP3.LUT P4, RZ, R29.reuse, 0x200, RZ, 0xc0, !PT ;  /* 0x000002001dff7812 */ /* 0x040fe4000788c0ff */
[----:B------:R-:W-:-:S02]  /*20e080*/  LOP3.LUT P5, RZ, R29, 0x400, RZ, 0xc0, !PT ;  /* 0x000004001dff7812 */ /* 0x000fc400078ac0ff */
[----:B------:R-:W-:Y:S01]  /*20e090*/  LOP3.LUT P6, RZ, R29, 0x800, RZ, 0xc0, !PT ;  /* 0x000008001dff7812 */ /* 0x000fe200078cc0ff */
[----:B--2---:R0:W-:Y:S01]  /*20e0a0*/  @P0 STG.E.U8 desc[UR4][R30.64], R0 ;  /* 0x000000001e000986 */ /* 0x0041e2000c101104 */
[C---:B------:R-:W-:Y:S02]  /*20e0b0*/  LOP3.LUT P0, RZ, R11.reuse, 0x400000, RZ, 0xc0, !PT ;  /* 0x004000000bff7812 */ /* 0x040fe4000780c0ff */
        /* <DEDUP_REMOVED lines=30> */
[----:B0-----:R-:W3:Y:S04]  /*20e2a0*/  LDL.LU.64 R34, [R1+0x3358] ;  /* 0x0033580001227983 */ /* 0x001ee80000300a00 */
[----:B------:R-:W4:Y:S04]  /*20e2b0*/  LDL.LU.64 R44, [R1+0x3360] ;  /* 0x00336000012c7983 */ /* 0x000f280000300a00 */
[----:B------:R-:W2:Y:S04]  /*20e2c0*/  LDL.LU.64 R42, [R1+0x3368] ;  /* 0x00336800012a7983 */ /* 0x000ea80000300a00 */
[----:B------:R-:W2:Y:S04]  /*20e2d0*/  LDL.LU.64 R40, [R1+0x3d50] ;  /* 0x003d500001287983 */ /* 0x000ea80000300a00 */
[----:B------:R-:W2:Y:S04]  /*20e2e0*/  LDL.LU.64 R38, [R1+0x3d70] ;  /* 0x003d700001267983 */ /* 0x000ea80000300a00 */
[----:B------:R-:W2:Y:S04]  /*20e2f0*/  LDL.LU.64 R36, [R1+0x3d60] ;  /* 0x003d600001247983 */ /* 0x000ea80000300a00 */
[----:B------:R-:W2:Y:S01]  /*20e300*/  LDL.LU R33, [R1+0x42c] ;  /* 0x00042c0001217983 */ /* 0x000ea20000300800 */
[----:B------:R-:W-:-:S03]  /*20e310*/  LOP3.LUT P4, RZ, R29, 0x1000, RZ, 0xc0, !PT ;  /* 0x000010001dff7812 */ /* 0x000fc6000788c0ff */
[----:B------:R-:W2:Y:S01]  /*20e320*/  LDL.LU.64 R18, [R1+0x3d68] ;  /* 0x003d680001127983 */ /* 0x000ea20000300a00 */
        /* <DEDUP_REMOVED lines=28> */
[----:B---3--:R0:W-:Y:S04]  /*20e4f0*/  @P4 STG.E.U8 desc[UR4][R34.64], R0 ;  /* 0x0000000022004986 */ /* 0x0081e8000c101104 */
[----:B0-----:R-:W3:Y:S04]  /*20e500*/  LDL.LU R34, [R1+0x41c] ;  /* 0x00041c0001227983 */ /* 0x001ee80000300800 */
[----:B------:R-:W3:Y:S04]  /*20e510*/  LDL.LU.64 R2, [R1+0x3d80] ;  /* 0x003d800001027983 */ /* 0x000ee80000300a00 */
[----:B------:R-:W3:Y:S04]  /*20e520*/  LDL.LU.64 R54, [R1+0x3370] ;  /* 0x0033700001367983 */ /* 0x000ee80000300a00 */
[----:B------:R-:W3:Y:S04]  /*20e530*/  LDL.LU.64 R52, [R1+0x3378] ;  /* 0x0033780001347983 */ /* 0x000ee80000300a00 */
[----:B------:R-:W3:Y:S04]  /*20e540*/  LDL.LU.64 R50, [R1+0x3380] ;  /* 0x0033800001327983 */ /* 0x000ee80000300a00 */
[----:B------:R-:W3:Y:S01]  /*20e550*/  LDL.LU.64 R48, [R1+0x3d90] ;  /* 0x003d900001307983 */ /* 0x000ee20000300a00 */
[----:B------:R-:W-:-:S03]  /*20e560*/  PRMT R0, R32, 0x7772, RZ ;  /* 0x0000777220007816 */ /* 0x000fc600000000ff */
[----:B------:R-:W3:Y:S04]  /*20e570*/  LDL.LU.64 R46, [R1+0x3da8] ;  /* 0x003da800012e7983 */ /* 0x000ee80000300a00 */
[----:B----4-:R0:W-:Y:S04]  /*20e580*/  @P5 STG.E.U8 desc[UR4][R44.64], R0 ;  /* 0x000000002c005986 */ /* 0x0101e8000c101104 */
[----:B------:R-:W4:Y:S04]  /*20e590*/  LDL.LU R35, [R1+0x3f0] ;  /* 0x0003f00001237983 */ /* 0x000f280000300800 */
[----:B0-----:R-:W4:Y:S01]  /*20e5a0*/  LDL.LU.64 R44, [R1+0x3d98] ;  /* 0x003d9800012c7983 */ /* 0x001f220000300a00 */
[----:B------:R-:W-:-:S04]  /*20e5b0*/  LOP3.LUT R11, R11, 0xfffeffff, RZ, 0xc0, !PT ;  /* 0xfffeffff0b0b7812 */ /* 0x000fc800078ec0ff */
[----:B------:R-:W-:Y:S02]  /*20e5c0*/  @P0 LOP3.LUT R11, R11, 0x10000, RZ, 0xfc, !PT ;  /* 0x000100000b0b0812 */ /* 0x000fe400078efcff */
[----:B------:R-:W-:Y:S02]  /*20e5d0*/  LOP3.LUT P0, RZ, R29, 0x8000, RZ, 0xc0, !PT ;  /* 0x000080001dff7812 */ /* 0x000fe4000780c0ff */
[----:B------:R-:W-:-:S05]  /*20e5e0*/  PRMT R0, R32, 0x7773, RZ ;  /* 0x0000777320007816 */ /* 0x000fca00000000ff */
[----:B--2---:R0:W-:Y:S02]  /*20e5f0*/  @P6 STG.E.U8 desc[UR4][R42.64], R0 ;  /* 0x000000002a006986 */ /* 0x0041e4000c101104 */
        /* <DEDUP_REMOVED lines=17> */
[----:B------:R-:W-:Y:S02]  /*20e710*/  LOP3.LUT P1, RZ, R29, 0x2000000, RZ, 0xc0, !PT ;  /* 0x020000001dff7812 */ /* 0x000fe4000782c0ff */
[----:B---3--:R-:W-:-:S09]  /*20e720*/  PRMT R0, R34, 0x7770, RZ ;  /* 0x0000777022007816 */ /* 0x008fd200000000ff */
        /* <DEDUP_REMOVED lines=17> */
[----:B----4-:R0:W-:Y:S02]  /*20e840*/  @P1 STG.E.U8 desc[UR4][R44.64], R0 ;  /* 0x000000002c001986 */ /* 0x0101e4000c101104 */
[----:B0-----:R-:W-:Y:S02]  /*20e850*/  PRMT R0, R30, 0x7773, RZ ;  /* 0x000077731e007816 */ /* 0x001fe400000000ff */
[----:B------:R-:W3:Y:S01]  /*20e860*/  LDL.LU R30, [R1+0x84dc] ;  /* 0x0084dc00011e7983 */ /* 0x000ee20000300800 */
[C---:B------:R-:W-:Y:S02]  /*20e870*/  LOP3.LUT P2, RZ, R29.reuse, 0x4000000, RZ, 0xc0, !PT ;  /* 0x040000001dff7812 */ /* 0x040fe4000784c0ff */
[C---:B------:R-:W-:Y:S01]  /*20e880*/  LOP3.LUT P3, RZ, R29.reuse, 0x8000000, RZ, 0xc0, !PT ;  /* 0x080000001dff7812 */ /* 0x040fe2000786c0ff */
[----:B------:R-:W4:Y:S01]  /*20e890*/  LDL.LU.64 R44, [R1+0x3dd0] ;  /* 0x003dd000012c7983 */ /* 0x000f220000300a00 */
[C---:B------:R-:W-:Y:S02]  /*20e8a0*/  LOP3.LUT P4, RZ, R29.reuse, 0x10000000, RZ, 0xc0, !PT ;  /* 0x100000001dff7812 */ /* 0x040fe4000788c0ff */
[----:B------:R-:W-:-:S07]  /*20e8b0*/  LOP3.LUT P5, RZ, R29, 0x20000000, RZ, 0xc0, !PT ;  /* 0x200000001dff7812 */ /* 0x000fce00078ac0ff */
[----:B--2---:R0:W-:Y:S02]  /*20e8c0*/  @P2 STG.E.U8 desc[UR4][R42.64], R0 ;  /* 0x000000002a002986 */ /* 0x0041e4000c101104 */
[C---:B0-----:R-:W-:Y:S02]  /*20e8d0*/  PRMT R0, R35.reuse, 0x7770, RZ ;  /* 0x0000777023007816 */ /* 0x041fe400000000ff */
[----:B------:R-:W2:Y:S04]  /*20e8e0*/  LDL.LU.64 R42, [R1+0x3de8] ;  /* 0x003de800012a7983 */ /* 0x000ea80000300a00 */
[----:B------:R0:W-:Y:S02]  /*20e8f0*/  @P3 STG.E.U8 desc[UR4][R40.64], R0 ;  /* 0x0000000028003986 */ /* 0x0001e4000c101104 */
[----:B0-----:R-:W-:-:S02]  /*20e900*/  PRMT R0, R35, 0x7771, RZ ;  /* 0x0000777123007816 */ /* 0x001fc400000000ff */
[----:B------:R-:W2:Y:S04]  /*20e910*/  LDL.LU.64 R40, [R1+0x3dd8] ;  /* 0x003dd80001287983 */ /* 0x000ea80000300a00 */
[----:B------:R0:W-:Y:S02]  /*20e920*/  @P4 STG.E.U8 desc[UR4][R38.64], R0 ;  /* 0x0000000026004986 */ /* 0x0001e4000c101104 */
[----:B0-----:R-:W-:-:S05]  /*20e930*/  PRMT R0, R35, 0x7772, RZ ;  /* 0x0000777223007816 */ /* 0x001fca00000000ff */
[----:B------:R0:W-:Y:S04]  /*20e940*/  @P5 STG.E.U8 desc[UR4][R36.64], R0 ;  /* 0x0000000024005986 */ /* 0x0001e8000c101104 */
[----:B0-----:R-:W2:Y:S04]  /*20e950*/  LDL.LU R36, [R1+0x3e0] ;  /* 0x0003e00001247983 */ /* 0x001ea80000300800 */
[----:B------:R-:W2:Y:S01]  /*20e960*/  LDL.LU.64 R38, [R1+0x3de0] ;  /* 0x003de00001267983 */ /* 0x000ea20000300a00 */
[----:B------:R-:W-:Y:S02]  /*20e970*/  PRMT R0, R35, 0x7773, RZ ;  /* 0x0000777323007816 */ /* 0x000fe400000000ff */
[----:B------:R-:W-:Y:S01]  /*20e980*/  LOP3.LUT P6, RZ, R29, 0x40000000, RZ, 0xc0, !PT ;  /* 0x400000001dff7812 */ /* 0x000fe200078cc0ff */
[----:B------:R-:W2:-:S12]  /*20e990*/  LDL.LU.64 R34, [R1+0x3df0] ;  /* 0x003df00001227983 */ /* 0x000e980000300a00 */
[----:B------:R0:W-:Y:S04]  /*20e9a0*/  @P6 STG.E.U8 desc[UR4][R32.64], R0 ;  /* 0x0000000020006986 */ /* 0x0001e8000c101104 */
[----:B0-----:R-:W2:Y:S04]  /*20e9b0*/  LDL.LU.64 R32, [R1+0x33a0] ;  /* 0x0033a00001207983 */ /* 0x001ea80000300a00 */
[----:B------:R-:W4:Y:S01]  /*20e9c0*/  LDL.LU.64 R18, [R1+0x33a8] ;  /* 0x0033a80001127983 */ /* 0x000f220000300a00 */
[----:B------:R-:W-:Y:S02]  /*20e9d0*/  LOP3.LUT R5, R5, 0x7fffffff, RZ, 0xc0, !PT ;  /* 0x7fffffff05057812 */ /* 0x000fe400078ec0ff */
[----:B------:R-:W-:Y:S01]  /*20e9e0*/  LOP3.LUT R11, R11, 0xfffffffe, RZ, 0xc0, !PT ;  /* 0xfffffffe0b0b7812 */ /* 0x000fe200078ec0ff */
[----:B------:R-:W4:Y:S01]  /*20e9f0*/  LDL.LU.64 R2, [R1+0x33b0] ;  /* 0x0033b00001027983 */ /* 0x000f220000300a00 */
[----:B------:R-:W-:-:S03]  /*20ea00*/  LOP3.LUT P4, RZ, R29, 0x80000000, RZ, 0xc0, !PT ;  /* 0x800000001dff7812 */ /* 0x000fc6000788c0ff */
[----:B------:R-:W4:Y:S04]  /*20ea10*/  LDL.LU.64 R54, [R1+0x3e10] ;  /* 0x003e100001367983 */ /* 0x000f280000300a00 */
[----:B------:R-:W4:Y:S04]  /*20ea20*/  LDL.LU R37, [R1+0x3c0] ;  /* 0x0003c00001257983 */ /* 0x000f280000300800 */
[----:B------:R-:W4:Y:S04]  /*20ea30*/  LDL.LU.64 R52, [R1+0x3e28] ;  /* 0x003e280001347983 */ /* 0x000f280000300a00 */
[----:B------:R-:W4:Y:S04]  /*20ea40*/  LDL.LU.64 R50, [R1+0x3e18] ;  /* 0x003e180001327983 */ /* 0x000f280000300a00 */
[----:B------:R-:W4:Y:S04]  /*20ea50*/  LDL.LU.64 R48, [R1+0x3e20] ;  /* 0x003e200001307983 */ /* 0x000f280000300a00 */
[----:B------:R-:W4:Y:S01]  /*20ea60*/  LDL.LU.64 R46, [R1+0x3e30] ;  /* 0x003e3000012e7983 */ /* 0x000f220000300a00 */
[----:B---3--:R-:W-:-:S13]  /*20ea70*/  LOP3.LUT P0, RZ, R30, 0x800, RZ, 0xc0, !PT ;  /* 0x000008001eff7812 */ /* 0x008fda000780c0ff */
        /* <DEDUP_REMOVED lines=21> */
[----:B--2---:R-:W-:-:S07]  /*20ebd0*/  PRMT R0, R36, 0x7770, RZ ;  /* 0x0000777024007816 */ /* 0x004fce00000000ff */
[----:B------:R-:W-:Y:S02]  /*20ebe0*/  @P0 LOP3.LUT R11, R11, 0x40, RZ, 0xfc, !PT ;  /* 0x000000400b0b0812 */ /* 0x000fe400078efcff */
[C---:B------:R-:W-:Y:S01]  /*20ebf0*/  LOP3.LUT P0, RZ, R30.reuse, 0x8, RZ, 0xc0, !PT ;  /* 0x000000081eff7812 */ /* 0x040fe2000780c0ff */
[----:B----4-:R0:W-:Y:S01]  /*20ec00*/  @P4 STG.E.U8 desc[UR4][R44.64], R0 ;  /* 0x000000002c004986 */ /* 0x0101e2000c101104 */
[----:B------:R-:W-:Y:S02]  /*20ec10*/  LOP3.LUT P6, RZ, R30, 0x2, RZ, 0xc0, !PT ;  /* 0x000000021eff7812 */ /* 0x000fe400078cc0ff */
[----:B------:R-:W-:Y:S02]  /*20ec20*/  LOP3.LUT R11, R11, 0xffffff7f, RZ, 0xc0, !PT ;  /* 0xffffff7f0b0b7812 */ /* 0x000fe400078ec0ff */
[----:B0-----:R-:W-:Y:S01]  /*20ec30*/  PRMT R0, R36, 0x7771, RZ ;  /* 0x0000777124007816 */ /* 0x001fe200000000ff */
[----:B------:R-:W2:Y:S06]  /*20ec40*/  LDL.LU.64 R44, [R1+0x33b8] ;  /* 0x0033b800012c7983 */ /* 0x000eac0000300a00 */
[----:B------:R-:W-:-:S02]  /*20ec50*/  @P0 LOP3.LUT R11, R11, 0x80, RZ, 0xfc, !PT ;  /* 0x000000800b0b0812 */ /* 0x000fc400078efcff */
[----:B------:R-:W-:Y:S01]  /*20ec60*/  LOP3.LUT P0, RZ, R30, 0x4, RZ, 0xc0, !PT ;  /* 0x000000041eff7812 */ /* 0x000fe2000780c0ff */
[----:B------:R0:W-:Y:S02]  /*20ec70*/  @P5 STG.E.U8 desc[UR4][R42.64], R0 ;  /* 0x000000002a005986 */ /* 0x0001e4000c101104 */
[C---:B0-----:R-:W-:Y:S02]  /*20ec80*/  PRMT R0, R36.reuse, 0x7772, RZ ;  /* 0x0000777224007816 */ /* 0x041fe400000000ff */
[----:B------:R-:W3:Y:S04]  /*20ec90*/  LDL.LU.64 R42, [R1+0x33c0] ;  /* 0x0033c000012a7983 */ /* 0x000ee80000300a00 */
[----:B------:R0:W-:Y:S02]  /*20eca0*/  @P6 STG.E.U8 desc[UR4][R40.64], R0 ;  /* 0x0000000028006986 */ /* 0x0001e4000c101104 */
[----:B0-----:R-:W-:-:S02]  /*20ecb0*/  PRMT R0, R36, 0x7773, RZ ;  /* 0x0000777324007816 */ /* 0x001fc400000000ff */
[----:B------:R-:W4:Y:S04]  /*20ecc0*/  LDL.LU.64 R40, [R1+0x33c8] ;  /* 0x0033c80001287983 */ /* 0x000f280000300a00 */
[----:B------:R0:W-:Y:S01]  /*20ecd0*/  @P0 STG.E.U8 desc[UR4][R38.64], R0 ;  /* 0x0000000026000986 */ /* 0x0001e2000c101104 */
[----:B------:R-:W-:-:S03]  /*20ece0*/  LOP3.LUT P0, RZ, R11, 0x80, RZ, 0xc0, !PT ;  /* 0x000000800bff7812 */ /* 0x000fc6000780c0ff */
[----:B------:R-:W2:Y:S01]  /*20ecf0*/  LDL.LU R36, [R1+0x3e4] ;  /* 0x0003e40001247983 */ /* 0x000ea20000300800 */
        /* <DEDUP_REMOVED lines=42> */
[----:B----4-:R0:W-:Y:S02]  /*20efa0*/  @P3 STG.E.U8 desc[UR4][R40.64], R0 ;  /* 0x0000000028003986 */ /* 0x0101e4000c101104 */
        /* <DEDUP_REMOVED lines=10> */
[----:B------:R-:W2:Y:S01]  /*20f050*/  LDL.LU R37, [R1+0x3d4] ;  /* 0x0003d40001257983 */ /* 0x000ea20000300800 */
[----:B------:R-:W-:-:S03]  /*20f060*/  LOP3.LUT P4, RZ, R30, 0x40000, RZ, 0xc0, !PT ;  /* 0x000400001eff7812 */ /* 0x000fc6000788c0ff */
[----:B------:R-:W2:Y:S01]  /*20f070*/  LDL.LU.64 R34, [R1+0x33e0] ;  /* 0x0033e00001227983 */ /* 0x000ea20000300a00 */
[----:B------:R-:W-:-:S03]  /*20f080*/  PRMT R0, R36, 0x7773, RZ ;  /* 0x0000777324007816 */ /* 0x000fc600000000ff */
        /* <DEDUP_REMOVED lines=17> */
[----:B0-----:R-:W3:Y:S04]  /*20f1a0*/  LDL.LU.64 R32, [R1+0x3e78] ;  /* 0x003e780001207983 */ /* 0x001ee80000300a00 */
[----:B------:R-:W3:Y:S04]  /*20f1b0*/  LDL.LU.64 R10, [R1+0x3e98] ;  /* 0x003e9800010a7983 */ /* 0x000ee80000300a00 */
[----:B------:R-:W3:Y:S01]  /*20f1c0*/  LDL.LU.64 R18, [R1+0x3e88] ;  /* 0x003e880001127983 */ /* 0x000ee20000300a00 */
[----:B------:R-:W-:-:S02]  /*20f1d0*/  @P0 LOP3.LUT R5, R5, 0x4000000, RZ, 0xfc, !PT ;  /* 0x0400000005050812 */ /* 0x000fc400078efcff */
[----:B--2---:R-:W-:Y:S02]  /*20f1e0*/  PRMT R0, R37, 0x7770, RZ ;  /* 0x0000777025007816 */ /* 0x004fe400000000ff */
[----:B------:R-:W-:-:S03]  /*20f1f0*/  LOP3.LUT P0, RZ, R30, 0x2000000, RZ, 0xc0, !PT ;  /* 0x020000001eff7812 */ /* 0x000fc6000780c0ff */
[----:B----4-:R0:W-:Y:S01]  /*20f200*/  @P5 STG.E.U8 desc[UR4][R38.64], R0 ;  /* 0x0000000026005986 */ /* 0x0101e2000c101104 */
[----:B------:R-:W-:-:S03]  /*20f210*/  LOP3.LUT R5, R5, 0xf7ffffff, RZ, 0xc0, !PT ;  /* 0xf7ffffff05057812 */ /* 0x000fc600078ec0ff */
[----:B0-----:R-:W2:Y:S04]  /*20f220*/  LDL.LU R38, [R1+0x3f8] ;  /* 0x0003f80001267983 */ /* 0x001ea80000300800 */
[----:B------:R-:W4:Y:S02]  /*20f230*/  LDL.LU.64 R2, [R1+0x3e90] ;  /* 0x003e900001027983 */ /* 0x000f240000300a00 */
[----:B------:R-:W-:Y:S02]  /*20f240*/  @P0 LOP3.LUT R5, R5, 0x8000000, RZ, 0xfc, !PT ;  /* 0x0800000005050812 */ /* 0x000fe400078efcff */
[----:B------:R-:W-:Y:S01]  /*20f250*/  LOP3.LUT P0, RZ, R30, 0x1000000, RZ, 0xc0, !PT ;  /* 0x010000001eff7812 */ /* 0x000fe2000780c0ff */
[----:B------:R-:W2:Y:S01]  /*20f260*/  LDL.LU.64 R54, [R1+0x3ea8] ;  /* 0x003ea80001367983 */ /* 0x000ea20000300a00 */
[----:B------:R-:W-:-:S03]  /*20f270*/  LOP3.LUT R5, R5, 0xefffffff, RZ, 0xc0, !PT ;  /* 0xefffffff05057812 */ /* 0x000fc600078ec0ff */
[----:B------:R-:W2:Y:S01]  /*20f280*/  LDL.LU.64 R52, [R1+0x33e8] ;  /* 0x0033e80001347983 */ /* 0x000ea20000300a00 */
[----:B------:R-:W-:-:S03]  /*20f290*/  LOP3.LUT P6, RZ, R30, 0x100000, RZ, 0xc0, !PT ;  /* 0x001000001eff7812 */ /* 0x000fc600078cc0ff */
[----:B------:R-:W2:Y:S04]  /*20f2a0*/  LDL.LU.64 R50, [R1+0x33f0] ;  /* 0x0033f00001327983 */ /* 0x000ea80000300a00 */
[----:B------:R-:W-:Y:S01]  /*20f2b0*/  @P0 LOP3.LUT R5, R5, 0x10000000, RZ, 0xfc, !PT ;  /* 0x1000000005050812 */ /* 0x000fe200078efcff */
[----:B------:R-:W2:Y:S01]  /*20f2c0*/  LDL.LU R39, [R1+0x3e8] ;  /* 0x0003e80001277983 */ /* 0x000ea20000300800 */
[----:B------:R-:W-:Y:S02]  /*20f2d0*/  LOP3.LUT P0, RZ, R30, 0x800000, RZ, 0xc0, !PT ;  /* 0x008000001eff7812 */ /* 0x000fe4000780c0ff */
[----:B------:R-:W-:Y:S01]  /*20f2e0*/  LOP3.LUT R5, R5, 0xdfffffff, RZ, 0xc0, !PT ;  /* 0xdfffffff05057812 */ /* 0x000fe200078ec0ff */
[----:B------:R-:W2:Y:S01]  /*20f2f0*/  LDL.LU.64 R48, [R1+0x33f8] ;  /* 0x0033f80001307983 */ /* 0x000ea20000300a00 */
[----:B------:R-:W-:-:S03]  /*20f300*/  PRMT R0, R37, 0x7771, RZ ;  /* 0x0000777125007816 */ /* 0x000fc600000000ff */
[----:B------:R-:W2:Y:S06]  /*20f310*/  LDL.LU.64 R46, [R1+0x3eb8] ;  /* 0x003eb800012e7983 */ /* 0x000eac0000300a00 */
[----:B------:R-:W-:Y:S02]  /*20f320*/  @P0 LOP3.LUT R5, R5, 0x20000000, RZ, 0xfc, !PT ;  /* 0x2000000005050812 */ /* 0x000fe400078efcff */
[----:B------:R-:W-:Y:S02]  /*20f330*/  LOP3.LUT P0, RZ, R30, 0x400000, RZ, 0xc0, !PT ;  /* 0x004000001eff7812 */ /* 0x000fe4000780c0ff */
[----:B------:R-:W-:Y:S01]  /*20f340*/  LOP3.LUT R5, R5, 0xbfffffff, RZ, 0xc0, !PT ;  /* 0xbfffffff05057812 */ /* 0x000fe200078ec0ff */
[----:B------:R0:W-:Y:S10]  /*20f350*/  @P6 STG.E.U8 desc[UR4][R44.64], R0 ;  /* 0x000000002c006986 */ /* 0x0001f4000c101104 */
[----:B------:R-:W-:-:S02]  /*20f360*/  @P0 LOP3.LUT R5, R5, 0x40000000, RZ, 0xfc, !PT ;  /* 0x4000000005050812 */ /* 0x000fc400078efcff */
[----:B------:R-:W-:Y:S01]  /*20f370*/  LOP3.LUT P0, RZ, R30, 0x200000, RZ, 0xc0, !PT ;  /* 0x002000001eff7812 */ /* 0x000fe2000780c0ff */
[----:B0-----:R-:W2:Y:S01]  /*20f380*/  LDL.LU.64 R44, [R1+0x3ed0] ;  /* 0x003ed000012c7983 */ /* 0x001ea20000300a00 */
[----:B------:R-:W-:-:S11]  /*20f390*/  PRMT R0, R37, 0x7772, RZ ;  /* 0x0000777225007816 */ /* 0x000fd600000000ff */
[----:B------:R0:W-:Y:S01]  /*20f3a0*/  @P0 STG.E.U8 desc[UR4][R40.64], R0 ;  /* 0x0000000028000986 */ /* 0x0001e2000c101104 */
[----:B------:R-:W-:Y:S02]  /*20f3b0*/  LOP3.LUT P0, RZ, R5, 0x40000000, RZ, 0xc0, !PT ;  /* 0x4000000005ff7812 */ /* 0x000fe4000780c0ff */
[----:B0-----:R-:W-:Y:S01]  /*20f3c0*/  PRMT R0, R37, 0x7773, RZ ;  /* 0x0000777325007816 */ /* 0x001fe200000000ff */
[----:B------:R-:W2:Y:S10]  /*20f3d0*/  LDL.LU.64 R40, [R1+0x3ec0] ;  /* 0x003ec00001287983 */ /* 0x000eb40000300a00 */
[----:B------:R0:W-:Y:S01]  /*20f3e0*/  @P0 STG.E.U8 desc[UR4][R34.64], R0 ;  /* 0x0000000022000986 */ /* 0x0001e2000c101104 */
[----:B------:R-:W-:-:S03]  /*20f3f0*/  LOP3.LUT P0, RZ, R5, 0x20000000, RZ, 0xc0, !PT ;  /* 0x2000000005ff7812 */ /* 0x000fc6000780c0ff */
[----:B------:R-:W2:Y:S04]  /*20f400*/  LDL.LU R43, [R1+0x3d8] ;  /* 0x0003d800012b7983 */ /* 0x000ea80000300800 */
[----:B------:R-:W2:Y:S01]  /*20f410*/  LDL.LU.64 R36, [R1+0x3ec8] ;  /* 0x003ec80001247983 */ /* 0x000ea20000300a00 */
[----:B0-----:R-:W-:-:S03]  /*20f420*/  PRMT R0, R42, 0x7770, RZ ;  /* 0x000077702a007816 */ /* 0x001fc600000000ff */
[----:B------:R-:W2:Y:S04]  /*20f430*/  LDL.LU.64 R34, [R1+0x3ee0] ;  /* 0x003ee00001227983 */ /* 0x000ea80000300a00 */
[----:B---3--:R0:W-:Y:S04]  /*20f440*/  @P0 STG.E.U8 desc[UR4][R32.64], R0 ;  /* 0x0000000020000986 */ /* 0x0081e8000c101104 */
[----:B0-----:R-:W3:Y:S01]  /*20f450*/  LDL.LU.64 R32, [R1+0x3400] ;  /* 0x0034000001207983 */ /* 0x001ee20000300a00 */
        /* <DEDUP_REMOVED lines=8> */
[----:B----4-:R2:W-:Y:S01]  /*20f4e0*/  @P0 STG.E.U8 desc[UR4][R2.64], R0 ;  /* 0x0000000002000986 */ /* 0x0105e2000c101104 */
[----:B------:R-:W-:Y:S02]  /*20f4f0*/  LOP3.LUT P0, RZ, R5, 0x2000000, RZ, 0xc0, !PT ;  /* 0x0200000005ff7812 */ /* 0x000fe4000780c0ff */
[----:B--2---:R-:W-:-:S11]  /*20f500*/  PRMT R0, R38, 0x7770, RZ ;  /* 0x0000777026007816 */ /* 0x004fd600000000ff */
        /* <DEDUP_REMOVED lines=26> */
[----:B------:R0:W-:Y:S02]  /*20f6b0*/  @P5 STG.E.U8 desc[UR4][R34.64], R0 ;  /* 0x0000000022005986 */ /* 0x0001e4000c101104 */
[----:B0-----:R-:W-:-:S05]  /*20f6c0*/  PRMT R0, R43, 0x7771, RZ ;  /* 0x000077712b007816 */ /* 0x001fca00000000ff */
[----:B---3--:R0:W-:Y:S04]  /*20f6d0*/  @P6 STG.E.U8 desc[UR4][R32.64], R0 ;  /* 0x0000000020006986 */ /* 0x0081e8000c101104 */
[----:B0-----:R-:W3:Y:S04]  /*20f6e0*/  LDL.LU.64 R32, [R1+0x3410] ;  /* 0x0034100001207983 */ /* 0x001ee80000300a00 */
[----:B------:R-:W4:Y:S04]  /*20f6f0*/  LDL.LU.64 R34, [R1+0x3ef8] ;  /* 0x003ef80001227983 */ /* 0x000f280000300a00 */
[----:B------:R-:W4:Y:S04]  /*20f700*/  LDL.LU.64 R40, [R1+0x3f10] ;  /* 0x003f100001287983 */ /* 0x000f280000300a00 */
[----:B------:R-:W4:Y:S01]  /*20f710*/  LDL.LU.64 R38, [R1+0x3f00] ;  /* 0x003f000001267983 */ /* 0x000f220000300a00 */
[----:B------:R-:W-:-:S03]  /*20f720*/  LOP3.LUT P0, RZ, R6, 0x40000, RZ, 0xc0, !PT ;  /* 0x0004000006ff7812 */ /* 0x000fc6000780c0ff */
[----:B------:R-:W4:Y:S01]  /*20f730*/  LDL.LU.64 R36, [R1+0x3f08] ;  /* 0x003f080001247983 */ /* 0x000f220000300a00 */
[----:B------:R-:W-:Y:S02]  /*20f740*/  LOP3.LUT R5, R5, 0xffffdfff, RZ, 0xc0, !PT ;  /* 0xffffdfff05057812 */ /* 0x000fe400078ec0ff */
[----:B------:R-:W-:Y:S01]  /*20f750*/  LOP3.LUT P4, RZ, R6, 0x20, RZ, 0xc0, !PT ;  /* 0x0000002006ff7812 */ /* 0x000fe2000788c0ff */
[----:B------:R-:W4:Y:S06]  /*20f760*/  LDL.LU R2, [R1+0x3fc] ;  /* 0x0003fc0001027983 */ /* 0x000f2c0000300800 */
[----:B------:R-:W-:-:S02]  /*20f770*/  @P0 LOP3.LUT R5, R5, 0x2000, RZ, 0xfc, !PT ;  /* 0x0000200005050812 */ /* 0x000fc400078efcff */
        /* <DEDUP_REMOVED lines=19> */
[----:B------:R-:W-:Y:S01]  /*20f8b0*/  LOP3.LUT P6, RZ, R6, 0x80, RZ, 0xc0, !PT ;  /* 0x0000008006ff7812 */ /* 0x000fe200078cc0ff */
[----:B--2---:R0:W-:Y:S02]  /*20f8c0*/  @P4 STG.E.U8 desc[UR4][R44.64], R0 ;  /* 0x000000002c004986 */ /* 0x0041e4000c101104 */
[----:B0-----:R-:W-:-:S06]  /*20f8d0*/  PRMT R0, R43, 0x7773, RZ ;  /* 0x000077732b007816 */ /* 0x001fcc00000000ff */
        /* <DEDUP_REMOVED lines=12> */
[----:B------:R-:W-:-:S03]  /*20f9a0*/  PRMT R0, R31, 0x7770, RZ ;  /* 0x000077701f007816 */ /* 0x000fc600000000ff */
[----:B------:R-:W3:Y:S04]  /*20f9b0*/  LDL.LU.64 R54, [R1+0x3428] ;  /* 0x0034280001367983 */ /* 0x000ee80000300a00 */
[----:B----4-:R0:W-:Y:S04]  /*20f9c0*/  @P6 STG.E.U8 desc[UR4][R34.64], R0 ;  /* 0x0000000022006986 */ /* 0x0101e8000c101104 */
[----:B------:R-:W4:Y:S04]  /*20f9d0*/  LDL.LU.64 R52, [R1+0x3f30] ;  /* 0x003f300001347983 */ /* 0x000f280000300a00 */
[----:B0-----:R-:W4:Y:S01]  /*20f9e0*/  LDL.LU R35, [R1+0x3ec] ;  /* 0x0003ec0001237983 */ /* 0x001f220000300800 */
[----:B------:R-:W-:-:S03]  /*20f9f0*/  PRMT R0, R31, 0x7771, RZ ;  /* 0x000077711f007816 */ /* 0x000fc600000000ff */
[----:B------:R-:W4:Y:S04]  /*20fa00*/  LDL.LU.64 R50, [R1+0x3f50] ;  /* 0x003f500001327983 */ /* 0x000f280000300a00 */
[----:B------:R0:W-:Y:S01]  /*20fa10*/  @P0 STG.E.U8 desc[UR4][R40.64], R0 ;  /* 0x0000000028000986 */ /* 0x0001e2000c101104 */
[----:B------:R-:W-:-:S03]  /*20fa20*/  LOP3.LUT P0, RZ, R5, 0x200000, RZ, 0xc0, !PT ;  /* 0x0020000005ff7812 */ /* 0x000fc6000780c0ff */
[----:B------:R-:W4:Y:S04]  /*20fa30*/  LDL.LU.64 R48, [R1+0x3f40] ;  /* 0x003f400001307983 */ /* 0x000f280000300a00 */
[----:B------:R-:W4:Y:S01]  /*20fa40*/  LDL.LU.64 R46, [R1+0x3f48] ;  /* 0x003f4800012e7983 */ /* 0x000f220000300a00 */
[----:B0-----:R-:W-:-:S05]  /*20fa50*/  PRMT R0, R31, 0x7772, RZ ;  /* 0x000077721f007816 */ /* 0x001fca00000000ff */
[----:B------:R0:W-:Y:S02]  /*20fa60*/  @P0 STG.E.U8 desc[UR4][R38.64], R0 ;  /* 0x0000000026000986 */ /* 0x0001e4000c101104 */
[----:B0-----:R-:W-:Y:S02]  /*20fa70*/  PRMT R0, R31, 0x7773, RZ ;  /* 0x000077731f007816 */ /* 0x001fe400000000ff */
[----:B------:R-:W4:Y:S04]  /*20fa80*/  LDL.LU R31, [R1+0x84d0] ;  /* 0x0084d000011f7983 */ /* 0x000f280000300800 */
[----:B------:R-:W4:Y:S04]  /*20fa90*/  LDL.LU.64 R44, [R1+0x3f58] ;  /* 0x003f5800012c7983 */ /* 0x000f280000300a00 */
[----:B------:R-:W4:Y:S04]  /*20faa0*/  LDL.LU.64 R42, [R1+0x3430] ;  /* 0x00343000012a7983 */ /* 0x000f280000300a00 */
[----:B------:R-:W4:Y:S01]  /*20fab0*/  LDL.LU.64 R40, [R1+0x3438] ;  /* 0x0034380001287983 */ /* 0x000f220000300a00 */
[----:B------:R-:W-:-:S03]  /*20fac0*/  LOP3.LUT P0, RZ, R5, 0x100000, RZ, 0xc0, !PT ;  /* 0x0010000005ff7812 */ /* 0x000fc6000780c0ff */
        /* <DEDUP_REMOVED lines=9> */
[----:B------:R-:W-:-:S03]  /*20fb60*/  LOP3.LUT P4, RZ, R6, 0x800000, RZ, 0xc0, !PT ;  /* 0x0080000006ff7812 */ /* 0x000fc6000788c0ff */
[----:B--2---:R0:W-:Y:S01]  /*20fb70*/  @P0 STG.E.U8 desc[UR4][R32.64], R0 ;  /* 0x0000000020000986 */ /* 0x0041e2000c101104 */
[C---:B------:R-:W-:Y:S02]  /*20fb80*/  LOP3.LUT P0, RZ, R5.reuse, 0x40000, RZ, 0xc0, !PT ;  /* 0x0004000005ff7812 */ /* 0x040fe4000780c0ff */
[----:B0-----:R-:W-:Y:S01]  /*20fb90*/  PRMT R0, R2, 0x7771, RZ ;  /* 0x0000777102007816 */ /* 0x001fe200000000ff */
[----:B------:R-:W2:Y:S10]  /*20fba0*/  LDL.LU.64 R32, [R1+0x84c8] ;  /* 0x0084c80001207983 */ /* 0x000eb40000300a00 */
[----:B---3--:R0:W-:Y:S01]  /*20fbb0*/  @P0 STG.E.U8 desc[UR4][R10.64], R0 ;  /* 0x000000000a000986 */ /* 0x0081e2000c101104 */
[----:B------:R-:W-:-:S02]  /*20fbc0*/  LOP3.LUT P0, RZ, R5, 0x20000, RZ, 0xc0, !PT ;  /* 0x0002000005ff7812 */ /* 0x000fc4000780c0ff */
[----:B0-----:R-:W-:-:S11]  /*20fbd0*/  PRMT R0, R2, 0x7772, RZ ;  /* 0x0000777202007816 */ /* 0x001fd600000000ff */
[----:B------:R0:W-:Y:S01]  /*20fbe0*/  @P0 STG.E.U8 desc[UR4][R18.64], R0 ;  /* 0x0000000012000986 */ /* 0x0001e2000c101104 */
[----:B------:R-:W-:Y:S02]  /*20fbf0*/  LOP3.LUT P0, RZ, R5, 0x10000, RZ, 0xc0, !PT ;  /* 0x0001000005ff7812 */ /* 0x000fe4000780c0ff */
[----:B0-----:R-:W-:-:S11]  /*20fc00*/  PRMT R0, R2, 0x7773, RZ ;  /* 0x0000777302007816 */ /* 0x001fd600000000ff */
[----:B------:R4:W-:Y:S01]  /*20fc10*/  @P0 STG.E.U8 desc[UR4][R54.64], R0 ;  /* 0x0000000036000986 */ /* 0x0009e2000c101104 */
[----:B------:R-:W-:Y:S02]  /*20fc20*/  LOP3.LUT P0, RZ, R5, 0x8000, RZ, 0xc0, !PT ;  /* 0x0000800005ff7812 */ /* 0x000fe4000780c0ff */
[----:B----4-:R-:W-:-:S11]  /*20fc30*/  PRMT R0, R35, 0x7770, RZ ;  /* 0x0000777023007816 */ /* 0x010fd600000000ff */
        /* <DEDUP_REMOVED lines=16> */
[----:B------:R-:W3:Y:S04]  /*20fd40*/  LDL.LU R31, [R1+0x84c0] ;  /* 0x0084c000011f7983 */ /* 0x000ee80000300800 */
[----:B------:R-:W4:Y:S01]  /*20fd50*/  LDL.LU.64 R44, [R1+0x3f90] ;  /* 0x003f9000012c7983 */ /* 0x000f220000300a00 */
[C---:B------:R-:W-:Y:S02]  /*20fd60*/  LOP3.LUT P5, RZ, R6.reuse, 0x1000000, RZ, 0xc0, !PT ;  /* 0x0100000006ff7812 */ /* 0x040fe400078ac0ff */
[----:B------:R-:W-:Y:S01]  /*20fd70*/  LOP3.LUT P6, RZ, R6, 0x2000000, RZ, 0xc0, !PT ;  /* 0x0200000006ff7812 */ /* 0x000fe200078cc0ff */
[----:B------:R-:W2:Y:S04]  /*20fd80*/  LDL.LU.64 R46, [R1+0x3f78] ;  /* 0x003f7800012e7983 */ /* 0x000ea80000300a00 */
[----:B------:R-:W2:Y:S04]  /*20fd90*/  LDL.LU.64 R42, [R1+0x3f88] ;  /* 0x003f8800012a7983 */ /* 0x000ea80000300a00 */
[----:B------:R-:W2:Y:S04]  /*20fda0*/  LDL.LU.64 R40, [R1+0x3f98] ;  /* 0x003f980001287983 */ /* 0x000ea80000300a00 */
[----:B------:R0:W-:Y:S02]  /*20fdb0*/  @P5 STG.E.U8 desc[UR4][R38.64], R0 ;  /* 0x0000000026005986 */ /* 0x0001e4000c101104 */
[----:B0-----:R-:W-:-:S02]  /*20fdc0*/  PRMT R0, R34, 0x7770, RZ ;  /* 0x0000777022007816 */ /* 0x001fc400000000ff */
[----:B------:R-:W2:Y:S04]  /*20fdd0*/  LDL.LU.64 R38, [R1+0x3448] ;  /* 0x0034480001267983 */ /* 0x000ea80000300a00 */
[----:B------:R0:W-:Y:S04]  /*20fde0*/  @P6 STG.E.U8 desc[UR4][R36.64], R0 ;  /* 0x0000000024006986 */ /* 0x0001e8000c101104 */
[----:B0-----:R-:W2:Y:S04]  /*20fdf0*/  LDL.LU.64 R36, [R1+0x3450] ;  /* 0x0034500001247983 */ /* 0x001ea80000300a00 */
[----:B------:R-:W2:Y:S01]  /*20fe00*/  LDL.LU R35, [R1+0x3b0] ;  /* 0x0003b00001237983 */ /* 0x000ea20000300800 */
[----:B------:R-:W-:-:S02]  /*20fe10*/  LOP3.LUT R5, R5, 0xffffffef, RZ, 0xc0, !PT ;  /* 0xffffffef05057812 */ /* 0x000fc400078ec0ff */
[----:B------:R-:W-:Y:S01]  /*20fe20*/  LOP3.LUT P4, RZ, R6, 0x4000000, RZ, 0xc0, !PT ;  /* 0x0400000006ff7812 */ /* 0x000fe2000788c0ff */
[----:B------:R-:W2:Y:S01]  /*20fe30*/  LDL.LU.64 R10, [R1+0x3458] ;  /* 0x00345800010a7983 */ /* 0x000ea20000300a00 */
[----:B------:R-:W-:Y:S02]  /*20fe40*/  PRMT R0, R34, 0x7771, RZ ;  /* 0x0000777122007816 */ /* 0x000fe400000000ff */
[C---:B------:R-:W-:Y:S02]  /*20fe50*/  LOP3.LUT P5, RZ, R6.reuse, 0x8000000, RZ, 0xc0, !PT ;  /* 0x0800000006ff7812 */ /* 0x040fe400078ac0ff */
[----:B------:R-:W-:Y:S02]  /*20fe60*/  LOP3.LUT P6, RZ, R6, 0x10000000, RZ, 0xc0, !PT ;  /* 0x1000000006ff7812 */ /* 0x000fe400078cc0ff */
        /* <DEDUP_REMOVED lines=12> */
[----:B------:R-:W-:Y:S01]  /*20ff30*/  LOP3.LUT P0, RZ, R31, 0x4, RZ, 0xc0, !PT ;  /* 0x000000041fff7812 */ /* 0x000fe2000780c0ff */
[----:B0-----:R-:W3:Y:S01]  /*20ff40*/  LDL.LU R44, [R1+0x3a0] ;  /* 0x0003a000012c7983 */ /* 0x001ee20000300800 */
[----:B------:R-:W-:-:S03]  /*20ff50*/  LOP3.LUT R5, R5, 0xfffffeff, RZ, 0xc0, !PT ;  /* 0xfffffeff05057812 */ /* 0x000fc600078ec0ff */
[----:B------:R-:W4:Y:S04]  /*20ff60*/  LDL.LU.64 R18, [R1+0x3fa0] ;  /* 0x003fa00001127983 */ /* 0x000f280000300a00 */
[----:B------:R-:W4:Y:S04]  /*20ff70*/  LDL.LU.64 R2, [R1+0x3fc0] ;  /* 0x003fc00001027983 */ /* 0x000f280000300a00 */
[----:B------:R-:W-:Y:S01]  /*20ff80*/  @P0 LOP3.LUT R5, R5, 0x100, RZ, 0xfc, !PT ;  /* 0x0000010005050812 */ /* 0x000fe200078efcff */
[----:B------:R-:W4:Y:S01]  /*20ff90*/  LDL.LU.64 R54, [R1+0x3fb0] ;  /* 0x003fb00001367983 */ /* 0x000f220000300a00 */
[----:B------:R-:W-:-:S02]  /*20ffa0*/  LOP3.LUT P0, RZ, R31, 0x2, RZ, 0xc0, !PT ;  /* 0x000000021fff7812 */ /* 0x000fc4000780c0ff */
[----:B------:R-:W-:Y:S01]  /*20ffb0*/  LOP3.LUT R5, R5, 0xfffffdff, RZ, 0xc0, !PT ;  /* 0xfffffdff05057812 */ /* 0x000fe200078ec0ff */
[----:B------:R-:W4:Y:S01]  /*20ffc0*/  LDL.LU.64 R52, [R1+0x3fb8] ;  /* 0x003fb80001347983 */ /* 0x000f220000300a00 */
[----:B------:R-:W-:-:S03]  /*20ffd0*/  PRMT R0, R34, 0x7772, RZ ;  /* 0x0000777222007816 */ /* 0x000fc600000000ff */
[----:B------:R-:W4:Y:S04]  /*20ffe0*/  LDL.LU R45, [R1+0x390] ;  /* 0x00039000012d7983 */ /* 0x000f280000300800 */
[----:B------:R-:W4:Y:S02]  /*20fff0*/  LDL.LU.64 R50, [R1+0x3fd0] ;  /* 0x003fd00001327983 */ /* 0x000f240000300a00 */
[----:B------:R-:W-:Y:S02]  /*210000*/  @P0 LOP3.LUT R5, R5, 0x200, RZ, 0xfc, !PT ;  /* 0x0000020005050812 */ /* 0x000fe400078efcff */
[----:B------:R-:W-:Y:S01]  /*210010*/  LOP3.LUT P0, RZ, R31, 0x1, RZ, 0xc0, !PT ;  /* 0x000000011fff7812 */ /* 0x000fe2000780c0ff */
[----:B--2---:R0:W-:Y:S01]  /*210020*/  @P5 STG.E.U8 desc[UR4][R46.64], R0 ;  /* 0x000000002e005986 */ /* 0x0041e2000c101104 */
[----:B------:R-:W-:-:S03]  /*210030*/  LOP3.LUT R5, R5, 0xfffffbff, RZ, 0xc0, !PT ;  /* 0xfffffbff05057812 */ /* 0x000fc600078ec0ff */
[----:B------:R-:W2:Y:S08]  /*210040*/  LDL.LU.64 R48, [R1+0x3460] ;  /* 0x0034600001307983 */ /* 0x000eb00000300a00 */
[----:B------:R-:W-:Y:S01]  /*210050*/  @P0 LOP3.LUT R5, R5, 0x400, RZ, 0xfc, !PT ;  /* 0x0000040005050812 */ /* 0x000fe200078efcff */
[----:B0-----:R-:W2:Y:S01]  /*210060*/  LDL.LU.64 R46, [R1+0x3468] ;  /* 0x00346800012e7983 */ /* 0x001ea20000300a00 */
[----:B------:R-:W-:-:S02]  /*210070*/  LOP3.LUT P0, RZ, R6, 0x80000000, RZ, 0xc0, !PT ;  /* 0x8000000006ff7812 */ /* 0x000fc4000780c0ff */
        /* <DEDUP_REMOVED lines=9> */
[----:B------:R-:W2:Y:S08]  /*210110*/  LDL.LU.64 R42, [R1+0x3470] ;  /* 0x00347000012a7983 */ /* 0x000eb00000300a00 */
[----:B------:R0:W-:Y:S01]  /*210120*/  @P0 STG.E.U8 desc[UR4][R40.64], R0 ;  /* 0x0000000028000986 */ /* 0x0001e2000c101104 */
[----:B------:R-:W-:-:S02]  /*210130*/  LOP3.LUT P0, RZ, R5, 0x1000, RZ, 0xc0, !PT ;  /* 0x0000100005ff7812 */ /* 0x000fc4000780c0ff */
        /* <DEDUP_REMOVED lines=51> */
[----:B------:R-:W2:Y:S04]  /*210470*/  LDL.LU.64 R42, [R1+0x3480] ;  /* 0x00348000012a7983 */ /* 0x000ea80000300a00 */
[----:B0-----:R-:W2:Y:S04]  /*210480*/  LDL.LU R35, [R1+0x3b4] ;  /* 0x0003b40001237983 */ /* 0x001ea80000300800 */
[----:B------:R-:W3:Y:S04]  /*210490*/  LDL.LU.64 R40, [R1+0x3488] ;  /* 0x0034880001287983 */ /* 0x000ee80000300a00 */
[----:B------:R-:W4:Y:S04]  /*2104a0*/  LDL.LU.64 R38, [R1+0x4020] ;  /* 0x0040200001267983 */ /* 0x000f280000300a00 */
[----:B------:R-:W4:Y:S04]  /*2104b0*/  LDL.LU.64 R36, [R1+0x4038] ;  /* 0x0040380001247983 */ /* 0x000f280000300a00 */
[----:B------:R-:W4:Y:S04]  /*2104c0*/  LDL.LU R16, [R1+0x3a4] ;  /* 0x0003a40001107983 */ /* 0x000f280000300800 */
[----:B------:R-:W4:Y:S04]  /*2104d0*/  LDL.LU.64 R10, [R1+0x4028] ;  /* 0x00402800010a7983 */ /* 0x000f280000300a00 */
[----:B------:R-:W4:Y:S04]  /*2104e0*/  LDL.LU.64 R18, [R1+0x4030] ;  /* 0x0040300001127983 */ /* 0x000f280000300a00 */
[----:B------:R-:W4:Y:S04]  /*2104f0*/  LDL.LU.64 R2, [R1+0x4040] ;  /* 0x0040400001027983 */ /* 0x000f280000300a00 */
[----:B------:R-:W4:Y:S04]  /*210500*/  LDL.LU R34, [R1+0x394] ;  /* 0x0003940001227983 */ /* 0x000f280000300800 */
[----:B------:R-:W4:Y:S04]  /*210510*/  LDL.LU.64 R54, [R1+0x3490] ;  /* 0x0034900001367983 */ /* 0x000f280000300a00 */
[----:B------:R-:W4:Y:S01]  /*210520*/  LDL.LU.64 R52, [R1+0x3498] ;  /* 0x0034980001347983 */ /* 0x000f220000300a00 */
[----:B------:R-:W-:-:S03]  /*210530*/  LOP3.LUT P0, RZ, R31, 0x2000000, RZ, 0xc0, !PT ;  /* 0x020000001fff7812 */ /* 0x000fc6000780c0ff */
[----:B------:R-:W4:Y:S01]  /*210540*/  LDL.LU.64 R50, [R1+0x34a0] ;  /* 0x0034a00001327983 */ /* 0x000f220000300a00 */
[----:B------:R-:W-:Y:S02]  /*210550*/  LOP3.LUT R6, R6, 0xf7ffffff, RZ, 0xc0, !PT ;  /* 0xf7ffffff06067812 */ /* 0x000fe400078ec0ff */
[C---:B------:R-:W-:Y:S01]  /*210560*/  LOP3.LUT P4, RZ, R31.reuse, 0x2000, RZ, 0xc0, !PT ;  /* 0x000020001fff7812 */ /* 0x040fe2000788c0ff */
[----:B------:R-:W4:Y:S01]  /*210570*/  LDL.LU.64 R48, [R1+0x4058] ;  /* 0x0040580001307983 */ /* 0x000f220000300a00 */
[----:B------:R-:W-:-:S05]  /*210580*/  LOP3.LUT P5, RZ, R31, 0x4000, RZ, 0xc0, !PT ;  /* 0x000040001fff7812 */ /* 0x000fca00078ac0ff */
        /* <DEDUP_REMOVED lines=27> */
[----:B--2---:R-:W-:-:S05]  /*210740*/  PRMT R0, R35, 0x7770, RZ ;  /* 0x0000777023007816 */ /* 0x004fca00000000ff */
[----:B---3--:R0:W-:Y:S02]  /*210750*/  @P4 STG.E.U8 desc[UR4][R46.64], R0 ;  /* 0x000000002e004986 */ /* 0x0081e4000c101104 */
[C---:B0-----:R-:W-:Y:S02]  /*210760*/  PRMT R0, R35.reuse, 0x7771, RZ ;  /* 0x0000777123007816 */ /* 0x041fe400000000ff */
[----:B------:R-:W2:Y:S04]  /*210770*/  LDL.LU.64 R46, [R1+0x4078] ;  /* 0x00407800012e7983 */ /* 0x000ea80000300a00 */
[----:B----4-:R0:W-:Y:S04]  /*210780*/  @P5 STG.E.U8 desc[UR4][R44.64], R0 ;  /* 0x000000002c005986 */ /* 0x0101e8000c101104 */
[----:B0-----:R-:W3:Y:S01]  /*210790*/  LDL.LU.64 R44, [R1+0x4068] ;  /* 0x00406800012c7983 */ /* 0x001ee20000300a00 */
[----:B------:R-:W-:-:S05]  /*2107a0*/  PRMT R0, R35, 0x7772, RZ ;  /* 0x0000777223007816 */ /* 0x000fca00000000ff */
[----:B------:R0:W-:Y:S02]  /*2107b0*/  @P6 STG.E.U8 desc[UR4][R42.64], R0 ;  /* 0x000000002a006986 */ /* 0x0001e4000c101104 */
[----:B0-----:R-:W-:Y:S02]  /*2107c0*/  PRMT R0, R35, 0x7773, RZ ;  /* 0x0000777323007816 */ /* 0x001fe400000000ff */
[----:B------:R-:W4:Y:S04]  /*2107d0*/  LDL.LU.64 R42, [R1+0x4070] ;  /* 0x00407000012a7983 */ /* 0x000f280000300a00 */
[----:B------:R0:W-:Y:S01]  /*2107e0*/  @P0 STG.E.U8 desc[UR4][R40.64], R0 ;  /* 0x0000000028000986 */ /* 0x0001e2000c101104 */
[----:B------:R-:W-:-:S03]  /*2107f0*/  LOP3.LUT P0, RZ, R5, 0x8, RZ, 0xc0, !PT ;  /* 0x0000000805ff7812 */ /* 0x000fc6000780c0ff */
[----:B------:R-:W4:Y:S01]  /*210800*/  LDL.LU R35, [R1+0x3b8] ;  /* 0x0003b80001237983 */ /* 0x000f220000300800 */
[----:B0-----:R-:W-:-:S03]  /*210810*/  PRMT R0, R16, 0x7770, RZ ;  /* 0x0000777010007816 */ /* 0x001fc600000000ff */
[----:B------:R-:W4:Y:S06]  /*210820*/  LDL.LU.64 R40, [R1+0x4080] ;  /* 0x0040800001287983 */ /* 0x000f2c0000300a00 */
        /* <DEDUP_REMOVED lines=28> */
[----:B------:R0:W-:Y:S02]  /*2109f0*/  @P0 STG.E.U8 desc[UR4][R48.64], R0 ;  /* 0x0000000030000986 */ /* 0x0001e4000c101104 */
[----:B0-----:R-:W-:-:S05]  /*210a00*/  PRMT R0, R32, 0x7771, RZ ;  /* 0x0000777120007816 */ /* 0x001fca00000000ff */
[----:B--2---:R0:W-:Y:S02]  /*210a10*/  @P1 STG.E.U8 desc[UR4][R46.64], R0 ;  /* 0x000000002e001986 */ /* 0x0041e4000c101104 */
[----:B0-----:R-:W-:-:S05]  /*210a20*/  PRMT R0, R32, 0x7772, RZ ;  /* 0x0000777220007816 */ /* 0x001fca00000000ff */
[----:B---3--:R0:W-:Y:S02]  /*210a30*/  @P2 STG.E.U8 desc[UR4][R44.64], R0 ;  /* 0x000000002c002986 */ /* 0x0081e4000c101104 */
[----:B0-----:R-:W-:Y:S02]  /*210a40*/  PRMT R0, R32, 0x7773, RZ ;  /* 0x0000777320007816 */ /* 0x001fe400000000ff */
[----:B------:R-:W2:Y:S01]  /*210a50*/  LDL.LU R32, [R1+0x84b8] ;  /* 0x0084b80001207983 */ /* 0x000ea20000300800 */
[C---:B------:R-:W-:Y:S02]  /*210a60*/  LOP3.LUT P3, RZ, R31.reuse, 0x10000000, RZ, 0xc0, !PT ;  /* 0x100000001fff7812 */ /* 0x040fe4000786c0ff */
[C---:B------:R-:W-:Y:S01]  /*210a70*/  LOP3.LUT P4, RZ, R31.reuse, 0x20000000, RZ, 0xc0, !PT ;  /* 0x200000001fff7812 */ /* 0x040fe2000788c0ff */
[----:B------:R-:W3:Y:S01]  /*210a80*/  LDL.LU.64 R46, [R1+0x34b8] ;  /* 0x0034b800012e7983 */ /* 0x000ee20000300a00 */
[----:B------:R-:W-:-:S03]  /*210a90*/  LOP3.LUT P5, RZ, R31, 0x40000000, RZ, 0xc0, !PT ;  /* 0x400000001fff7812 */ /* 0x000fc600078ac0ff */
[----:B------:R-:W3:Y:S06]  /*210aa0*/  LDL.LU.64 R44, [R1+0x4090] ;  /* 0x00409000012c7983 */ /* 0x000eec0000300a00 */
[----:B----4-:R0:W-:Y:S02]  /*210ab0*/  @P3 STG.E.U8 desc[UR4][R42.64], R0 ;  /* 0x000000002a003986 */ /* 0x0101e4000c101104 */
[C---:B0-----:R-:W-:Y:S02]  /*210ac0*/  PRMT R0, R35.reuse, 0x7770, RZ ;  /* 0x0000777023007816 */ /* 0x041fe400000000ff */
[----:B------:R-:W4:Y:S04]  /*210ad0*/  LDL.LU.64 R42, [R1+0x40b8] ;  /* 0x0040b800012a7983 */ /* 0x000f280000300a00 */
[----:B------:R0:W-:Y:S02]  /*210ae0*/  @P4 STG.E.U8 desc[UR4][R40.64], R0 ;  /* 0x0000000028004986 */ /* 0x0001e4000c101104 */
[----:B0-----:R-:W-:-:S02]  /*210af0*/  PRMT R0, R35, 0x7771, RZ ;  /* 0x0000777123007816 */ /* 0x001fc400000000ff */
[----:B------:R-:W3:Y:S04]  /*210b00*/  LDL.LU.64 R40, [R1+0x40a0] ;  /* 0x0040a00001287983 */ /* 0x000ee80000300a00 */
[----:B------:R0:W-:Y:S04]  /*210b10*/  @P5 STG.E.U8 desc[UR4][R38.64], R0 ;  /* 0x0000000026005986 */ /* 0x0001e8000c101104 */
[----:B0-----:R-:W3:Y:S01]  /*210b20*/  LDL.LU R38, [R1+0x3a8] ;  /* 0x0003a80001267983 */ /* 0x001ee20000300800 */
[----:B------:R-:W-:Y:S02]  /*210b30*/  LOP3.LUT P6, RZ, R31, 0x80000000, RZ, 0xc0, !PT ;  /* 0x800000001fff7812 */ /* 0x000fe400078cc0ff */
[----:B------:R-:W-:-:S11]  /*210b40*/  PRMT R0, R35, 0x7772, RZ ;  /* 0x0000777223007816 */ /* 0x000fd600000000ff */
[----:B------:R0:W-:Y:S04]  /*210b50*/  @P6 STG.E.U8 desc[UR4][R36.64], R0 ;  /* 0x0000000024006986 */ /* 0x0001e8000c101104 */
[----:B0-----:R-:W3:Y:S01]  /*210b60*/  LDL.LU.64 R36, [R1+0x40b0] ;  /* 0x0040b00001247983 */ /* 0x001ee20000300a00 */
[----:B------:R-:W-:-:S03]  /*210b70*/  PRMT R0, R35, 0x7773, RZ ;  /* 0x0000777323007816 */ /* 0x000fc600000000ff */
[----:B------:R-:W3:Y:S04]  /*210b80*/  LDL.LU.64 R34, [R1+0x40c0] ;  /* 0x0040c00001227983 */ /* 0x000ee80000300a00 */
[----:B------:R-:W3:Y:S04]  /*210b90*/  LDL.LU.64 R10, [R1+0x34c0] ;  /* 0x0034c000010a7983 */ /* 0x000ee80000300a00 */
[----:B------:R-:W3:Y:S01]  /*210ba0*/  LDL.LU.64 R18, [R1+0x34c8] ;  /* 0x0034c80001127983 */ /* 0x000ee20000300a00 */
[----:B------:R-:W-:-:S03]  /*210bb0*/  LOP3.LUT R6, R6, 0xfffbffff, RZ, 0xc0, !PT ;  /* 0xfffbffff06067812 */ /* 0x000fc600078ec0ff */
[----:B------:R-:W3:Y:S04]  /*210bc0*/  LDL.LU.64 R2, [R1+0x34d0] ;  /* 0x0034d00001027983 */ /* 0x000ee80000300a00 */
[----:B------:R-:W3:Y:S04]  /*210bd0*/  LDL.LU R39, [R1+0x388] ;  /* 0x0003880001277983 */ /* 0x000ee80000300800 */
[----:B------:R-:W3:Y:S04]  /*210be0*/  LDL.LU.64 R54, [R1+0x40c8] ;  /* 0x0040c80001367983 */ /* 0x000ee80000300a00 */
[----:B------:R-:W3:Y:S04]  /*210bf0*/  LDL.LU.64 R52, [R1+0x40e8] ;  /* 0x0040e80001347983 */ /* 0x000ee80000300a00 */
[----:B------:R-:W3:Y:S04]  /*210c00*/  LDL.LU.64 R50, [R1+0x40d8] ;  /* 0x0040d80001327983 */ /* 0x000ee80000300a00 */
        /* <DEDUP_REMOVED lines=26> */
[C---:B------:R-:W-:Y:S02]  /*210db0*/  LOP3.LUT P0, RZ, R32.reuse, 0x10, RZ, 0xc0, !PT ;  /* 0x0000001020ff7812 */ /* 0x040fe4000780c0ff */
[----:B------:R-:W-:Y:S01]  /*210dc0*/  LOP3.LUT P6, RZ, R32, 0x4, RZ, 0xc0, !PT ;  /* 0x0000000420ff7812 */ /* 0x000fe200078cc0ff */
[----:B---3--:R0:W-:Y:S01]  /*210dd0*/  @P4 STG.E.U8 desc[UR4][R46.64], R0 ;  /* 0x000000002e004986 */ /* 0x0081e2000c101104 */
        /* <DEDUP_REMOVED lines=8> */
[----:B----4-:R0:W-:Y:S02]  /*210e60*/  @P6 STG.E.U8 desc[UR4][R42.64], R0 ;  /* 0x000000002a006986 */ /* 0x0101e4000c101104 */
        /* <DEDUP_REMOVED lines=56> */
[----:B------:R-:W2:Y:S04]  /*2111f0*/  LDL.LU.64 R40, [R1+0x4130] ;  /* 0x0041300001287983 */ /* 0x000ea80000300a00 */
[----:B------:R-:W2:Y:S04]  /*211200*/  LDL.LU.64 R46, [R1+0x3cd0] ;  /* 0x003cd000012e7983 */ /* 0x000ea80000300a00 */
[----:B------:R-:W2:Y:S04]  /*211210*/  LDL.LU.64 R42, [R1+0x3cd8] ;  /* 0x003cd800012a7983 */ /* 0x000ea80000300a00 */
[----:B------:R-:W2:Y:S04]  /*211220*/  LDL.LU R39, [R1+0x39c] ;  /* 0x00039c0001277983 */ /* 0x000ea80000300800 */
[----:B------:R-:W2:Y:S01]  /*211230*/  LDL.LU.64 R36, [R1+0x3ce8] ;  /* 0x003ce80001247983 */ /* 0x000ea20000300a00 */
[----:B------:R-:W-:-:S02]  /*211240*/  LOP3.LUT P0, RZ, R32, 0x80000000, RZ, 0xc0, !PT ;  /* 0x8000000020ff7812 */ /* 0x000fc4000780c0ff */
[----:B------:R-:W-:Y:S02]  /*211250*/  LOP3.LUT R6, R6, 0xfffffdff, RZ, 0xc0, !PT ;  /* 0xfffffdff06067812 */ /* 0x000fe400078ec0ff */
[----:B------:R-:W-:-:S09]  /*211260*/  LOP3.LUT P4, RZ, R32, 0x80000, RZ, 0xc0, !PT ;  /* 0x0008000020ff7812 */ /* 0x000fd2000788c0ff */
[----:B------:R-:W-:Y:S02]  /*211270*/  @P0 LOP3.LUT R6, R6, 0x200, RZ, 0xfc, !PT ;  /* 0x0000020006060812 */ /* 0x000fe400078efcff */
[----:B------:R-:W-:Y:S02]  /*211280*/  LOP3.LUT P0, RZ, R32, 0x40000000, RZ, 0xc0, !PT ;  /* 0x4000000020ff7812 */ /* 0x000fe4000780c0ff */
        /* <DEDUP_REMOVED lines=27> */
[----:B---3--:R0:W-:Y:S02]  /*211440*/  @P4 STG.E.U8 desc[UR4][R44.64], R0 ;  /* 0x000000002c004986 */ /* 0x0081e4000c101104 */
[----:B0-----:R-:W-:Y:S02]  /*211450*/  PRMT R0, R38, 0x7773, RZ ;  /* 0x0000777326007816 */ /* 0x001fe400000000ff */
[----:B------:R-:W3:Y:S04]  /*211460*/  LDL.LU R44, [R1+0x38c] ;  /* 0x00038c00012c7983 */ /* 0x000ee80000300800 */
[----:B----4-:R0:W-:Y:S04]  /*211470*/  @P5 STG.E.U8 desc[UR4][R34.64], R0 ;  /* 0x0000000022005986 */ /* 0x0101e8000c101104 */
[----:B0-----:R-:W4:Y:S04]  /*211480*/  LDL.LU.64 R34, [R1+0x4148] ;  /* 0x0041480001227983 */ /* 0x001f280000300a00 */
[----:B------:R-:W4:Y:S04]  /*211490*/  LDL.LU.64 R4, [R1+0x4160] ;  /* 0x0041600001047983 */ /* 0x000f280000300a00 */
[----:B------:R-:W4:Y:S01]  /*2114a0*/  LDL.LU.64 R10, [R1+0x4150] ;  /* 0x00415000010a7983 */ /* 0x000f220000300a00 */
[----:B--2---:R-:W-:-:S03]  /*2114b0*/  PRMT R0, R39, 0x7770, RZ ;  /* 0x0000777027007816 */ /* 0x004fc600000000ff */
[----:B------:R-:W2:Y:S04]  /*2114c0*/  LDL.LU.64 R18, [R1+0x4158] ;  /* 0x0041580001127983 */ /* 0x000ea80000300a00 */
[----:B------:R0:W-:Y:S04]  /*2114d0*/  @P6 STG.E.U8 desc[UR4][R40.64], R0 ;  /* 0x0000000028006986 */ /* 0x0001e8000c101104 */
[----:B0-----:R-:W2:Y:S04]  /*2114e0*/  LDL.LU R40, [R1+0x370] ;  /* 0x0003700001287983 */ /* 0x001ea80000300800 */
[----:B------:R-:W2:Y:S04]  /*2114f0*/  LDL.LU.64 R2, [R1+0x4168] ;  /* 0x0041680001027983 */ /* 0x000ea80000300a00 */
[----:B------:R-:W2:Y:S04]  /*211500*/  LDL.LU.64 R54, [R1+0x3d10] ;  /* 0x003d100001367983 */ /* 0x000ea80000300a00 */
[----:B------:R-:W2:Y:S04]  /*211510*/  LDL.LU R41, [R1+0x360] ;  /* 0x0003600001297983 */ /* 0x000ea80000300800 */
[----:B------:R-:W2:Y:S04]  /*211520*/  LDL.LU.64 R52, [R1+0x3d20] ;  /* 0x003d200001347983 */ /* 0x000ea80000300a00 */
[----:B------:R-:W2:Y:S01]  /*211530*/  LDL.LU.64 R50, [R1+0x3d30] ;  /* 0x003d300001327983 */ /* 0x000ea20000300a00 */
[----:B------:R-:W-:-:S03]  /*211540*/  PRMT R0, R39, 0x7771, RZ ;  /* 0x0000777127007816 */ /* 0x000fc600000000ff */
[----:B------:R-:W2:Y:S04]  /*211550*/  LDL.LU.64 R48, [R1+0x4180] ;  /* 0x0041800001307983 */ /* 0x000ea80000300a00 */
[----:B------:R0:W-:Y:S04]  /*211560*/  @P0 STG.E.U8 desc[UR4][R46.64], R0 ;  /* 0x000000002e000986 */ /* 0x0001e8000c101104 */
[----:B0-----:R-:W2:Y:S01]  /*211570*/  LDL.LU.64 R46, [R1+0x41a0] ;  /* 0x0041a000012e7983 */ /* 0x001ea20000300a00 */
[----:B------:R-:W-:Y:S02]  /*211580*/  LOP3.LUT P0, RZ, R6, 0x20000, RZ, 0xc0, !PT ;  /* 0x0002000006ff7812 */ /* 0x000fe4000780c0ff */
[----:B------:R-:W-:-:S11]  /*211590*/  PRMT R0, R39, 0x7772, RZ ;  /* 0x0000777227007816 */ /* 0x000fd600000000ff */
[----:B------:R0:W-:Y:S04]  /*2115a0*/  @P0 STG.E.U8 desc[UR4][R42.64], R0 ;  /* 0x000000002a000986 */ /* 0x0001e8000c101104 */
[----:B0-----:R-:W2:Y:S01]  /*2115b0*/  LDL.LU.64 R42, [R1+0x4190] ;  /* 0x00419000012a7983 */ /* 0x001ea20000300a00 */
[C---:B------:R-:W-:Y:S02]  /*2115c0*/  LOP3.LUT P0, RZ, R6.reuse, 0x10000, RZ, 0xc0, !PT ;  /* 0x0001000006ff7812 */ /* 0x040fe4000780c0ff */
[----:B------:R-:W-:Y:S02]  /*2115d0*/  PRMT R0, R39, 0x7773, RZ ;  /* 0x0000777327007816 */ /* 0x000fe400000000ff */
[----:B------:R-:W2:Y:S09]  /*2115e0*/  LDL.LU.64 R38, [R1+0x4198] ;  /* 0x0041980001267983 */ /* 0x000eb20000300a00 */
[----:B------:R0:W-:Y:S04]  /*2115f0*/  @P0 STG.E.U8 desc[UR4][R36.64], R0 ;  /* 0x0000000024000986 */ /* 0x0001e8000c101104 */
[----:B0-----:R-:W2:Y:S04]  /*211600*/  LDL.LU.64 R36, [R1+0x41a8] ;  /* 0x0041a80001247983 */ /* 0x001ea80000300a00 */
[----:B------:R-:W2:Y:S01]  /*211610*/  LDL.LU R45, [R1+0x350] ;  /* 0x00035000012d7983 */ /* 0x000ea20000300800 */
[----:B------:R-:W-:-:S02]  /*211620*/  LOP3.LUT P0, RZ, R6, 0x8000, RZ, 0xc0, !PT ;  /* 0x0000800006ff7812 */ /* 0x000fc4000780c0ff */
[C---:B------:R-:W-:Y:S02]  /*211630*/  LOP3.LUT P1, RZ, R33.reuse, 0x1, RZ, 0xc0, !PT ;  /* 0x0000000121ff7812 */ /* 0x040fe4000782c0ff */
[C---:B------:R-:W-:Y:S02]  /*211640*/  LOP3.LUT P2, RZ, R33.reuse, 0x2, RZ, 0xc0, !PT ;  /* 0x0000000221ff7812 */ /* 0x040fe4000784c0ff */
[----:B------:R-:W-:Y:S02]  /*211650*/  LOP3.LUT P3, RZ, R33, 0x4, RZ, 0xc0, !PT ;  /* 0x0000000421ff7812 */ /* 0x000fe4000786c0ff */
[----:B---3--:R-:W-:-:S05]  /*211660*/  PRMT R0, R44, 0x7770, RZ ;  /* 0x000077702c007816 */ /* 0x008fca00000000ff */
[----:B----4-:R0:W-:Y:S01]  /*211670*/  @P0 STG.E.U8 desc[UR4][R34.64], R0 ;  /* 0x0000000022000986 */ /* 0x0101e2000c101104 */
[----:B------:R-:W-:Y:S02]  /*211680*/  LOP3.LUT P0, RZ, R6, 0x4000, RZ, 0xc0, !PT ;  /* 0x0000400006ff7812 */ /* 0x000fe4000780c0ff */
[----:B0-----:R-:W-:Y:S01]  /*211690*/  PRMT R0, R44, 0x7771, RZ ;  /* 0x000077712c007816 */ /* 0x001fe200000000ff */
[----:B------:R-:W3:Y:S10]  /*2116a0*/  LDL.LU.64 R34, [R1+0x84a8] ;  /* 0x0084a80001227983 */ /* 0x000ef40000300a00 */
[----:B------:R0:W-:Y:S01]  /*2116b0*/  @P0 STG.E.U8 desc[UR4][R4.64], R0 ;  /* 0x0000000004000986 */ /* 0x0001e2000c101104 */
[----:B------:R-:W-:-:S02]  /*2116c0*/  LOP3.LUT P0, RZ, R6, 0x2000, RZ, 0xc0, !PT ;  /* 0x0000200006ff7812 */ /* 0x000fc4000780c0ff */
[----:B0-----:R-:W-:-:S11]  /*2116d0*/  PRMT R0, R44, 0x7772, RZ ;  /* 0x000077722c007816 */ /* 0x001fd600000000ff */
[----:B------:R0:W-:Y:S01]  /*2116e0*/  @P0 STG.E.U8 desc[UR4][R10.64], R0 ;  /* 0x000000000a000986 */ /* 0x0001e2000c101104 */
[----:B------:R-:W-:Y:S02]  /*2116f0*/  LOP3.LUT P0, RZ, R6, 0x1000, RZ, 0xc0, !PT ;  /* 0x0000100006ff7812 */ /* 0x000fe4000780c0ff */
[----:B0-----:R-:W-:-:S11]  /*211700*/  PRMT R0, R44, 0x7773, RZ ;  /* 0x000077732c007816 */ /* 0x001fd600000000ff */
[----:B--2---:R0:W-:Y:S01]  /*211710*/  @P0 STG.E.U8 desc[UR4][R18.64], R0 ;  /* 0x0000000012000986 */ /* 0x0041e2000c101104 */
        /* <DEDUP_REMOVED lines=18> */
[----:B------:R-:W4:Y:S01]  /*211840*/  LDL.LU.64 R48, [R1+0x3d78] ;  /* 0x003d780001307983 */ /* 0x000f220000300a00 */
[----:B------:R-:W-:-:S09]  /*211850*/  LOP3.LUT P5, RZ, R33, 0x10, RZ, 0xc0, !PT ;  /* 0x0000001021ff7812 */ /* 0x000fd200078ac0ff */
[----:B------:R0:W-:Y:S04]  /*211860*/  @P4 STG.E.U8 desc[UR4][R42.64], R0 ;  /* 0x000000002a004986 */ /* 0x0001e8000c101104 */
[----:B0-----:R-:W3:Y:S01]  /*211870*/  LDL.LU.64 R42, [R1+0x3d88] ;  /* 0x003d8800012a7983 */ /* 0x001ee20000300a00 */
[----:B------:R-:W-:-:S03]  /*211880*/  PRMT R0, R41, 0x7773, RZ ;  /* 0x0000777329007816 */ /* 0x000fc600000000ff */
[----:B------:R-:W3:Y:S01]  /*211890*/  LDL.LU.64 R40, [R1+0x41b8] ;  /* 0x0041b80001287983 */ /* 0x000ee20000300a00 */
[----:B------:R-:W-:-:S03]  /*2118a0*/  LOP3.LUT P6, RZ, R33, 0x20, RZ, 0xc0, !PT ;  /* 0x0000002021ff7812 */ /* 0x000fc600078cc0ff */
[----:B------:R0:W-:Y:S04]  /*2118b0*/  @P5 STG.E.U8 desc[UR4][R38.64], R0 ;  /* 0x0000000026005986 */ /* 0x0001e8000c101104 */
[----:B0-----:R-:W3:Y:S01]  /*2118c0*/  LDL.LU.64 R38, [R1+0x41e0] ;  /* 0x0041e00001267983 */ /* 0x001ee20000300a00 */
[----:B------:R-:W-:-:S05]  /*2118d0*/  PRMT R0, R45, 0x7770, RZ ;  /* 0x000077702d007816 */ /* 0x000fca00000000ff */
[----:B------:R0:W-:Y:S04]  /*2118e0*/  @P6 STG.E.U8 desc[UR4][R36.64], R0 ;  /* 0x0000000024006986 */ /* 0x0001e8000c101104 */
[----:B0-----:R-:W3:Y:S01]  /*2118f0*/  LDL.LU.64 R36, [R1+0x41c8] ;  /* 0x0041c80001247983 */ /* 0x001ee20000300a00 */
[----:B------:R-:W-:Y:S02]  /*211900*/  LOP3.LUT P0, RZ, R33, 0x40000, RZ, 0xc0, !PT ;  /* 0x0004000021ff7812 */ /* 0x000fe4000780c0ff */
[----:B------:R-:W-:Y:S01]  /*211910*/  LOP3.LUT R6, R6, 0xfffffffe, RZ, 0xc0, !PT ;  /* 0xfffffffe06067812 */ /* 0x000fe200078ec0ff */
[----:B------:R-:W3:Y:S10]  /*211920*/  LDL.LU.64 R4, [R1+0x41d8] ;  /* 0x0041d80001047983 */ /* 0x000ef40000300a00 */
        /* <DEDUP_REMOVED lines=37> */
[----:B----4-:R0:W-:Y:S04]  /*211b80*/  @P5 STG.E.U8 desc[UR4][R48.64], R0 ;  /* 0x0000000030005986 */ /* 0x0101e8000c101104 */
[----:B------:R-:W4:Y:S04]  /*211b90*/  LDL.LU R47, [R1+0x364] ;  /* 0x00036400012f7983 */ /* 0x000f280000300800 */
[----:B------:R-:W4:Y:S01]  /*211ba0*/  LDL.LU.64 R52, [R1+0x41f0] ;  /* 0x0041f00001347983 */ /* 0x000f220000300a00 */
[----:B0-----:R-:W-:-:S03]  /*211bb0*/  PRMT R0, R45, 0x7773, RZ ;  /* 0x000077732d007816 */ /* 0x001fc600000000ff */
[----:B------:R-:W4:Y:S04]  /*211bc0*/  LDL.LU.64 R50, [R1+0x4210] ;  /* 0x0042100001327983 */ /* 0x000f280000300a00 */
[----:B---3--:R0:W-:Y:S04]  /*211bd0*/  @P6 STG.E.U8 desc[UR4][R42.64], R0 ;  /* 0x000000002a006986 */ /* 0x0081e8000c101104 */
[----:B------:R-:W3:Y:S04]  /*211be0*/  LDL.LU.64 R48, [R1+0x4200] ;  /* 0x0042000001307983 */ /* 0x000ee80000300a00 */
[----:B------:R-:W3:Y:S01]  /*211bf0*/  LDL.LU.64 R44, [R1+0x4208] ;  /* 0x00420800012c7983 */ /* 0x000ee20000300a00 */
[----:B0-----:R-:W-:-:S03]  /*211c00*/  PRMT R0, R34, 0x7770, RZ ;  /* 0x0000777022007816 */ /* 0x001fc600000000ff */
[----:B------:R-:W3:Y:S04]  /*211c10*/  LDL.LU.64 R42, [R1+0x4220] ;  /* 0x00422000012a7983 */ /* 0x000ee80000300a00 */
[----:B------:R0:W-:Y:S01]  /*211c20*/  @P0 STG.E.U8 desc[UR4][R40.64], R0 ;  /* 0x0000000028000986 */ /* 0x0001e2000c101104 */
[----:B------:R-:W-:Y:S02]  /*211c30*/  LOP3.LUT P0, RZ, R6, 0x100, RZ, 0xc0, !PT ;  /* 0x0000010006ff7812 */ /* 0x000fe4000780c0ff */
[----:B0-----:R-:W-:Y:S01]  /*211c40*/  PRMT R0, R34, 0x7771, RZ ;  /* 0x0000777122007816 */ /* 0x001fe200000000ff */
[----:B------:R-:W3:Y:S10]  /*211c50*/  LDL.LU.64 R40, [R1+0x3df8] ;  /* 0x003df80001287983 */ /* 0x000ef40000300a00 */
[----:B------:R0:W-:Y:S01]  /*211c60*/  @P0 STG.E.U8 desc[UR4][R38.64], R0 ;  /* 0x0000000026000986 */ /* 0x0001e2000c101104 */
[----:B------:R-:W-:-:S02]  /*211c70*/  LOP3.LUT P0, RZ, R6, 0x80, RZ, 0xc0, !PT ;  /* 0x0000008006ff7812 */ /* 0x000fc4000780c0ff */
[C---:B0-----:R-:W-:Y:S01]  /*211c80*/  PRMT R0, R34.reuse, 0x7772, RZ ;  /* 0x0000777222007816 */ /* 0x041fe200000000ff */
[----:B------:R-:W3:Y:S10]  /*211c90*/  LDL.LU.64 R38, [R1+0x3e00] ;  /* 0x003e000001267983 */ /* 0x000ef40000300a00 */
[----:B------:R0:W-:Y:S02]  /*211ca0*/  @P0 STG.E.U8 desc[UR4][R36.64], R0 ;  /* 0x0000000024000986 */ /* 0x0001e4000c101104 */
[----:B0-----:R-:W-:-:S02]  /*211cb0*/  PRMT R0, R34, 0x7773, RZ ;  /* 0x0000777322007816 */ /* 0x001fc400000000ff */
[----:B------:R-:W3:Y:S04]  /*211cc0*/  LDL.LU R34, [R1+0x84a4] ;  /* 0x0084a40001227983 */ /* 0x000ee80000300800 */
[----:B------:R-:W3:Y:S01]  /*211cd0*/  LDL.LU.64 R36, [R1+0x3e08] ;  /* 0x003e080001247983 */ /* 0x000ee20000300a00 */
        /* <DEDUP_REMOVED lines=24> */
[----:B------:R0:W-:Y:S02]  /*211e60*/  @P0 STG.E.U8 desc[UR4][R50.64], R0 ;  /* 0x0000000032000986 */ /* 0x0001e4000c101104 */
[----:B0-----:R-:W-:-:S05]  /*211e70*/  PRMT R0, R47, 0x7772, RZ ;  /* 0x000077722f007816 */ /* 0x001fca00000000ff */
[----:B---3--:R0:W-:Y:S02]  /*211e80*/  @P1 STG.E.U8 desc[UR4][R48.64], R0 ;  /* 0x0000000030001986 */ /* 0x0081e4000c101104 */
        /* <DEDUP_REMOVED lines=9> */
[----:B------:R-:W2:Y:S01]  /*211f20*/  LDL.LU R34, [R1+0x84a0] ;  /* 0x0084a00001227983 */ /* 0x000ea20000300800 */
[----:B------:R-:W-:-:S03]  /*211f30*/  LOP3.LUT P6, RZ, R33, 0x1000000, RZ, 0xc0, !PT ;  /* 0x0100000021ff7812 */ /* 0x000fc600078cc0ff */
[----:B------:R-:W3:Y:S10]  /*211f40*/  LDL.LU.64 R40, [R1+0x4230] ;  /* 0x0042300001287983 */ /* 0x000ef40000300a00 */
[----:B------:R0:W-:Y:S04]  /*211f50*/  @P6 STG.E.U8 desc[UR4][R36.64], R0 ;  /* 0x0000000024006986 */ /* 0x0001e8000c101104 */
[----:B0-----:R-:W4:Y:S04]  /*211f60*/  LDL.LU.64 R36, [R1+0x4250] ;  /* 0x0042500001247983 */ /* 0x001f280000300a00 */
[----:B------:R-:W3:Y:S04]  /*211f70*/  LDL.LU.64 R46, [R1+0x4238] ;  /* 0x00423800012e7983 */ /* 0x000ee80000300a00 */
[----:B------:R-:W3:Y:S04]  /*211f80*/  LDL.LU R45, [R1+0x344] ;  /* 0x00034400012d7983 */ /* 0x000ee80000300800 */
[----:B------:R-:W3:Y:S01]  /*211f90*/  LDL.LU.64 R38, [R1+0x4248] ;  /* 0x0042480001267983 */ /* 0x000ee20000300a00 */
[----:B------:R-:W-:-:S03]  /*211fa0*/  LOP3.LUT R17, R17, 0xff7fffff, RZ, 0xc0, !PT ;  /* 0xff7fffff11117812 */ /* 0x000fc600078ec0ff */
[----:B------:R-:W3:Y:S04]  /*211fb0*/  LDL.LU.64 R42, [R1+0x4258] ;  /* 0x00425800012a7983 */ /* 0x000ee80000300a00 */
[----:B------:R-:W3:Y:S01]  /*211fc0*/  LDL.LU R3, [R1+0x378] ;  /* 0x0003780001037983 */ /* 0x000ee20000300800 */
        /* <DEDUP_REMOVED lines=25> */
[----:B------:R-:W-:Y:S01]  /*212160*/  LOP3.LUT P0, RZ, R33, 0x40000000, RZ, 0xc0, !PT ;  /* 0x4000000021ff7812 */ /* 0x000fe2000780c0ff */
[----:B0-----:R-:W2:Y:S01]  /*212170*/  LDL.LU.64 R40, [R1+0x3e38] ;  /* 0x003e380001287983 */ /* 0x001ea20000300a00 */
[----:B------:R-:W-:Y:S02]  /*212180*/  LOP3.LUT R17, R17, 0xbfffffff, RZ, 0xc0, !PT ;  /* 0xbfffffff11117812 */ /* 0x000fe400078ec0ff */
[----:B------:R-:W-:-:S09]  /*212190*/  PRMT R0, R45, 0x7771, RZ ;  /* 0x000077712d007816 */ /* 0x000fd200000000ff */
[----:B------:R-:W-:Y:S01]  /*2121a0*/  @P0 LOP3.LUT R17, R17, 0x40000000, RZ, 0xfc, !PT ;  /* 0x4000000011110812 */ /* 0x000fe200078efcff */
[----:B----4-:R0:W-:Y:S01]  /*2121b0*/  @P5 STG.E.U8 desc[UR4][R36.64], R0 ;  /* 0x0000000024005986 */ /* 0x0101e2000c101104 */
[----:B------:R-:W-:Y:S02]  /*2121c0*/  LOP3.LUT P0, RZ, R33, 0x20000000, RZ, 0xc0, !PT ;  /* 0x2000000021ff7812 */ /* 0x000fe4000780c0ff */
[----:B------:R-:W-:Y:S01]  /*2121d0*/  LOP3.LUT R17, R17, 0x7fffffff, RZ, 0xc0, !PT ;  /* 0x7fffffff11117812 */ /* 0x000fe200078ec0ff */
[----:B0-----:R-:W3:Y:S10]  /*2121e0*/  LDL.LU.64 R36, [R1+0x3e48] ;  /* 0x003e480001247983 */ /* 0x001ef40000300a00 */
[----:B------:R-:W-:-:S02]  /*2121f0*/  @P0 LOP3.LUT R17, R17, 0x80000000, RZ, 0xfc, !PT ;  /* 0x8000000011110812 */ /* 0x000fc400078efcff */
[----:B------:R-:W-:Y:S02]  /*212200*/  LOP3.LUT P0, RZ, R33, 0x10000000, RZ, 0xc0, !PT ;  /* 0x1000000021ff7812 */ /* 0x000fe4000780c0ff */
[----:B------:R-:W4:Y:S04]  /*212210*/  LDL.LU.64 R32, [R1+0x3e58] ;  /* 0x003e580001207983 */ /* 0x000f280000300a00 */
[----:B------:R-:W4:Y:S04]  /*212220*/  LDL.LU R2, [R1+0x368] ;  /* 0x0003680001027983 */ /* 0x000f280000300800 */
[----:B------:R-:W4:Y:S04]  /*212230*/  LDL.LU.64 R4, [R1+0x4270] ;  /* 0x0042700001047983 */ /* 0x000f280000300a00 */
[----:B------:R-:W4:Y:S04]  /*212240*/  LDL.LU.64 R10, [R1+0x4288] ;  /* 0x00428800010a7983 */ /* 0x000f280000300a00 */
[----:B------:R-:W4:Y:S01]  /*212250*/  LDL.LU.64 R18, [R1+0x4278] ;  /* 0x0042780001127983 */ /* 0x000f220000300a00 */
[----:B------:R-:W-:-:S03]  /*212260*/  PRMT R0, R45, 0x7772, RZ ;  /* 0x000077722d007816 */ /* 0x000fc600000000ff */
[----:B------:R-:W4:Y:S04]  /*212270*/  LDL.LU.64 R54, [R1+0x4280] ;  /* 0x0042800001367983 */ /* 0x000f280000300a00 */
        /* <DEDUP_REMOVED lines=26> */
[----:B0-----:R-:W-:Y:S01]  /*212420*/  PRMT R0, R3, 0x7773, RZ ;  /* 0x0000777303007816 */ /* 0x001fe200000000ff */
[----:B------:R-:W3:Y:S10]  /*212430*/  LDL.LU.64 R36, [R1+0x8498] ;  /* 0x0084980001247983 */ /* 0x000ef40000300a00 */
[----:B----4-:R0:W-:Y:S01]  /*212440*/  @P0 STG.E.U8 desc[UR4][R32.64], R0 ;  /* 0x0000000020000986 */ /* 0x0101e2000c101104 */
        /* <DEDUP_REMOVED lines=18> */
[----:B------:R-:W4:Y:S04]  /*212570*/  LDL.LU.64 R50, [R1+0x42c0] ;  /* 0x0042c00001327983 */ /* 0x000f280000300a00 */
[----:B------:R0:W-:Y:S02]  /*212580*/  @P2 STG.E.U8 desc[UR4][R48.64], R0 ;  /* 0x0000000030002986 */ /* 0x0001e4000c101104 */
[----:B0-----:R-:W-:-:S02]  /*212590*/  PRMT R0, R39, 0x7773, RZ ;  /* 0x0000777327007816 */ /* 0x001fc400000000ff */
[----:B------:R-:W3:Y:S04]  /*2125a0*/  LDL.LU.64 R48, [R1+0x42d0] ;  /* 0x0042d00001307983 */ /* 0x000ee80000300a00 */
[----:B------:R0:W-:Y:S02]  /*2125b0*/  @P3 STG.E.U8 desc[UR4][R46.64], R0 ;  /* 0x000000002e003986 */ /* 0x0001e4000c101104 */
[----:B0-----:R-:W-:Y:S02]  /*2125c0*/  PRMT R0, R38, 0x7770, RZ ;  /* 0x0000777026007816 */ /* 0x001fe400000000ff */
        /* <DEDUP_REMOVED lines=9> */
[C---:B------:R-:W-:Y:S01]  /*212660*/  PRMT R0, R38.reuse, 0x7772, RZ ;  /* 0x0000777226007816 */ /* 0x040fe200000000ff */
[----:B------:R-:W3:Y:S10]  /*212670*/  LDL.LU R16, [R1+0x36c] ;  /* 0x00036c0001107983 */ /* 0x000ef40000300800 */
        /* <DEDUP_REMOVED lines=13> */
[C---:B------:R-:W-:Y:S02]  /*212750*/  LOP3.LUT P5, RZ, R34.reuse, 0x2000, RZ, 0xc0, !PT ;  /* 0x0000200022ff7812 */ /* 0x040fe400078ac0ff */
        /* <DEDUP_REMOVED lines=11> */
[----:B----4-:R0:W-:Y:S04]  /*212810*/  @P4 STG.E.U8 desc[UR4][R50.64], R0 ;  /* 0x0000000032004986 */ /* 0x0101e8000c101104 */
[----:B0-----:R-:W4:Y:S06]  /*212820*/  LDL.LU.64 R50, [R1+0x4318] ;  /* 0x0043180001327983 */ /* 0x001f2c0000300a00 */
[----:B------:R-:W-:-:S02]  /*212830*/  @P0 LOP3.LUT R17, R17, 0x20000, RZ, 0xfc, !PT ;  /* 0x0002000011110812 */ /* 0x000fc400078efcff */
[----:B---3--:R-:W-:-:S05]  /*212840*/  PRMT R0, R39, 0x7770, RZ ;  /* 0x0000777027007816 */ /* 0x008fca00000000ff */
[----:B------:R0:W-:Y:S02]  /*212850*/  @P5 STG.E.U8 desc[UR4][R48.64], R0 ;  /* 0x0000000030005986 */ /* 0x0001e4000c101104 */
[----:B0-----:R-:W-:Y:S02]  /*212860*/  PRMT R0, R39, 0x7771, RZ ;  /* 0x0000777127007816 */ /* 0x001fe400000000ff */
[----:B------:R-:W3:Y:S04]  /*212870*/  LDL.LU.64 R48, [R1+0x4338] ;  /* 0x0043380001307983 */ /* 0x000ee80000300a00 */
[----:B------:R0:W-:Y:S04]  /*212880*/  @P6 STG.E.U8 desc[UR4][R46.64], R0 ;  /* 0x000000002e006986 */ /* 0x0001e8000c101104 */
[----:B0-----:R-:W3:Y:S01]  /*212890*/  LDL.LU.64 R46, [R1+0x4328] ;  /* 0x00432800012e7983 */ /* 0x001ee20000300a00 */
        /* <DEDUP_REMOVED lines=20> */
[----:B------:R-:W3:Y:S04]  /*2129e0*/  LDL.LU R39, [R1+0x330] ;  /* 0x0003300001277983 */ /* 0x000ee80000300800 */
[----:B------:R-:W3:Y:S05]  /*2129f0*/  LDL.LU.64 R44, [R1+0x4330] ;  /* 0x00433000012c7983 */ /* 0x000eea0000300a00 */
[----:B------:R0:W-:Y:S04]  /*212a00*/  @P0 STG.E.U8 desc[UR4][R42.64], R0 ;  /* 0x000000002a000986 */ /* 0x0001e8000c101104 */
[----:B0-----:R-:W3:Y:S01]  /*212a10*/  LDL.LU.64 R42, [R1+0x4348] ;  /* 0x00434800012a7983 */ /* 0x001ee20000300a00 */
        /* <DEDUP_REMOVED lines=29> */
[----:B----4-:R0:W-:Y:S02]  /*212bf0*/  @P1 STG.E.U8 desc[UR4][R50.64], R0 ;  /* 0x0000000032001986 */ /* 0x0101e4000c101104 */
[----:B0-----:R-:W-:-:S05]  /*212c00*/  PRMT R0, R35, 0x7771, RZ ;  /* 0x0000777123007816 */ /* 0x001fca00000000ff */
[----:B---3--:R0:W-:Y:S02]  /*212c10*/  @P2 STG.E.U8 desc[UR4][R48.64], R0 ;  /* 0x0000000030002986 */ /* 0x0081e4000c101104 */
        /* <DEDUP_REMOVED lines=23> */
[----:B------:R-:W-:Y:S01]  /*212d90*/  LOP3.LUT P4, RZ, R34, 0x80000000, RZ, 0xc0, !PT ;  /* 0x8000000022ff7812 */ /* 0x000fe2000788c0ff */
        /* <DEDUP_REMOVED lines=59> */
[----:B0-----:R-:W-:-:S03]  /*213150*/  PRMT R0, R36, 0x7771, RZ ;  /* 0x0000777124007816 */ /* 0x001fc600000000ff */
[----:B------:R-:W2:Y:S06]  /*213160*/  LDL.LU.64 R54, [R1+0x8488] ;  /* 0x0084880001367983 */ /* 0x000eac0000300a00 */
        /* <DEDUP_REMOVED lines=70> */
[----:B------:R-:W-:Y:S01]  /*2135d0*/  LOP3.LUT P0, RZ, R35, 0x400000, RZ, 0xc0, !PT ;  /* 0x0040000023ff7812 */ /* 0x000fe2000780c0ff */
[----:B------:R-:W3:Y:S01]  /*2135e0*/  LDL.LU R16, [R1+0x304] ;  /* 0x0003040001107983 */ /* 0x000ee20000300800 */
[----:B------:R-:W-:Y:S02]  /*2135f0*/  LOP3.LUT R17, R17, 0xffffffef, RZ, 0xc0, !PT ;  /* 0xffffffef11117812 */ /* 0x000fe400078ec0ff */
[C---:B------:R-:W-:Y:S02]  /*213600*/  LOP3.LUT P5, RZ, R35.reuse, 0x80000, RZ, 0xc0, !PT ;  /* 0x0008000023ff7812 */ /* 0x040fe400078ac0ff */
[C---:B------:R-:W-:Y:S02]  /*213610*/  LOP3.LUT P6, RZ, R35.reuse, 0x100000, RZ, 0xc0, !PT ;  /* 0x0010000023ff7812 */ /* 0x040fe400078cc0ff */
[----:B------:R-:W-:-:S05]  /*213620*/  LOP3.LUT P1, RZ, R35, 0x80000000, RZ, 0xc0, !PT ;  /* 0x8000000023ff7812 */ /* 0x000fca000782c0ff */
[----:B------:R-:W-:Y:S02]  /*213630*/  @P0 LOP3.LUT R17, R17, 0x10, RZ, 0xfc, !PT ;  /* 0x0000001011110812 */ /* 0x000fe400078efcff */
[----:B------:R-:W-:Y:S02]  /*213640*/  LOP3.LUT P0, RZ, R35, 0x200000, RZ, 0xc0, !PT ;  /* 0x0020000023ff7812 */ /* 0x000fe4000780c0ff */
[----:B------:R-:W3:Y:S04]  /*213650*/  LDL.LU.64 R34, [R1+0x4060] ;  /* 0x0040600001227983 */ /* 0x000ee80000300a00 */
[----:B------:R-:W3:Y:S04]  /*213660*/  LDL.LU.64 R32, [R1+0x4408] ;  /* 0x0044080001207983 */ /* 0x000ee80000300a00 */
[----:B------:R-:W3:Y:S04]  /*213670*/  LDL.LU.64 R4, [R1+0x4430] ;  /* 0x0044300001047983 */ /* 0x000ee80000300a00 */
[----:B------:R-:W3:Y:S01]  /*213680*/  LDL.LU.64 R10, [R1+0x4420] ;  /* 0x00442000010a7983 */ /* 0x000ee20000300a00 */
[----:B------:R-:W-:-:S03]  /*213690*/  PRMT R0, R38, 0x7772, RZ ;  /* 0x0000777226007816 */ /* 0x000fc600000000ff */
[----:B------:R-:W3:Y:S04]  /*2136a0*/  LDL.LU.64 R18, [R1+0x4428] ;  /* 0x0044280001127983 */ /* 0x000ee80000300a00 */
[----:B----4-:R0:W-:Y:S02]  /*2136b0*/  @P5 STG.E.U8 desc[UR4][R48.64], R0 ;  /* 0x0000000030005986 */ /* 0x0101e4000c101104 */
[----:B0-----:R-:W-:-:S05]  /*2136c0*/  PRMT R0, R38, 0x7773, RZ ;  /* 0x0000777326007816 */ /* 0x001fca00000000ff */
[----:B--2---:R0:W-:Y:S04]  /*2136d0*/  @P6 STG.E.U8 desc[UR4][R40.64], R0 ;  /* 0x0000000028006986 */ /* 0x0041e8000c101104 */
[----:B0-----:R-:W2:Y:S04]  /*2136e0*/  LDL.LU R40, [R1+0x338] ;  /* 0x0003380001287983 */ /* 0x001ea80000300800 */
[----:B------:R-:W4:Y:S04]  /*2136f0*/  LDL.LU.64 R2, [R1+0x4438] ;  /* 0x0044380001027983 */ /* 0x000f280000300a00 */
[----:B------:R-:W2:Y:S04]  /*213700*/  LDL.LU.64 R52, [R1+0x4088] ;  /* 0x0040880001347983 */ /* 0x000ea80000300a00 */
[----:B------:R-:W2:Y:S04]  /*213710*/  LDL.LU R41, [R1+0x328] ;  /* 0x0003280001297983 */ /* 0x000ea80000300800 */
[----:B------:R-:W2:Y:S01]  /*213720*/  LDL.LU.64 R50, [R1+0x4098] ;  /* 0x0040980001327983 */ /* 0x000ea20000300a00 */
[----:B------:R-:W-:-:S03]  /*213730*/  PRMT R0, R39, 0x7770, RZ ;  /* 0x0000777027007816 */ /* 0x000fc600000000ff */
[----:B------:R-:W2:Y:S04]  /*213740*/  LDL.LU.64 R48, [R1+0x40a8] ;  /* 0x0040a80001307983 */ /* 0x000ea80000300a00 */
[----:B------:R0:W-:Y:S01]  /*213750*/  @P0 STG.E.U8 desc[UR4][R46.64], R0 ;  /* 0x000000002e000986 */ /* 0x0001e2000c101104 */
[----:B------:R-:W-:-:S03]  /*213760*/  LOP3.LUT P0, RZ, R17, 0x10, RZ, 0xc0, !PT ;  /* 0x0000001011ff7812 */ /* 0x000fc6000780c0ff */
[----:B0-----:R-:W2:Y:S01]  /*213770*/  LDL.LU.64 R46, [R1+0x4440] ;  /* 0x00444000012e7983 */ /* 0x001ea20000300a00 */
[----:B------:R-:W-:-:S09]  /*213780*/  PRMT R0, R39, 0x7771, RZ ;  /* 0x0000777127007816 */ /* 0x000fd200000000ff */
[----:B------:R0:W-:Y:S01]  /*213790*/  @P0 STG.E.U8 desc[UR4][R44.64], R0 ;  /* 0x000000002c000986 */ /* 0x0001e2000c101104 */
[----:B------:R-:W-:-:S03]  /*2137a0*/  LOP3.LUT P0, RZ, R17, 0x8, RZ, 0xc0, !PT ;  /* 0x0000000811ff7812 */ /* 0x000fc6000780c0ff */
[----:B0-----:R-:W4:Y:S01]  /*2137b0*/  LDL.LU.64 R44, [R1+0x4468] ;  /* 0x00446800012c7983 */ /* 0x001f220000300a00 */
[----:B------:R-:W-:-:S09]  /*2137c0*/  PRMT R0, R39, 0x7772, RZ ;  /* 0x0000777227007816 */ /* 0x000fd200000000ff */
        /* <DEDUP_REMOVED lines=22> */
[----:B------:R-:W-:Y:S02]  /*213930*/  LOP3.LUT P2, RZ, R36, 0x1, RZ, 0xc0, !PT ;  /* 0x0000000124ff7812 */ /* 0x000fe4000784c0ff */
[----:B0-----:R-:W-:-:S09]  /*213940*/  PRMT R0, R40, 0x7771, RZ ;  /* 0x0000777128007816 */ /* 0x001fd200000000ff */
[----:B------:R0:W-:Y:S01]  /*213950*/  @P0 STG.E.U8 desc[UR4][R52.64], R0 ;  /* 0x0000000034000986 */ /* 0x0001e2000c101104 */
[----:B------:R-:W-:Y:S02]  /*213960*/  LOP3.LUT P3, RZ, R36, 0x2, RZ, 0xc0, !PT ;  /* 0x0000000224ff7812 */ /* 0x000fe4000786c0ff */
[----:B0-----:R-:W-:-:S05]  /*213970*/  PRMT R0, R40, 0x7772, RZ ;  /* 0x0000777228007816 */ /* 0x001fca00000000ff */
[----:B------:R0:W-:Y:S02]  /*213980*/  @P1 STG.E.U8 desc[UR4][R50.64], R0 ;  /* 0x0000000032001986 */ /* 0x0001e4000c101104 */
[----:B0-----:R-:W-:Y:S02]  /*213990*/  PRMT R0, R40, 0x7773, RZ ;  /* 0x0000777328007816 */ /* 0x001fe400000000ff */
[----:B------:R-:W2:Y:S04]  /*2139a0*/  LDL.LU.64 R50, [R1+0x4478] ;  /* 0x0044780001327983 */ /* 0x000ea80000300a00 */
[----:B------:R0:W-:Y:S02]  /*2139b0*/  @P2 STG.E.U8 desc[UR4][R48.64], R0 ;  /* 0x0000000030002986 */ /* 0x0001e4000c101104 */
[----:B0-----:R-:W-:-:S02]  /*2139c0*/  PRMT R0, R41, 0x7770, RZ ;  /* 0x0000777029007816 */ /* 0x001fc400000000ff */
[----:B------:R-:W4:Y:S04]  /*2139d0*/  LDL.LU.64 R48, [R1+0x40d0] ;  /* 0x0040d00001307983 */ /* 0x000f280000300a00 */
[----:B------:R0:W-:Y:S01]  /*2139e0*/  @P3 STG.E.U8 desc[UR4][R46.64], R0 ;  /* 0x000000002e003986 */ /* 0x0001e2000c101104 */
[----:B------:R-:W-:-:S03]  /*2139f0*/  LOP3.LUT P4, RZ, R36, 0x4, RZ, 0xc0, !PT ;  /* 0x0000000424ff7812 */ /* 0x000fc6000788c0ff */
[----:B0-----:R-:W2:Y:S04]  /*213a00*/  LDL.LU.64 R46, [R1+0x40f0] ;  /* 0x0040f000012e7983 */ /* 0x001ea80000300a00 */
[----:B------:R-:W2:Y:S01]  /*213a10*/  LDL.LU R40, [R1+0x318] ;  /* 0x0003180001287983 */ /* 0x000ea20000300800 */
[----:B------:R-:W-:Y:S02]  /*213a20*/  PRMT R0, R41, 0x7771, RZ ;  /* 0x0000777129007816 */ /* 0x000fe400000000ff */
[----:B------:R-:W-:-:S03]  /*213a30*/  LOP3.LUT P5, RZ, R36, 0x8, RZ, 0xc0, !PT ;  /* 0x0000000824ff7812 */ /* 0x000fc600078ac0ff */
[----:B------:R0:W-:Y:S04]  /*213a40*/  @P4 STG.E.U8 desc[UR4][R44.64], R0 ;  /* 0x000000002c004986 */ /* 0x0001e8000c101104 */
[----:B0-----:R-:W4:Y:S01]  /*213a50*/  LDL.LU.64 R44, [R1+0x4100] ;  /* 0x00410000012c7983 */ /* 0x001f220000300a00 */
[----:B------:R-:W-:Y:S02]  /*213a60*/  PRMT R0, R41, 0x7772, RZ ;  /* 0x0000777229007816 */ /* 0x000fe400000000ff */
[----:B------:R-:W-:-:S03]  /*213a70*/  LOP3.LUT P6, RZ, R36, 0x10, RZ, 0xc0, !PT ;  /* 0x0000001024ff7812 */ /* 0x000fc600078cc0ff */
[----:B---3--:R0:W-:Y:S04]  /*213a80*/  @P5 STG.E.U8 desc[UR4][R42.64], R0 ;  /* 0x000000002a005986 */ /* 0x0081e8000c101104 */
[----:B0-----:R-:W3:Y:S01]  /*213a90*/  LDL.LU.64 R42, [R1+0x4480] ;  /* 0x00448000012a7983 */ /* 0x001ee20000300a00 */
[----:B------:R-:W-:-:S05]  /*213aa0*/  PRMT R0, R41, 0x7773, RZ ;  /* 0x0000777329007816 */ /* 0x000fca00000000ff */
[----:B------:R0:W-:Y:S04]  /*213ab0*/  @P6 STG.E.U8 desc[UR4][R38.64], R0 ;  /* 0x0000000026006986 */ /* 0x0001e8000c101104 */
[----:B0-----:R-:W3:Y:S04]  /*213ac0*/  LDL.LU.64 R38, [R1+0x44a0] ;  /* 0x0044a00001267983 */ /* 0x001ee80000300a00 */
[----:B------:R-:W3:Y:S01]  /*213ad0*/  LDL.LU.64 R34, [R1+0x4488] ;  /* 0x0044880001227983 */ /* 0x000ee20000300a00 */
[----:B------:R-:W-:Y:S02]  /*213ae0*/  LOP3.LUT P0, RZ, R36, 0x20000, RZ, 0xc0, !PT ;  /* 0x0002000024ff7812 */ /* 0x000fe4000780c0ff */
[----:B------:R-:W-:Y:S01]  /*213af0*/  LOP3.LUT R20, R20, 0xfff7ffff, RZ, 0xc0, !PT ;  /* 0xfff7ffff14147812 */ /* 0x000fe200078ec0ff */
[----:B------:R-:W3:Y:S01]  /*213b00*/  LDL.LU.64 R32, [R1+0x4498] ;  /* 0x0044980001207983 */ /* 0x000ee20000300a00 */
[----:B------:R-:W-:-:S02]  /*213b10*/  LOP3.LUT P4, RZ, R36, 0x20, RZ, 0xc0, !PT ;  /* 0x0000002024ff7812 */ /* 0x000fc4000788c0ff */
[C---:B------:R-:W-:Y:S01]  /*213b20*/  LOP3.LUT P5, RZ, R36.reuse, 0x40, RZ, 0xc0, !PT ;  /* 0x0000004024ff7812 */ /* 0x040fe200078ac0ff */
[----:B------:R-:W3:Y:S01]  /*213b30*/  LDL.LU.64 R4, [R1+0x44a8] ;  /* 0x0044a80001047983 */ /* 0x000ee20000300a00 */
[----:B------:R-:W-:-:S03]  /*213b40*/  LOP3.LUT P6, RZ, R36, 0x80, RZ, 0xc0, !PT ;  /* 0x0000008024ff7812 */ /* 0x000fc600078cc0ff */
[----:B------:R-:W3:Y:S02]  /*213b50*/  LDL.LU R41, [R1+0x33c] ;  /* 0x00033c0001297983 */ /* 0x000ee40000300800 */
        /* <DEDUP_REMOVED lines=30> */
[----:B--2---:R-:W-:-:S05]  /*213d40*/  PRMT R0, R40, 0x7770, RZ ;  /* 0x0000777028007816 */ /* 0x004fca00000000ff */
[----:B------:R0:W-:Y:S02]  /*213d50*/  @P4 STG.E.U8 desc[UR4][R50.64], R0 ;  /* 0x0000000032004986 */ /* 0x0001e4000c101104 */
[C---:B0-----:R-:W-:Y:S02]  /*213d60*/  PRMT R0, R40.reuse, 0x7771, RZ ;  /* 0x0000777128007816 */ /* 0x041fe400000000ff */
[----:B------:R-:W2:Y:S04]  /*213d70*/  LDL.LU.64 R50, [R1+0x44d8] ;  /* 0x0044d80001327983 */ /* 0x000ea80000300a00 */
[----:B----4-:R0:W-:Y:S02]  /*213d80*/  @P5 STG.E.U8 desc[UR4][R48.64], R0 ;  /* 0x0000000030005986 */ /* 0x0101e4000c101104 */
[----:B0-----:R-:W-:-:S02]  /*213d90*/  PRMT R0, R40, 0x7772, RZ ;  /* 0x0000777228007816 */ /* 0x001fc400000000ff */
[----:B------:R-:W4:Y:S04]  /*213da0*/  LDL.LU.64 R48, [R1+0x44c8] ;  /* 0x0044c80001307983 */ /* 0x000f280000300a00 */
[----:B------:R0:W-:Y:S02]  /*213db0*/  @P6 STG.E.U8 desc[UR4][R46.64], R0 ;  /* 0x000000002e006986 */ /* 0x0001e4000c101104 */
[----:B0-----:R-:W-:Y:S02]  /*213dc0*/  PRMT R0, R40, 0x7773, RZ ;  /* 0x0000777328007816 */ /* 0x001fe400000000ff */
[----:B------:R-:W2:Y:S04]  /*213dd0*/  LDL.LU.64 R46, [R1+0x44d0] ;  /* 0x0044d000012e7983 */ /* 0x000ea80000300a00 */
[----:B------:R0:W-:Y:S01]  /*213de0*/  @P0 STG.E.U8 desc[UR4][R44.64], R0 ;  /* 0x000000002c000986 */ /* 0x0001e2000c101104 */
[----:B------:R-:W-:-:S03]  /*213df0*/  LOP3.LUT P0, RZ, R20, 0x8000000, RZ, 0xc0, !PT ;  /* 0x0800000014ff7812 */ /* 0x000fc6000780c0ff */
[----:B------:R-:W2:Y:S01]  /*213e00*/  LDL.LU R40, [R1+0x31c] ;  /* 0x00031c0001287983 */ /* 0x000ea20000300800 */
[----:B0-----:R-:W-:-:S03]  /*213e10*/  PRMT R0, R37, 0x7770, RZ ;  /* 0x0000777025007816 */ /* 0x001fc600000000ff */
[----:B------:R-:W2:Y:S06]  /*213e20*/  LDL.LU.64 R44, [R1+0x44e0] ;  /* 0x0044e000012c7983 */ /* 0x000eac0000300a00 */
[----:B---3--:R0:W-:Y:S01]  /*213e30*/  @P0 STG.E.U8 desc[UR4][R42.64], R0 ;  /* 0x000000002a000986 */ /* 0x0081e2000c101104 */
[C---:B------:R-:W-:Y:S02]  /*213e40*/  LOP3.LUT P0, RZ, R20.reuse, 0x4000000, RZ, 0xc0, !PT ;  /* 0x0400000014ff7812 */ /* 0x040fe4000780c0ff */
[----:B0-----:R-:W-:Y:S01]  /*213e50*/  PRMT R0, R37, 0x7771, RZ ;  /* 0x0000777125007816 */ /* 0x001fe200000000ff */
[----:B------:R-:W3:Y:S10]  /*213e60*/  LDL.LU.64 R42, [R1+0x4170] ;  /* 0x00417000012a7983 */ /* 0x000ef40000300a00 */
        /* <DEDUP_REMOVED lines=33> */
[----:B----4-:R0:W-:Y:S02]  /*214080*/  @P2 STG.E.U8 desc[UR4][R48.64], R0 ;  /* 0x0000000030002986 */ /* 0x0101e4000c101104 */
[----:B0-----:R-:W-:Y:S02]  /*214090*/  PRMT R0, R37, 0x7773, RZ ;  /* 0x0000777325007816 */ /* 0x001fe400000000ff */
[----:B------:R-:W2:Y:S04]  /*2140a0*/  LDL.LU R37, [R1+0x8478] ;  /* 0x0084780001257983 */ /* 0x000ea80000300800 */
[----:B------:R0:W-:Y:S02]  /*2140b0*/  @P3 STG.E.U8 desc[UR4][R46.64], R0 ;  /* 0x000000002e003986 */ /* 0x0001e4000c101104 */
        /* <DEDUP_REMOVED lines=8> */
[----:B------:R-:W2:Y:S04]  /*214140*/  LDL.LU.64 R46, [R1+0x4518] ;  /* 0x00451800012e7983 */ /* 0x000ea80000300a00 */
[----:B------:R-:W2:Y:S04]  /*214150*/  LDL.LU.64 R44, [R1+0x4508] ;  /* 0x00450800012c7983 */ /* 0x000ea80000300a00 */
[----:B------:R-:W4:Y:S01]  /*214160*/  LDL.LU R41, [R1+0x30c] ;  /* 0x00030c0001297983 */ /* 0x000f220000300800 */
[----:B------:R-:W-:-:S03]  /*214170*/  LOP3.LUT P4, RZ, R36, 0x1000000, RZ, 0xc0, !PT ;  /* 0x0100000024ff7812 */ /* 0x000fc6000788c0ff */
[----:B------:R-:W4:Y:S01]  /*214180*/  LDL.LU.64 R42, [R1+0x4510] ;  /* 0x00451000012a7983 */ /* 0x000f220000300a00 */
[----:B------:R-:W-:-:S03]  /*214190*/  PRMT R0, R40, 0x7773, RZ ;  /* 0x0000777328007816 */ /* 0x000fc600000000ff */
[----:B------:R-:W4:Y:S01]  /*2141a0*/  LDL.LU R3, [R1+0x2f0] ;  /* 0x0002f00001037983 */ /* 0x000f220000300800 */
[----:B------:R-:W-:Y:S02]  /*2141b0*/  LOP3.LUT R20, R20, 0xfffffbff, RZ, 0xc0, !PT ;  /* 0xfffffbff14147812 */ /* 0x000fe400078ec0ff */
[C---:B------:R-:W-:Y:S02]  /*2141c0*/  LOP3.LUT P5, RZ, R36.reuse, 0x2000000, RZ, 0xc0, !PT ;  /* 0x0200000024ff7812 */ /* 0x040fe400078ac0ff */
[----:B------:R-:W-:Y:S01]  /*2141d0*/  LOP3.LUT P6, RZ, R36, 0x4000000, RZ, 0xc0, !PT ;  /* 0x0400000024ff7812 */ /* 0x000fe200078cc0ff */
[----:B---3--:R0:W-:Y:S04]  /*2141e0*/  @P4 STG.E.U8 desc[UR4][R38.64], R0 ;  /* 0x0000000026004986 */ /* 0x0081e8000c101104 */
[----:B0-----:R-:W3:Y:S01]  /*2141f0*/  LDL.LU.64 R38, [R1+0x4520] ;  /* 0x0045200001267983 */ /* 0x001ee20000300a00 */
[----:B--2---:R-:W-:-:S03]  /*214200*/  LOP3.LUT P0, RZ, R37, 0x10, RZ, 0xc0, !PT ;  /* 0x0000001025ff7812 */ /* 0x004fc6000780c0ff */
[----:B------:R-:W2:Y:S04]  /*214210*/  LDL.LU.64 R16, [R1+0x41b0] ;  /* 0x0041b00001107983 */ /* 0x000ea80000300a00 */
[----:B------:R-:W2:Y:S04]  /*214220*/  LDL.LU.64 R34, [R1+0x41c0] ;  /* 0x0041c00001227983 */ /* 0x000ea80000300a00 */
[----:B------:R-:W2:Y:S02]  /*214230*/  LDL.LU R2, [R1+0x2e0] ;  /* 0x0002e00001027983 */ /* 0x000ea40000300800 */
[----:B------:R-:W-:-:S02]  /*214240*/  @P0 LOP3.LUT R20, R20, 0x400, RZ, 0xfc, !PT ;  /* 0x0000040014140812 */ /* 0x000fc400078efcff */
[----:B------:R-:W-:Y:S01]  /*214250*/  LOP3.LUT P0, RZ, R37, 0x8, RZ, 0xc0, !PT ;  /* 0x0000000825ff7812 */ /* 0x000fe2000780c0ff */
[----:B------:R-:W2:Y:S01]  /*214260*/  LDL.LU.64 R32, [R1+0x41d0] ;  /* 0x0041d00001207983 */ /* 0x000ea20000300a00 */
[----:B------:R-:W-:-:S03]  /*214270*/  LOP3.LUT R20, R20, 0xfffff7ff, RZ, 0xc0, !PT ;  /* 0xfffff7ff14147812 */ /* 0x000fc600078ec0ff */
[----:B------:R-:W2:Y:S04]  /*214280*/  LDL.LU.64 R4, [R1+0x4530] ;  /* 0x0045300001047983 */ /* 0x000ea80000300a00 */
[----:B------:R-:W2:Y:S04]  /*214290*/  LDL.LU.64 R10, [R1+0x4558] ;  /* 0x00455800010a7983 */ /* 0x000ea80000300a00 */
[----:B------:R-:W-:Y:S01]  /*2142a0*/  @P0 LOP3.LUT R20, R20, 0x800, RZ, 0xfc, !PT ;  /* 0x0000080014140812 */ /* 0x000fe200078efcff */
[----:B------:R-:W2:Y:S01]  /*2142b0*/  LDL.LU.64 R18, [R1+0x4540] ;  /* 0x0045400001127983 */ /* 0x000ea20000300a00 */
[----:B------:R-:W-:-:S02]  /*2142c0*/  LOP3.LUT P0, RZ, R37, 0x4, RZ, 0xc0, !PT ;  /* 0x0000000425ff7812 */ /* 0x000fc4000780c0ff */
[----:B------:R-:W-:Y:S01]  /*2142d0*/  LOP3.LUT R20, R20, 0xffffefff, RZ, 0xc0, !PT ;  /* 0xffffefff14147812 */ /* 0x000fe200078ec0ff */
[----:B------:R-:W2:Y:S01]  /*2142e0*/  LDL.LU R40, [R1+0x2d0] ;  /* 0x0002d00001287983 */ /* 0x000ea20000300800 */
[----:B----4-:R-:W-:-:S03]  /*2142f0*/  PRMT R0, R41, 0x7770, RZ ;  /* 0x0000777029007816 */ /* 0x010fc600000000ff */
[----:B------:R-:W4:Y:S06]  /*214300*/  LDL.LU.64 R52, [R1+0x4550] ;  /* 0x0045500001347983 */ /* 0x000f2c0000300a00 */
[----:B------:R-:W-:Y:S01]  /*214310*/  @P0 LOP3.LUT R20, R20, 0x1000, RZ, 0xfc, !PT ;  /* 0x0000100014140812 */ /* 0x000fe200078efcff */
[----:B------:R0:W-:Y:S01]  /*214320*/  @P5 STG.E.U8 desc[UR4][R48.64], R0 ;  /* 0x0000000030005986 */ /* 0x0001e2000c101104 */
[----:B------:R-:W-:Y:S02]  /*214330*/  LOP3.LUT P0, RZ, R37, 0x2, RZ, 0xc0, !PT ;  /* 0x0000000225ff7812 */ /* 0x000fe4000780c0ff */
[----:B------:R-:W-:Y:S01]  /*214340*/  LOP3.LUT R20, R20, 0xffffdfff, RZ, 0xc0, !PT ;  /* 0xffffdfff14147812 */ /* 0x000fe200078ec0ff */
[----:B------:R-:W4:Y:S01]  /*214350*/  LDL.LU.64 R50, [R1+0x4560] ;  /* 0x0045600001327983 */ /* 0x000f220000300a00 */
[----:B0-----:R-:W-:-:S03]  /*214360*/  PRMT R0, R41, 0x7771, RZ ;  /* 0x0000777129007816 */ /* 0x001fc600000000ff */
[----:B------:R-:W4:Y:S06]  /*214370*/  LDL.LU.64 R48, [R1+0x41f8] ;  /* 0x0041f80001307983 */ /* 0x000f2c0000300a00 */
        /* <DEDUP_REMOVED lines=15> */
[----:B------:R0:W-:Y:S10]  /*214470*/  @P6 STG.E.U8 desc[UR4][R46.64], R0 ;  /* 0x000000002e006986 */ /* 0x0001f4000c101104 */
[----:B------:R-:W-:-:S02]  /*214480*/  @P0 LOP3.LUT R20, R20, 0x40000, RZ, 0xfc, !PT ;  /* 0x0004000014140812 */ /* 0x000fc400078efcff */
[----:B------:R-:W-:Y:S01]  /*214490*/  LOP3.LUT P0, RZ, R36, 0x8000000, RZ, 0xc0, !PT ;  /* 0x0800000024ff7812 */ /* 0x000fe2000780c0ff */
[----:B0-----:R-:W4:Y:S01]  /*2144a0*/  LDL.LU.64 R46, [R1+0x4218] ;  /* 0x00421800012e7983 */ /* 0x001f220000300a00 */
[----:B------:R-:W-:-:S11]  /*2144b0*/  PRMT R0, R41, 0x7772, RZ ;  /* 0x0000777229007816 */ /* 0x000fd600000000ff */
[----:B------:R0:W-:Y:S01]  /*2144c0*/  @P0 STG.E.U8 desc[UR4][R44.64], R0 ;  /* 0x000000002c000986 */ /* 0x0001e2000c101104 */
[C---:B------:R-:W-:Y:S02]  /*2144d0*/  LOP3.LUT P0, RZ, R20.reuse, 0x40000, RZ, 0xc0, !PT ;  /* 0x0004000014ff7812 */ /* 0x040fe4000780c0ff */
[----:B0-----:R-:W-:Y:S02]  /*2144e0*/  PRMT R0, R41, 0x7773, RZ ;  /* 0x0000777329007816 */ /* 0x001fe400000000ff */
[----:B------:R-:W4:Y:S09]  /*2144f0*/  LDL.LU R41, [R1+0x2c0] ;  /* 0x0002c00001297983 */ /* 0x000f320000300800 */
        /* <DEDUP_REMOVED lines=8> */
[----:B------:R-:W-:-:S11]  /*214580*/  PRMT R0, R3, 0x7771, RZ ;  /* 0x0000777103007816 */ /* 0x000fd600000000ff */
        /* <DEDUP_REMOVED lines=41> */
[----:B------:R-:W4:Y:S04]  /*214820*/  LDL.LU.64 R44, [R1+0x4260] ;  /* 0x00426000012c7983 */ /* 0x000f280000300a00 */
[----:B------:R-:W4:Y:S01]  /*214830*/  LDL.LU R40, [R1+0x2f4] ;  /* 0x0002f40001287983 */ /* 0x000f220000300800 */
[----:B------:R-:W-:-:S02]  /*214840*/  LOP3.LUT P4, RZ, R37, 0x800, RZ, 0xc0, !PT ;  /* 0x0000080025ff7812 */ /* 0x000fc4000788c0ff */
[----:B------:R-:W-:Y:S01]  /*214850*/  LOP3.LUT P5, RZ, R37, 0x1000, RZ, 0xc0, !PT ;  /* 0x0000100025ff7812 */ /* 0x000fe200078ac0ff */
[----:B------:R-:W4:Y:S01]  /*214860*/  LDL.LU.64 R42, [R1+0x4268] ;  /* 0x00426800012a7983 */ /* 0x000f220000300a00 */
[----:B------:R-:W-:-:S03]  /*214870*/  PRMT R0, R41, 0x7772, RZ ;  /* 0x0000777229007816 */ /* 0x000fc600000000ff */
[----:B------:R-:W4:Y:S06]  /*214880*/  LDL.LU R16, [R1+0x2e4] ;  /* 0x0002e40001107983 */ /* 0x000f2c0000300800 */
[----:B--2---:R0:W-:Y:S02]  /*214890*/  @P4 STG.E.U8 desc[UR4][R50.64], R0 ;  /* 0x0000000032004986 */ /* 0x0041e4000c101104 */
[----:B0-----:R-:W-:Y:S02]  /*2148a0*/  PRMT R0, R41, 0x7773, RZ ;  /* 0x0000777329007816 */ /* 0x001fe400000000ff */
[----:B------:R-:W-:-:S02]  /*2148b0*/  LOP3.LUT P0, RZ, R37, 0x800000, RZ, 0xc0, !PT ;  /* 0x0080000025ff7812 */ /* 0x000fc4000780c0ff */
[----:B------:R-:W-:-:S11]  /*2148c0*/  LOP3.LUT R20, R20, 0xfffffffd, RZ, 0xc0, !PT ;  /* 0xfffffffd14147812 */ /* 0x000fd600078ec0ff */
[----:B------:R-:W-:Y:S02]  /*2148d0*/  @P0 LOP3.LUT R20, R20, 0x2, RZ, 0xfc, !PT ;  /* 0x0000000214140812 */ /* 0x000fe400078efcff */
[----:B------:R-:W-:Y:S01]  /*2148e0*/  LOP3.LUT P0, RZ, R37, 0x400000, RZ, 0xc0, !PT ;  /* 0x0040000025ff7812 */ /* 0x000fe2000780c0ff */
[----:B---3--:R0:W-:Y:S04]  /*2148f0*/  @P5 STG.E.U8 desc[UR4][R38.64], R0 ;  /* 0x0000000026005986 */ /* 0x0081e8000c101104 */
[----:B0-----:R-:W2:Y:S01]  /*214900*/  LDL.LU.64 R38, [R1+0x45a8] ;  /* 0x0045a80001267983 */ /* 0x001ea20000300a00 */
[----:B------:R-:W-:-:S03]  /*214910*/  LOP3.LUT R20, R20, 0xfffffffb, RZ, 0xc0, !PT ;  /* 0xfffffffb14147812 */ /* 0x000fc600078ec0ff */
[----:B------:R-:W3:Y:S04]  /*214920*/  LDL.LU.64 R34, [R1+0x45c0] ;  /* 0x0045c00001227983 */ /* 0x000ee80000300a00 */
[----:B------:R-:W-:Y:S02]  /*214930*/  @P0 LOP3.LUT R20, R20, 0x4, RZ, 0xfc, !PT ;  /* 0x0000000414140812 */ /* 0x000fe400078efcff */
[C---:B------:R-:W-:Y:S01]  /*214940*/  LOP3.LUT P0, RZ, R37.reuse, 0x200000, RZ, 0xc0, !PT ;  /* 0x0020000025ff7812 */ /* 0x040fe2000780c0ff */
[----:B------:R-:W3:Y:S01]  /*214950*/  LDL.LU.64 R32, [R1+0x45b0] ;  /* 0x0045b00001207983 */ /* 0x000ee20000300a00 */
[----:B------:R-:W-:Y:S02]  /*214960*/  LOP3.LUT R20, R20, 0xfffffff7, RZ, 0xc0, !PT ;  /* 0xfffffff714147812 */ /* 0x000fe400078ec0ff */
[----:B------:R-:W-:Y:S01]  /*214970*/  LOP3.LUT P6, RZ, R37, 0x2000, RZ, 0xc0, !PT ;  /* 0x0000200025ff7812 */ /* 0x000fe200078cc0ff */
[----:B------:R-:W3:Y:S01]  /*214980*/  LDL.LU.64 R4, [R1+0x45b8] ;  /* 0x0045b80001047983 */ /* 0x000ee20000300a00 */
[----:B----4-:R-:W-:-:S03]  /*214990*/  PRMT R0, R40, 0x7770, RZ ;  /* 0x0000777028007816 */ /* 0x010fc600000000ff */
[----:B------:R-:W4:Y:S04]  /*2149a0*/  LDL.LU.64 R10, [R1+0x45d0] ;  /* 0x0045d000010a7983 */ /* 0x000f280000300a00 */
[----:B------:R-:W-:Y:S01]  /*2149b0*/  @P0 LOP3.LUT R20, R20, 0x8, RZ, 0xfc, !PT ;  /* 0x0000000814140812 */ /* 0x000fe200078efcff */
[----:B------:R-:W3:Y:S01]  /*2149c0*/  LDL.LU R41, [R1+0x2d4] ;  /* 0x0002d40001297983 */ /* 0x000ee20000300800 */
[----:B------:R-:W-:Y:S02]  /*2149d0*/  LOP3.LUT P0, RZ, R37, 0x100000, RZ, 0xc0, !PT ;  /* 0x0010000025ff7812 */ /* 0x000fe4000780c0ff */
[----:B------:R-:W-:Y:S01]  /*2149e0*/  LOP3.LUT R20, R20, 0xffffffef, RZ, 0xc0, !PT ;  /* 0xffffffef14147812 */ /* 0x000fe200078ec0ff */
[----:B------:R0:W-:Y:S04]  /*2149f0*/  @P6 STG.E.U8 desc[UR4][R48.64], R0 ;  /* 0x0000000030006986 */ /* 0x0001e8000c101104 */
[----:B------:R-:W4:Y:S04]  /*214a00*/  LDL.LU.64 R18, [R1+0x4298] ;  /* 0x0042980001127983 */ /* 0x000f280000300a00 */
[----:B------:R-:W4:Y:S02]  /*214a10*/  LDL.LU.64 R2, [R1+0x42a0] ;  /* 0x0042a00001027983 */ /* 0x000f240000300a00 */
[----:B------:R-:W-:-:S02]  /*214a20*/  @P0 LOP3.LUT R20, R20, 0x10, RZ, 0xfc, !PT ;  /* 0x0000001014140812 */ /* 0x000fc400078efcff */
[----:B------:R-:W-:Y:S01]  /*214a30*/  LOP3.LUT P0, RZ, R37, 0x80000, RZ, 0xc0, !PT ;  /* 0x0008000025ff7812 */ /* 0x000fe2000780c0ff */
[----:B------:R-:W4:Y:S01]  /*214a40*/  LDL.LU.64 R52, [R1+0x42a8] ;  /* 0x0042a80001347983 */ /* 0x000f220000300a00 */
[----:B------:R-:W-:Y:S02]  /*214a50*/  LOP3.LUT R20, R20, 0xffffffdf, RZ, 0xc0, !PT ;  /* 0xffffffdf14147812 */ /* 0x000fe400078ec0ff */
[----:B0-----:R-:W-:Y:S01]  /*214a60*/  PRMT R0, R40, 0x7771, RZ ;  /* 0x0000777128007816 */ /* 0x001fe200000000ff */
[----:B------:R-:W4:Y:S04]  /*214a70*/  LDL.LU.64 R50, [R1+0x45e8] ;  /* 0x0045e80001327983 */ /* 0x000f280000300a00 */
[----:B------:R-:W4:Y:S04]  /*214a80*/  LDL.LU.64 R48, [R1+0x4600] ;  /* 0x0046000001307983 */ /* 0x000f280000300a00 */
        /* <DEDUP_REMOVED lines=25> */
[----:B------:R-:W4:Y:S04]  /*214c20*/  LDL.LU.64 R42, [R1+0x4608] ;  /* 0x00460800012a7983 */ /* 0x000f280000300a00 */
[----:B------:R-:W4:Y:S06]  /*214c30*/  LDL.LU R40, [R1+0x2f8] ;  /* 0x0002f80001287983 */ /* 0x000f2c0000300800 */
        /* <DEDUP_REMOVED lines=25> */
[C---:B------:R-:W-:Y:S02]  /*214dd0*/  LOP3.LUT P4, RZ, R37.reuse, 0x8000000, RZ, 0xc0, !PT ;  /* 0x0800000025ff7812 */ /* 0x040fe4000788c0ff */
[C---:B------:R-:W-:Y:S02]  /*214de0*/  LOP3.LUT P5, RZ, R37.reuse, 0x10000000, RZ, 0xc0, !PT ;  /* 0x1000000025ff7812 */ /* 0x040fe400078ac0ff */
[----:B------:R-:W-:Y:S02]  /*214df0*/  LOP3.LUT P6, RZ, R37, 0x20000000, RZ, 0xc0, !PT ;  /* 0x2000000025ff7812 */ /* 0x000fe400078cc0ff */
        /* <DEDUP_REMOVED lines=9> */
[----:B------:R0:W-:Y:S04]  /*214e90*/  @P5 STG.E.U8 desc[UR4][R44.64], R0 ;  /* 0x000000002c005986 */ /* 0x0001e8000c101104 */
[----:B------:R-:W4:Y:S04]  /*214ea0*/  LDL.LU.64 R50, [R1+0x42e8] ;  /* 0x0042e80001327983 */ /* 0x000f280000300a00 */
[----:B------:R-:W3:Y:S01]  /*214eb0*/  LDL.LU.64 R48, [R1+0x42f8] ;  /* 0x0042f80001307983 */ /* 0x000ee20000300a00 */
[----:B0-----:R-:W-:-:S03]  /*214ec0*/  PRMT R0, R40, 0x7770, RZ ;  /* 0x0000777028007816 */ /* 0x001fc600000000ff */
[----:B------:R-:W3:Y:S04]  /*214ed0*/  LDL.LU.64 R46, [R1+0x4628] ;  /* 0x00462800012e7983 */ /* 0x000ee80000300a00 */
[----:B------:R0:W-:Y:S04]  /*214ee0*/  @P6 STG.E.U8 desc[UR4][R42.64], R0 ;  /* 0x000000002a006986 */ /* 0x0001e8000c101104 */
[----:B------:R-:W3:Y:S04]  /*214ef0*/  LDL.LU.64 R44, [R1+0x4640] ;  /* 0x00464000012c7983 */ /* 0x000ee80000300a00 */
[----:B0-----:R-:W3:Y:S04]  /*214f00*/  LDL.LU.64 R42, [R1+0x4630] ;  /* 0x00463000012a7983 */ /* 0x001ee80000300a00 */
[----:B------:R-:W3:Y:S04]  /*214f10*/  LDL.LU R41, [R1+0x2e8] ;  /* 0x0002e80001297983 */ /* 0x000ee80000300800 */
[----:B------:R-:W3:Y:S04]  /*214f20*/  LDL.LU.64 R16, [R1+0x4638] ;  /* 0x0046380001107983 */ /* 0x000ee80000300a00 */
[----:B------:R-:W3:Y:S04]  /*214f30*/  LDL.LU.64 R34, [R1+0x4648] ;  /* 0x0046480001227983 */ /* 0x000ee80000300a00 */
[----:B------:R-:W3:Y:S04]  /*214f40*/  LDL.LU.64 R32, [R1+0x4320] ;  /* 0x0043200001207983 */ /* 0x000ee80000300a00 */
[----:B------:R-:W3:Y:S01]  /*214f50*/  LDL.LU.64 R4, [R1+0x4340] ;  /* 0x0043400001047983 */ /* 0x000ee20000300a00 */
[----:B------:R-:W-:-:S02]  /*214f60*/  LOP3.LUT R21, R21, 0xfeffffff, RZ, 0xc0, !PT ;  /* 0xfeffffff15157812 */ /* 0x000fc400078ec0ff */
[C---:B------:R-:W-:Y:S01]  /*214f70*/  LOP3.LUT P4, RZ, R37.reuse, 0x40000000, RZ, 0xc0, !PT ;  /* 0x4000000025ff7812 */ /* 0x040fe2000788c0ff */
[----:B------:R-:W3:Y:S01]  /*214f80*/  LDL.LU.64 R10, [R1+0x4350] ;  /* 0x00435000010a7983 */ /* 0x000ee20000300a00 */
[----:B------:R-:W-:Y:S02]  /*214f90*/  LOP3.LUT P5, RZ, R37, 0x80000000, RZ, 0xc0, !PT ;  /* 0x8000000025ff7812 */ /* 0x000fe400078ac0ff */
[----:B------:R-:W-:Y:S02]  /*214fa0*/  PRMT R0, R40, 0x7771, RZ ;  /* 0x0000777128007816 */ /* 0x000fe400000000ff */
[----:B------:R-:W-:Y:S02]  /*214fb0*/  LOP3.LUT R20, R20, 0xfffffffe, RZ, 0xc0, !PT ;  /* 0xfffffffe14147812 */ /* 0x000fe400078ec0ff */
        /* <DEDUP_REMOVED lines=21> */
[----:B------:R-:W-:Y:S01]  /*215110*/  LOP3.LUT R21, R21, 0x7fffffff, RZ, 0xc0, !PT ;  /* 0x7fffffff15157812 */ /* 0x000fe200078ec0ff */
[----:B---3--:R0:W-:Y:S01]  /*215120*/  @P4 STG.E.U8 desc[UR4][R52.64], R0 ;  /* 0x0000000034004986 */ /* 0x0081e2000c101104 */
[----:B------:R-:W-:-:S09]  /*215130*/  LOP3.LUT P6, RZ, R38, 0x1, RZ, 0xc0, !PT ;  /* 0x0000000126ff7812 */ /* 0x000fd200078cc0ff */
[----:B------:R-:W-:Y:S02]  /*215140*/  @P0 LOP3.LUT R21, R21, 0x80000000, RZ, 0xfc, !PT ;  /* 0x8000000015150812 */ /* 0x000fe400078efcff */
[----:B------:R-:W-:Y:S02]  /*215150*/  LOP3.LUT P0, RZ, R38, 0x4, RZ, 0xc0, !PT ;  /* 0x0000000426ff7812 */ /* 0x000fe4000780c0ff */
[----:B0-----:R-:W-:-:S05]  /*215160*/  PRMT R0, R40, 0x7772, RZ ;  /* 0x0000777228007816 */ /* 0x001fca00000000ff */
[----:B----4-:R0:W-:Y:S06]  /*215170*/  @P5 STG.E.U8 desc[UR4][R50.64], R0 ;  /* 0x0000000032005986 */ /* 0x0101ec000c101104 */
[----:B------:R-:W-:Y:S02]  /*215180*/  @P0 LOP3.LUT R20, R20, 0x1, RZ, 0xfc, !PT ;  /* 0x0000000114140812 */ /* 0x000fe400078efcff */
[----:B------:R-:W-:Y:S02]  /*215190*/  LOP3.LUT P0, RZ, R38, 0x2, RZ, 0xc0, !PT ;  /* 0x0000000226ff7812 */ /* 0x000fe4000780c0ff */
[----:B0-----:R-:W-:Y:S01]  /*2151a0*/  PRMT R0, R40, 0x7773, RZ ;  /* 0x0000777328007816 */ /* 0x001fe200000000ff */
        /* <DEDUP_REMOVED lines=59> */
[----:B------:R-:W3:Y:S04]  /*215560*/  LDL.LU.64 R44, [R1+0x4690] ;  /* 0x00469000012c7983 */ /* 0x000ee80000300a00 */
[----:B0-----:R-:W4:Y:S04]  /*215570*/  LDL.LU.64 R40, [R1+0x46b8] ;  /* 0x0046b80001287983 */ /* 0x001f280000300a00 */
[----:B------:R-:W2:Y:S04]  /*215580*/  LDL.LU.64 R50, [R1+0x46a0] ;  /* 0x0046a00001327983 */ /* 0x000ea80000300a00 */
[----:B------:R-:W2:Y:S04]  /*215590*/  LDL.LU R49, [R1+0x2ec] ;  /* 0x0002ec0001317983 */ /* 0x000ea80000300800 */
[----:B------:R-:W3:Y:S04]  /*2155a0*/  LDL.LU.64 R42, [R1+0x46b0] ;  /* 0x0046b000012a7983 */ /* 0x000ee80000300a00 */
        /* <DEDUP_REMOVED lines=23> */
[----:B0-----:R-:W2:Y:S01]  /*215720*/  LDL.LU.64 R44, [R1+0x43c0] ;  /* 0x0043c000012c7983 */ /* 0x001ea20000300a00 */
[----:B------:R-:W-:-:S05]  /*215730*/  PRMT R0, R49, 0x7771, RZ ;  /* 0x0000777131007816 */ /* 0x000fca00000000ff */
[----:B----4-:R0:W-:Y:S04]  /*215740*/  @P5 STG.E.U8 desc[UR4][R40.64], R0 ;  /* 0x0000000028005986 */ /* 0x0101e8000c101104 */
[----:B0-----:R-:W3:Y:S04]  /*215750*/  LDL.LU.64 R40, [R1+0x43c8] ;  /* 0x0043c80001287983 */ /* 0x001ee80000300a00 */
[----:B------:R-:W4:Y:S01]  /*215760*/  LDL.LU.64 R36, [R1+0x43d8] ;  /* 0x0043d80001247983 */ /* 0x000f220000300a00 */
[----:B------:R-:W-:Y:S02]  /*215770*/  @P0 LOP3.LUT R21, R21, 0x100000, RZ, 0xfc, !PT ;  /* 0x0010000015150812 */ /* 0x000fe400078efcff */
[----:B------:R-:W-:Y:S01]  /*215780*/  LOP3.LUT P0, RZ, R38, 0x800000, RZ, 0xc0, !PT ;  /* 0x0080000026ff7812 */ /* 0x000fe2000780c0ff */
[----:B------:R-:W3:Y:S04]  /*215790*/  LDL.LU R16, [R1+0x2cc] ;  /* 0x0002cc0001107983 */ /* 0x000ee80000300800 */
[----:B------:R-:W4:Y:S01]  /*2157a0*/  LDL.LU.64 R34, [R1+0x46d0] ;  /* 0x0046d00001227983 */ /* 0x000f220000300a00 */
[----:B------:R-:W-:-:S03]  /*2157b0*/  LOP3.LUT R21, R21, 0xffdfffff, RZ, 0xc0, !PT ;  /* 0xffdfffff15157812 */ /* 0x000fc600078ec0ff */
[----:B------:R-:W4:Y:S04]  /*2157c0*/  LDL.LU.64 R32, [R1+0x46f0] ;  /* 0x0046f00001207983 */ /* 0x000f280000300a00 */
[----:B------:R-:W-:Y:S01]  /*2157d0*/  @P0 LOP3.LUT R21, R21, 0x200000, RZ, 0xfc, !PT ;  /* 0x0020000015150812 */ /* 0x000fe200078efcff */
[----:B------:R-:W4:Y:S01]  /*2157e0*/  LDL.LU.64 R4, [R1+0x46d8] ;  /* 0x0046d80001047983 */ /* 0x000f220000300a00 */
[C---:B------:R-:W-:Y:S02]  /*2157f0*/  LOP3.LUT P0, RZ, R38.reuse, 0x400000, RZ, 0xc0, !PT ;  /* 0x0040000026ff7812 */ /* 0x040fe4000780c0ff */
[----:B------:R-:W-:Y:S01]  /*215800*/  LOP3.LUT R21, R21, 0xffbfffff, RZ, 0xc0, !PT ;  /* 0xffbfffff15157812 */ /* 0x000fe200078ec0ff */
[----:B------:R-:W4:Y:S01]  /*215810*/  LDL.LU.64 R10, [R1+0x46e8] ;  /* 0x0046e800010a7983 */ /* 0x000f220000300a00 */
[----:B------:R-:W-:-:S09]  /*215820*/  LOP3.LUT P6, RZ, R38, 0x80000, RZ, 0xc0, !PT ;  /* 0x0008000026ff7812 */ /* 0x000fd200078cc0ff */
[----:B------:R-:W-:Y:S02]  /*215830*/  @P0 LOP3.LUT R21, R21, 0x400000, RZ, 0xfc, !PT ;  /* 0x0040000015150812 */ /* 0x000fe400078efcff */
[----:B------:R-:W-:Y:S02]  /*215840*/  LOP3.LUT P0, RZ, R38, 0x200000, RZ, 0xc0, !PT ;  /* 0x0020000026ff7812 */ /* 0x000fe4000780c0ff */
[----:B------:R-:W-:Y:S02]  /*215850*/  LOP3.LUT R21, R21, 0xff7fffff, RZ, 0xc0, !PT ;  /* 0xff7fffff15157812 */ /* 0x000fe400078ec0ff */
[----:B------:R-:W-:-:S09]  /*215860*/  PRMT R0, R49, 0x7772, RZ ;  /* 0x0000777231007816 */ /* 0x000fd200000000ff */
[----:B------:R-:W-:Y:S02]  /*215870*/  @P0 LOP3.LUT R21, R21, 0x800000, RZ, 0xfc, !PT ;  /* 0x0080000015150812 */ /* 0x000fe400078efcff */
[----:B------:R-:W-:Y:S01]  /*215880*/  LOP3.LUT P0, RZ, R38, 0x100000, RZ, 0xc0, !PT ;  /* 0x0010000026ff7812 */ /* 0x000fe2000780c0ff */
[----:B------:R0:W-:Y:S02]  /*215890*/  @P6 STG.E.U8 desc[UR4][R50.64], R0 ;  /* 0x0000000032006986 */ /* 0x0001e4000c101104 */
[----:B0-----:R-:W-:-:S10]  /*2158a0*/  PRMT R0, R49, 0x7773, RZ ;  /* 0x0000777331007816 */ /* 0x001fd400000000ff */
        /* <DEDUP_REMOVED lines=19> */
[C---:B------:R-:W-:Y:S02]  /*2159e0*/  LOP3.LUT P0, RZ, R21.reuse, 0x100000, RZ, 0xc0, !PT ;  /* 0x0010000015ff7812 */ /* 0x040fe4000780c0ff */
        /* <DEDUP_REMOVED lines=24> */
[C---:B0-----:R-:W-:Y:S01]  /*215b70*/  PRMT R0, R42.reuse, 0x7772, RZ ;  /* 0x000077722a007816 */ /* 0x041fe200000000ff */
[----:B------:R-:W4:Y:S04]  /*215b80*/  LDL.LU.64 R2, [R1+0x4720] ;  /* 0x0047200001027983 */ /* 0x000f280000300a00 */
[----:B------:R0:W-:Y:S01]  /*215b90*/  @P2 STG.E.U8 desc[UR4][R52.64], R0 ;  /* 0x0000000034002986 */ /* 0x0001e2000c101104 */
[C---:B------:R-:W-:Y:S02]  /*215ba0*/  LOP3.LUT P5, RZ, R39.reuse, 0x4, RZ, 0xc0, !PT ;  /* 0x0000000427ff7812 */ /* 0x040fe400078ac0ff */
[----:B0-----:R-:W-:Y:S01]  /*215bb0*/  PRMT R0, R42, 0x7773, RZ ;  /* 0x000077732a007816 */ /* 0x001fe200000000ff */
[----:B------:R-:W3:Y:S04]  /*215bc0*/  LDL.LU.64 R52, [R1+0x4730] ;  /* 0x0047300001347983 */ /* 0x000ee80000300a00 */
[----:B------:R0:W-:Y:S01]  /*215bd0*/  @P3 STG.E.U8 desc[UR4][R50.64], R0 ;  /* 0x0000000032003986 */ /* 0x0001e2000c101104 */
[----:B------:R-:W-:-:S02]  /*215be0*/  LOP3.LUT P6, RZ, R39, 0x8, RZ, 0xc0, !PT ;  /* 0x0000000827ff7812 */ /* 0x000fc400078cc0ff */
[C---:B0-----:R-:W-:Y:S01]  /*215bf0*/  PRMT R0, R43.reuse, 0x7770, RZ ;  /* 0x000077702b007816 */ /* 0x041fe200000000ff */
[----:B------:R-:W3:Y:S04]  /*215c00*/  LDL.LU.64 R50, [R1+0x4448] ;  /* 0x0044480001327983 */ /* 0x000ee80000300a00 */
[----:B------:R0:W-:Y:S02]  /*215c10*/  @P4 STG.E.U8 desc[UR4][R48.64], R0 ;  /* 0x0000000030004986 */ /* 0x0001e4000c101104 */
[C---:B0-----:R-:W-:Y:S02]  /*215c20*/  PRMT R0, R43.reuse, 0x7771, RZ ;  /* 0x000077712b007816 */ /* 0x041fe400000000ff */
[----:B------:R-:W3:Y:S04]  /*215c30*/  LDL.LU.64 R48, [R1+0x4458] ;  /* 0x0044580001307983 */ /* 0x000ee80000300a00 */
[----:B------:R0:W-:Y:S02]  /*215c40*/  @P5 STG.E.U8 desc[UR4][R46.64], R0 ;  /* 0x000000002e005986 */ /* 0x0001e4000c101104 */
[----:B0-----:R-:W-:-:S05]  /*215c50*/  PRMT R0, R43, 0x7772, RZ ;  /* 0x000077722b007816 */ /* 0x001fca00000000ff */
[----:B--2---:R0:W-:Y:S04]  /*215c60*/  @P6 STG.E.U8 desc[UR4][R44.64], R0 ;  /* 0x000000002c006986 */ /* 0x0041e8000c101104 */
[----:B0-----:R-:W2:Y:S04]  /*215c70*/  LDL.LU R45, [R1+0x290] ;  /* 0x00029000012d7983 */ /* 0x001ea80000300800 */
[----:B------:R-:W3:Y:S01]  /*215c80*/  LDL.LU.64 R46, [R1+0x4470] ;  /* 0x00447000012e7983 */ /* 0x000ee20000300a00 */
[----:B------:R-:W-:-:S03]  /*215c90*/  PRMT R0, R43, 0x7773, RZ ;  /* 0x000077732b007816 */ /* 0x000fc600000000ff */
[----:B------:R-:W3:Y:S04]  /*215ca0*/  LDL.LU.64 R42, [R1+0x4750] ;  /* 0x00475000012a7983 */ /* 0x000ee80000300a00 */
[----:B------:R-:W3:Y:S04]  /*215cb0*/  LDL.LU.64 R36, [R1+0x4768] ;  /* 0x0047680001247983 */ /* 0x000ee80000300a00 */
[----:B------:R-:W3:Y:S01]  /*215cc0*/  LDL.LU.64 R16, [R1+0x4758] ;  /* 0x0047580001107983 */ /* 0x000ee20000300a00 */
[----:B------:R-:W-:Y:S02]  /*215cd0*/  LOP3.LUT P0, RZ, R39, 0x10000, RZ, 0xc0, !PT ;  /* 0x0001000027ff7812 */ /* 0x000fe4000780c0ff */
[----:B------:R-:W-:Y:S01]  /*215ce0*/  LOP3.LUT R21, R21, 0xffffffbf, RZ, 0xc0, !PT ;  /* 0xffffffbf15157812 */ /* 0x000fe200078ec0ff */
[----:B------:R-:W3:Y:S01]  /*215cf0*/  LDL.LU.64 R34, [R1+0x4760] ;  /* 0x0047600001227983 */ /* 0x000ee20000300a00 */
[----:B------:R-:W-:-:S02]  /*215d00*/  LOP3.LUT P4, RZ, R39, 0x10, RZ, 0xc0, !PT ;  /* 0x0000001027ff7812 */ /* 0x000fc4000788c0ff */
[C---:B------:R-:W-:Y:S01]  /*215d10*/  LOP3.LUT P5, RZ, R39.reuse, 0x20, RZ, 0xc0, !PT ;  /* 0x0000002027ff7812 */ /* 0x040fe200078ac0ff */
[----:B------:R-:W3:Y:S01]  /*215d20*/  LDL.LU R44, [R1+0x2b4] ;  /* 0x0002b400012c7983 */ /* 0x000ee20000300800 */
[----:B------:R-:W-:-:S03]  /*215d30*/  LOP3.LUT P6, RZ, R39, 0x40, RZ, 0xc0, !PT ;  /* 0x0000004027ff7812 */ /* 0x000fc600078cc0ff */
[----:B------:R-:W3:Y:S02]  /*215d40*/  LDL.LU.64 R32, [R1+0x4770] ;  /* 0x0047700001207983 */ /* 0x000ee40000300a00 */
[----:B------:R-:W-:Y:S02]  /*215d50*/  @P0 LOP3.LUT R21, R21, 0x40, RZ, 0xfc, !PT ;  /* 0x0000004015150812 */ /* 0x000fe400078efcff */
[----:B------:R-:W-:Y:S01]  /*215d60*/  LOP3.LUT P0, RZ, R39, 0x8000, RZ, 0xc0, !PT ;  /* 0x0000800027ff7812 */ /* 0x000fe2000780c0ff */
[----:B------:R-:W3:Y:S01]  /*215d70*/  LDL.LU.64 R4, [R1+0x4490] ;  /* 0x0044900001047983 */ /* 0x000ee20000300a00 */
[----:B------:R-:W-:-:S03]  /*215d80*/  LOP3.LUT R21, R21, 0xffffff7f, RZ, 0xc0, !PT ;  /* 0xffffff7f15157812 */ /* 0x000fc600078ec0ff */
[----:B------:R-:W3:Y:S04]  /*215d90*/  LDL.LU.64 R10, [R1+0x44b0] ;  /* 0x0044b000010a7983 */ /* 0x000ee80000300a00 */
[----:B------:R-:W3:Y:S04]  /*215da0*/  LDL.LU.64 R18, [R1+0x44b8] ;  /* 0x0044b80001127983 */ /* 0x000ee80000300a00 */
        /* <DEDUP_REMOVED lines=20> */
[----:B----4-:R0:W-:Y:S01]  /*215ef0*/  @P4 STG.E.U8 desc[UR4][R2.64], R0 ;  /* 0x0000000002004986 */ /* 0x0101e2000c101104 */
[----:B------:R-:W-:-:S11]  /*215f00*/  LOP3.LUT R21, R21, 0xffffbfff, RZ, 0xc0, !PT ;  /* 0xffffbfff15157812 */ /* 0x000fd600078ec0ff */
[----:B------:R-:W-:Y:S01]  /*215f10*/  @P0 LOP3.LUT R21, R21, 0x4000, RZ, 0xfc, !PT ;  /* 0x0000400015150812 */ /* 0x000fe200078efcff */
[----:B0-----:R-:W4:Y:S01]  /*215f20*/  LDL.LU.64 R2, [R1+0x4780] ;  /* 0x0047800001027983 */ /* 0x001f220000300a00 */
[----:B------:R-:W-:Y:S02]  /*215f30*/  LOP3.LUT P0, RZ, R39, 0x80, RZ, 0xc0, !PT ;  /* 0x0000008027ff7812 */ /* 0x000fe4000780c0ff */
[----:B--2---:R-:W-:-:S05]  /*215f40*/  PRMT R0, R45, 0x7770, RZ ;  /* 0x000077702d007816 */ /* 0x004fca00000000ff */
[----:B---3--:R0:W-:Y:S02]  /*215f50*/  @P5 STG.E.U8 desc[UR4][R52.64], R0 ;  /* 0x0000000034005986 */ /* 0x0081e4000c101104 */
[C---:B0-----:R-:W-:Y:S02]  /*215f60*/  PRMT R0, R45.reuse, 0x7771, RZ ;  /* 0x000077712d007816 */ /* 0x041fe400000000ff */
[----:B------:R-:W2:Y:S04]  /*215f70*/  LDL.LU.64 R52, [R1+0x47a8] ;  /* 0x0047a80001347983 */ /* 0x000ea80000300a00 */
[----:B------:R0:W-:Y:S02]  /*215f80*/  @P6 STG.E.U8 desc[UR4][R50.64], R0 ;  /* 0x0000000032006986 */ /* 0x0001e4000c101104 */
[----:B0-----:R-:W-:-:S02]  /*215f90*/  PRMT R0, R45, 0x7772, RZ ;  /* 0x000077722d007816 */ /* 0x001fc400000000ff */
[----:B------:R-:W3:Y:S04]  /*215fa0*/  LDL.LU.64 R50, [R1+0x4798] ;  /* 0x0047980001327983 */ /* 0x000ee80000300a00 */
        /* <DEDUP_REMOVED lines=37> */
[----:B------:R-:W-:Y:S02]  /*216200*/  LOP3.LUT P5, RZ, R39, 0x200000, RZ, 0xc0, !PT ;  /* 0x0020000027ff7812 */ /* 0x000fe400078ac0ff */
[----:B--2---:R-:W-:-:S05]  /*216210*/  PRMT R0, R40, 0x7770, RZ ;  /* 0x0000777028007816 */ /* 0x004fca00000000ff */
[----:B----4-:R0:W-:Y:S02]  /*216220*/  @P1 STG.E.U8 desc[UR4][R2.64], R0 ;  /* 0x0000000002001986 */ /* 0x0101e4000c101104 */
[----:B0-----:R-:W-:-:S05]  /*216230*/  PRMT R0, R40, 0x7771, RZ ;  /* 0x0000777128007816 */ /* 0x001fca00000000ff */
[----:B------:R0:W-:Y:S02]  /*216240*/  @P2 STG.E.U8 desc[UR4][R52.64], R0 ;  /* 0x0000000034002986 */ /* 0x0001e4000c101104 */
[----:B0-----:R-:W-:-:S05]  /*216250*/  PRMT R0, R40, 0x7772, RZ ;  /* 0x0000777228007816 */ /* 0x001fca00000000ff */
[----:B---3--:R0:W-:Y:S02]  /*216260*/  @P3 STG.E.U8 desc[UR4][R50.64], R0 ;  /* 0x0000000032003986 */ /* 0x0081e4000c101104 */
[----:B0-----:R-:W-:Y:S02]  /*216270*/  PRMT R0, R40, 0x7773, RZ ;  /* 0x0000777328007816 */ /* 0x001fe400000000ff */
[----:B------:R-:W2:Y:S04]  /*216280*/  LDL.LU R40, [R1+0x8450] ;  /* 0x0084500001287983 */ /* 0x000ea80000300800 */
[----:B------:R-:W3:Y:S04]  /*216290*/  LDL.LU.64 R52, [R1+0x44f0] ;  /* 0x0044f00001347983 */ /* 0x000ee80000300a00 */
[----:B------:R-:W4:Y:S04]  /*2162a0*/  LDL.LU.64 R50, [R1+0x4500] ;  /* 0x0045000001327983 */ /* 0x000f280000300a00 */
[----:B------:R0:W-:Y:S04]  /*2162b0*/  @P4 STG.E.U8 desc[UR4][R48.64], R0 ;  /* 0x0000000030004986 */ /* 0x0001e8000c101104 */
[----:B------:R-:W3:Y:S01]  /*2162c0*/  LDL.LU.64 R2, [R1+0x47b8] ;  /* 0x0047b80001027983 */ /* 0x000ee20000300a00 */
[----:B0-----:R-:W-:-:S03]  /*2162d0*/  PRMT R0, R45, 0x7770, RZ ;  /* 0x000077702d007816 */ /* 0x001fc600000000ff */
        /* <DEDUP_REMOVED lines=8> */
[----:B------:R-:W-:Y:S02]  /*216360*/  LOP3.LUT R22, R22, 0xdfffffff, RZ, 0xc0, !PT ;  /* 0xdfffffff16167812 */ /* 0x000fe400078ec0ff */
[----:B------:R-:W-:Y:S01]  /*216370*/  LOP3.LUT R21, R21, 0xfffffffe, RZ, 0xc0, !PT ;  /* 0xfffffffe15157812 */ /* 0x000fe200078ec0ff */
[----:B------:R-:W3:Y:S01]  /*216380*/  LDL.LU R6, [R1+0x2b8] ;  /* 0x0002b80001067983 */ /* 0x000ee20000300800 */
[----:B------:R-:W-:Y:S02]  /*216390*/  LOP3.LUT P4, RZ, R39, 0x800000, RZ, 0xc0, !PT ;  /* 0x0080000027ff7812 */ /* 0x000fe4000788c0ff */
[----:B------:R-:W-:-:S02]  /*2163a0*/  PRMT R0, R45, 0x7772, RZ ;  /* 0x000077722d007816 */ /* 0x000fc400000000ff */
        /* <DEDUP_REMOVED lines=28> */
[----:B------:R-:W-:Y:S01]  /*216570*/  LOP3.LUT P0, RZ, R39, 0x8000000, RZ, 0xc0, !PT ;  /* 0x0800000027ff7812 */ /* 0x000fe2000780c0ff */
[----:B0-----:R-:W3:Y:S01]  /*216580*/  LDL.LU.64 R50, [R1+0x4528] ;  /* 0x0045280001327983 */ /* 0x001ee20000300a00 */
[----:B------:R-:W-:-:S11]  /*216590*/  LOP3.LUT R21, R21, 0xffffffdf, RZ, 0xc0, !PT ;  /* 0xffffffdf15157812 */ /* 0x000fd600078ec0ff */
[----:B------:R-:W-:Y:S02]  /*2165a0*/  @P0 LOP3.LUT R21, R21, 0x20, RZ, 0xfc, !PT ;  /* 0x0000002015150812 */ /* 0x000fe400078efcff */
[----:B------:R-:W-:Y:S02]  /*2165b0*/  LOP3.LUT P0, RZ, R39, 0x4000000, RZ, 0xc0, !PT ;  /* 0x0400000027ff7812 */ /* 0x000fe4000780c0ff */
[----:B------:R-:W4:Y:S04]  /*2165c0*/  LDL.LU.64 R38, [R1+0x4538] ;  /* 0x0045380001267983 */ /* 0x000f280000300a00 */
[----:B------:R-:W4:Y:S04]  /*2165d0*/  LDL.LU.64 R36, [R1+0x4548] ;  /* 0x0045480001247983 */ /* 0x000f280000300a00 */
[----:B------:R-:W4:Y:S04]  /*2165e0*/  LDL.LU R16, [R1+0x2a8] ;  /* 0x0002a80001107983 */ /* 0x000f280000300800 */
[----:B------:R-:W4:Y:S04]  /*2165f0*/  LDL.LU.64 R34, [R1+0x47f8] ;  /* 0x0047f80001227983 */ /* 0x000f280000300a00 */
[----:B------:R-:W4:Y:S01]  /*216600*/  LDL.LU.64 R32, [R1+0x4818] ;  /* 0x0048180001207983 */ /* 0x000f220000300a00 */
[----:B------:R-:W-:-:S03]  /*216610*/  PRMT R0, R44, 0x7770, RZ ;  /* 0x000077702c007816 */ /* 0x000fc600000000ff */
[----:B------:R-:W4:Y:S04]  /*216620*/  LDL.LU R45, [R1+0x298] ;  /* 0x00029800012d7983 */ /* 0x000f280000300800 */
[----:B------:R0:W-:Y:S04]  /*216630*/  @P6 STG.E.U8 desc[UR4][R2.64], R0 ;  /* 0x0000000002006986 */ /* 0x0001e8000c101104 */
[----:B------:R-:W4:Y:S04]  /*216640*/  LDL.LU.64 R4, [R1+0x4800] ;  /* 0x0048000001047983 */ /* 0x000f280000300a00 */
        /* <DEDUP_REMOVED lines=60> */
[----:B------:R-:W2:Y:S04]  /*216a10*/  LDL.LU.64 R48, [R1+0x45c8] ;  /* 0x0045c80001307983 */ /* 0x000ea80000300a00 */
[----:B------:R-:W2:Y:S04]  /*216a20*/  LDL.LU.64 R46, [R1+0x45d8] ;  /* 0x0045d800012e7983 */ /* 0x000ea80000300a00 */
[----:B------:R-:W2:Y:S01]  /*216a30*/  LDL.LU R45, [R1+0x2bc] ;  /* 0x0002bc00012d7983 */ /* 0x000ea20000300800 */
[----:B------:R-:W-:-:S02]  /*216a40*/  LOP3.LUT P0, RZ, R40, 0x400000, RZ, 0xc0, !PT ;  /* 0x0040000028ff7812 */ /* 0x000fc4000780c0ff */
[----:B------:R-:W-:-:S11]  /*216a50*/  LOP3.LUT R22, R22, 0xffefffff, RZ, 0xc0, !PT ;  /* 0xffefffff16167812 */ /* 0x000fd600078ec0ff */
[----:B------:R-:W-:Y:S02]  /*216a60*/  @P0 LOP3.LUT R22, R22, 0x100000, RZ, 0xfc, !PT ;  /* 0x0010000016160812 */ /* 0x000fe400078efcff */
[----:B------:R-:W-:Y:S02]  /*216a70*/  LOP3.LUT P0, RZ, R40, 0x200000, RZ, 0xc0, !PT ;  /* 0x0020000028ff7812 */ /* 0x000fe4000780c0ff */
[----:B------:R-:W-:-:S11]  /*216a80*/  LOP3.LUT R22, R22, 0xffdfffff, RZ, 0xc0, !PT ;  /* 0xffdfffff16167812 */ /* 0x000fd600078ec0ff */
        /* <DEDUP_REMOVED lines=27> */
[----:B----4-:R0:W-:Y:S04]  /*216c40*/  @P4 STG.E.U8 desc[UR4][R42.64], R0 ;  /* 0x000000002a004986 */ /* 0x0101e8000c101104 */
[----:B0-----:R-:W4:Y:S04]  /*216c50*/  LDL.LU.64 R42, [R1+0x45e0] ;  /* 0x0045e000012a7983 */ /* 0x001f280000300a00 */
[----:B------:R-:W3:Y:S04]  /*216c60*/  LDL.LU R6, [R1+0x2ac] ;  /* 0x0002ac0001067983 */ /* 0x000ee80000300800 */
[----:B------:R-:W3:Y:S04]  /*216c70*/  LDL.LU.64 R20, [R1+0x4878] ;  /* 0x0048780001147983 */ /* 0x000ee80000300a00 */
[----:B------:R-:W3:Y:S04]  /*216c80*/  LDL.LU.64 R38, [R1+0x4890] ;  /* 0x0048900001267983 */ /* 0x000ee80000300a00 */
[----:B------:R-:W3:Y:S04]  /*216c90*/  LDL.LU.64 R36, [R1+0x4880] ;  /* 0x0048800001247983 */ /* 0x000ee80000300a00 */
[----:B------:R-:W3:Y:S01]  /*216ca0*/  LDL.LU.64 R34, [R1+0x4888] ;  /* 0x0048880001227983 */ /* 0x000ee20000300a00 */
[----:B------:R-:W-:-:S03]  /*216cb0*/  PRMT R0, R44, 0x7772, RZ ;  /* 0x000077722c007816 */ /* 0x000fc600000000ff */
[----:B------:R-:W3:Y:S04]  /*216cc0*/  LDL.LU R16, [R1+0x29c] ;  /* 0x00029c0001107983 */ /* 0x000ee80000300800 */
[----:B------:R-:W3:Y:S04]  /*216cd0*/  LDL.LU.64 R32, [R1+0x4898] ;  /* 0x0048980001207983 */ /* 0x000ee80000300a00 */
[----:B--2---:R0:W-:Y:S04]  /*216ce0*/  @P5 STG.E.U8 desc[UR4][R10.64], R0 ;  /* 0x000000000a005986 */ /* 0x0041e8000c101104 */
[----:B------:R-:W2:Y:S01]  /*216cf0*/  LDL.LU.64 R4, [R1+0x4610] ;  /* 0x0046100001047983 */ /* 0x000ea20000300a00 */
[----:B0-----:R-:W-:-:S03]  /*216d00*/  PRMT R0, R44, 0x7773, RZ ;  /* 0x000077732c007816 */ /* 0x001fc600000000ff */
[----:B------:R-:W2:Y:S04]  /*216d10*/  LDL.LU.64 R10, [R1+0x4618] ;  /* 0x00461800010a7983 */ /* 0x000ea80000300a00 */
[----:B------:R0:W-:Y:S02]  /*216d20*/  @P6 STG.E.U8 desc[UR4][R18.64], R0 ;  /* 0x0000000012006986 */ /* 0x0001e4000c101104 */
[----:B0-----:R-:W-:Y:S02]  /*216d30*/  PRMT R0, R45, 0x7770, RZ ;  /* 0x000077702d007816 */ /* 0x001fe400000000ff */
[----:B------:R-:W2:Y:S04]  /*216d40*/  LDL.LU.64 R18, [R1+0x4620] ;  /* 0x0046200001127983 */ /* 0x000ea80000300a00 */
        /* <DEDUP_REMOVED lines=12> */
[----:B------:R-:W-:Y:S02]  /*216e10*/  LOP3.LUT P0, RZ, R22, 0x4000000, RZ, 0xc0, !PT ;  /* 0x0400000016ff7812 */ /* 0x000fe4000780c0ff */
[C---:B------:R-:W-:Y:S02]  /*216e20*/  LOP3.LUT P1, RZ, R40.reuse, 0x800000, RZ, 0xc0, !PT ;  /* 0x0080000028ff7812 */ /* 0x040fe4000782c0ff */
[C---:B------:R-:W-:Y:S02]  /*216e30*/  LOP3.LUT P2, RZ, R40.reuse, 0x1000000, RZ, 0xc0, !PT ;  /* 0x0100000028ff7812 */ /* 0x040fe4000784c0ff */
[C---:B------:R-:W-:Y:S02]  /*216e40*/  LOP3.LUT P3, RZ, R40.reuse, 0x2000000, RZ, 0xc0, !PT ;  /* 0x0200000028ff7812 */ /* 0x040fe4000786c0ff */
[C---:B------:R-:W-:Y:S02]  /*216e50*/  LOP3.LUT P4, RZ, R40.reuse, 0x4000000, RZ, 0xc0, !PT ;  /* 0x0400000028ff7812 */ /* 0x040fe4000788c0ff */
[----:B------:R-:W-:-:S03]  /*216e60*/  LOP3.LUT P5, RZ, R40, 0x8000000, RZ, 0xc0, !PT ;  /* 0x0800000028ff7812 */ /* 0x000fc600078ac0ff */
[----:B----4-:R3:W-:Y:S01]  /*216e70*/  @P0 STG.E.U8 desc[UR4][R42.64], R0 ;  /* 0x000000002a000986 */ /* 0x0107e2000c101104 */
[----:B------:R-:W-:Y:S02]  /*216e80*/  LOP3.LUT P0, RZ, R22, 0x2000000, RZ, 0xc0, !PT ;  /* 0x0200000016ff7812 */ /* 0x000fe4000780c0ff */
[----:B---3--:R-:W-:Y:S01]  /*216e90*/  PRMT R0, R6, 0x7770, RZ ;  /* 0x0000777006007816 */ /* 0x008fe200000000ff */
[----:B------:R-:W3:Y:S10]  /*216ea0*/  LDL.LU.64 R42, [R1+0x8438] ;  /* 0x00843800012a7983 */ /* 0x000ef40000300a00 */
        /* <DEDUP_REMOVED lines=28> */
[----:B------:R-:W4:Y:S04]  /*217070*/  LDL.LU.64 R4, [R1+0x48d8] ;  /* 0x0048d80001047983 */ /* 0x000f280000300a00 */
[----:B------:R-:W3:Y:S04]  /*217080*/  LDL.LU.64 R10, [R1+0x4650] ;  /* 0x00465000010a7983 */ /* 0x000ee80000300a00 */
[----:B------:R-:W3:Y:S04]  /*217090*/  LDL.LU.64 R18, [R1+0x4660] ;  /* 0x0046600001127983 */ /* 0x000ee80000300a00 */
[----:B------:R-:W3:Y:S01]  /*2170a0*/  LDL.LU R2, [R1+0x270] ;  /* 0x0002700001027983 */ /* 0x000ee20000300800 */
[----:B------:R-:W-:-:S03]  /*2170b0*/  LOP3.LUT P6, RZ, R40, 0x10000000, RZ, 0xc0, !PT ;  /* 0x1000000028ff7812 */ /* 0x000fc600078cc0ff */
[----:B------:R-:W3:Y:S04]  /*2170c0*/  LDL.LU.64 R48, [R1+0x4668] ;  /* 0x0046680001307983 */ /* 0x000ee80000300a00 */
[----:B------:R-:W3:Y:S06]  /*2170d0*/  LDL.LU.64 R46, [R1+0x48e0] ;  /* 0x0048e000012e7983 */ /* 0x000eec0000300a00 */
[----:B------:R0:W-:Y:S04]  /*2170e0*/  @P6 STG.E.U8 desc[UR4][R44.64], R0 ;  /* 0x000000002c006986 */ /* 0x0001e8000c101104 */
[----:B0-----:R-:W3:Y:S04]  /*2170f0*/  LDL.LU.64 R44, [R1+0x4908] ;  /* 0x00490800012c7983 */ /* 0x001ee80000300a00 */
[----:B------:R-:W3:Y:S04]  /*217100*/  LDL.LU R6, [R1+0x260] ;  /* 0x0002600001067983 */ /* 0x000ee80000300800 */
[----:B------:R-:W3:Y:S04]  /*217110*/  LDL.LU.64 R20, [R1+0x48f0] ;  /* 0x0048f00001147983 */ /* 0x000ee80000300a00 */
[----:B------:R-:W3:Y:S04]  /*217120*/  LDL.LU.64 R38, [R1+0x4900] ;  /* 0x0049000001267983 */ /* 0x000ee80000300a00 */
[----:B------:R-:W3:Y:S04]  /*217130*/  LDL.LU.64 R36, [R1+0x4918] ;  /* 0x0049180001247983 */ /* 0x000ee80000300a00 */
[----:B------:R-:W3:Y:S04]  /*217140*/  LDL.LU.64 R16, [R1+0x4698] ;  /* 0x0046980001107983 */ /* 0x000ee80000300a00 */
[----:B------:R-:W3:Y:S01]  /*217150*/  LDL.LU.64 R34, [R1+0x46a8] ;  /* 0x0046a80001227983 */ /* 0x000ee20000300a00 */
[----:B------:R-:W-:-:S02]  /*217160*/  LOP3.LUT R22, R22, 0xfffff7ff, RZ, 0xc0, !PT ;  /* 0xfffff7ff16167812 */ /* 0x000fc400078ec0ff */
[C---:B------:R-:W-:Y:S01]  /*217170*/  LOP3.LUT P4, RZ, R40.reuse, 0x20000000, RZ, 0xc0, !PT ;  /* 0x2000000028ff7812 */ /* 0x040fe2000788c0ff */
[----:B------:R-:W3:Y:S01]  /*217180*/  LDL.LU.64 R32, [R1+0x46c0] ;  /* 0x0046c00001207983 */ /* 0x000ee20000300a00 */
        /* <DEDUP_REMOVED lines=27> */
[----:B----4-:R0:W-:Y:S01]  /*217340*/  @P4 STG.E.U8 desc[UR4][R4.64], R0 ;  /* 0x0000000004004986 */ /* 0x0101e2000c101104 */
[----:B------:R-:W-:Y:S02]  /*217350*/  LOP3.LUT R22, R22, 0xfff7ffff, RZ, 0xc0, !PT ;  /* 0xfff7ffff16167812 */ /* 0x000fe400078ec0ff */
[----:B0-----:R-:W-:Y:S01]  /*217360*/  PRMT R0, R2, 0x7771, RZ ;  /* 0x0000777102007816 */ /* 0x001fe200000000ff */
[----:B------:R-:W2:Y:S08]  /*217370*/  LDL.LU.64 R4, [R1+0x4920] ;  /* 0x0049200001047983 */ /* 0x000eb00000300a00 */
        /* <DEDUP_REMOVED lines=38> */
[C---:B------:R-:W-:Y:S02]  /*2175e0*/  LOP3.LUT P0, RZ, R22.reuse, 0x800, RZ, 0xc0, !PT ;  /* 0x0000080016ff7812 */ /* 0x040fe4000780c0ff */
[----:B0-----:R-:W-:Y:S02]  /*2175f0*/  PRMT R0, R23, 0x7770, RZ ;  /* 0x0000777017007816 */ /* 0x001fe400000000ff */
[----:B------:R-:W-:Y:S02]  /*217600*/  LOP3.LUT R22, R22, 0xfffffffb, RZ, 0xc0, !PT ;  /* 0xfffffffb16167812 */ /* 0x000fe400078ec0ff */
[C---:B------:R-:W-:Y:S02]  /*217610*/  LOP3.LUT P1, RZ, R41.reuse, 0x400, RZ, 0xc0, !PT ;  /* 0x0000040029ff7812 */ /* 0x040fe4000782c0ff */
[C---:B------:R-:W-:Y:S02]  /*217620*/  LOP3.LUT P2, RZ, R41.reuse, 0x800, RZ, 0xc0, !PT ;  /* 0x0000080029ff7812 */ /* 0x040fe4000784c0ff */
[----:B------:R-:W-:-:S02]  /*217630*/  LOP3.LUT P3, RZ, R41, 0x1000, RZ, 0xc0, !PT ;  /* 0x0000100029ff7812 */ /* 0x000fc4000786c0ff */
[C---:B------:R-:W-:Y:S02]  /*217640*/  LOP3.LUT P4, RZ, R41.reuse, 0x2000, RZ, 0xc0, !PT ;  /* 0x0000200029ff7812 */ /* 0x040fe4000788c0ff */
[C---:B------:R-:W-:Y:S01]  /*217650*/  LOP3.LUT P5, RZ, R41.reuse, 0x4000, RZ, 0xc0, !PT ;  /* 0x0000400029ff7812 */ /* 0x040fe200078ac0ff */
[----:B--2---:R0:W-:Y:S01]  /*217660*/  @P0 STG.E.U8 desc[UR4][R4.64], R0 ;  /* 0x0000000004000986 */ /* 0x0041e2000c101104 */
[----:B------:R-:W-:-:S13]  /*217670*/  LOP3.LUT P0, RZ, R41, 0x10000000, RZ, 0xc0, !PT ;  /* 0x1000000029ff7812 */ /* 0x000fda000780c0ff */
[----:B------:R-:W-:Y:S02]  /*217680*/  @P0 LOP3.LUT R22, R22, 0x4, RZ, 0xfc, !PT ;  /* 0x0000000416160812 */ /* 0x000fe400078efcff */
[----:B------:R-:W-:Y:S02]  /*217690*/  LOP3.LUT P0, RZ, R41, 0x8000000, RZ, 0xc0, !PT ;  /* 0x0800000029ff7812 */ /* 0x000fe4000780c0ff */
[----:B------:R-:W-:-:S11]  /*2176a0*/  LOP3.LUT R22, R22, 0xfffffff7, RZ, 0xc0, !PT ;  /* 0xfffffff716167812 */ /* 0x000fd600078ec0ff */
[----:B------:R-:W-:Y:S02]  /*2176b0*/  @P0 LOP3.LUT R22, R22, 0x8, RZ, 0xfc, !PT ;  /* 0x0000000816160812 */ /* 0x000fe400078efcff */
[----:B------:R-:W-:Y:S02]  /*2176c0*/  LOP3.LUT P0, RZ, R41, 0x4000000, RZ, 0xc0, !PT ;  /* 0x0400000029ff7812 */ /* 0x000fe4000780c0ff */
[----:B------:R-:W-:Y:S02]  /*2176d0*/  LOP3.LUT R22, R22, 0xffffffef, RZ, 0xc0, !PT ;  /* 0xffffffef16167812 */ /* 0x000fe400078ec0ff */
[----:B0-----:R-:W-:-:S05]  /*2176e0*/  PRMT R0, R23, 0x7771, RZ ;  /* 0x0000777117007816 */ /* 0x001fca00000000ff */
[----:B---3--:R0:W-:Y:S04]  /*2176f0*/  @P1 STG.E.U8 desc[UR4][R10.64], R0 ;  /* 0x000000000a001986 */ /* 0x0081e8000c101104 */
[----:B------:R-:W-:Y:S02]  /*217700*/  @P0 LOP3.LUT R22, R22, 0x10, RZ, 0xfc, !PT ;  /* 0x0000001016160812 */ /* 0x000fe400078efcff */
[----:B------:R-:W-:Y:S02]  /*217710*/  LOP3.LUT P0, RZ, R41, 0x2000000, RZ, 0xc0, !PT ;  /* 0x0200000029ff7812 */ /* 0x000fe4000780c0ff */
[----:B0-----:R-:W-:Y:S02]  /*217720*/  PRMT R0, R23, 0x7772, RZ ;  /* 0x0000777217007816 */ /* 0x001fe400000000ff */
[----:B------:R-:W-:-:S03]  /*217730*/  LOP3.LUT R22, R22, 0xffffffdf, RZ, 0xc0, !PT ;  /* 0xffffffdf16167812 */ /* 0x000fc600078ec0ff */
[----:B----4-:R0:W-:Y:S06]  /*217740*/  @P2 STG.E.U8 desc[UR4][R18.64], R0 ;  /* 0x0000000012002986 */ /* 0x0101ec000c101104 */
[----:B------:R-:W-:Y:S02]  /*217750*/  @P0 LOP3.LUT R22, R22, 0x20, RZ, 0xfc, !PT ;  /* 0x0000002016160812 */ /* 0x000fe400078efcff */
[----:B------:R-:W-:Y:S02]  /*217760*/  LOP3.LUT P0, RZ, R41, 0x1000000, RZ, 0xc0, !PT ;  /* 0x0100000029ff7812 */ /* 0x000fe4000780c0ff */
[----:B0-----:R-:W-:-:S02]  /*217770*/  PRMT R0, R23, 0x7773, RZ ;  /* 0x0000777317007816 */ /* 0x001fc400000000ff */
[----:B------:R-:W2:Y:S04]  /*217780*/  LDL.LU R23, [R1+0x842c] ;  /* 0x00842c0001177983 */ /* 0x000ea80000300800 */
[----:B------:R0:W-:Y:S01]  /*217790*/  @P3 STG.E.U8 desc[UR4][R2.64], R0 ;  /* 0x0000000002003986 */ /* 0x0001e2000c101104 */
[----:B------:R-:W-:-:S03]  /*2177a0*/  LOP3.LUT R22, R22, 0xffffffbf, RZ, 0xc0, !PT ;  /* 0xffffffbf16167812 */ /* 0x000fc600078ec0ff */
[----:B------:R-:W3:Y:S04]  /*2177b0*/  LDL.LU.64 R4, [R1+0x4708] ;  /* 0x0047080001047983 */ /* 0x000ee80000300a00 */
[----:B------:R-:W4:Y:S01]  /*2177c0*/  LDL.LU.64 R10, [R1+0x4960] ;  /* 0x00496000010a7983 */ /* 0x000f220000300a00 */
[----:B------:R-:W-:-:S03]  /*2177d0*/  @P0 LOP3.LUT R22, R22, 0x40, RZ, 0xfc, !PT ;  /* 0x0000004016160812 */ /* 0x000fc600078efcff */
[----:B------:R-:W2:Y:S01]  /*2177e0*/  LDL.LU.64 R18, [R1+0x4978] ;  /* 0x0049780001127983 */ /* 0x000ea20000300a00 */
[----:B------:R-:W-:-:S03]  /*2177f0*/  LOP3.LUT P0, RZ, R41, 0x800000, RZ, 0xc0, !PT ;  /* 0x0080000029ff7812 */ /* 0x000fc6000780c0ff */
[----:B0-----:R-:W2:Y:S01]  /*217800*/  LDL.LU.64 R2, [R1+0x4968] ;  /* 0x0049680001027983 */ /* 0x001ea20000300a00 */
[----:B------:R-:W-:-:S09]  /*217810*/  LOP3.LUT R22, R22, 0xffffff7f, RZ, 0xc0, !PT ;  /* 0xffffff7f16167812 */ /* 0x000fd200078ec0ff */
[----:B------:R-:W-:Y:S02]  /*217820*/  @P0 LOP3.LUT R22, R22, 0x80, RZ, 0xfc, !PT ;  /* 0x0000008016160812 */ /* 0x000fe400078efcff */
[C---:B------:R-:W-:Y:S02]  /*217830*/  LOP3.LUT P0, RZ, R41.reuse, 0x400000, RZ, 0xc0, !PT ;  /* 0x0040000029ff7812 */ /* 0x040fe4000780c0ff */
[----:B------:R-:W-:Y:S02]  /*217840*/  LOP3.LUT R22, R22, 0xfffffeff, RZ, 0xc0, !PT ;  /* 0xfffffeff16167812 */ /* 0x000fe400078ec0ff */
[----:B------:R-:W-:-:S09]  /*217850*/  LOP3.LUT P6, RZ, R41, 0x8000, RZ, 0xc0, !PT ;  /* 0x0000800029ff7812 */ /* 0x000fd200078cc0ff */
[----:B------:R-:W-:Y:S02]  /*217860*/  @P0 LOP3.LUT R22, R22, 0x100, RZ, 0xfc, !PT ;  /* 0x0000010016160812 */ /* 0x000fe400078efcff */
[----:B------:R-:W-:Y:S02]  /*217870*/  LOP3.LUT P0, RZ, R41, 0x200000, RZ, 0xc0, !PT ;  /* 0x0020000029ff7812 */ /* 0x000fe4000780c0ff */
[----:B------:R-:W-:Y:S02]  /*217880*/  LOP3.LUT R22, R22, 0xfffffdff, RZ, 0xc0, !PT ;  /* 0xfffffdff16167812 */ /* 0x000fe400078ec0ff */
[----:B------:R-:W-:-:S05]  /*217890*/  PRMT R0, R42, 0x7770, RZ ;  /* 0x000077702a007816 */ /* 0x000fca00000000ff */
[----:B------:R0:W-:Y:S02]  /*2178a0*/  @P4 STG.E.U8 desc[UR4][R48.64], R0 ;  /* 0x0000000030004986 */ /* 0x0001e4000c101104 */
[----:B0-----:R-:W-:-:S05]  /*2178b0*/  PRMT R0, R42, 0x7771, RZ ;  /* 0x000077712a007816 */ /* 0x001fca00000000ff */
[----:B------:R0:W-:Y:S04]  /*2178c0*/  @P5 STG.E.U8 desc[UR4][R46.64], R0 ;  /* 0x000000002e005986 */ /* 0x0001e8000c101104 */
[----:B0-----:R-:W2:Y:S04]  /*2178d0*/  LDL.LU R47, [R1+0x264] ;  /* 0x00026400012f7983 */ /* 0x001ea80000300800 */
[----:B------:R-:W4:Y:S01]  /*2178e0*/  LDL.LU.64 R48, [R1+0x4970] ;  /* 0x0049700001307983 */ /* 0x000f220000300a00 */
[----:B------:R-:W-:Y:S02]  /*2178f0*/  PRMT R0, R42, 0x7772, RZ ;  /* 0x000077722a007816 */ /* 0x000fe400000000ff */
[----:B------:R-:W-:-:S03]  /*217900*/  @P0 LOP3.LUT R22, R22, 0x200, RZ, 0xfc, !PT ;  /* 0x0000020016160812 */ /* 0x000fc600078efcff */
[----:B------:R0:W-:Y:S01]  /*217910*/  @P6 STG.E.U8 desc[UR4][R44.64], R0 ;  /* 0x000000002c006986 */ /* 0x0001e2000c101104 */
[----:B------:R-:W-:Y:S02]  /*217920*/  LOP3.LUT P0, RZ, R41, 0x100000, RZ, 0xc0, !PT ;  /* 0x0010000029ff7812 */ /* 0x000fe4000780c0ff */
[----:B0-----:R-:W-:Y:S02]  /*217930*/  PRMT R0, R42, 0x7773, RZ ;  /* 0x000077732a007816 */ /* 0x001fe400000000ff */
[----:B------:R-:W4:Y:S04]  /*217940*/  LDL.LU R42, [R1+0x8428] ;  /* 0x00842800012a7983 */ /* 0x000f280000300800 */
[----:B------:R-:W4:Y:S01]  /*217950*/  LDL.LU.64 R44, [R1+0x4980] ;  /* 0x00498000012c7983 */ /* 0x000f220000300a00 */
[----:B------:R-:W-:-:S03]  /*217960*/  LOP3.LUT R22, R22, 0xfffffbff, RZ, 0xc0, !PT ;  /* 0xfffffbff16167812 */ /* 0x000fc600078ec0ff */
[----:B------:R-:W4:Y:S01]  /*217970*/  LDL.LU.64 R20, [R1+0x4740] ;  /* 0x0047400001147983 */ /* 0x000f220000300a00 */
[----:B------:R-:W-:Y:S02]  /*217980*/  @P0 LOP3.LUT R22, R22, 0x400, RZ, 0xfc, !PT ;  /* 0x0000040016160812 */ /* 0x000fe400078efcff */
[C---:B------:R-:W-:Y:S01]  /*217990*/  LOP3.LUT P4, RZ, R41.reuse, 0x10000, RZ, 0xc0, !PT ;  /* 0x0001000029ff7812 */ /* 0x040fe2000788c0ff */
[----:B------:R-:W4:Y:S01]  /*2179a0*/  LDL.LU.64 R38, [R1+0x4748] ;  /* 0x0047480001267983 */ /* 0x000f220000300a00 */
[C---:B------:R-:W-:Y:S02]  /*2179b0*/  LOP3.LUT P5, RZ, R41.reuse, 0x20000, RZ, 0xc0, !PT ;  /* 0x0002000029ff7812 */ /* 0x040fe400078ac0ff */
[C---:B------:R-:W-:Y:S01]  /*2179c0*/  LOP3.LUT P6, RZ, R41.reuse, 0x40000, RZ, 0xc0, !PT ;  /* 0x0004000029ff7812 */ /* 0x040fe200078cc0ff */
[----:B------:R-:W4:Y:S01]  /*2179d0*/  LDL.LU R46, [R1+0x244] ;  /* 0x00024400012e7983 */ /* 0x000f220000300800 */
[C---:B------:R-:W-:Y:S02]  /*2179e0*/  LOP3.LUT P0, RZ, R41.reuse, 0x80000, RZ, 0xc0, !PT ;  /* 0x0008000029ff7812 */ /* 0x040fe4000780c0ff */
[----:B------:R-:W-:-:S02]  /*2179f0*/  LOP3.LUT P1, RZ, R41, 0x20000000, RZ, 0xc0, !PT ;  /* 0x2000000029ff7812 */ /* 0x000fc4000782c0ff */
[C---:B------:R-:W-:Y:S02]  /*217a00*/  LOP3.LUT P2, RZ, R41.reuse, 0x40000000, RZ, 0xc0, !PT ;  /* 0x4000000029ff7812 */ /* 0x040fe4000784c0ff */
[----:B------:R-:W-:Y:S02]  /*217a10*/  LOP3.LUT P3, RZ, R41, 0x80000000, RZ, 0xc0, !PT ;  /* 0x8000000029ff7812 */ /* 0x000fe4000786c0ff */
[----:B------:R-:W4:Y:S04]  /*217a20*/  LDL.LU.64 R40, [R1+0x4738] ;  /* 0x0047380001287983 */ /* 0x000f280000300a00 */
[----:B------:R-:W4:Y:S04]  /*217a30*/  LDL.LU.64 R36, [R1+0x49a0] ;  /* 0x0049a00001247983 */ /* 0x000f280000300a00 */
[----:B------:R-:W4:Y:S04]  /*217a40*/  LDL.LU.64 R16, [R1+0x49b8] ;  /* 0x0049b80001107983 */ /* 0x000f280000300a00 */
[----:B------:R-:W4:Y:S04]  /*217a50*/  LDL.LU.64 R34, [R1+0x49a8] ;  /* 0x0049a80001227983 */ /* 0x000f280000300a00 */
[----:B------:R-:W4:Y:S04]  /*217a60*/  LDL.LU.64 R32, [R1+0x49b0] ;  /* 0x0049b00001207983 */ /* 0x000f280000300a00 */
[----:B---3--:R0:W-:Y:S04]  /*217a70*/  @P4 STG.E.U8 desc[UR4][R4.64], R0 ;  /* 0x0000000004004986 */ /* 0x0081e8000c101104 */
[----:B0-----:R-:W3:Y:S01]  /*217a80*/  LDL.LU.64 R4, [R1+0x49c0] ;  /* 0x0049c00001047983 */ /* 0x001ee20000300a00 */
        /* <DEDUP_REMOVED lines=52> */
[----:B------:R-:W3:Y:S04]  /*217dd0*/  LDL.LU.64 R4, [R1+0x49e8] ;  /* 0x0049e80001047983 */ /* 0x000ee80000300a00 */
[----:B------:R-:W4:Y:S01]  /*217de0*/  LDL.LU.64 R10, [R1+0x49f8] ;  /* 0x0049f800010a7983 */ /* 0x000f220000300a00 */
[----:B0-----:R-:W-:-:S03]  /*217df0*/  PRMT R0, R47, 0x7770, RZ ;  /* 0x000077702f007816 */ /* 0x001fc600000000ff */
[----:B------:R-:W3:Y:S04]  /*217e00*/  LDL.LU.64 R18, [R1+0x4a00] ;  /* 0x004a000001127983 */ /* 0x000ee80000300a00 */
[----:B------:R0:W-:Y:S04]  /*217e10*/  @P5 STG.E.U8 desc[UR4][R48.64], R0 ;  /* 0x0000000030005986 */ /* 0x0001e8000c101104 */
[----:B------:R-:W3:Y:S04]  /*217e20*/  LDL.LU.64 R2, [R1+0x47c0] ;  /* 0x0047c00001027983 */ /* 0x000ee80000300a00 */
[----:B0-----:R-:W3:Y:S04]  /*217e30*/  LDL.LU.64 R48, [R1+0x47d0] ;  /* 0x0047d00001307983 */ /* 0x001ee80000300a00 */
[----:B------:R-:W3:Y:S01]  /*217e40*/  LDL.LU R46, [R1+0x258] ;  /* 0x00025800012e7983 */ /* 0x000ee20000300800 */
[----:B------:R-:W-:-:S05]  /*217e50*/  PRMT R0, R47, 0x7771, RZ ;  /* 0x000077712f007816 */ /* 0x000fca00000000ff */
[----:B------:R0:W-:Y:S04]  /*217e60*/  @P6 STG.E.U8 desc[UR4][R44.64], R0 ;  /* 0x000000002c006986 */ /* 0x0001e8000c101104 */
[----:B0-----:R-:W3:Y:S04]  /*217e70*/  LDL.LU.64 R44, [R1+0x47e8] ;  /* 0x0047e800012c7983 */ /* 0x001ee80000300a00 */
[----:B------:R-:W3:Y:S04]  /*217e80*/  LDL.LU.64 R40, [R1+0x4a08] ;  /* 0x004a080001287983 */ /* 0x000ee80000300a00 */
[----:B------:R-:W3:Y:S04]  /*217e90*/  LDL.LU.64 R20, [R1+0x4a30] ;  /* 0x004a300001147983 */ /* 0x000ee80000300a00 */
[----:B------:R-:W3:Y:S01]  /*217ea0*/  LDL.LU.64 R38, [R1+0x4a18] ;  /* 0x004a180001267983 */ /* 0x000ee20000300a00 */
[----:B------:R-:W-:-:S02]  /*217eb0*/  LOP3.LUT P0, RZ, R42, 0x8000, RZ, 0xc0, !PT ;  /* 0x000080002aff7812 */ /* 0x000fc4000780c0ff */
[----:B------:R-:W-:Y:S01]  /*217ec0*/  LOP3.LUT R22, R22, 0xfffffffe, RZ, 0xc0, !PT ;  /* 0xfffffffe16167812 */ /* 0x000fe200078ec0ff */
[----:B------:R-:W3:Y:S01]  /*217ed0*/  LDL.LU.64 R36, [R1+0x4a28] ;  /* 0x004a280001247983 */ /* 0x000ee20000300a00 */
[C---:B------:R-:W-:Y:S02]  /*217ee0*/  LOP3.LUT P4, RZ, R42.reuse, 0x8, RZ, 0xc0, !PT ;  /* 0x000000082aff7812 */ /* 0x040fe4000788c0ff */
[C---:B------:R-:W-:Y:S01]  /*217ef0*/  LOP3.LUT P5, RZ, R42.reuse, 0x10, RZ, 0xc0, !PT ;  /* 0x000000102aff7812 */ /* 0x040fe200078ac0ff */
[----:B------:R-:W3:Y:S01]  /*217f00*/  LDL.LU.64 R16, [R1+0x4a40] ;  /* 0x004a400001107983 */ /* 0x000ee20000300a00 */
[----:B------:R-:W-:Y:S02]  /*217f10*/  PRMT R0, R47, 0x7772, RZ ;  /* 0x000077722f007816 */ /* 0x000fe400000000ff */
[----:B------:R-:W-:Y:S02]  /*217f20*/  LOP3.LUT P6, RZ, R42, 0x20, RZ, 0xc0, !PT ;  /* 0x000000202aff7812 */ /* 0x000fe400078cc0ff */
[----:B--2---:R-:W-:-:S04]  /*217f30*/  LOP3.LUT R23, R23, 0xfdffffff, RZ, 0xc0, !PT ;  /* 0xfdffffff17177812 */ /* 0x004fc800078ec0ff */
        /* <DEDUP_REMOVED lines=20> */
[----:B---3--:R0:W-:-:S12]  /*218080*/  @P4 STG.E.U8 desc[UR4][R4.64], R0 ;  /* 0x0000000004004986 */ /* 0x0081d8000c101104 */
[----:B------:R-:W-:Y:S02]  /*218090*/  @P0 LOP3.LUT R22, R22, 0x1, RZ, 0xfc, !PT ;  /* 0x0000000116160812 */ /* 0x000fe400078efcff */
        /* <DEDUP_REMOVED lines=65> */
[----:B------:R0:W-:Y:S02]  /*2184b0*/  @P5 STG.E.U8 desc[UR4][R48.64], R0 ;  /* 0x0000000030005986 */ /* 0x0001e4000c101104 */
[----:B0-----:R-:W-:-:S05]  /*2184c0*/  PRMT R0, R46, 0x7770, RZ ;  /* 0x000077702e007816 */ /* 0x001fca00000000ff */
[----:B------:R0:W-:Y:S04]  /*2184d0*/  @P6 STG.E.U8 desc[UR4][R44.64], R0 ;  /* 0x000000002c006986 */ /* 0x0001e8000c101104 */
[----:B0-----:R-:W4:Y:S04]  /*2184e0*/  LDL.LU.64 R44, [R1+0x4868] ;  /* 0x00486800012c7983 */ /* 0x001f280000300a00 */
[----:B------:R-:W4:Y:S04]  /*2184f0*/  LDL.LU.64 R48, [R1+0x4870] ;  /* 0x0048700001307983 */ /* 0x000f280000300a00 */
[----:B------:R-:W4:Y:S04]  /*218500*/  LDL.LU.64 R10, [R1+0x4a88] ;  /* 0x004a8800010a7983 */ /* 0x000f280000300a00 */
[----:B------:R-:W4:Y:S04]  /*218510*/  LDL.LU.64 R18, [R1+0x4aa0] ;  /* 0x004aa00001127983 */ /* 0x000f280000300a00 */
[----:B------:R-:W4:Y:S01]  /*218520*/  LDL.LU R47, [R1+0x24c] ;  /* 0x00024c00012f7983 */ /* 0x000f220000300800 */
[----:B------:R-:W-:-:S02]  /*218530*/  LOP3.LUT R23, R23, 0xfffeffff, RZ, 0xc0, !PT ;  /* 0xfffeffff17177812 */ /* 0x000fc400078ec0ff */
[----:B------:R-:W-:Y:S02]  /*218540*/  LOP3.LUT P4, RZ, R42, 0x400000, RZ, 0xc0, !PT ;  /* 0x004000002aff7812 */ /* 0x000fe4000788c0ff */
[----:B------:R-:W-:Y:S02]  /*218550*/  PRMT R0, R46, 0x7771, RZ ;  /* 0x000077712e007816 */ /* 0x000fe400000000ff */
[C---:B------:R-:W-:Y:S02]  /*218560*/  LOP3.LUT P5, RZ, R42.reuse, 0x800000, RZ, 0xc0, !PT ;  /* 0x008000002aff7812 */ /* 0x040fe400078ac0ff */
[----:B------:R-:W-:Y:S02]  /*218570*/  LOP3.LUT P6, RZ, R42, 0x1000000, RZ, 0xc0, !PT ;  /* 0x010000002aff7812 */ /* 0x000fe400078cc0ff */
[----:B--2---:R-:W-:-:S13]  /*218580*/  LOP3.LUT P0, RZ, R43, 0x4, RZ, 0xc0, !PT ;  /* 0x000000042bff7812 */ /* 0x004fda000780c0ff */
        /* <DEDUP_REMOVED lines=8> */
[----:B------:R-:W-:Y:S01]  /*218610*/  PRMT R0, R46, 0x7772, RZ ;  /* 0x000077722e007816 */ /* 0x000fe200000000ff */
[----:B------:R-:W3:Y:S04]  /*218620*/  LDL.LU R6, [R1+0x230] ;  /* 0x0002300001067983 */ /* 0x000ee80000300800 */
[----:B----4-:R0:W-:Y:S04]  /*218630*/  @P5 STG.E.U8 desc[UR4][R44.64], R0 ;  /* 0x000000002c005986 */ /* 0x0101e8000c101104 */
[----:B------:R-:W-:-:S02]  /*218640*/  @P0 LOP3.LUT R23, R23, 0x40000, RZ, 0xfc, !PT ;  /* 0x0004000017170812 */ /* 0x000fc400078efcff */
[----:B------:R-:W-:Y:S01]  /*218650*/  LOP3.LUT P0, RZ, R42, 0x80000000, RZ, 0xc0, !PT ;  /* 0x800000002aff7812 */ /* 0x000fe2000780c0ff */
[----:B0-----:R-:W4:Y:S01]  /*218660*/  LDL.LU.64 R44, [R1+0x4a98] ;  /* 0x004a9800012c7983 */ /* 0x001f220000300a00 */
[----:B------:R-:W-:-:S03]  /*218670*/  LOP3.LUT R23, R23, 0xfff7ffff, RZ, 0xc0, !PT ;  /* 0xfff7ffff17177812 */ /* 0x000fc600078ec0ff */
[----:B------:R-:W3:Y:S08]  /*218680*/  LDL.LU.64 R40, [R1+0x4aa8] ;  /* 0x004aa80001287983 */ /* 0x000ef00000300a00 */
[----:B------:R-:W-:Y:S01]  /*218690*/  @P0 LOP3.LUT R23, R23, 0x80000, RZ, 0xfc, !PT ;  /* 0x0008000017170812 */ /* 0x000fe200078efcff */
[----:B------:R-:W3:Y:S01]  /*2186a0*/  LDL.LU.64 R20, [R1+0x48a0] ;  /* 0x0048a00001147983 */ /* 0x000ee20000300a00 */
[----:B------:R-:W-:-:S02]  /*2186b0*/  LOP3.LUT P0, RZ, R42, 0x40000000, RZ, 0xc0, !PT ;  /* 0x400000002aff7812 */ /* 0x000fc4000780c0ff */
[----:B------:R-:W-:Y:S01]  /*2186c0*/  LOP3.LUT R23, R23, 0xffefffff, RZ, 0xc0, !PT ;  /* 0xffefffff17177812 */ /* 0x000fe200078ec0ff */
[----:B------:R-:W3:Y:S01]  /*2186d0*/  LDL.LU.64 R38, [R1+0x48b0] ;  /* 0x0048b00001267983 */ /* 0x000ee20000300a00 */
[----:B------:R-:W-:-:S03]  /*2186e0*/  PRMT R0, R46, 0x7773, RZ ;  /* 0x000077732e007816 */ /* 0x000fc600000000ff */
[----:B------:R-:W3:Y:S06]  /*2186f0*/  LDL.LU.64 R36, [R1+0x48b8] ;  /* 0x0048b80001247983 */ /* 0x000eec0000300a00 */
        /* <DEDUP_REMOVED lines=9> */
[----:B------:R0:W-:Y:S10]  /*218790*/  @P6 STG.E.U8 desc[UR4][R48.64], R0 ;  /* 0x0000000030006986 */ /* 0x0001f4000c101104 */
[----:B------:R-:W-:Y:S01]  /*2187a0*/  @P0 LOP3.LUT R23, R23, 0x800000, RZ, 0xfc, !PT ;  /* 0x0080000017170812 */ /* 0x000fe200078efcff */
[----:B0-----:R-:W3:Y:S01]  /*2187b0*/  LDL.LU R48, [R1+0x220] ;  /* 0x0002200001307983 */ /* 0x001ee20000300800 */
[----:B------:R-:W-:-:S03]  /*2187c0*/  LOP3.LUT P0, RZ, R42, 0x4000000, RZ, 0xc0, !PT ;  /* 0x040000002aff7812 */ /* 0x000fc6000780c0ff */
[----:B------:R-:W3:Y:S01]  /*2187d0*/  LDL.LU.64 R16, [R1+0x4ac8] ;  /* 0x004ac80001107983 */ /* 0x000ee20000300a00 */
[----:B------:R-:W-:-:S03]  /*2187e0*/  LOP3.LUT R23, R23, 0xfeffffff, RZ, 0xc0, !PT ;  /* 0xfeffffff17177812 */ /* 0x000fc600078ec0ff */
[----:B------:R-:W3:Y:S01]  /*2187f0*/  LDL.LU.64 R34, [R1+0x4ae0] ;  /* 0x004ae00001227983 */ /* 0x000ee20000300a00 */
[----:B------:R-:W-:-:S03]  /*218800*/  PRMT R0, R47, 0x7770, RZ ;  /* 0x000077702f007816 */ /* 0x000fc600000000ff */
[----:B------:R-:W3:Y:S02]  /*218810*/  LDL.LU R49, [R1+0x210] ;  /* 0x0002100001317983 */ /* 0x000ee40000300800 */
[----:B------:R-:W-:Y:S02]  /*218820*/  @P0 LOP3.LUT R23, R23, 0x1000000, RZ, 0xfc, !PT ;  /* 0x0100000017170812 */ /* 0x000fe400078efcff */
[----:B------:R-:W-:Y:S01]  /*218830*/  LOP3.LUT P0, RZ, R42, 0x2000000, RZ, 0xc0, !PT ;  /* 0x020000002aff7812 */ /* 0x000fe2000780c0ff */
[----:B------:R-:W3:Y:S04]  /*218840*/  LDL.LU.64 R32, [R1+0x4ad0] ;  /* 0x004ad00001207983 */ /* 0x000ee80000300a00 */
[----:B------:R-:W3:Y:S08]  /*218850*/  LDL.LU.64 R4, [R1+0x4ad8] ;  /* 0x004ad80001047983 */ /* 0x000ef00000300a00 */
[----:B------:R0:W-:Y:S01]  /*218860*/  @P0 STG.E.U8 desc[UR4][R10.64], R0 ;  /* 0x000000000a000986 */ /* 0x0001e2000c101104 */
[----:B------:R-:W-:-:S02]  /*218870*/  LOP3.LUT P0, RZ, R23, 0x1000000, RZ, 0xc0, !PT ;  /* 0x0100000017ff7812 */ /* 0x000fc4000780c0ff */
[----:B0-----:R-:W-:Y:S01]  /*218880*/  PRMT R0, R47, 0x7771, RZ ;  /* 0x000077712f007816 */ /* 0x001fe200000000ff */
[----:B------:R-:W3:Y:S10]  /*218890*/  LDL.LU.64 R10, [R1+0x4ae8] ;  /* 0x004ae800010a7983 */ /* 0x000ef40000300a00 */
[----:B------:R0:W-:Y:S04]  /*2188a0*/  @P0 STG.E.U8 desc[UR4][R18.64], R0 ;  /* 0x0000000012000986 */ /* 0x0001e8000c101104 */
[----:B0-----:R-:W3:Y:S01]  /*2188b0*/  LDL.LU.64 R18, [R1+0x48e8] ;  /* 0x0048e80001127983 */ /* 0x001ee20000300a00 */
[----:B------:R-:W-:-:S02]  /*2188c0*/  LOP3.LUT P0, RZ, R23, 0x800000, RZ, 0xc0, !PT ;  /* 0x0080000017ff7812 */ /* 0x000fc4000780c0ff */
[----:B------:R-:W-:Y:S02]  /*2188d0*/  PRMT R0, R47, 0x7772, RZ ;  /* 0x000077722f007816 */ /* 0x000fe400000000ff */
[C---:B------:R-:W-:Y:S02]  /*2188e0*/  LOP3.LUT P1, RZ, R43.reuse, 0x8, RZ, 0xc0, !PT ;  /* 0x000000082bff7812 */ /* 0x040fe4000782c0ff */
[C---:B------:R-:W-:Y:S02]  /*2188f0*/  LOP3.LUT P2, RZ, R43.reuse, 0x10, RZ, 0xc0, !PT ;  /* 0x000000102bff7812 */ /* 0x040fe4000784c0ff */
[C---:B------:R-:W-:Y:S02]  /*218900*/  LOP3.LUT P3, RZ, R43.reuse, 0x20, RZ, 0xc0, !PT ;  /* 0x000000202bff7812 */ /* 0x040fe4000786c0ff */
[----:B------:R-:W-:-:S03]  /*218910*/  LOP3.LUT P4, RZ, R43, 0x40, RZ, 0xc0, !PT ;  /* 0x000000402bff7812 */ /* 0x000fc6000788c0ff */
[----:B--2---:R0:W-:Y:S01]  /*218920*/  @P0 STG.E.U8 desc[UR4][R2.64], R0 ;  /* 0x0000000002000986 */ /* 0x0041e2000c101104 */
[----:B------:R-:W-:Y:S02]  /*218930*/  LOP3.LUT P0, RZ, R23, 0x400000, RZ, 0xc0, !PT ;  /* 0x0040000017ff7812 */ /* 0x000fe4000780c0ff */
[----:B0-----:R-:W-:Y:S01]  /*218940*/  PRMT R0, R47, 0x7773, RZ ;  /* 0x000077732f007816 */ /* 0x001fe200000000ff */
[----:B------:R-:W2:Y:S04]  /*218950*/  LDL.LU.64 R2, [R1+0x48f8] ;  /* 0x0048f80001027983 */ /* 0x000ea80000300a00 */
[----:B------:R-:W2:Y:S06]  /*218960*/  LDL.LU.64 R46, [R1+0x4910] ;  /* 0x00491000012e7983 */ /* 0x000eac0000300a00 */
[----:B----4-:R3:W-:Y:S01]  /*218970*/  @P0 STG.E.U8 desc[UR4][R44.64], R0 ;  /* 0x000000002c000986 */ /* 0x0107e2000c101104 */
[----:B------:R-:W-:-:S02]  /*218980*/  LOP3.LUT P0, RZ, R23, 0x200000, RZ, 0xc0, !PT ;  /* 0x0020000017ff7812 */ /* 0x000fc4000780c0ff */
        /* <DEDUP_REMOVED lines=22> */
[C---:B0-----:R-:W-:Y:S02]  /*218af0*/  PRMT R0, R49.reuse, 0x7770, RZ ;  /* 0x0000777031007816 */ /* 0x041fe400000000ff */
[----:B------:R-:W4:Y:S04]  /*218b00*/  LDL.LU.64 R4, [R1+0x4af8] ;  /* 0x004af80001047983 */ /* 0x000f280000300a00 */
[----:B------:R0:W-:Y:S02]  /*218b10*/  @P3 STG.E.U8 desc[UR4][R10.64], R0 ;  /* 0x000000000a003986 */ /* 0x0001e4000c101104 */
[----:B0-----:R-:W-:-:S02]  /*218b20*/  PRMT R0, R49, 0x7771, RZ ;  /* 0x0000777131007816 */ /* 0x001fc400000000ff */
[----:B------:R-:W4:Y:S04]  /*218b30*/  LDL.LU.64 R10, [R1+0x4b20] ;  /* 0x004b2000010a7983 */ /* 0x000f280000300a00 */
[----:B------:R0:W-:Y:S04]  /*218b40*/  @P4 STG.E.U8 desc[UR4][R18.64], R0 ;  /* 0x0000000012004986 */ /* 0x0001e8000c101104 */
[----:B0-----:R-:W4:Y:S01]  /*218b50*/  LDL.LU.64 R18, [R1+0x4b10] ;  /* 0x004b100001127983 */ /* 0x001f220000300a00 */
[C---:B------:R-:W-:Y:S02]  /*218b60*/  LOP3.LUT P5, RZ, R43.reuse, 0x80, RZ, 0xc0, !PT ;  /* 0x000000802bff7812 */ /* 0x040fe400078ac0ff */
[----:B------:R-:W-:-:S02]  /*218b70*/  LOP3.LUT P6, RZ, R43, 0x100, RZ, 0xc0, !PT ;  /* 0x000001002bff7812 */ /* 0x000fc400078cc0ff */
[----:B------:R-:W-:Y:S02]  /*218b80*/  PRMT R0, R49, 0x7772, RZ ;  /* 0x0000777231007816 */ /* 0x000fe400000000ff */
[----:B------:R-:W-:-:S07]  /*218b90*/  LOP3.LUT P4, RZ, R43, 0x200, RZ, 0xc0, !PT ;  /* 0x000002002bff7812 */ /* 0x000fce000788c0ff */
[----:B--2---:R0:W-:Y:S04]  /*218ba0*/  @P5 STG.E.U8 desc[UR4][R2.64], R0 ;  /* 0x0000000002005986 */ /* 0x0041e8000c101104 */
[----:B0-----:R-:W2:Y:S01]  /*218bb0*/  LDL.LU.64 R2, [R1+0x4b18] ;  /* 0x004b180001027983 */ /* 0x001ea20000300a00 */
[----:B------:R-:W-:-:S03]  /*218bc0*/  PRMT R0, R49, 0x7773, RZ ;  /* 0x0000777331007816 */ /* 0x000fc600000000ff */
[----:B------:R-:W2:Y:S04]  /*218bd0*/  LDL.LU.64 R48, [R1+0x4b28] ;  /* 0x004b280001307983 */ /* 0x000ea80000300a00 */
[----:B------:R0:W-:Y:S04]  /*218be0*/  @P6 STG.E.U8 desc[UR4][R46.64], R0 ;  /* 0x000000002e006986 */ /* 0x0001e8000c101104 */
[----:B0-----:R-:W2:Y:S04]  /*218bf0*/  LDL.LU.64 R46, [R1+0x4930] ;  /* 0x00493000012e7983 */ /* 0x001ea80000300a00 */
[----:B------:R-:W2:Y:S01]  /*218c00*/  LDL.LU R6, [R1+0x234] ;  /* 0x0002340001067983 */ /* 0x000ea20000300800 */
[----:B------:R-:W-:-:S03]  /*218c10*/  LOP3.LUT P5, RZ, R43, 0x400, RZ, 0xc0, !PT ;  /* 0x000004002bff7812 */ /* 0x000fc600078ac0ff */
[----:B------:R-:W2:Y:S01]  /*218c20*/  LDL.LU.64 R40, [R1+0x4950] ;  /* 0x0049500001287983 */ /* 0x000ea20000300a00 */
[C---:B---3--:R-:W-:Y:S02]  /*218c30*/  PRMT R0, R44.reuse, 0x7770, RZ ;  /* 0x000077702c007816 */ /* 0x048fe400000000ff */
[----:B------:R-:W-:Y:S01]  /*218c40*/  LOP3.LUT P6, RZ, R43, 0x800, RZ, 0xc0, !PT ;  /* 0x000008002bff7812 */ /* 0x000fe200078cc0ff */
[----:B------:R-:W3:Y:S04]  /*218c50*/  LDL.LU.64 R20, [R1+0x4958] ;  /* 0x0049580001147983 */ /* 0x000ee80000300a00 */
[----:B------:R-:W2:Y:S04]  /*218c60*/  LDL.LU.64 R38, [R1+0x4b30] ;  /* 0x004b300001267983 */ /* 0x000ea80000300a00 */
[----:B------:R-:W2:Y:S04]  /*218c70*/  LDL.LU.64 R36, [R1+0x4b58] ;  /* 0x004b580001247983 */ /* 0x000ea80000300a00 */
[----:B------:R-:W2:Y:S04]  /*218c80*/  LDL.LU.64 R16, [R1+0x4b40] ;  /* 0x004b400001107983 */ /* 0x000ea80000300a00 */
[----:B----4-:R0:W-:Y:S02]  /*218c90*/  @P4 STG.E.U8 desc[UR4][R4.64], R0 ;  /* 0x0000000004004986 */ /* 0x0101e4000c101104 */
[----:B0-----:R-:W-:-:S05]  /*218ca0*/  PRMT R0, R44, 0x7771, RZ ;  /* 0x000077712c007816 */ /* 0x001fca00000000ff */
[----:B------:R0:W-:Y:S02]  /*218cb0*/  @P5 STG.E.U8 desc[UR4][R10.64], R0 ;  /* 0x000000000a005986 */ /* 0x0001e4000c101104 */
        /* <DEDUP_REMOVED lines=8> */
[----:B------:R-:W-:-:S02]  /*218d40*/  LOP3.LUT P0, RZ, R43, 0x200000, RZ, 0xc0, !PT ;  /* 0x002000002bff7812 */ /* 0x000fc4000780c0ff */
        /* <DEDUP_REMOVED lines=28> */
[----:B--2---:R0:W-:Y:S01]  /*218f10*/  @P0 STG.E.U8 desc[UR4][R2.64], R0 ;  /* 0x0000000002000986 */ /* 0x0041e2000c101104 */
        /* <DEDUP_REMOVED lines=13> */
[----:B0-----:R-:W-:-:S11]  /*218ff0*/  PRMT R0, R6, 0x7773, RZ ;  /* 0x0000777306007816 */ /* 0x001fd600000000ff */
[----:B---3--:R4:W-:Y:S01]  /*219000*/  @P0 STG.E.U8 desc[UR4][R20.64], R0 ;  /* 0x0000000014000986 */ /* 0x0089e2000c101104 */
[----:B------:R-:W-:Y:S02]  /*219010*/  LOP3.LUT P0, RZ, R23, 0x800, RZ, 0xc0, !PT ;  /* 0x0000080017ff7812 */ /* 0x000fe4000780c0ff */
[C---:B------:R-:W-:Y:S02]  /*219020*/  LOP3.LUT P1, RZ, R43.reuse, 0x400000, RZ, 0xc0, !PT ;  /* 0x004000002bff7812 */ /* 0x040fe4000782c0ff */
[----:B------:R-:W-:Y:S02]  /*219030*/  LOP3.LUT P2, RZ, R43, 0x800000, RZ, 0xc0, !PT ;  /* 0x008000002bff7812 */ /* 0x000fe4000784c0ff */
[----:B----4-:R-:W-:-:S07]  /*219040*/  PRMT R0, R44, 0x7770, RZ ;  /* 0x000077702c007816 */ /* 0x010fce00000000ff */
        /* <DEDUP_REMOVED lines=8> */
[----:B0-----:R-:W-:Y:S02]  /*2190d0*/  PRMT R0, R44, 0x7773, RZ ;  /* 0x000077732c007816 */ /* 0x001fe400000000ff */
[----:B------:R-:W3:Y:S09]  /*2190e0*/  LDL.LU R44, [R1+0x8408] ;  /* 0x00840800012c7983 */ /* 0x000ef20000300800 */
[----:B------:R0:W-:Y:S01]  /*2190f0*/  @P0 STG.E.U8 desc[UR4][R34.64], R0 ;  /* 0x0000000022000986 */ /* 0x0001e2000c101104 */
[----:B------:R-:W-:-:S02]  /*219100*/  LOP3.LUT P0, RZ, R23, 0x80, RZ, 0xc0, !PT ;  /* 0x0000008017ff7812 */ /* 0x000fc4000780c0ff */
[----:B0-----:R-:W-:-:S11]  /*219110*/  PRMT R0, R24, 0x7770, RZ ;  /* 0x0000777018007816 */ /* 0x001fd600000000ff */
[----:B------:R0:W-:Y:S02]  /*219120*/  @P0 STG.E.U8 desc[UR4][R32.64], R0 ;  /* 0x0000000020000986 */ /* 0x0001e4000c101104 */
[----:B0-----:R-:W-:-:S05]  /*219130*/  PRMT R0, R24, 0x7771, RZ ;  /* 0x0000777118007816 */ /* 0x001fca00000000ff */
[----:B------:R0:W-:Y:S02]  /*219140*/  @P1 STG.E.U8 desc[UR4][R4.64], R0 ;  /* 0x0000000004001986 */ /* 0x0001e4000c101104 */
[----:B0-----:R-:W-:-:S05]  /*219150*/  PRMT R0, R24, 0x7772, RZ ;  /* 0x0000777218007816 */ /* 0x001fca00000000ff */
[----:B------:R0:W-:Y:S02]  /*219160*/  @P2 STG.E.U8 desc[UR4][R10.64], R0 ;  /* 0x000000000a002986 */ /* 0x0001e4000c101104 */
[----:B0-----:R-:W-:Y:S02]  /*219170*/  PRMT R0, R24, 0x7773, RZ ;  /* 0x0000777318007816 */ /* 0x001fe400000000ff */
[----:B------:R-:W4:Y:S01]  /*219180*/  LDL.LU R24, [R1+0x8404] ;  /* 0x0084040001187983 */ /* 0x000f220000300800 */
[----:B------:R-:W-:Y:S02]  /*219190*/  LOP3.LUT R23, R23, 0xfffffffe, RZ, 0xc0, !PT ;  /* 0xfffffffe17177812 */ /* 0x000fe400078ec0ff */
[C---:B------:R-:W-:Y:S01]  /*2191a0*/  LOP3.LUT P3, RZ, R43.reuse, 0x1000000, RZ, 0xc0, !PT ;  /* 0x010000002bff7812 */ /* 0x040fe2000786c0ff */
[----:B------:R-:W4:Y:S01]  /*2191b0*/  LDL.LU.64 R32, [R1+0x4b90] ;  /* 0x004b900001207983 */ /* 0x000f220000300a00 */
[----:B------:R-:W-:-:S11]  /*2191c0*/  LOP3.LUT P4, RZ, R43, 0x2000000, RZ, 0xc0, !PT ;  /* 0x020000002bff7812 */ /* 0x000fd6000788c0ff */
[----:B------:R0:W-:Y:S02]  /*2191d0*/  @P3 STG.E.U8 desc[UR4][R18.64], R0 ;  /* 0x0000000012003986 */ /* 0x0001e4000c101104 */
[----:B0-----:R-:W-:Y:S02]  /*2191e0*/  PRMT R0, R45, 0x7770, RZ ;  /* 0x000077702d007816 */ /* 0x001fe400000000ff */
[----:B------:R-:W4:Y:S04]  /*2191f0*/  LDL.LU.64 R18, [R1+0x4ba0] ;  /* 0x004ba00001127983 */ /* 0x000f280000300a00 */
[----:B------:R-:W4:Y:S04]  /*219200*/  LDL.LU.64 R4, [R1+0x49c8] ;  /* 0x0049c80001047983 */ /* 0x000f280000300a00 */
[----:B------:R-:W4:Y:S04]  /*219210*/  LDL.LU.64 R10, [R1+0x49d8] ;  /* 0x0049d800010a7983 */ /* 0x000f280000300a00 */
[----:B--2---:R0:W-:Y:S04]  /*219220*/  @P4 STG.E.U8 desc[UR4][R2.64], R0 ;  /* 0x0000000002004986 */ /* 0x0041e8000c101104 */
[----:B0-----:R-:W2:Y:S01]  /*219230*/  LDL.LU R2, [R1+0x238] ;  /* 0x0002380001027983 */ /* 0x001ea20000300800 */
[----:B------:R-:W-:-:S02]  /*219240*/  LOP3.LUT P5, RZ, R43, 0x4000000, RZ, 0xc0, !PT ;  /* 0x040000002bff7812 */ /* 0x000fc400078ac0ff */
[----:B------:R-:W-:Y:S02]  /*219250*/  LOP3.LUT P6, RZ, R43, 0x8000000, RZ, 0xc0, !PT ;  /* 0x080000002bff7812 */ /* 0x000fe400078cc0ff */
[----:B------:R-:W-:-:S09]  /*219260*/  PRMT R0, R45, 0x7771, RZ ;  /* 0x000077712d007816 */ /* 0x000fd200000000ff */
[----:B------:R0:W-:Y:S04]  /*219270*/  @P5 STG.E.U8 desc[UR4][R48.64], R0 ;  /* 0x0000000030005986 */ /* 0x0001e8000c101104 */
[----:B0-----:R-:W2:Y:S01]  /*219280*/  LDL.LU.64 R48, [R1+0x49e0] ;  /* 0x0049e00001307983 */ /* 0x001ea20000300a00 */
[----:B------:R-:W-:-:S05]  /*219290*/  PRMT R0, R45, 0x7772, RZ ;  /* 0x000077722d007816 */ /* 0x000fca00000000ff */
[----:B------:R0:W-:Y:S02]  /*2192a0*/  @P6 STG.E.U8 desc[UR4][R46.64], R0 ;  /* 0x000000002e006986 */ /* 0x0001e4000c101104 */
[----:B0-----:R-:W-:Y:S02]  /*2192b0*/  PRMT R0, R45, 0x7773, RZ ;  /* 0x000077732d007816 */ /* 0x001fe400000000ff */
[----:B------:R-:W2:Y:S04]  /*2192c0*/  LDL.LU R45, [R1+0x8400] ;  /* 0x00840000012d7983 */ /* 0x000ea80000300800 */
[----:B------:R-:W2:Y:S01]  /*2192d0*/  LDL.LU.64 R46, [R1+0x4bb0] ;  /* 0x004bb000012e7983 */ /* 0x000ea20000300a00 */
[----:B---3--:R-:W-:Y:S02]  /*2192e0*/  LOP3.LUT P0, RZ, R44, 0x100, RZ, 0xc0, !PT ;  /* 0x000001002cff7812 */ /* 0x008fe4000780c0ff */
[----:B----4-:R-:W-:-:S11]  /*2192f0*/  LOP3.LUT R24, R24, 0xbfffffff, RZ, 0xc0, !PT ;  /* 0xbfffffff18187812 */ /* 0x010fd600078ec0ff */
        /* <DEDUP_REMOVED lines=24> */
[C---:B------:R-:W-:Y:S02]  /*219480*/  LOP3.LUT P5, RZ, R43.reuse, 0x20000000, RZ, 0xc0, !PT ;  /* 0x200000002bff7812 */ /* 0x040fe400078ac0ff */
[----:B------:R-:W-:-:S05]  /*219490*/  LOP3.LUT P6, RZ, R43, 0x40000000, RZ, 0xc0, !PT ;  /* 0x400000002bff7812 */ /* 0x000fca00078cc0ff */
[----:B------:R-:W-:Y:S02]  /*2194a0*/  @P0 LOP3.LUT R23, R23, 0x40, RZ, 0xfc, !PT ;  /* 0x0000004017170812 */ /* 0x000fe400078efcff */
[----:B------:R-:W-:Y:S02]  /*2194b0*/  LOP3.LUT P0, RZ, R43, 0x80000000, RZ, 0xc0, !PT ;  /* 0x800000002bff7812 */ /* 0x000fe4000780c0ff */
[----:B------:R-:W3:Y:S04]  /*2194c0*/  LDL.LU.64 R42, [R1+0x4bc8] ;  /* 0x004bc800012a7983 */ /* 0x000ee80000300a00 */
[----:B------:R-:W4:Y:S04]  /*2194d0*/  LDL.LU.64 R40, [R1+0x4bb8] ;  /* 0x004bb80001287983 */ /* 0x000f280000300a00 */
[----:B------:R-:W4:Y:S04]  /*2194e0*/  LDL.LU.64 R20, [R1+0x4bc0] ;  /* 0x004bc00001147983 */ /* 0x000f280000300a00 */
[----:B------:R2:W-:Y:S02]  /*2194f0*/  @P4 STG.E.U8 desc[UR4][R32.64], R0 ;  /* 0x0000000020004986 */ /* 0x0005e4000c101104 */
[----:B--2---:R-:W-:-:S05]  /*219500*/  PRMT R0, R2, 0x7770, RZ ;  /* 0x0000777002007816 */ /* 0x004fca00000000ff */
[----:B------:R0:W-:Y:S04]  /*219510*/  @P5 STG.E.U8 desc[UR4][R18.64], R0 ;  /* 0x0000000012005986 */ /* 0x0001e8000c101104 */
[----:B0-----:R-:W2:Y:S01]  /*219520*/  LDL.LU R18, [R1+0x218] ;  /* 0x0002180001127983 */ /* 0x001ea20000300800 */
[----:B------:R-:W-:-:S03]  /*219530*/  PRMT R0, R2, 0x7771, RZ ;  /* 0x0000777102007816 */ /* 0x000fc600000000ff */
[----:B------:R-:W2:Y:S04]  /*219540*/  LDL.LU.64 R38, [R1+0x4bd8] ;  /* 0x004bd80001267983 */ /* 0x000ea80000300a00 */
[----:B------:R0:W-:Y:S04]  /*219550*/  @P6 STG.E.U8 desc[UR4][R4.64], R0 ;  /* 0x0000000004006986 */ /* 0x0001e8000c101104 */
[----:B------:R-:W2:Y:S04]  /*219560*/  LDL.LU.64 R36, [R1+0x4a10] ;  /* 0x004a100001247983 */ /* 0x000ea80000300a00 */
[----:B------:R-:W2:Y:S01]  /*219570*/  LDL.LU.64 R16, [R1+0x4a20] ;  /* 0x004a200001107983 */ /* 0x000ea20000300a00 */
[----:B0-----:R-:W-:-:S03]  /*219580*/  PRMT R0, R2, 0x7772, RZ ;  /* 0x0000777202007816 */ /* 0x001fc600000000ff */
[----:B------:R-:W2:Y:S04]  /*219590*/  LDL.LU R19, [R1+0x208] ;  /* 0x0002080001137983 */ /* 0x000ea80000300800 */
[----:B------:R0:W-:Y:S01]  /*2195a0*/  @P0 STG.E.U8 desc[UR4][R10.64], R0 ;  /* 0x000000000a000986 */ /* 0x0001e2000c101104 */
[----:B------:R-:W-:-:S03]  /*2195b0*/  LOP3.LUT P0, RZ, R23, 0x40, RZ, 0xc0, !PT ;  /* 0x0000004017ff7812 */ /* 0x000fc6000780c0ff */
[----:B------:R-:W2:Y:S04]  /*2195c0*/  LDL.LU.64 R34, [R1+0x4a38] ;  /* 0x004a380001227983 */ /* 0x000ea80000300a00 */
[----:B------:R-:W2:Y:S01]  /*2195d0*/  LDL.LU.64 R32, [R1+0x4bf0] ;  /* 0x004bf00001207983 */ /* 0x000ea20000300a00 */
[----:B0-----:R-:W-:-:S03]  /*2195e0*/  PRMT R0, R2, 0x7773, RZ ;  /* 0x0000777302007816 */ /* 0x001fc600000000ff */
[----:B------:R-:W2:Y:S04]  /*2195f0*/  LDL.LU.64 R4, [R1+0x4c08] ;  /* 0x004c080001047983 */ /* 0x000ea80000300a00 */
[----:B------:R0:W-:Y:S01]  /*219600*/  @P0 STG.E.U8 desc[UR4][R48.64], R0 ;  /* 0x0000000030000986 */ /* 0x0001e2000c101104 */
[----:B------:R-:W-:-:S03]  /*219610*/  LOP3.LUT P0, RZ, R23, 0x20, RZ, 0xc0, !PT ;  /* 0x0000002017ff7812 */ /* 0x000fc6000780c0ff */
[----:B------:R-:W2:Y:S04]  /*219620*/  LDL.LU.64 R10, [R1+0x4bf8] ;  /* 0x004bf800010a7983 */ /* 0x000ea80000300a00 */
[----:B------:R-:W2:Y:S01]  /*219630*/  LDL.LU.64 R2, [R1+0x4c00] ;  /* 0x004c000001027983 */ /* 0x000ea20000300a00 */
[----:B0-----:R-:W-:-:S03]  /*219640*/  PRMT R0, R45, 0x7770, RZ ;  /* 0x000077702d007816 */ /* 0x001fc600000000ff */
[----:B------:R-:W2:Y:S04]  /*219650*/  LDL.LU.64 R48, [R1+0x4c10] ;  /* 0x004c100001307983 */ /* 0x000ea80000300a00 */
[----:B------:R0:W-:Y:S01]  /*219660*/  @P0 STG.E.U8 desc[UR4][R46.64], R0 ;  /* 0x000000002e000986 */ /* 0x0001e2000c101104 */
[----:B------:R-:W-:Y:S02]  /*219670*/  LOP3.LUT P0, RZ, R23, 0x10, RZ, 0xc0, !PT ;  /* 0x0000001017ff7812 */ /* 0x000fe4000780c0ff */
[----:B0-----:R-:W-:Y:S01]  /*219680*/  PRMT R0, R45, 0x7771, RZ ;  /* 0x000077712d007816 */ /* 0x001fe200000000ff */
[----:B------:R-:W2:Y:S10]  /*219690*/  LDL.LU.64 R46, [R1+0x4a58] ;  /* 0x004a5800012e7983 */ /* 0x000eb40000300a00 */
[----:B---3--:R0:W-:Y:S01]  /*2196a0*/  @P0 STG.E.U8 desc[UR4][R42.64], R0 ;  /* 0x000000002a000986 */ /* 0x0081e2000c101104 */
[----:B------:R-:W-:-:S02]  /*2196b0*/  LOP3.LUT P0, RZ, R23, 0x8, RZ, 0xc0, !PT ;  /* 0x0000000817ff7812 */ /* 0x000fc4000780c0ff */
[----:B0-----:R-:W-:-:S11]  /*2196c0*/  PRMT R0, R45, 0x7772, RZ ;  /* 0x000077722d007816 */ /* 0x001fd600000000ff */
[----:B----4-:R0:W-:Y:S02]  /*2196d0*/  @P0 STG.E.U8 desc[UR4][R40.64], R0 ;  /* 0x0000000028000986 */ /* 0x0101e4000c101104 */
[----:B0-----:R-:W-:Y:S02]  /*2196e0*/  PRMT R0, R45, 0x7773, RZ ;  /* 0x000077732d007816 */ /* 0x001fe400000000ff */
[----:B------:R-:W3:Y:S01]  /*2196f0*/  LDL.LU R45, [R1+0x83fc] ;  /* 0x0083fc00012d7983 */ /* 0x000ee20000300800 */
[----:B------:R-:W-:-:S13]  /*219700*/  LOP3.LUT P0, RZ, R23, 0x4, RZ, 0xc0, !PT ;  /* 0x0000000417ff7812 */ /* 0x000fda000780c0ff */
[----:B------:R2:W-:Y:S01]  /*219710*/  @P0 STG.E.U8 desc[UR4][R20.64], R0 ;  /* 0x0000000014000986 */ /* 0x0005e2000c101104 */
        /* <DEDUP_REMOVED lines=27> */
[----:B---3--:R-:W-:-:S05]  /*2198d0*/  PRMT R0, R45, 0x7770, RZ ;  /* 0x000077702d007816 */ /* 0x008fca00000000ff */
        /* <DEDUP_REMOVED lines=10> */
[----:B------:R-:W-:Y:S01]  /*219980*/  LOP3.LUT R24, R24, 0xffdfffff, RZ, 0xc0, !PT ;  /* 0xffdfffff18187812 */ /* 0x000fe200078ec0ff */
[----:B------:R-:W4:Y:S10]  /*219990*/  LDL.LU R6, [R1+0x21c] ;  /* 0x00021c0001067983 */ /* 0x000f340000300800 */
[----:B------:R-:W-:-:S02]  /*2199a0*/  @P0 LOP3.LUT R24, R24, 0x200000, RZ, 0xfc, !PT ;  /* 0x0020000018180812 */ /* 0x000fc400078efcff */
[----:B------:R-:W-:Y:S02]  /*2199b0*/  LOP3.LUT P0, RZ, R44, 0x4000000, RZ, 0xc0, !PT ;  /* 0x040000002cff7812 */ /* 0x000fe4000780c0ff */
        /* <DEDUP_REMOVED lines=9> */
[----:B------:R-:W-:Y:S01]  /*219a50*/  LOP3.LUT R24, R24, 0xfeffffff, RZ, 0xc0, !PT ;  /* 0xfeffffff18187812 */ /* 0x000fe200078ec0ff */
[----:B--2---:R0:W-:Y:S10]  /*219a60*/  @P4 STG.E.U8 desc[UR4][R32.64], R0 ;  /* 0x0000000020004986 */ /* 0x0041f4000c101104 */
[----:B------:R-:W-:-:S02]  /*219a70*/  @P0 LOP3.LUT R24, R24, 0x1000000, RZ, 0xfc, !PT ;  /* 0x0100000018180812 */ /* 0x000fc400078efcff */
[----:B------:R-:W-:Y:S02]  /*219a80*/  LOP3.LUT P0, RZ, R44, 0x800000, RZ, 0xc0, !PT ;  /* 0x008000002cff7812 */ /* 0x000fe4000780c0ff */
[----:B0-----:R-:W-:Y:S02]  /*219a90*/  PRMT R0, R45, 0x7773, RZ ;  /* 0x000077732d007816 */ /* 0x001fe400000000ff */
[----:B------:R-:W2:Y:S01]  /*219aa0*/  LDL.LU R45, [R1+0x83f8] ;  /* 0x0083f800012d7983 */ /* 0x000ea20000300800 */
[----:B------:R-:W-:-:S08]  /*219ab0*/  LOP3.LUT R24, R24, 0xfdffffff, RZ, 0xc0, !PT ;  /* 0xfdffffff18187812 */ /* 0x000fd000078ec0ff */
        /* <DEDUP_REMOVED lines=14> */
[----:B------:R-:W-:Y:S01]  /*219ba0*/  LOP3.LUT P0, RZ, R44, 0x40000, RZ, 0xc0, !PT ;  /* 0x000400002cff7812 */ /* 0x000fe2000780c0ff */
[----:B---3--:R0:W-:Y:S04]  /*219bb0*/  @P5 STG.E.U8 desc[UR4][R46.64], R0 ;  /* 0x000000002e005986 */ /* 0x0081e8000c101104 */
[----:B0-----:R-:W3:Y:S04]  /*219bc0*/  LDL.LU.64 R46, [R1+0x4c58] ;  /* 0x004c5800012e7983 */ /* 0x001ee80000300a00 */
[----:B------:R-:W3:Y:S04]  /*219bd0*/  LDL.LU.64 R22, [R1+0x4ab0] ;  /* 0x004ab00001167983 */ /* 0x000ee80000300a00 */
[----:B------:R-:W3:Y:S04]  /*219be0*/  LDL.LU.64 R42, [R1+0x4ab8] ;  /* 0x004ab800012a7983 */ /* 0x000ee80000300a00 */
[----:B------:R-:W3:Y:S04]  /*219bf0*/  LDL.LU.64 R40, [R1+0x4ac0] ;  /* 0x004ac00001287983 */ /* 0x000ee80000300a00 */
[----:B------:R-:W3:Y:S04]  /*219c00*/  LDL.LU R16, [R1+0x20c] ;  /* 0x00020c0001107983 */ /* 0x000ee80000300800 */
[----:B------:R-:W3:Y:S04]  /*219c10*/  LDL.LU.64 R20, [R1+0x4c78] ;  /* 0x004c780001147983 */ /* 0x000ee80000300a00 */
[----:B------:R-:W3:Y:S01]  /*219c20*/  LDL.LU.64 R38, [R1+0x4c98] ;  /* 0x004c980001267983 */ /* 0x000ee20000300a00 */
[----:B----4-:R-:W-:-:S03]  /*219c30*/  PRMT R0, R48, 0x7770, RZ ;  /* 0x0000777030007816 */ /* 0x010fc600000000ff */
        /* <DEDUP_REMOVED lines=23> */
[----:B------:R-:W-:Y:S02]  /*219db0*/  LOP3.LUT P4, RZ, R44, 0x80000000, RZ, 0xc0, !PT ;  /* 0x800000002cff7812 */ /* 0x000fe4000788c0ff */
[----:B--2---:R-:W-:-:S02]  /*219dc0*/  LOP3.LUT P5, RZ, R45, 0x1, RZ, 0xc0, !PT ;  /* 0x000000012dff7812 */ /* 0x004fc400078ac0ff */
[----:B------:R-:W-:Y:S01]  /*219dd0*/  LOP3.LUT P6, RZ, R45, 0x2, RZ, 0xc0, !PT ;  /* 0x000000022dff7812 */ /* 0x000fe200078cc0ff */
[----:B---3--:R0:W-:Y:S01]  /*219de0*/  @P0 STG.E.U8 desc[UR4][R46.64], R0 ;  /* 0x000000002e000986 */ /* 0x0081e2000c101104 */
[----:B------:R-:W-:Y:S02]  /*219df0*/  LOP3.LUT P0, RZ, R24, 0x4000000, RZ, 0xc0, !PT ;  /* 0x0400000018ff7812 */ /* 0x000fe4000780c0ff */
[----:B0-----:R-:W-:Y:S01]  /*219e00*/  PRMT R0, R6, 0x7771, RZ ;  /* 0x0000777106007816 */ /* 0x001fe200000000ff */
[----:B------:R-:W2:Y:S10]  /*219e10*/  LDL.LU.64 R46, [R1+0x83f0] ;  /* 0x0083f000012e7983 */ /* 0x000eb40000300a00 */
        /* <DEDUP_REMOVED lines=41> */
[----:B------:R-:W2:Y:S01]  /*21a0b0*/  LDL.LU.64 R38, [R1+0x4d00] ;  /* 0x004d000001267983 */ /* 0x000ea20000300a00 */
[C---:B------:R-:W-:Y:S02]  /*21a0c0*/  LOP3.LUT P4, RZ, R45.reuse, 0x4, RZ, 0xc0, !PT ;  /* 0x000000042dff7812 */ /* 0x040fe4000788c0ff */
[C---:B------:R-:W-:Y:S01]  /*21a0d0*/  LOP3.LUT P5, RZ, R45.reuse, 0x8, RZ, 0xc0, !PT ;  /* 0x000000082dff7812 */ /* 0x040fe200078ac0ff */
[----:B------:R-:W2:Y:S01]  /*21a0e0*/  LDL.LU R16, [R1+0x1f4] ;  /* 0x0001f40001107983 */ /* 0x000ea20000300800 */
[----:B------:R-:W-:Y:S02]  /*21a0f0*/  PRMT R0, R48, 0x7771, RZ ;  /* 0x0000777130007816 */ /* 0x000fe400000000ff */
[----:B------:R-:W-:Y:S01]  /*21a100*/  LOP3.LUT P6, RZ, R45, 0x10, RZ, 0xc0, !PT ;  /* 0x000000102dff7812 */ /* 0x000fe200078cc0ff */
[----:B------:R-:W2:Y:S02]  /*21a110*/  LDL.LU.64 R36, [R1+0x4d10] ;  /* 0x004d100001247983 */ /* 0x000ea40000300a00 */
        /* <DEDUP_REMOVED lines=27> */
[C---:B0-----:R-:W-:Y:S02]  /*21a2d0*/  PRMT R0, R48.reuse, 0x7772, RZ ;  /* 0x0000777230007816 */ /* 0x041fe400000000ff */
[----:B------:R-:W3:Y:S04]  /*21a2e0*/  LDL.LU.64 R34, [R1+0x4b80] ;  /* 0x004b800001227983 */ /* 0x000ee80000300a00 */
[----:B----4-:R0:W-:Y:S02]  /*21a2f0*/  @P5 STG.E.U8 desc[UR4][R32.64], R0 ;  /* 0x0000000020005986 */ /* 0x0101e4000c101104 */
[----:B0-----:R-:W-:-:S02]  /*21a300*/  PRMT R0, R48, 0x7773, RZ ;  /* 0x0000777330007816 */ /* 0x001fc400000000ff */
        /* <DEDUP_REMOVED lines=35> */
[C---:B------:R-:W-:Y:S02]  /*21a540*/  LOP3.LUT P1, RZ, R45.reuse, 0x8000, RZ, 0xc0, !PT ;  /* 0x000080002dff7812 */ /* 0x040fe4000782c0ff */
[C---:B------:R-:W-:Y:S02]  /*21a550*/  LOP3.LUT P2, RZ, R45.reuse, 0x10000, RZ, 0xc0, !PT ;  /* 0x000100002dff7812 */ /* 0x040fe4000784c0ff */
[----:B0-----:R-:W-:Y:S02]  /*21a560*/  PRMT R0, R16, 0x7771, RZ ;  /* 0x0000777110007816 */ /* 0x001fe400000000ff */
[C---:B------:R-:W-:Y:S02]  /*21a570*/  LOP3.LUT P3, RZ, R45.reuse, 0x20000, RZ, 0xc0, !PT ;  /* 0x000200002dff7812 */ /* 0x040fe4000786c0ff */
[----:B------:R-:W-:-:S02]  /*21a580*/  LOP3.LUT P4, RZ, R45, 0x40000, RZ, 0xc0, !PT ;  /* 0x000400002dff7812 */ /* 0x000fc4000788c0ff */
[C---:B------:R-:W-:Y:S02]  /*21a590*/  LOP3.LUT P5, RZ, R45.reuse, 0x80000, RZ, 0xc0, !PT ;  /* 0x000800002dff7812 */ /* 0x040fe400078ac0ff */
[----:B------:R-:W-:Y:S01]  /*21a5a0*/  LOP3.LUT P6, RZ, R45, 0x100000, RZ, 0xc0, !PT ;  /* 0x001000002dff7812 */ /* 0x000fe200078cc0ff */
[----:B---3--:R0:W-:Y:S02]  /*21a5b0*/  @P0 STG.E.U8 desc[UR4][R34.64], R0 ;  /* 0x0000000022000986 */ /* 0x0081e4000c101104 */
[----:B0-----:R-:W-:-:S05]  /*21a5c0*/  PRMT R0, R16, 0x7772, RZ ;  /* 0x0000777210007816 */ /* 0x001fca00000000ff */
[----:B----4-:R0:W-:Y:S02]  /*21a5d0*/  @P1 STG.E.U8 desc[UR4][R32.64], R0 ;  /* 0x0000000020001986 */ /* 0x0101e4000c101104 */
        /* <DEDUP_REMOVED lines=19> */
[----:B------:R-:W-:Y:S02]  /*21a710*/  LOP3.LUT R24, R24, 0xfffffff7, RZ, 0xc0, !PT ;  /* 0xfffffff718187812 */ /* 0x000fe400078ec0ff */
[C---:B------:R-:W-:Y:S02]  /*21a720*/  LOP3.LUT P5, RZ, R45.reuse, 0x400000, RZ, 0xc0, !PT ;  /* 0x004000002dff7812 */ /* 0x040fe400078ac0ff */
[----:B------:R-:W-:Y:S02]  /*21a730*/  LOP3.LUT P6, RZ, R45, 0x800000, RZ, 0xc0, !PT ;  /* 0x008000002dff7812 */ /* 0x000fe400078cc0ff */
[----:B--2---:R-:W-:-:S05]  /*21a740*/  PRMT R0, R16, 0x7770, RZ ;  /* 0x0000777010007816 */ /* 0x004fca00000000ff */
[----:B---3--:R0:W-:Y:S04]  /*21a750*/  @P4 STG.E.U8 desc[UR4][R2.64], R0 ;  /* 0x0000000002004986 */ /* 0x0081e8000c101104 */
[----:B0-----:R-:W2:Y:S01]  /*21a760*/  LDL.LU.64 R2, [R1+0x4d88] ;  /* 0x004d880001027983 */ /* 0x001ea20000300a00 */
        /* <DEDUP_REMOVED lines=13> */
[----:B----4-:R0:W-:Y:S01]  /*21a840*/  @P5 STG.E.U8 desc[UR4][R48.64], R0 ;  /* 0x0000000030005986 */ /* 0x0101e2000c101104 */
[----:B------:R-:W-:-:S03]  /*21a850*/  LOP3.LUT R24, R24, 0xffffff7f, RZ, 0xc0, !PT ;  /* 0xffffff7f18187812 */ /* 0x000fc600078ec0ff */
[----:B0-----:R-:W3:Y:S08]  /*21a860*/  LDL.LU.64 R48, [R1+0x4d78] ;  /* 0x004d780001307983 */ /* 0x001ef00000300a00 */
[----:B------:R-:W-:Y:S02]  /*21a870*/  @P0 LOP3.LUT R24, R24, 0x80, RZ, 0xfc, !PT ;  /* 0x0000008018180812 */ /* 0x000fe400078efcff */
[----:B------:R-:W-:Y:S01]  /*21a880*/  LOP3.LUT P0, RZ, R45, 0x10000000, RZ, 0xc0, !PT ;  /* 0x100000002dff7812 */ /* 0x000fe2000780c0ff */
[----:B------:R-:W4:Y:S01]  /*21a890*/  LDL.LU.64 R22, [R1+0x4d80] ;  /* 0x004d800001167983 */ /* 0x000f220000300a00 */
[----:B------:R-:W-:-:S03]  /*21a8a0*/  LOP3.LUT R24, R24, 0xfffffeff, RZ, 0xc0, !PT ;  /* 0xfffffeff18187812 */ /* 0x000fc600078ec0ff */
[----:B------:R-:W4:Y:S04]  /*21a8b0*/  LDL.LU R6, [R1+0x1f8] ;  /* 0x0001f80001067983 */ /* 0x000f280000300800 */
[----:B------:R-:W4:Y:S04]  /*21a8c0*/  LDL.LU.64 R42, [R1+0x4d90] ;  /* 0x004d9000012a7983 */ /* 0x000f280000300a00 */
[----:B------:R-:W-:Y:S01]  /*21a8d0*/  @P0 LOP3.LUT R24, R24, 0x100, RZ, 0xfc, !PT ;  /* 0x0000010018180812 */ /* 0x000fe200078efcff */
[----:B------:R-:W4:Y:S01]  /*21a8e0*/  LDL.LU.64 R40, [R1+0x4c18] ;  /* 0x004c180001287983 */ /* 0x000f220000300a00 */
[----:B------:R-:W-:-:S02]  /*21a8f0*/  LOP3.LUT P0, RZ, R45, 0x8000000, RZ, 0xc0, !PT ;  /* 0x080000002dff7812 */ /* 0x000fc4000780c0ff */
[----:B------:R-:W-:Y:S01]  /*21a900*/  LOP3.LUT R24, R24, 0xfffffdff, RZ, 0xc0, !PT ;  /* 0xfffffdff18187812 */ /* 0x000fe200078ec0ff */
[----:B------:R-:W4:Y:S01]  /*21a910*/  LDL.LU.64 R20, [R1+0x4c20] ;  /* 0x004c200001147983 */ /* 0x000f220000300a00 */
[----:B------:R-:W-:-:S03]  /*21a920*/  PRMT R0, R16, 0x7772, RZ ;  /* 0x0000777210007816 */ /* 0x000fc600000000ff */
[----:B------:R-:W4:Y:S06]  /*21a930*/  LDL.LU.64 R38, [R1+0x4c30] ;  /* 0x004c300001267983 */ /* 0x000f2c0000300a00 */
        /* <DEDUP_REMOVED lines=8> */
[----:B------:R-:W-:Y:S02]  /*21a9c0*/  LOP3.LUT P0, RZ, R45, 0x1000000, RZ, 0xc0, !PT ;  /* 0x010000002dff7812 */ /* 0x000fe4000780c0ff */
[----:B0-----:R-:W-:-:S11]  /*21a9d0*/  PRMT R0, R16, 0x7773, RZ ;  /* 0x0000777310007816 */ /* 0x001fd600000000ff */
        /* <DEDUP_REMOVED lines=46> */
[----:B------:R-:W-:Y:S02]  /*21acc0*/  LOP3.LUT P5, RZ, R46, 0x40, RZ, 0xc0, !PT ;  /* 0x000000402eff7812 */ /* 0x000fe400078ac0ff */
[----:B0-----:R-:W-:Y:S01]  /*21acd0*/  PRMT R0, R18, 0x7773, RZ ;  /* 0x0000777312007816 */ /* 0x001fe200000000ff */
[----:B------:R-:W4:Y:S04]  /*21ace0*/  LDL.LU.64 R34, [R1+0x4ca0] ;  /* 0x004ca00001227983 */ /* 0x000f280000300a00 */
        /* <DEDUP_REMOVED lines=9> */
[----:B------:R-:W3:Y:S04]  /*21ad80*/  LDL.LU.64 R32, [R1+0x4df8] ;  /* 0x004df80001207983 */ /* 0x000ee80000300a00 */
[----:B------:R-:W3:Y:S04]  /*21ad90*/  LDL.LU.64 R4, [R1+0x4de8] ;  /* 0x004de80001047983 */ /* 0x000ee80000300a00 */
[----:B------:R-:W3:Y:S01]  /*21ada0*/  LDL.LU.64 R10, [R1+0x4df0] ;  /* 0x004df000010a7983 */ /* 0x000ee20000300a00 */
[----:B------:R-:W-:-:S02]  /*21adb0*/  LOP3.LUT P0, RZ, R46, 0x100000, RZ, 0xc0, !PT ;  /* 0x001000002eff7812 */ /* 0x000fc4000780c0ff */
[----:B------:R-:W-:Y:S01]  /*21adc0*/  LOP3.LUT R25, R25, 0xfbffffff, RZ, 0xc0, !PT ;  /* 0xfbffffff19197812 */ /* 0x000fe200078ec0ff */
[----:B------:R-:W3:Y:S10]  /*21add0*/  LDL.LU R6, [R1+0x1fc] ;  /* 0x0001fc0001067983 */ /* 0x000ef40000300800 */
[----:B------:R-:W-:-:S02]  /*21ade0*/  @P0 LOP3.LUT R25, R25, 0x4000000, RZ, 0xfc, !PT ;  /* 0x0400000019190812 */ /* 0x000fc400078efcff */
[C---:B------:R-:W-:Y:S02]  /*21adf0*/  LOP3.LUT P0, RZ, R46.reuse, 0x80000, RZ, 0xc0, !PT ;  /* 0x000800002eff7812 */ /* 0x040fe4000780c0ff */
[----:B------:R-:W-:Y:S02]  /*21ae00*/  LOP3.LUT R25, R25, 0xf7ffffff, RZ, 0xc0, !PT ;  /* 0xf7ffffff19197812 */ /* 0x000fe400078ec0ff */
[----:B------:R-:W-:Y:S02]  /*21ae10*/  PRMT R0, R19, 0x7773, RZ ;  /* 0x0000777313007816 */ /* 0x000fe400000000ff */
[----:B------:R-:W3:Y:S04]  /*21ae20*/  LDL.LU.64 R18, [R1+0x4e08] ;  /* 0x004e080001127983 */ /* 0x000ee80000300a00 */
[----:B------:R-:W3:Y:S03]  /*21ae30*/  LDL.LU.64 R44, [R1+0x4cc0] ;  /* 0x004cc000012c7983 */ /* 0x000ee60000300a00 */
[----:B------:R-:W-:Y:S01]  /*21ae40*/  @P0 LOP3.LUT R25, R25, 0x8000000, RZ, 0xfc, !PT ;  /* 0x0800000019190812 */ /* 0x000fe200078efcff */
[----:B------:R-:W3:Y:S01]  /*21ae50*/  LDL.LU.64 R22, [R1+0x4ce0] ;  /* 0x004ce00001167983 */ /* 0x000ee20000300a00 */
[----:B------:R-:W-:-:S02]  /*21ae60*/  LOP3.LUT P0, RZ, R46, 0x40000, RZ, 0xc0, !PT ;  /* 0x000400002eff7812 */ /* 0x000fc4000780c0ff */
[----:B------:R-:W-:Y:S01]  /*21ae70*/  LOP3.LUT R25, R25, 0xefffffff, RZ, 0xc0, !PT ;  /* 0xefffffff19197812 */ /* 0x000fe200078ec0ff */
[----:B------:R-:W3:Y:S10]  /*21ae80*/  LDL.LU.64 R42, [R1+0x4ce8] ;  /* 0x004ce800012a7983 */ /* 0x000ef40000300a00 */
        /* <DEDUP_REMOVED lines=23> */
[----:B----4-:R0:W-:Y:S02]  /*21b000*/  @P4 STG.E.U8 desc[UR4][R34.64], R0 ;  /* 0x0000000022004986 */ /* 0x0101e4000c101104 */
[----:B0-----:R-:W-:-:S05]  /*21b010*/  PRMT R0, R47, 0x7770, RZ ;  /* 0x000077702f007816 */ /* 0x001fca00000000ff */
[----:B--2---:R0:W-:Y:S04]  /*21b020*/  @P5 STG.E.U8 desc[UR4][R2.64], R0 ;  /* 0x0000000002005986 */ /* 0x0041e8000c101104 */
[----:B0-----:R-:W2:Y:S04]  /*21b030*/  LDL.LU R3, [R1+0x1ec] ;  /* 0x0001ec0001037983 */ /* 0x001ea80000300800 */
[----:B------:R-:W4:Y:S04]  /*21b040*/  LDL.LU.64 R40, [R1+0x4e18] ;  /* 0x004e180001287983 */ /* 0x000f280000300a00 */
[----:B------:R-:W4:Y:S01]  /*21b050*/  LDL.LU.64 R20, [R1+0x4e30] ;  /* 0x004e300001147983 */ /* 0x000f220000300a00 */
[----:B------:R-:W-:-:S03]  /*21b060*/  PRMT R0, R47, 0x7771, RZ ;  /* 0x000077712f007816 */ /* 0x000fc600000000ff */
[----:B------:R-:W4:Y:S04]  /*21b070*/  LDL.LU.64 R38, [R1+0x4e20] ;  /* 0x004e200001267983 */ /* 0x000f280000300a00 */
[----:B---3--:R0:W-:Y:S02]  /*21b080*/  @P6 STG.E.U8 desc[UR4][R32.64], R0 ;  /* 0x0000000020006986 */ /* 0x0081e4000c101104 */
[----:B0-----:R-:W-:-:S05]  /*21b090*/  PRMT R0, R47, 0x7772, RZ ;  /* 0x000077722f007816 */ /* 0x001fca00000000ff */
[----:B------:R0:W-:Y:S02]  /*21b0a0*/  @P0 STG.E.U8 desc[UR4][R4.64], R0 ;  /* 0x0000000004000986 */ /* 0x0001e4000c101104 */
[----:B0-----:R-:W-:Y:S02]  /*21b0b0*/  PRMT R0, R47, 0x7773, RZ ;  /* 0x000077732f007816 */ /* 0x001fe400000000ff */
[----:B------:R-:W3:Y:S04]  /*21b0c0*/  LDL.LU R47, [R1+0x83d8] ;  /* 0x0083d800012f7983 */ /* 0x000ee80000300800 */
[----:B------:R-:W3:Y:S04]  /*21b0d0*/  LDL.LU.64 R36, [R1+0x4e28] ;  /* 0x004e280001247983 */ /* 0x000ee80000300a00 */
[----:B------:R-:W3:Y:S04]  /*21b0e0*/  LDL.LU.64 R16, [R1+0x4e40] ;  /* 0x004e400001107983 */ /* 0x000ee80000300a00 */
[----:B------:R-:W3:Y:S04]  /*21b0f0*/  LDL.LU.64 R34, [R1+0x4d18] ;  /* 0x004d180001227983 */ /* 0x000ee80000300a00 */
[----:B------:R-:W3:Y:S01]  /*21b100*/  LDL.LU.64 R32, [R1+0x4d20] ;  /* 0x004d200001207983 */ /* 0x000ee20000300a00 */
[----:B------:R-:W-:-:S03]  /*21b110*/  LOP3.LUT P0, RZ, R24, 0x4, RZ, 0xc0, !PT ;  /* 0x0000000418ff7812 */ /* 0x000fc6000780c0ff */
[----:B------:R-:W3:Y:S04]  /*21b120*/  LDL.LU R2, [R1+0x1cc] ;  /* 0x0001cc0001027983 */ /* 0x000ee80000300800 */
[----:B------:R-:W3:Y:S06]  /*21b130*/  LDL.LU.64 R4, [R1+0x4d28] ;  /* 0x004d280001047983 */ /* 0x000eec0000300a00 */
[----:B------:R0:W-:Y:S04]  /*21b140*/  @P0 STG.E.U8 desc[UR4][R10.64], R0 ;  /* 0x000000000a000986 */ /* 0x0001e8000c101104 */
[----:B0-----:R-:W3:Y:S01]  /*21b150*/  LDL.LU.64 R10, [R1+0x4e58] ;  /* 0x004e5800010a7983 */ /* 0x001ee20000300a00 */
[----:B------:R-:W-:-:S02]  /*21b160*/  LOP3.LUT P0, RZ, R24, 0x2, RZ, 0xc0, !PT ;  /* 0x0000000218ff7812 */ /* 0x000fc4000780c0ff */
[----:B------:R-:W-:-:S11]  /*21b170*/  PRMT R0, R6, 0x7770, RZ ;  /* 0x0000777006007816 */ /* 0x000fd600000000ff */
[----:B------:R0:W-:Y:S04]  /*21b180*/  @P0 STG.E.U8 desc[UR4][R18.64], R0 ;  /* 0x0000000012000986 */ /* 0x0001e8000c101104 */
        /* <DEDUP_REMOVED lines=13> */
[----:B------:R-:W-:Y:S02]  /*21b260*/  LOP3.LUT P3, RZ, R46, 0x800000, RZ, 0xc0, !PT ;  /* 0x008000002eff7812 */ /* 0x000fe4000786c0ff */
[----:B--2---:R-:W-:-:S05]  /*21b270*/  PRMT R0, R3, 0x7770, RZ ;  /* 0x0000777003007816 */ /* 0x004fca00000000ff */
        /* <DEDUP_REMOVED lines=9> */
[----:B---3--:R0:W-:Y:S02]  /*21b310*/  @P0 STG.E.U8 desc[UR4][R36.64], R0 ;  /* 0x0000000024000986 */ /* 0x0081e4000c101104 */
        /* <DEDUP_REMOVED lines=10> */
[----:B------:R-:W-:Y:S01]  /*21b3c0*/  LOP3.LUT P5, RZ, R46, 0x2000000, RZ, 0xc0, !PT ;  /* 0x020000002eff7812 */ /* 0x000fe200078ac0ff */
[----:B------:R-:W4:Y:S04]  /*21b3d0*/  LDL.LU.64 R34, [R1+0x4e68] ;  /* 0x004e680001227983 */ /* 0x000f280000300a00 */
[----:B------:R-:W3:Y:S06]  /*21b3e0*/  LDL.LU.64 R32, [R1+0x4e78] ;  /* 0x004e780001207983 */ /* 0x000eec0000300a00 */
        /* <DEDUP_REMOVED lines=10> */
[----:B------:R-:W-:-:S03]  /*21b490*/  LOP3.LUT R25, R25, 0xfffdffff, RZ, 0xc0, !PT ;  /* 0xfffdffff19197812 */ /* 0x000fc600078ec0ff */
[----:B------:R-:W3:Y:S04]  /*21b4a0*/  LDL.LU R6, [R1+0x1a0] ;  /* 0x0001a00001067983 */ /* 0x000ee80000300800 */
[----:B------:R-:W3:Y:S04]  /*21b4b0*/  LDL.LU.64 R44, [R1+0x4e90] ;  /* 0x004e9000012c7983 */ /* 0x000ee80000300a00 */
[----:B------:R-:W3:Y:S04]  /*21b4c0*/  LDL.LU.64 R22, [R1+0x4eb0] ;  /* 0x004eb00001167983 */ /* 0x000ee80000300a00 */
[----:B------:R-:W4:Y:S01]  /*21b4d0*/  LDL.LU.64 R42, [R1+0x4ea0] ;  /* 0x004ea000012a7983 */ /* 0x000f220000300a00 */
[----:B------:R-:W-:-:S03]  /*21b4e0*/  LOP3.LUT P4, RZ, R46, 0x8000000, RZ, 0xc0, !PT ;  /* 0x080000002eff7812 */ /* 0x000fc6000788c0ff */
[----:B------:R-:W4:Y:S01]  /*21b4f0*/  LDL.LU.64 R40, [R1+0x4ea8] ;  /* 0x004ea80001287983 */ /* 0x000f220000300a00 */
[----:B------:R-:W-:-:S03]  /*21b500*/  PRMT R0, R2, 0x7772, RZ ;  /* 0x0000777202007816 */ /* 0x000fc600000000ff */
[----:B------:R-:W4:Y:S01]  /*21b510*/  LDL.LU.64 R20, [R1+0x4eb8] ;  /* 0x004eb80001147983 */ /* 0x000f220000300a00 */
        /* <DEDUP_REMOVED lines=25> */
[----:B------:R-:W2:Y:S01]  /*21b6b0*/  LDL.LU R2, [R1+0x190] ;  /* 0x0001900001027983 */ /* 0x000ea20000300800 */
[----:B------:R-:W-:-:S03]  /*21b6c0*/  LOP3.LUT R25, R25, 0xfeffffff, RZ, 0xc0, !PT ;  /* 0xfeffffff19197812 */ /* 0x000fc600078ec0ff */
[----:B------:R-:W3:Y:S04]  /*21b6d0*/  LDL.LU.64 R38, [R1+0x4da0] ;  /* 0x004da00001267983 */ /* 0x000ee80000300a00 */
[----:B----4-:R0:W-:Y:S01]  /*21b6e0*/  @P5 STG.E.U8 desc[UR4][R34.64], R0 ;  /* 0x0000000022005986 */ /* 0x0101e2000c101104 */
[----:B------:R-:W-:Y:S02]  /*21b6f0*/  @P0 LOP3.LUT R25, R25, 0x1000000, RZ, 0xfc, !PT ;  /* 0x0100000019190812 */ /* 0x000fe400078efcff */
[----:B------:R-:W-:Y:S01]  /*21b700*/  LOP3.LUT P0, RZ, R46, 0x80000000, RZ, 0xc0, !PT ;  /* 0x800000002eff7812 */ /* 0x000fe2000780c0ff */
[----:B------:R-:W4:Y:S01]  /*21b710*/  LDL.LU.64 R36, [R1+0x4db0] ;  /* 0x004db00001247983 */ /* 0x000f220000300a00 */
[----:B------:R-:W-:-:S03]  /*21b720*/  LOP3.LUT R25, R25, 0xfdffffff, RZ, 0xc0, !PT ;  /* 0xfdffffff19197812 */ /* 0x000fc600078ec0ff */
[----:B------:R-:W3:Y:S01]  /*21b730*/  LDL.LU.64 R16, [R1+0x4dc8] ;  /* 0x004dc80001107983 */ /* 0x000ee20000300a00 */
[----:B0-----:R-:W-:-:S03]  /*21b740*/  PRMT R0, R3, 0x7770, RZ ;  /* 0x0000777003007816 */ /* 0x001fc600000000ff */
[----:B------:R-:W4:Y:S04]  /*21b750*/  LDL.LU.64 R34, [R1+0x4ec0] ;  /* 0x004ec00001227983 */ /* 0x000f280000300a00 */
        /* <DEDUP_REMOVED lines=75> */
[----:B------:R-:W-:Y:S02]  /*21bc10*/  PRMT R0, R3, 0x7771, RZ ;  /* 0x0000777103007816 */ /* 0x000fe400000000ff */
        /* <DEDUP_REMOVED lines=30> */
[----:B------:R-:W4:Y:S01]  /*21be00*/  LDL.LU R19, [R1+0x1b8] ;  /* 0x0001b80001137983 */ /* 0x000f220000300800 */
[----:B0-----:R-:W-:-:S03]  /*21be10*/  PRMT R0, R3, 0x7773, RZ ;  /* 0x0000777303007816 */ /* 0x001fc600000000ff */
[----:B------:R-:W4:Y:S04]  /*21be20*/  LDL.LU.64 R16, [R1+0x4f48] ;  /* 0x004f480001107983 */ /* 0x000f280000300a00 */
[----:B--2---:R0:W-:Y:S02]  /*21be30*/  @P6 STG.E.U8 desc[UR4][R34.64], R0 ;  /* 0x0000000022006986 */ /* 0x0041e4000c101104 */
[----:B0-----:R-:W-:Y:S02]  /*21be40*/  PRMT R0, R2, 0x7770, RZ ;  /* 0x0000777002007816 */ /* 0x001fe400000000ff */
[----:B------:R-:W2:Y:S04]  /*21be50*/  LDL.LU.64 R34, [R1+0x4f50] ;  /* 0x004f500001227983 */ /* 0x000ea80000300a00 */
[----:B------:R0:W-:Y:S01]  /*21be60*/  @P0 STG.E.U8 desc[UR4][R32.64], R0 ;  /* 0x0000000020000986 */ /* 0x0001e2000c101104 */
[----:B------:R-:W-:-:S02]  /*21be70*/  LOP3.LUT P0, RZ, R25, 0x10000, RZ, 0xc0, !PT ;  /* 0x0001000019ff7812 */ /* 0x000fc4000780c0ff */
[----:B0-----:R-:W-:Y:S01]  /*21be80*/  PRMT R0, R2, 0x7771, RZ ;  /* 0x0000777102007816 */ /* 0x001fe200000000ff */
[----:B------:R-:W2:Y:S10]  /*21be90*/  LDL.LU.64 R32, [R1+0x4f60] ;  /* 0x004f600001207983 */ /* 0x000eb40000300a00 */
[----:B------:R0:W-:Y:S01]  /*21bea0*/  @P0 STG.E.U8 desc[UR4][R4.64], R0 ;  /* 0x0000000004000986 */ /* 0x0001e2000c101104 */
[----:B------:R-:W-:-:S03]  /*21beb0*/  LOP3.LUT P0, RZ, R25, 0x8000, RZ, 0xc0, !PT ;  /* 0x0000800019ff7812 */ /* 0x000fc6000780c0ff */
[----:B0-----:R-:W2:Y:S01]  /*21bec0*/  LDL.LU.64 R4, [R1+0x4e80] ;  /* 0x004e800001047983 */ /* 0x001ea20000300a00 */
[----:B------:R-:W-:-:S09]  /*21bed0*/  PRMT R0, R2, 0x7772, RZ ;  /* 0x0000777202007816 */ /* 0x000fd200000000ff */
        /* <DEDUP_REMOVED lines=33> */
[----:B------:R-:W3:Y:S04]  /*21c0f0*/  LDL.LU R49, [R1+0x83cc] ;  /* 0x0083cc0001317983 */ /* 0x000ee80000300800 */
[----:B--2---:R0:W-:Y:S02]  /*21c100*/  @P2 STG.E.U8 desc[UR4][R34.64], R0 ;  /* 0x0000000022002986 */ /* 0x0041e4000c101104 */
[----:B0-----:R-:W-:-:S02]  /*21c110*/  PRMT R0, R19, 0x7770, RZ ;  /* 0x0000777013007816 */ /* 0x001fc400000000ff */
[----:B------:R-:W2:Y:S04]  /*21c120*/  LDL.LU.64 R34, [R1+0x4f80] ;  /* 0x004f800001227983 */ /* 0x000ea80000300a00 */
[----:B------:R0:W-:Y:S02]  /*21c130*/  @P3 STG.E.U8 desc[UR4][R32.64], R0 ;  /* 0x0000000020003986 */ /* 0x0001e4000c101104 */
[C---:B0-----:R-:W-:Y:S02]  /*21c140*/  PRMT R0, R19.reuse, 0x7771, RZ ;  /* 0x0000777113007816 */ /* 0x041fe400000000ff */
[----:B------:R-:W4:Y:S04]  /*21c150*/  LDL.LU.64 R32, [R1+0x4f98] ;  /* 0x004f980001207983 */ /* 0x000f280000300a00 */
[----:B------:R0:W-:Y:S04]  /*21c160*/  @P4 STG.E.U8 desc[UR4][R4.64], R0 ;  /* 0x0000000004004986 */ /* 0x0001e8000c101104 */
[----:B0-----:R-:W2:Y:S04]  /*21c170*/  LDL.LU.64 R4, [R1+0x4f88] ;  /* 0x004f880001047983 */ /* 0x001ea80000300a00 */
[----:B------:R-:W2:Y:S01]  /*21c180*/  LDL.LU R16, [R1+0x1a8] ;  /* 0x0001a80001107983 */ /* 0x000ea20000300800 */
[----:B------:R-:W-:-:S05]  /*21c190*/  PRMT R0, R19, 0x7772, RZ ;  /* 0x0000777213007816 */ /* 0x000fca00000000ff */
[----:B------:R0:W-:Y:S04]  /*21c1a0*/  @P5 STG.E.U8 desc[UR4][R10.64], R0 ;  /* 0x000000000a005986 */ /* 0x0001e8000c101104 */
[----:B0-----:R-:W3:Y:S01]  /*21c1b0*/  LDL.LU.64 R10, [R1+0x4f90] ;  /* 0x004f9000010a7983 */ /* 0x001ee20000300a00 */
[----:B------:R-:W-:-:S03]  /*21c1c0*/  PRMT R0, R19, 0x7773, RZ ;  /* 0x0000777313007816 */ /* 0x000fc600000000ff */
[----:B------:R-:W3:Y:S04]  /*21c1d0*/  LDL.LU.64 R18, [R1+0x4fa0] ;  /* 0x004fa00001127983 */ /* 0x000ee80000300a00 */
[----:B------:R0:W-:Y:S04]  /*21c1e0*/  @P6 STG.E.U8 desc[UR4][R2.64], R0 ;  /* 0x0000000002006986 */ /* 0x0001e8000c101104 */
[----:B0-----:R-:W3:Y:S04]  /*21c1f0*/  LDL.LU.64 R2, [R1+0x4ec8] ;  /* 0x004ec80001027983 */ /* 0x001ee80000300a00 */
[----:B------:R-:W3:Y:S01]  /*21c200*/  LDL.LU.64 R44, [R1+0x4ed8] ;  /* 0x004ed800012c7983 */ /* 0x000ee20000300a00 */
[----:B------:R-:W-:-:S02]  /*21c210*/  LOP3.LUT P0, RZ, R48, 0x2000, RZ, 0xc0, !PT ;  /* 0x0000200030ff7812 */ /* 0x000fc4000780c0ff */
[----:B------:R-:W-:Y:S01]  /*21c220*/  LOP3.LUT R26, R26, 0x7fffffff, RZ, 0xc0, !PT ;  /* 0x7fffffff1a1a7812 */ /* 0x000fe200078ec0ff */
[----:B------:R-:W3:Y:S01]  /*21c230*/  LDL.LU.64 R22, [R1+0x4ef0] ;  /* 0x004ef00001167983 */ /* 0x000ee20000300a00 */
[----:B------:R-:W-:Y:S02]  /*21c240*/  LOP3.LUT R25, R25, 0xfffffffe, RZ, 0xc0, !PT ;  /* 0xfffffffe19197812 */ /* 0x000fe400078ec0ff */
[C---:B------:R-:W-:Y:S01]  /*21c250*/  LOP3.LUT P4, RZ, R48.reuse, 0x2, RZ, 0xc0, !PT ;  /* 0x0000000230ff7812 */ /* 0x040fe2000788c0ff */
[----:B------:R-:W3:Y:S01]  /*21c260*/  LDL.LU.64 R42, [R1+0x4fb8] ;  /* 0x004fb800012a7983 */ /* 0x000ee20000300a00 */
[C---:B------:R-:W-:Y:S02]  /*21c270*/  LOP3.LUT P5, RZ, R48.reuse, 0x4, RZ, 0xc0, !PT ;  /* 0x0000000430ff7812 */ /* 0x040fe400078ac0ff */
[----:B------:R-:W-:Y:S01]  /*21c280*/  LOP3.LUT P6, RZ, R48, 0x8, RZ, 0xc0, !PT ;  /* 0x0000000830ff7812 */ /* 0x000fe200078cc0ff */
[----:B------:R-:W3:Y:S02]  /*21c290*/  LDL.LU R6, [R1+0x188] ;  /* 0x0001880001067983 */ /* 0x000ee40000300800 */
[----:B------:R-:W-:-:S02]  /*21c2a0*/  @P0 LOP3.LUT R26, R26, 0x80000000, RZ, 0xfc, !PT ;  /* 0x800000001a1a0812 */ /* 0x000fc400078efcff */
[C---:B------:R-:W-:Y:S01]  /*21c2b0*/  LOP3.LUT P0, RZ, R48.reuse, 0x1000, RZ, 0xc0, !PT ;  /* 0x0000100030ff7812 */ /* 0x040fe2000780c0ff */
[----:B------:R-:W3:Y:S04]  /*21c2c0*/  LDL.LU.64 R40, [R1+0x4fd8] ;  /* 0x004fd80001287983 */ /* 0x000ee80000300a00 */
        /* <DEDUP_REMOVED lines=28> */
[----:B0-----:R-:W-:-:S05]  /*21c490*/  PRMT R0, R16, 0x7771, RZ ;  /* 0x0000777110007816 */ /* 0x001fca00000000ff */
[----:B----4-:R0:W-:Y:S02]  /*21c4a0*/  @P5 STG.E.U8 desc[UR4][R32.64], R0 ;  /* 0x0000000020005986 */ /* 0x0101e4000c101104 */
[----:B0-----:R-:W-:-:S05]  /*21c4b0*/  PRMT R0, R16, 0x7772, RZ ;  /* 0x0000777210007816 */ /* 0x001fca00000000ff */
[----:B------:R0:W-:Y:S02]  /*21c4c0*/  @P6 STG.E.U8 desc[UR4][R4.64], R0 ;  /* 0x0000000004006986 */ /* 0x0001e4000c101104 */
[----:B0-----:R-:W-:Y:S02]  /*21c4d0*/  PRMT R0, R16, 0x7773, RZ ;  /* 0x0000777310007816 */ /* 0x001fe400000000ff */
[----:B------:R-:W2:Y:S04]  /*21c4e0*/  LDL.LU.64 R16, [R1+0x4f10] ;  /* 0x004f100001107983 */ /* 0x000ea80000300a00 */
[----:B---3--:R0:W-:Y:S01]  /*21c4f0*/  @P0 STG.E.U8 desc[UR4][R10.64], R0 ;  /* 0x000000000a000986 */ /* 0x0081e2000c101104 */
[----:B------:R-:W-:-:S03]  /*21c500*/  LOP3.LUT P0, RZ, R25, 0x80, RZ, 0xc0, !PT ;  /* 0x0000008019ff7812 */ /* 0x000fc6000780c0ff */
[----:B------:R-:W3:Y:S04]  /*21c510*/  LDL.LU.64 R32, [R1+0x4f30] ;  /* 0x004f300001207983 */ /* 0x000ee80000300a00 */
[----:B------:R-:W4:Y:S01]  /*21c520*/  LDL.LU.64 R4, [R1+0x4f38] ;  /* 0x004f380001047983 */ /* 0x000f220000300a00 */
[----:B0-----:R-:W-:-:S03]  /*21c530*/  PRMT R0, R49, 0x7770, RZ ;  /* 0x0000777031007816 */ /* 0x001fc600000000ff */
[----:B------:R-:W2:Y:S04]  /*21c540*/  LDL.LU R34, [R1+0x1ac] ;  /* 0x0001ac0001227983 */ /* 0x000ea80000300800 */
        /* <DEDUP_REMOVED lines=77> */
[----:B----4-:R-:W-:-:S09]  /*21ca20*/  PRMT R0, R16, 0x7770, RZ ;  /* 0x0000777010007816 */ /* 0x010fd200000000ff */
[----:B------:R-:W-:Y:S02]  /*21ca30*/  @P0 LOP3.LUT R26, R26, 0x4000000, RZ, 0xfc, !PT ;  /* 0x040000001a1a0812 */ /* 0x000fe400078efcff */
[----:B------:R-:W-:Y:S01]  /*21ca40*/  LOP3.LUT P0, RZ, R48, 0x8000000, RZ, 0xc0, !PT ;  /* 0x0800000030ff7812 */ /* 0x000fe2000780c0ff */
[----:B------:R0:W-:Y:S01]  /*21ca50*/  @P5 STG.E.U8 desc[UR4][R4.64], R0 ;  /* 0x0000000004005986 */ /* 0x0001e2000c101104 */
[----:B------:R-:W-:-:S03]  /*21ca60*/  LOP3.LUT R26, R26, 0xf7ffffff, RZ, 0xc0, !PT ;  /* 0xf7ffffff1a1a7812 */ /* 0x000fc600078ec0ff */
[----:B0-----:R-:W4:Y:S04]  /*21ca70*/  LDL.LU R5, [R1+0x170] ;  /* 0x0001700001057983 */ /* 0x001f280000300800 */
[----:B------:R-:W4:Y:S04]  /*21ca80*/  LDL.LU.64 R22, [R1+0x5040] ;  /* 0x0050400001167983 */ /* 0x000f280000300a00 */
[----:B------:R-:W-:Y:S02]  /*21ca90*/  @P0 LOP3.LUT R26, R26, 0x8000000, RZ, 0xfc, !PT ;  /* 0x080000001a1a0812 */ /* 0x000fe400078efcff */
[----:B------:R-:W-:Y:S01]  /*21caa0*/  LOP3.LUT P0, RZ, R48, 0x4000000, RZ, 0xc0, !PT ;  /* 0x0400000030ff7812 */ /* 0x000fe2000780c0ff */
[----:B------:R-:W4:Y:S01]  /*21cab0*/  LDL.LU.64 R42, [R1+0x5058] ;  /* 0x00505800012a7983 */ /* 0x000f220000300a00 */
[----:B------:R-:W-:-:S03]  /*21cac0*/  LOP3.LUT R26, R26, 0xefffffff, RZ, 0xc0, !PT ;  /* 0xefffffff1a1a7812 */ /* 0x000fc600078ec0ff */
[----:B------:R-:W4:Y:S04]  /*21cad0*/  LDL.LU.64 R40, [R1+0x4fa8] ;  /* 0x004fa80001287983 */ /* 0x000f280000300a00 */
[----:B------:R-:W4:Y:S04]  /*21cae0*/  LDL.LU.64 R20, [R1+0x4fb0] ;  /* 0x004fb00001147983 */ /* 0x000f280000300a00 */
[----:B------:R-:W-:Y:S01]  /*21caf0*/  @P0 LOP3.LUT R26, R26, 0x10000000, RZ, 0xfc, !PT ;  /* 0x100000001a1a0812 */ /* 0x000fe200078efcff */
[----:B------:R-:W4:Y:S01]  /*21cb00*/  LDL.LU R4, [R1+0x160] ;  /* 0x0001600001047983 */ /* 0x000f220000300800 */
[----:B------:R-:W-:-:S02]  /*21cb10*/  LOP3.LUT P0, RZ, R48, 0x2000000, RZ, 0xc0, !PT ;  /* 0x0200000030ff7812 */ /* 0x000fc4000780c0ff */
[----:B------:R-:W-:Y:S01]  /*21cb20*/  LOP3.LUT R26, R26, 0xdfffffff, RZ, 0xc0, !PT ;  /* 0xdfffffff1a1a7812 */ /* 0x000fe200078ec0ff */
[----:B------:R-:W4:Y:S01]  /*21cb30*/  LDL.LU.64 R38, [R1+0x4fc0] ;  /* 0x004fc00001267983 */ /* 0x000f220000300a00 */
[----:B------:R-:W-:-:S03]  /*21cb40*/  PRMT R0, R16, 0x7771, RZ ;  /* 0x0000777110007816 */ /* 0x000fc600000000ff */
        /* <DEDUP_REMOVED lines=9> */
[----:B------:R-:W-:-:S13]  /*21cbe0*/  LOP3.LUT P0, RZ, R48, 0x800000, RZ, 0xc0, !PT ;  /* 0x0080000030ff7812 */ /* 0x000fda000780c0ff */
[----:B------:R0:W-:Y:S01]  /*21cbf0*/  @P0 STG.E.U8 desc[UR4][R10.64], R0 ;  /* 0x000000000a000986 */ /* 0x0001e2000c101104 */
[----:B------:R-:W-:Y:S02]  /*21cc00*/  LOP3.LUT P0, RZ, R26, 0x40000000, RZ, 0xc0, !PT ;  /* 0x400000001aff7812 */ /* 0x000fe4000780c0ff */
        /* <DEDUP_REMOVED lines=43> */
[----:B0-----:R-:W-:Y:S01]  /*21cec0*/  PRMT R0, R4, 0x7773, RZ ;  /* 0x0000777304007816 */ /* 0x001fe200000000ff */
[----:B------:R-:W4:Y:S04]  /*21ced0*/  LDL.LU.64 R32, [R1+0x5008] ;  /* 0x0050080001207983 */ /* 0x000f280000300a00 */
[----:B------:R0:W-:Y:S02]  /*21cee0*/  @P4 STG.E.U8 desc[UR4][R10.64], R0 ;  /* 0x000000000a004986 */ /* 0x0001e4000c101104 */
[----:B0-----:R-:W-:-:S05]  /*21cef0*/  PRMT R0, R16, 0x7770, RZ ;  /* 0x0000777010007816 */ /* 0x001fca00000000ff */
[----:B------:R0:W-:Y:S02]  /*21cf00*/  @P5 STG.E.U8 desc[UR4][R18.64], R0 ;  /* 0x0000000012005986 */ /* 0x0001e4000c101104 */
[----:B0-----:R-:W-:-:S05]  /*21cf10*/  PRMT R0, R16, 0x7771, RZ ;  /* 0x0000777110007816 */ /* 0x001fca00000000ff */
[----:B---3--:R0:W-:Y:S04]  /*21cf20*/  @P6 STG.E.U8 desc[UR4][R2.64], R0 ;  /* 0x0000000002006986 */ /* 0x0081e8000c101104 */
[----:B0-----:R-:W3:Y:S04]  /*21cf30*/  LDL.LU.64 R2, [R1+0x50a8] ;  /* 0x0050a80001027983 */ /* 0x001ee80000300a00 */
[----:B------:R-:W3:Y:S04]  /*21cf40*/  LDL.LU.64 R4, [R1+0x50c0] ;  /* 0x0050c00001047983 */ /* 0x000ee80000300a00 */
[----:B------:R-:W3:Y:S01]  /*21cf50*/  LDL.LU.64 R10, [R1+0x50b0] ;  /* 0x0050b000010a7983 */ /* 0x000ee20000300a00 */
[----:B------:R-:W-:-:S02]  /*21cf60*/  LOP3.LUT P0, RZ, R49, 0x80000, RZ, 0xc0, !PT ;  /* 0x0008000031ff7812 */ /* 0x000fc4000780c0ff */
[----:B------:R-:W-:Y:S01]  /*21cf70*/  LOP3.LUT R26, R26, 0xffffdfff, RZ, 0xc0, !PT ;  /* 0xffffdfff1a1a7812 */ /* 0x000fe200078ec0ff */
[----:B------:R-:W3:Y:S04]  /*21cf80*/  LDL.LU.64 R18, [R1+0x50b8] ;  /* 0x0050b80001127983 */ /* 0x000ee80000300a00 */
[----:B------:R-:W3:Y:S04]  /*21cf90*/  LDL.LU R6, [R1+0x174] ;  /* 0x0001740001067983 */ /* 0x000ee80000300800 */
[----:B------:R-:W3:Y:S02]  /*21cfa0*/  LDL.LU.64 R44, [R1+0x50c8] ;  /* 0x0050c800012c7983 */ /* 0x000ee40000300a00 */
[----:B------:R-:W-:-:S02]  /*21cfb0*/  @P0 LOP3.LUT R26, R26, 0x2000, RZ, 0xfc, !PT ;  /* 0x000020001a1a0812 */ /* 0x000fc400078efcff */
[C---:B------:R-:W-:Y:S01]  /*21cfc0*/  LOP3.LUT P0, RZ, R49.reuse, 0x40000, RZ, 0xc0, !PT ;  /* 0x0004000031ff7812 */ /* 0x040fe2000780c0ff */
[----:B------:R-:W3:Y:S01]  /*21cfd0*/  LDL.LU.64 R22, [R1+0x5030] ;  /* 0x0050300001167983 */ /* 0x000ee20000300a00 */
[----:B------:R-:W-:Y:S02]  /*21cfe0*/  LOP3.LUT R26, R26, 0xffffbfff, RZ, 0xc0, !PT ;  /* 0xffffbfff1a1a7812 */ /* 0x000fe400078ec0ff */
[C---:B------:R-:W-:Y:S01]  /*21cff0*/  LOP3.LUT P4, RZ, R49.reuse, 0x80, RZ, 0xc0, !PT ;  /* 0x0000008031ff7812 */ /* 0x040fe2000788c0ff */
[----:B------:R-:W3:Y:S01]  /*21d000*/  LDL.LU.64 R42, [R1+0x5050] ;  /* 0x00505000012a7983 */ /* 0x000ee20000300a00 */
[C---:B------:R-:W-:Y:S02]  /*21d010*/  LOP3.LUT P5, RZ, R49.reuse, 0x100, RZ, 0xc0, !PT ;  /* 0x0000010031ff7812 */ /* 0x040fe400078ac0ff */
[----:B------:R-:W-:Y:S01]  /*21d020*/  PRMT R0, R16, 0x7772, RZ ;  /* 0x0000777210007816 */ /* 0x000fe200000000ff */
        /* <DEDUP_REMOVED lines=26> */
[----:B--2---:R0:W-:Y:S02]  /*21d1d0*/  @P4 STG.E.U8 desc[UR4][R34.64], R0 ;  /* 0x0000000022004986 */ /* 0x0041e4000c101104 */
[----:B0-----:R-:W-:-:S05]  /*21d1e0*/  PRMT R0, R16, 0x7773, RZ ;  /* 0x0000777310007816 */ /* 0x001fca00000000ff */
[----:B----4-:R0:W-:Y:S02]  /*21d1f0*/  @P5 STG.E.U8 desc[UR4][R32.64], R0 ;  /* 0x0000000020005986 */ /* 0x0101e4000c101104 */
[----:B0-----:R-:W-:-:S05]  /*21d200*/  PRMT R0, R50, 0x7770, RZ ;  /* 0x0000777032007816 */ /* 0x001fca00000000ff */
[----:B---3--:R0:W-:Y:S04]  /*21d210*/  @P6 STG.E.U8 desc[UR4][R2.64], R0 ;  /* 0x0000000002006986 */ /* 0x0081e8000c101104 */
[----:B0-----:R-:W2:Y:S01]  /*21d220*/  LDL.LU R2, [R1+0x164] ;  /* 0x0001640001027983 */ /* 0x001ea20000300800 */
[----:B------:R-:W-:-:S03]  /*21d230*/  PRMT R0, R50, 0x7771, RZ ;  /* 0x0000777132007816 */ /* 0x000fc600000000ff */
[----:B------:R-:W3:Y:S04]  /*21d240*/  LDL.LU.64 R38, [R1+0x5100] ;  /* 0x0051000001267983 */ /* 0x000ee80000300a00 */
[----:B------:R0:W-:Y:S01]  /*21d250*/  @P0 STG.E.U8 desc[UR4][R4.64], R0 ;  /* 0x0000000004000986 */ /* 0x0001e2000c101104 */
[----:B------:R-:W-:-:S03]  /*21d260*/  LOP3.LUT P0, RZ, R26, 0x200000, RZ, 0xc0, !PT ;  /* 0x002000001aff7812 */ /* 0x000fc6000780c0ff */
[----:B------:R-:W4:Y:S04]  /*21d270*/  LDL.LU.64 R36, [R1+0x50f0] ;  /* 0x0050f00001247983 */ /* 0x000f280000300a00 */
[----:B------:R-:W3:Y:S01]  /*21d280*/  LDL.LU.64 R16, [R1+0x50f8] ;  /* 0x0050f80001107983 */ /* 0x000ee20000300a00 */
        /* <DEDUP_REMOVED lines=8> */
[----:B------:R-:W-:-:S13]  /*21d310*/  LOP3.LUT P0, RZ, R26, 0x100000, RZ, 0xc0, !PT ;  /* 0x001000001aff7812 */ /* 0x000fda000780c0ff */
[----:B------:R0:W-:Y:S01]  /*21d320*/  @P0 STG.E.U8 desc[UR4][R18.64], R0 ;  /* 0x0000000012000986 */ /* 0x0001e2000c101104 */
[----:B------:R-:W-:Y:S02]  /*21d330*/  LOP3.LUT P0, RZ, R26, 0x80000, RZ, 0xc0, !PT ;  /* 0x000800001aff7812 */ /* 0x000fe4000780c0ff */
        /* <DEDUP_REMOVED lines=43> */
[----:B0-----:R-:W4:Y:S04]  /*21d5f0*/  LDL.LU.64 R18, [R1+0x5138] ;  /* 0x0051380001127983 */ /* 0x001f280000300a00 */
[----:B------:R-:W4:Y:S04]  /*21d600*/  LDL.LU.64 R32, [R1+0x5148] ;  /* 0x0051480001207983 */ /* 0x000f280000300a00 */
[----:B------:R-:W4:Y:S04]  /*21d610*/  LDL.LU.64 R4, [R1+0x50d0] ;  /* 0x0050d00001047983 */ /* 0x000f280000300a00 */
[----:B------:R-:W4:Y:S01]  /*21d620*/  LDL.LU R2, [R1+0x178] ;  /* 0x0001780001027983 */ /* 0x000f220000300800 */
        /* <DEDUP_REMOVED lines=42> */
[----:B------:R-:W-:Y:S01]  /*21d8d0*/  @P0 LOP3.LUT R26, R26, 0x1000, RZ, 0xfc, !PT ;  /* 0x000010001a1a0812 */ /* 0x000fe200078efcff */
[----:B0-----:R-:W4:Y:S01]  /*21d8e0*/  LDL.LU R18, [R1+0x158] ;  /* 0x0001580001127983 */ /* 0x001f220000300800 */
[----:B------:R-:W-:-:S03]  /*21d8f0*/  LOP3.LUT P0, RZ, R49, 0x20000000, RZ, 0xc0, !PT ;  /* 0x2000000031ff7812 */ /* 0x000fc6000780c0ff */
[----:B------:R-:W4:Y:S01]  /*21d900*/  LDL.LU.64 R38, [R1+0x5178] ;  /* 0x0051780001267983 */ /* 0x000f220000300a00 */
[----:B------:R-:W-:-:S03]  /*21d910*/  PRMT R0, R2, 0x7770, RZ ;  /* 0x0000777002007816 */ /* 0x000fc600000000ff */
[----:B------:R-:W4:Y:S04]  /*21d920*/  LDL.LU.64 R36, [R1+0x5110] ;  /* 0x0051100001247983 */ /* 0x000f280000300a00 */
[----:B------:R-:W4:Y:S04]  /*21d930*/  LDL.LU R19, [R1+0x148] ;  /* 0x0001480001137983 */ /* 0x000f280000300800 */
[----:B------:R0:W-:Y:S01]  /*21d940*/  @P0 STG.E.U8 desc[UR4][R32.64], R0 ;  /* 0x0000000020000986 */ /* 0x0001e2000c101104 */
[----:B------:R-:W-:-:S03]  /*21d950*/  LOP3.LUT P0, RZ, R26, 0x1000, RZ, 0xc0, !PT ;  /* 0x000010001aff7812 */ /* 0x000fc6000780c0ff */
[----:B------:R-:W4:Y:S04]  /*21d960*/  LDL.LU.64 R16, [R1+0x5120] ;  /* 0x0051200001107983 */ /* 0x000f280000300a00 */
[----:B------:R-:W4:Y:S01]  /*21d970*/  LDL.LU.64 R34, [R1+0x5130] ;  /* 0x0051300001227983 */ /* 0x000f220000300a00 */
[----:B0-----:R-:W-:-:S03]  /*21d980*/  PRMT R0, R2, 0x7771, RZ ;  /* 0x0000777102007816 */ /* 0x001fc600000000ff */
[----:B------:R-:W4:Y:S04]  /*21d990*/  LDL.LU.64 R32, [R1+0x5190] ;  /* 0x0051900001207983 */ /* 0x000f280000300a00 */
[----:B------:R0:W-:Y:S01]  /*21d9a0*/  @P0 STG.E.U8 desc[UR4][R4.64], R0 ;  /* 0x0000000004000986 */ /* 0x0001e2000c101104 */
[----:B------:R-:W-:Y:S02]  /*21d9b0*/  LOP3.LUT P0, RZ, R26, 0x800, RZ, 0xc0, !PT ;  /* 0x000008001aff7812 */ /* 0x000fe4000780c0ff */
[C---:B0-----:R-:W-:Y:S01]  /*21d9c0*/  PRMT R0, R2.reuse, 0x7772, RZ ;  /* 0x0000777202007816 */ /* 0x041fe200000000ff */
[----:B------:R-:W4:Y:S10]  /*21d9d0*/  LDL.LU.64 R4, [R1+0x51a8] ;  /* 0x0051a80001047983 */ /* 0x000f340000300a00 */
[----:B---3--:R0:W-:Y:S04]  /*21d9e0*/  @P0 STG.E.U8 desc[UR4][R10.64], R0 ;  /* 0x000000000a000986 */ /* 0x0081e8000c101104 */
[----:B0-----:R-:W3:Y:S01]  /*21d9f0*/  LDL.LU.64 R10, [R1+0x5198] ;  /* 0x00519800010a7983 */ /* 0x001ee20000300a00 */
[----:B------:R-:W-:-:S03]  /*21da00*/  PRMT R0, R2, 0x7773, RZ ;  /* 0x0000777302007816 */ /* 0x000fc600000000ff */
[----:B------:R-:W3:Y:S01]  /*21da10*/  LDL.LU.64 R2, [R1+0x51a0] ;  /* 0x0051a00001027983 */ /* 0x000ee20000300a00 */
[----:B------:R-:W-:-:S13]  /*21da20*/  LOP3.LUT P0, RZ, R26, 0x400, RZ, 0xc0, !PT ;  /* 0x000004001aff7812 */ /* 0x000fda000780c0ff */
        /* <DEDUP_REMOVED lines=18> */
[----:B----4-:R-:W-:-:S05]  /*21db50*/  PRMT R0, R18, 0x7770, RZ ;  /* 0x0000777012007816 */ /* 0x010fca00000000ff */
[----:B------:R0:W-:Y:S01]  /*21db60*/  @P0 STG.E.U8 desc[UR4][R38.64], R0 ;  /* 0x0000000026000986 */ /* 0x0001e2000c101104 */
[----:B------:R-:W-:Y:S02]  /*21db70*/  LOP3.LUT P0, RZ, R26, 0x10, RZ, 0xc0, !PT ;  /* 0x000000101aff7812 */ /* 0x000fe4000780c0ff */
[----:B0-----:R-:W-:-:S11]  /*21db80*/  PRMT R0, R18, 0x7771, RZ ;  /* 0x0000777112007816 */ /* 0x001fd600000000ff */
[----:B------:R0:W-:Y:S02]  /*21db90*/  @P0 STG.E.U8 desc[UR4][R36.64], R0 ;  /* 0x0000000024000986 */ /* 0x0001e4000c101104 */
[----:B0-----:R-:W-:-:S05]  /*21dba0*/  PRMT R0, R18, 0x7772, RZ ;  /* 0x0000777212007816 */ /* 0x001fca00000000ff */
[----:B------:R0:W-:Y:S01]  /*21dbb0*/  @P1 STG.E.U8 desc[UR4][R16.64], R0 ;  /* 0x0000000010001986 */ /* 0x0001e2000c101104 */
[----:B------:R-:W-:Y:S02]  /*21dbc0*/  LOP3.LUT P5, RZ, R50, 0x800, RZ, 0xc0, !PT ;  /* 0x0000080032ff7812 */ /* 0x000fe400078ac0ff */
[----:B0-----:R-:W-:Y:S01]  /*21dbd0*/  PRMT R0, R18, 0x7773, RZ ;  /* 0x0000777312007816 */ /* 0x001fe200000000ff */
[----:B------:R-:W2:Y:S04]  /*21dbe0*/  LDL.LU.64 R16, [R1+0x51b8] ;  /* 0x0051b80001107983 */ /* 0x000ea80000300a00 */
[----:B------:R0:W-:Y:S01]  /*21dbf0*/  @P2 STG.E.U8 desc[UR4][R34.64], R0 ;  /* 0x0000000022002986 */ /* 0x0001e2000c101104 */
[----:B------:R-:W-:Y:S02]  /*21dc00*/  LOP3.LUT P6, RZ, R50, 0x1000, RZ, 0xc0, !PT ;  /* 0x0000100032ff7812 */ /* 0x000fe400078cc0ff */
[C---:B0-----:R-:W-:Y:S01]  /*21dc10*/  PRMT R0, R19.reuse, 0x7770, RZ ;  /* 0x0000777013007816 */ /* 0x041fe200000000ff */
[----:B------:R-:W4:Y:S04]  /*21dc20*/  LDL.LU.64 R34, [R1+0x5160] ;  /* 0x0051600001227983 */ /* 0x000f280000300a00 */
[----:B------:R0:W-:Y:S02]  /*21dc30*/  @P3 STG.E.U8 desc[UR4][R32.64], R0 ;  /* 0x0000000020003986 */ /* 0x0001e4000c101104 */
[----:B0-----:R-:W-:-:S02]  /*21dc40*/  PRMT R0, R19, 0x7771, RZ ;  /* 0x0000777113007816 */ /* 0x001fc400000000ff */
        /* <DEDUP_REMOVED lines=10> */
[----:B------:R-:W4:Y:S04]  /*21dcf0*/  LDL.LU R6, [R1+0x16c] ;  /* 0x00016c0001067983 */ /* 0x000f280000300800 */
[----:B------:R-:W4:Y:S04]  /*21dd00*/  LDL.LU.64 R44, [R1+0x51d8] ;  /* 0x0051d800012c7983 */ /* 0x000f280000300a00 */
[----:B------:R-:W4:Y:S04]  /*21dd10*/  LDL.LU.64 R22, [R1+0x51e0] ;  /* 0x0051e00001167983 */ /* 0x000f280000300a00 */
[----:B------:R-:W4:Y:S04]  /*21dd20*/  LDL.LU.64 R42, [R1+0x51f0] ;  /* 0x0051f000012a7983 */ /* 0x000f280000300a00 */
[----:B------:R-:W4:Y:S04]  /*21dd30*/  LDL.LU R3, [R1+0x15c] ;  /* 0x00015c0001037983 */ /* 0x000f280000300800 */
[----:B------:R-:W4:Y:S01]  /*21dd40*/  LDL.LU.64 R40, [R1+0x51b0] ;  /* 0x0051b00001287983 */ /* 0x000f220000300a00 */
[----:B------:R-:W-:-:S03]  /*21dd50*/  LOP3.LUT P0, RZ, R50, 0x2000000, RZ, 0xc0, !PT ;  /* 0x0200000032ff7812 */ /* 0x000fc6000780c0ff */
[----:B------:R-:W4:Y:S01]  /*21dd60*/  LDL.LU.64 R20, [R1+0x51c0] ;  /* 0x0051c00001147983 */ /* 0x000f220000300a00 */
[----:B------:R-:W-:-:S03]  /*21dd70*/  LOP3.LUT R27, R27, 0xf7ffffff, RZ, 0xc0, !PT ;  /* 0xf7ffffff1b1b7812 */ /* 0x000fc600078ec0ff */
[----:B------:R-:W4:Y:S01]  /*21dd80*/  LDL.LU.64 R38, [R1+0x51c8] ;  /* 0x0051c80001267983 */ /* 0x000f220000300a00 */
[C---:B------:R-:W-:Y:S02]  /*21dd90*/  LOP3.LUT P4, RZ, R50.reuse, 0x2000, RZ, 0xc0, !PT ;  /* 0x0000200032ff7812 */ /* 0x040fe4000788c0ff */
[C---:B------:R-:W-:Y:S01]  /*21dda0*/  LOP3.LUT P5, RZ, R50.reuse, 0x4000, RZ, 0xc0, !PT ;  /* 0x0000400032ff7812 */ /* 0x040fe200078ac0ff */
        /* <DEDUP_REMOVED lines=43> */
[----:B------:R0:W-:Y:S01]  /*21e060*/  @P0 STG.E.U8 desc[UR4][R10.64], R0 ;  /* 0x000000000a000986 */ /* 0x0001e2000c101104 */
[----:B------:R-:W-:Y:S02]  /*21e070*/  LOP3.LUT P0, RZ, R26, 0x4, RZ, 0xc0, !PT ;  /* 0x000000041aff7812 */ /* 0x000fe4000780c0ff */
        /* <DEDUP_REMOVED lines=36> */
[C---:B------:R-:W-:Y:S02]  /*21e2c0*/  LOP3.LUT P5, RZ, R50.reuse, 0x40000000, RZ, 0xc0, !PT ;  /* 0x4000000032ff7812 */ /* 0x040fe400078ac0ff */
[----:B------:R-:W-:Y:S01]  /*21e2d0*/  LOP3.LUT P6, RZ, R50, 0x80000000, RZ, 0xc0, !PT ;  /* 0x8000000032ff7812 */ /* 0x000fe200078cc0ff */
[----:B------:R-:W3:Y:S06]  /*21e2e0*/  LDL.LU.64 R34, [R1+0x5240] ;  /* 0x0052400001227983 */ /* 0x000eec0000300a00 */
[----:B----4-:R0:W-:Y:S02]  /*21e2f0*/  @P3 STG.E.U8 desc[UR4][R32.64], R0 ;  /* 0x0000000020003986 */ /* 0x0101e4000c101104 */
[----:B0-----:R-:W-:-:S02]  /*21e300*/  PRMT R0, R2, 0x7770, RZ ;  /* 0x0000777002007816 */ /* 0x001fc400000000ff */
[----:B------:R-:W4:Y:S04]  /*21e310*/  LDL.LU.64 R32, [R1+0x5268] ;  /* 0x0052680001207983 */ /* 0x000f280000300a00 */
        /* <DEDUP_REMOVED lines=18> */
[----:B------:R-:W3:Y:S01]  /*21e440*/  LDL.LU.64 R36, [R1+0x5290] ;  /* 0x0052900001247983 */ /* 0x000ee20000300a00 */
        /* <DEDUP_REMOVED lines=90> */
[----:B------:R-:W2:Y:S04]  /*21e9f0*/  LDL.LU.64 R4, [R1+0x52e0] ;  /* 0x0052e00001047983 */ /* 0x000ea80000300a00 */
[----:B------:R0:W-:Y:S04]  /*21ea00*/  @P5 STG.E.U8 desc[UR4][R10.64], R0 ;  /* 0x000000000a005986 */ /* 0x0001e8000c101104 */
[----:B------:R-:W2:Y:S04]  /*21ea10*/  LDL.LU.64 R32, [R1+0x52d8] ;  /* 0x0052d80001207983 */ /* 0x000ea80000300a00 */
[----:B0-----:R-:W2:Y:S04]  /*21ea20*/  LDL.LU.64 R10, [R1+0x52e8] ;  /* 0x0052e800010a7983 */ /* 0x001ea80000300a00 */
[----:B------:R-:W2:Y:S01]  /*21ea30*/  LDL.LU R19, [R1+0x114] ;  /* 0x0001140001137983 */ /* 0x000ea20000300800 */
[----:B------:R-:W-:-:S05]  /*21ea40*/  PRMT R0, R18, 0x7771, RZ ;  /* 0x0000777112007816 */ /* 0x000fca00000000ff */
[----:B------:R0:W-:Y:S04]  /*21ea50*/  @P6 STG.E.U8 desc[UR4][R2.64], R0 ;  /* 0x0000000002006986 */ /* 0x0001e8000c101104 */
[----:B0-----:R-:W2:Y:S01]  /*21ea60*/  LDL.LU.64 R2, [R1+0x52f0] ;  /* 0x0052f00001027983 */ /* 0x001ea20000300a00 */
[----:B------:R-:W-:Y:S02]  /*21ea70*/  LOP3.LUT P0, RZ, R51, 0x80000000, RZ, 0xc0, !PT ;  /* 0x8000000033ff7812 */ /* 0x000fe4000780c0ff */
[----:B------:R-:W-:Y:S01]  /*21ea80*/  LOP3.LUT R27, R27, 0xfffffdff, RZ, 0xc0, !PT ;  /* 0xfffffdff1b1b7812 */ /* 0x000fe200078ec0ff */
[----:B------:R-:W2:Y:S04]  /*21ea90*/  LDL.LU R6, [R1+0x104] ;  /* 0x0001040001067983 */ /* 0x000ea80000300800 */
[----:B------:R-:W2:Y:S04]  /*21eaa0*/  LDL.LU.64 R46, [R1+0x52f8] ;  /* 0x0052f800012e7983 */ /* 0x000ea80000300a00 */
[----:B------:R-:W2:Y:S02]  /*21eab0*/  LDL.LU.64 R44, [R1+0x5310] ;  /* 0x00531000012c7983 */ /* 0x000ea40000300a00 */
[----:B------:R-:W-:-:S02]  /*21eac0*/  @P0 LOP3.LUT R27, R27, 0x200, RZ, 0xfc, !PT ;  /* 0x000002001b1b0812 */ /* 0x000fc400078efcff */
[----:B------:R-:W-:Y:S01]  /*21ead0*/  LOP3.LUT P0, RZ, R51, 0x40000000, RZ, 0xc0, !PT ;  /* 0x4000000033ff7812 */ /* 0x000fe2000780c0ff */
[----:B------:R-:W2:Y:S01]  /*21eae0*/  LDL.LU.64 R22, [R1+0x5300] ;  /* 0x0053000001167983 */ /* 0x000ea20000300a00 */
[----:B------:R-:W-:Y:S02]  /*21eaf0*/  LOP3.LUT R27, R27, 0xfffffbff, RZ, 0xc0, !PT ;  /* 0xfffffbff1b1b7812 */ /* 0x000fe400078ec0ff */
[----:B------:R-:W-:Y:S01]  /*21eb00*/  LOP3.LUT P4, RZ, R51, 0x80000, RZ, 0xc0, !PT ;  /* 0x0008000033ff7812 */ /* 0x000fe2000788c0ff */
[----:B------:R-:W2:Y:S08]  /*21eb10*/  LDL.LU.64 R42, [R1+0x5308] ;  /* 0x00530800012a7983 */ /* 0x000eb00000300a00 */
        /* <DEDUP_REMOVED lines=13> */
[----:B------:R-:W-:Y:S02]  /*21ebf0*/  PRMT R0, R18, 0x7772, RZ ;  /* 0x0000777212007816 */ /* 0x000fe400000000ff */
        /* <DEDUP_REMOVED lines=13> */
[----:B0-----:R-:W-:-:S05]  /*21ecd0*/  PRMT R0, R18, 0x7773, RZ ;  /* 0x0000777312007816 */ /* 0x001fca00000000ff */
[----:B----4-:R2:W-:Y:S02]  /*21ece0*/  @P5 STG.E.U8 desc[UR4][R34.64], R0 ;  /* 0x0000000022005986 */ /* 0x0105e4000c101104 */
[----:B--2---:R-:W-:-:S05]  /*21ecf0*/  PRMT R0, R19, 0x7770, RZ ;  /* 0x0000777013007816 */ /* 0x004fca00000000ff */
[----:B------:R0:W-:Y:S04]  /*21ed00*/  @P6 STG.E.U8 desc[UR4][R4.64], R0 ;  /* 0x0000000004006986 */ /* 0x0001e8000c101104 */
[----:B0-----:R-:W2:Y:S04]  /*21ed10*/  LDL.LU R5, [R1+0x138] ;  /* 0x0001380001057983 */ /* 0x001ea80000300800 */
[----:B------:R-:W3:Y:S04]  /*21ed20*/  LDL.LU.64 R40, [R1+0x5318] ;  /* 0x0053180001287983 */ /* 0x000ee80000300a00 */
[----:B------:R-:W4:Y:S04]  /*21ed30*/  LDL.LU.64 R20, [R1+0x4c50] ;  /* 0x004c500001147983 */ /* 0x000f280000300a00 */
[----:B------:R-:W4:Y:S04]  /*21ed40*/  LDL.LU R4, [R1+0x128] ;  /* 0x0001280001047983 */ /* 0x000f280000300800 */
[----:B------:R-:W4:Y:S01]  /*21ed50*/  LDL.LU.64 R38, [R1+0x4c60] ;  /* 0x004c600001267983 */ /* 0x000f220000300a00 */
[----:B------:R-:W-:-:S03]  /*21ed60*/  PRMT R0, R19, 0x7771, RZ ;  /* 0x0000777113007816 */ /* 0x000fc600000000ff */
[----:B------:R-:W4:Y:S04]  /*21ed70*/  LDL.LU.64 R36, [R1+0x4c68] ;  /* 0x004c680001247983 */ /* 0x000f280000300a00 */
        /* <DEDUP_REMOVED lines=8> */
[----:B------:R-:W-:Y:S02]  /*21ee00*/  PRMT R0, R19, 0x7773, RZ ;  /* 0x0000777313007816 */ /* 0x000fe400000000ff */
[----:B------:R-:W4:Y:S09]  /*21ee10*/  LDL.LU.64 R18, [R1+0x5330] ;  /* 0x0053300001127983 */ /* 0x000f320000300a00 */
        /* <DEDUP_REMOVED lines=39> */
[----:B------:R0:W-:Y:S02]  /*21f090*/  @P4 STG.E.U8 desc[UR4][R10.64], R0 ;  /* 0x000000000a004986 */ /* 0x0001e4000c101104 */
[----:B0-----:R-:W-:Y:S02]  /*21f0a0*/  PRMT R0, R4, 0x7773, RZ ;  /* 0x0000777304007816 */ /* 0x001fe400000000ff */
[----:B------:R-:W4:Y:S04]  /*21f0b0*/  LDL.LU.64 R4, [R1+0x2a50] ;  /* 0x002a500001047983 */ /* 0x000f280000300a00 */
[----:B------:R-:W4:Y:S04]  /*21f0c0*/  LDL.LU.64 R10, [R1+0x2a40] ;  /* 0x002a4000010a7983 */ /* 0x000f280000300a00 */
[----:B------:R0:W-:Y:S04]  /*21f0d0*/  @P5 STG.E.U8 desc[UR4][R18.64], R0 ;  /* 0x0000000012005986 */ /* 0x0001e8000c101104 */
[----:B0-----:R-:W4:Y:S01]  /*21f0e0*/  LDL.LU.64 R18, [R1+0x2a30] ;  /* 0x002a300001127983 */ /* 0x001f220000300a00 */
[----:B------:R-:W-:-:S05]  /*21f0f0*/  PRMT R0, R16, 0x7770, RZ ;  /* 0x0000777010007816 */ /* 0x000fca00000000ff */
[----:B------:R0:W-:Y:S04]  /*21f100*/  @P6 STG.E.U8 desc[UR4][R2.64], R0 ;  /* 0x0000000002006986 */ /* 0x0001e8000c101104 */
[----:B0-----:R-:W4:Y:S01]  /*21f110*/  LDL.LU.64 R2, [R1+0x2a20] ;  /* 0x002a200001027983 */ /* 0x001f220000300a00 */
[----:B------:R-:W-:Y:S02]  /*21f120*/  LOP3.LUT P0, RZ, R7, 0x200000, RZ, 0xc0, !PT ;  /* 0x0020000007ff7812 */ /* 0x000fe4000780c0ff */
[----:B------:R-:W-:Y:S01]  /*21f130*/  LOP3.LUT R27, R27, 0xfffffffe, RZ, 0xc0, !PT ;  /* 0xfffffffe1b1b7812 */ /* 0x000fe200078ec0ff */
[----:B------:R-:W4:Y:S04]  /*21f140*/  LDL.LU.64 R44, [R1+0x2a10] ;  /* 0x002a1000012c7983 */ /* 0x000f280000300a00 */
[----:B------:R-:W4:Y:S04]  /*21f150*/  LDL.LU R6, [R1+0x13c] ;  /* 0x00013c0001067983 */ /* 0x000f280000300800 */
[----:B------:R-:W4:Y:S02]  /*21f160*/  LDL.LU.64 R22, [R1+0x2a00] ;  /* 0x002a000001167983 */ /* 0x000f240000300a00 */
[----:B------:R-:W-:-:S02]  /*21f170*/  @P0 LOP3.LUT R27, R27, 0x1, RZ, 0xfc, !PT ;  /* 0x000000011b1b0812 */ /* 0x000fc400078efcff */
[----:B------:R-:W-:Y:S01]  /*21f180*/  LOP3.LUT P0, RZ, R7, 0x100000, RZ, 0xc0, !PT ;  /* 0x0010000007ff7812 */ /* 0x000fe2000780c0ff */
[----:B------:R-:W4:Y:S01]  /*21f190*/  LDL.LU.64 R42, [R1+0x29f0] ;  /* 0x0029f000012a7983 */ /* 0x000f220000300a00 */
[----:B------:R-:W-:Y:S02]  /*21f1a0*/  LOP3.LUT R27, R27, 0xfffffffd, RZ, 0xc0, !PT ;  /* 0xfffffffd1b1b7812 */ /* 0x000fe400078ec0ff */
[C---:B------:R-:W-:Y:S01]  /*21f1b0*/  LOP3.LUT P4, RZ, R7.reuse, 0x80, RZ, 0xc0, !PT ;  /* 0x0000008007ff7812 */ /* 0x040fe2000788c0ff */
[----:B------:R-:W4:Y:S01]  /*21f1c0*/  LDL.LU.64 R40, [R1+0x29e0] ;  /* 0x0029e00001287983 */ /* 0x000f220000300a00 */
[----:B------:R-:W-:Y:S02]  /*21f1d0*/  LOP3.LUT P5, RZ, R7, 0x100, RZ, 0xc0, !PT ;  /* 0x0000010007ff7812 */ /* 0x000fe400078ac0ff */
[----:B------:R-:W-:Y:S01]  /*21f1e0*/  PRMT R0, R16, 0x7771, RZ ;  /* 0x0000777110007816 */ /* 0x000fe200000000ff */
        /* <DEDUP_REMOVED lines=25> */
[----:B--2---:R0:W-:Y:S02]  /*21f380*/  @P4 STG.E.U8 desc[UR4][R34.64], R0 ;  /* 0x0000000022004986 */ /* 0x0041e4000c101104 */
[----:B0-----:R-:W-:-:S05]  /*21f390*/  PRMT R0, R16, 0x7772, RZ ;  /* 0x0000777210007816 */ /* 0x001fca00000000ff */
[----:B---3--:R0:W-:Y:S02]  /*21f3a0*/  @P5 STG.E.U8 desc[UR4][R32.64], R0 ;  /* 0x0000000020005986 */ /* 0x0081e4000c101104 */
[----:B0-----:R-:W-:Y:S02]  /*21f3b0*/  PRMT R0, R16, 0x7773, RZ ;  /* 0x0000777310007816 */ /* 0x001fe400000000ff */
[----:B------:R-:W2:Y:S04]  /*21f3c0*/  LDL.LU R16, [R1+0x12c] ;  /* 0x00012c0001107983 */ /* 0x000ea80000300800 */
[----:B----4-:R0:W-:Y:S04]  /*21f3d0*/  @P6 STG.E.U8 desc[UR4][R4.64], R0 ;  /* 0x0000000004006986 */ /* 0x0101e8000c101104 */
[----:B------:R-:W3:Y:S04]  /*21f3e0*/  LDL.LU.64 R38, [R1+0x29c0] ;  /* 0x0029c00001267983 */ /* 0x000ee80000300a00 */
[----:B------:R-:W4:Y:S01]  /*21f3f0*/  LDL.LU.64 R36, [R1+0x29b0] ;  /* 0x0029b00001247983 */ /* 0x000f220000300a00 */
[----:B0-----:R-:W-:-:S03]  /*21f400*/  PRMT R0, R52, 0x7770, RZ ;  /* 0x0000777034007816 */ /* 0x001fc600000000ff */
[----:B------:R-:W4:Y:S04]  /*21f410*/  LDL.LU.64 R34, [R1+0x29a0] ;  /* 0x0029a00001227983 */ /* 0x000f280000300a00 */
        /* <DEDUP_REMOVED lines=62> */
[----:B------:R-:W3:Y:S04]  /*21f800*/  LDL.LU.64 R44, [R1+0x26e0] ;  /* 0x0026e000012c7983 */ /* 0x000ee80000300a00 */
[----:B------:R-:W3:Y:S04]  /*21f810*/  LDL.LU.64 R22, [R1+0x26d8] ;  /* 0x0026d80001167983 */ /* 0x000ee80000300a00 */
[----:B------:R-:W3:Y:S04]  /*21f820*/  LDL.LU.64 R42, [R1+0x26d0] ;  /* 0x0026d000012a7983 */ /* 0x000ee80000300a00 */
[----:B------:R-:W3:Y:S01]  /*21f830*/  LDL.LU R6, [R1+0xe0] ;  /* 0x0000e00001067983 */ /* 0x000ee20000300800 */
[----:B------:R-:W-:-:S03]  /*21f840*/  LOP3.LUT P4, RZ, R7, 0x10000000, RZ, 0xc0, !PT ;  /* 0x1000000007ff7812 */ /* 0x000fc6000788c0ff */
[----:B------:R-:W3:Y:S01]  /*21f850*/  LDL.LU.64 R40, [R1+0x26c0] ;  /* 0x0026c00001287983 */ /* 0x000ee20000300a00 */
[C---:B------:R-:W-:Y:S02]  /*21f860*/  LOP3.LUT P5, RZ, R7.reuse, 0x20000000, RZ, 0xc0, !PT ;  /* 0x2000000007ff7812 */ /* 0x040fe400078ac0ff */
[----:B------:R-:W-:Y:S01]  /*21f870*/  LOP3.LUT P6, RZ, R7, 0x40000000, RZ, 0xc0, !PT ;  /* 0x4000000007ff7812 */ /* 0x000fe200078cc0ff */
        /* <DEDUP_REMOVED lines=24> */
[----:B------:R-:W-:Y:S02]  /*21fa00*/  LOP3.LUT R28, R28, 0xbfffffff, RZ, 0xc0, !PT ;  /* 0xbfffffff1c1c7812 */ /* 0x000fe400078ec0ff */
[----:B0-----:R-:W-:-:S09]  /*21fa10*/  PRMT R0, R16, 0x7771, RZ ;  /* 0x0000777110007816 */ /* 0x001fd200000000ff */
[----:B------:R-:W-:Y:S01]  /*21fa20*/  @P0 LOP3.LUT R28, R28, 0x40000000, RZ, 0xfc, !PT ;  /* 0x400000001c1c0812 */ /* 0x000fe200078efcff */
[----:B----4-:R0:W-:Y:S01]  /*21fa30*/  @P5 STG.E.U8 desc[UR4][R32.64], R0 ;  /* 0x0000000020005986 */ /* 0x0101e2000c101104 */
[----:B------:R-:W-:Y:S02]  /*21fa40*/  LOP3.LUT P0, RZ, R52, 0x1, RZ, 0xc0, !PT ;  /* 0x0000000134ff7812 */ /* 0x000fe4000780c0ff */
[----:B0-----:R-:W-:-:S05]  /*21fa50*/  PRMT R0, R16, 0x7772, RZ ;  /* 0x0000777210007816 */ /* 0x001fca00000000ff */
[----:B------:R0:W-:Y:S01]  /*21fa60*/  @P6 STG.E.U8 desc[UR4][R4.64], R0 ;  /* 0x0000000004006986 */ /* 0x0001e2000c101104 */
[----:B------:R-:W-:Y:S02]  /*21fa70*/  LOP3.LUT R28, R28, 0x7fffffff, RZ, 0xc0, !PT ;  /* 0x7fffffff1c1c7812 */ /* 0x000fe400078ec0ff */
[----:B0-----:R-:W-:Y:S02]  /*21fa80*/  PRMT R0, R16, 0x7773, RZ ;  /* 0x0000777310007816 */ /* 0x001fe400000000ff */
[----:B------:R-:W2:Y:S04]  /*21fa90*/  LDL.LU R16, [R1+0xd0] ;  /* 0x0000d00001107983 */ /* 0x000ea80000300800 */
[----:B------:R-:W3:Y:S01]  /*21faa0*/  LDL.LU.64 R38, [R1+0x26a0] ;  /* 0x0026a00001267983 */ /* 0x000ee20000300a00 */
[----:B------:R-:W-:-:S02]  /*21fab0*/  @P0 LOP3.LUT R28, R28, 0x80000000, RZ, 0xfc, !PT ;  /* 0x800000001c1c0812 */ /* 0x000fc400078efcff */
[----:B------:R-:W-:Y:S01]  /*21fac0*/  LOP3.LUT P0, RZ, R7, 0x80000000, RZ, 0xc0, !PT ;  /* 0x8000000007ff7812 */ /* 0x000fe2000780c0ff */
[----:B------:R-:W4:Y:S04]  /*21fad0*/  LDL.LU.64 R36, [R1+0x2690] ;  /* 0x0026900001247983 */ /* 0x000f280000300a00 */
[----:B------:R-:W2:Y:S04]  /*21fae0*/  LDL.LU.64 R34, [R1+0x2680] ;  /* 0x0026800001227983 */ /* 0x000ea80000300a00 */
[----:B------:R-:W2:Y:S04]  /*21faf0*/  LDL.LU.64 R32, [R1+0x2670] ;  /* 0x0026700001207983 */ /* 0x000ea80000300a00 */
        /* <DEDUP_REMOVED lines=27> */
[----:B0-----:R-:W-:Y:S02]  /*21fcb0*/  PRMT R0, R6, 0x7773, RZ ;  /* 0x0000777306007816 */ /* 0x001fe400000000ff */
[C---:B------:R-:W-:Y:S02]  /*21fcc0*/  LOP3.LUT P1, RZ, R52.reuse, 0x200, RZ, 0xc0, !PT ;  /* 0x0000020034ff7812 */ /* 0x040fe4000782c0ff */
[C---:B------:R-:W-:Y:S02]  /*21fcd0*/  LOP3.LUT P2, RZ, R52.reuse, 0x400, RZ, 0xc0, !PT ;  /* 0x0000040034ff7812 */ /* 0x040fe4000784c0ff */
[C---:B------:R-:W-:Y:S02]  /*21fce0*/  LOP3.LUT P3, RZ, R52.reuse, 0x800, RZ, 0xc0, !PT ;  /* 0x0000080034ff7812 */ /* 0x040fe4000786c0ff */
[----:B------:R-:W-:-:S02]  /*21fcf0*/  LOP3.LUT P4, RZ, R52, 0x1000, RZ, 0xc0, !PT ;  /* 0x0000100034ff7812 */ /* 0x000fc4000788c0ff */
[C---:B------:R-:W-:Y:S02]  /*21fd00*/  LOP3.LUT P5, RZ, R52.reuse, 0x2000, RZ, 0xc0, !PT ;  /* 0x0000200034ff7812 */ /* 0x040fe400078ac0ff */
[----:B------:R-:W-:Y:S01]  /*21fd10*/  LOP3.LUT P6, RZ, R52, 0x4000, RZ, 0xc0, !PT ;  /* 0x0000400034ff7812 */ /* 0x000fe200078cc0ff */
[----:B---3--:R2:W-:Y:S01]  /*21fd20*/  @P0 STG.E.U8 desc[UR4][R38.64], R0 ;  /* 0x0000000026000986 */ /* 0x0085e2000c101104 */
[----:B------:R-:W-:Y:S02]  /*21fd30*/  LOP3.LUT P0, RZ, R28, 0x800000, RZ, 0xc0, !PT ;  /* 0x008000001cff7812 */ /* 0x000fe4000780c0ff */
[----:B--2---:R-:W-:-:S11]  /*21fd40*/  PRMT R0, R16, 0x7770, RZ ;  /* 0x0000777010007816 */ /* 0x004fd600000000ff */
[----:B----4-:R0:W-:Y:S02]  /*21fd50*/  @P0 STG.E.U8 desc[UR4][R36.64], R0 ;  /* 0x0000000024000986 */ /* 0x0101e4000c101104 */
[----:B0-----:R-:W-:-:S05]  /*21fd60*/  PRMT R0, R16, 0x7771, RZ ;  /* 0x0000777110007816 */ /* 0x001fca00000000ff */
[----:B------:R0:W-:Y:S02]  /*21fd70*/  @P1 STG.E.U8 desc[UR4][R34.64], R0 ;  /* 0x0000000022001986 */ /* 0x0001e4000c101104 */
[----:B0-----:R-:W-:-:S05]  /*21fd80*/  PRMT R0, R16, 0x7772, RZ ;  /* 0x0000777210007816 */ /* 0x001fca00000000ff */
[----:B------:R0:W-:Y:S02]  /*21fd90*/  @P2 STG.E.U8 desc[UR4][R32.64], R0 ;  /* 0x0000000020002986 */ /* 0x0001e4000c101104 */
[----:B0-----:R-:W-:Y:S02]  /*21fda0*/  PRMT R0, R16, 0x7773, RZ ;  /* 0x0000777310007816 */ /* 0x001fe400000000ff */
[----:B------:R-:W2:Y:S04]  /*21fdb0*/  LDL.LU.64 R16, [R1+0x2620] ;  /* 0x0026200001107983 */ /* 0x000ea80000300a00 */
[----:B------:R0:W-:Y:S04]  /*21fdc0*/  @P3 STG.E.U8 desc[UR4][R4.64], R0 ;  /* 0x0000000004003986 */ /* 0x0001e8000c101104 */
[----:B------:R-:W3:Y:S04]  /*21fdd0*/  LDL.LU.64 R34, [R1+0x2610] ;  /* 0x0026100001227983 */ /* 0x000ee80000300a00 */
[----:B------:R-:W4:Y:S01]  /*21fde0*/  LDL.LU.64 R32, [R1+0x2600] ;  /* 0x0026000001207983 */ /* 0x000f220000300a00 */
[----:B0-----:R-:W-:-:S03]  /*21fdf0*/  PRMT R0, R53, 0x7770, RZ ;  /* 0x0000777035007816 */ /* 0x001fc600000000ff */
[----:B------:R-:W3:Y:S04]  /*21fe00*/  LDL.LU.64 R4, [R1+0x25f0] ;  /* 0x0025f00001047983 */ /* 0x000ee80000300a00 */
[----:B------:R0:W-:Y:S02]  /*21fe10*/  @P4 STG.E.U8 desc[UR4][R10.64], R0 ;  /* 0x000000000a004986 */ /* 0x0001e4000c101104 */
[----:B0-----:R-:W-:-:S05]  /*21fe20*/  PRMT R0, R53, 0x7771, RZ ;  /* 0x0000777135007816 */ /* 0x001fca00000000ff */
[----:B------:R0:W-:Y:S02]  /*21fe30*/  @P5 STG.E.U8 desc[UR4][R18.64], R0 ;  /* 0x0000000012005986 */ /* 0x0001e4000c101104 */
[----:B0-----:R-:W-:-:S05]  /*21fe40*/  PRMT R0, R53, 0x7772, RZ ;  /* 0x0000777235007816 */ /* 0x001fca00000000ff */
[----:B------:R0:W-:Y:S04]  /*21fe50*/  @P6 STG.E.U8 desc[UR4][R2.64], R0 ;  /* 0x0000000002006986 */ /* 0x0001e8000c101104 */
[----:B0-----:R-:W3:Y:S04]  /*21fe60*/  LDL.LU R2, [R1+0xf4] ;  /* 0x0000f40001027983 */ /* 0x001ee80000300800 */
[----:B------:R-:W4:Y:S01]  /*21fe70*/  LDL.LU.64 R10, [R1+0x25e0] ;  /* 0x0025e000010a7983 */ /* 0x000f220000300a00 */
[----:B------:R-:W-:-:S03]  /*21fe80*/  PRMT R0, R53, 0x7773, RZ ;  /* 0x0000777335007816 */ /* 0x000fc600000000ff */
[----:B------:R-:W4:Y:S04]  /*21fe90*/  LDL.LU R6, [R1+0xe4] ;  /* 0x0000e40001067983 */ /* 0x000f280000300800 */
[----:B------:R-:W4:Y:S04]  /*21fea0*/  LDL.LU R53, [R1+0x83a4] ;  /* 0x0083a40001357983 */ /* 0x000f280000300800 */
[----:B------:R-:W4:Y:S01]  /*21feb0*/  LDL.LU.64 R18, [R1+0x25d0] ;  /* 0x0025d00001127983 */ /* 0x000f220000300a00 */
[----:B------:R-:W-:Y:S02]  /*21fec0*/  LOP3.LUT P0, RZ, R52, 0x8000000, RZ, 0xc0, !PT ;  /* 0x0800000034ff7812 */ /* 0x000fe4000780c0ff */
[----:B------:R-:W-:Y:S01]  /*21fed0*/  LOP3.LUT R28, R28, 0xffffbfff, RZ, 0xc0, !PT ;  /* 0xffffbfff1c1c7812 */ /* 0x000fe200078ec0ff */
[----:B------:R-:W4:Y:S04]  /*21fee0*/  LDL.LU.64 R44, [R1+0x25c0] ;  /* 0x0025c000012c7983 */ /* 0x000f280000300a00 */
[----:B------:R-:W4:Y:S04]  /*21fef0*/  LDL.LU.64 R22, [R1+0x25b0] ;  /* 0x0025b00001167983 */ /* 0x000f280000300a00 */
[----:B------:R-:W4:Y:S02]  /*21ff00*/  LDL.LU.64 R42, [R1+0x25a0] ;  /* 0x0025a000012a7983 */ /* 0x000f240000300a00 */
[----:B------:R-:W-:-:S02]  /*21ff10*/  @P0 LOP3.LUT R28, R28, 0x4000, RZ, 0xfc, !PT ;  /* 0x000040001c1c0812 */ /* 0x000fc400078efcff */
[----:B------:R-:W-:Y:S01]  /*21ff20*/  LOP3.LUT P0, RZ, R52, 0x4000000, RZ, 0xc0, !PT ;  /* 0x0400000034ff7812 */ /* 0x000fe2000780c0ff */
[----:B------:R-:W4:Y:S01]  /*21ff30*/  LDL.LU R3, [R1+0xd4] ;  /* 0x0000d40001037983 */ /* 0x000f220000300800 */
[----:B------:R-:W-:-:S03]  /*21ff40*/  LOP3.LUT R28, R28, 0xffff7fff, RZ, 0xc0, !PT ;  /* 0xffff7fff1c1c7812 */ /* 0x000fc600078ec0ff */
[----:B------:R-:W4:Y:S04]  /*21ff50*/  LDL.LU.64 R40, [R1+0x2590] ;  /* 0x0025900001287983 */ /* 0x000f280000300a00 */
[----:B------:R-:W4:Y:S04]  /*21ff60*/  LDL.LU.64 R20, [R1+0x2580] ;  /* 0x0025800001147983 */ /* 0x000f280000300a00 */
[----:B------:R-:W-:Y:S01]  /*21ff70*/  @P0 LOP3.LUT R28, R28, 0x8000, RZ, 0xfc, !PT ;  /* 0x000080001c1c0812 */ /* 0x000fe200078efcff */
        /* <DEDUP_REMOVED lines=23> */
[----:B------:R-:W-:Y:S02]  /*2200f0*/  LOP3.LUT P6, RZ, R52, 0x20000, RZ, 0xc0, !PT ;  /* 0x0002000034ff7812 */ /* 0x000fe400078cc0ff */
[----:B------:R-:W-:-:S09]  /*220100*/  LOP3.LUT R28, R28, 0xffbfffff, RZ, 0xc0, !PT ;  /* 0xffbfffff1c1c7812 */ /* 0x000fd200078ec0ff */
[----:B------:R-:W-:Y:S02]  /*220110*/  @P0 LOP3.LUT R28, R28, 0x400000, RZ, 0xfc, !PT ;  /* 0x004000001c1c0812 */ /* 0x000fe400078efcff */
[----:B------:R-:W-:Y:S01]  /*220120*/  LOP3.LUT P0, RZ, R52, 0x40000, RZ, 0xc0, !PT ;  /* 0x0004000034ff7812 */ /* 0x000fe2000780c0ff */
[----:B--2---:R0:W-:Y:S04]  /*220130*/  @P4 STG.E.U8 desc[UR4][R16.64], R0 ;  /* 0x0000000010004986 */ /* 0x0041e8000c101104 */
[----:B0-----:R-:W2:Y:S01]  /*220140*/  LDL.LU.64 R16, [R1+0x2550] ;  /* 0x0025500001107983 */ /* 0x001ea20000300a00 */
[----:B---3--:R-:W-:-:S05]  /*220150*/  PRMT R0, R2, 0x7770, RZ ;  /* 0x0000777002007816 */ /* 0x008fca00000000ff */
        /* <DEDUP_REMOVED lines=41> */
[----:B0-----:R-:W-:Y:S02]  /*2203f0*/  PRMT R0, R54, 0x7770, RZ ;  /* 0x0000777036007816 */ /* 0x001fe400000000ff */
[----:B------:R-:W-:Y:S02]  /*220400*/  LOP3.LUT P4, RZ, R52, 0x80000000, RZ, 0xc0, !PT ;  /* 0x8000000034ff7812 */ /* 0x000fe4000788c0ff */
[----:B------:R-:W-:Y:S01]  /*220410*/  LOP3.LUT P5, RZ, R53, 0x1, RZ, 0xc0, !PT ;  /* 0x0000000135ff7812 */ /* 0x000fe200078ac0ff */
[----:B--2---:R0:W-:Y:S02]  /*220420*/  @P1 STG.E.U8 desc[UR4][R16.64], R0 ;  /* 0x0000000010001986 */ /* 0x0041e4000c101104 */
[----:B0-----:R-:W-:-:S02]  /*220430*/  PRMT R0, R54, 0x7771, RZ ;  /* 0x0000777136007816 */ /* 0x001fc400000000ff */
[----:B------:R-:W-:-:S03]  /*220440*/  LOP3.LUT P6, RZ, R53, 0x2, RZ, 0xc0, !PT ;  /* 0x0000000235ff7812 */ /* 0x000fc600078cc0ff */
        /* <DEDUP_REMOVED lines=64> */
[C---:B0-----:R-:W-:Y:S02]  /*220850*/  PRMT R0, R3.reuse, 0x7771, RZ ;  /* 0x0000777103007816 */ /* 0x041fe400000000ff */
[----:B------:R-:W2:Y:S04]  /*220860*/  LDL.LU.64 R32, [R1+0x2410] ;  /* 0x0024100001207983 */ /* 0x000ea80000300a00 */
        /* <DEDUP_REMOVED lines=61> */
[----:B------:R-:W-:Y:S02]  /*220c40*/  LOP3.LUT R28, R28, 0xfffffffe, RZ, 0xc0, !PT ;  /* 0xfffffffe1c1c7812 */ /* 0x000fe400078ec0ff */
[C---:B------:R-:W-:Y:S02]  /*220c50*/  LOP3.LUT P5, RZ, R53.reuse, 0x400000, RZ, 0xc0, !PT ;  /* 0x0040000035ff7812 */ /* 0x040fe400078ac0ff */
[----:B------:R-:W-:-:S03]  /*220c60*/  LOP3.LUT P6, RZ, R53, 0x800000, RZ, 0xc0, !PT ;  /* 0x0080000035ff7812 */ /* 0x000fc600078cc0ff */
        /* <DEDUP_REMOVED lines=145> */
[----:B----4-:R0:W-:Y:S02]  /*221580*/  @P5 STG.E.U8 desc[UR4][R34.64], R0 ;  /* 0x0000000022005986 */ /* 0x0101e4000c101104 */
[----:B0-----:R-:W-:-:S02]  /*221590*/  PRMT R0, R2, 0x7772, RZ ;  /* 0x0000777202007816 */ /* 0x001fc400000000ff */
[----:B------:R-:W3:Y:S04]  /*2215a0*/  LDL.LU.64 R34, [R1+0x21d0] ;  /* 0x0021d00001227983 */ /* 0x000ee80000300a00 */
[----:B------:R0:W-:Y:S02]  /*2215b0*/  @P6 STG.E.U8 desc[UR4][R32.64], R0 ;  /* 0x0000000020006986 */ /* 0x0001e4000c101104 */
[----:B0-----:R-:W-:Y:S02]  /*2215c0*/  PRMT R0, R2, 0x7773, RZ ;  /* 0x0000777302007816 */ /* 0x001fe400000000ff */
[----:B------:R-:W4:Y:S04]  /*2215d0*/  LDL.LU.64 R32, [R1+0x21c0] ;  /* 0x0021c00001207983 */ /* 0x000f280000300a00 */
[----:B------:R0:W-:Y:S01]  /*2215e0*/  @P0 STG.E.U8 desc[UR4][R4.64], R0 ;  /* 0x0000000004000986 */ /* 0x0001e2000c101104 */
[----:B------:R-:W-:-:S03]  /*2215f0*/  LOP3.LUT P0, RZ, R29, 0x8000000, RZ, 0xc0, !PT ;  /* 0x080000001dff7812 */ /* 0x000fc6000780c0ff */
[----:B------:R-:W2:Y:S01]  /*221600*/  LDL.LU R2, [R1+0x94] ;  /* 0x0000940001027983 */ /* 0x000ea20000300800 */
        /* <DEDUP_REMOVED lines=45> */
[----:B------:R-:W3:Y:S04]  /*2218e0*/  LDL.LU.64 R32, [R1+0x2160] ;  /* 0x0021600001207983 */ /* 0x000ee80000300a00 */
[----:B------:R0:W-:Y:S02]  /*2218f0*/  @P4 STG.E.U8 desc[UR4][R4.64], R0 ;  /* 0x0000000004004986 */ /* 0x0001e4000c101104 */
[----:B0-----:R-:W-:-:S05]  /*221900*/  PRMT R0, R2, 0x7771, RZ ;  /* 0x0000777102007816 */ /* 0x001fca00000000ff */
[----:B------:R0:W-:Y:S04]  /*221910*/  @P5 STG.E.U8 desc[UR4][R10.64], R0 ;  /* 0x000000000a005986 */ /* 0x0001e8000c101104 */
[----:B0-----:R-:W3:Y:S04]  /*221920*/  LDL.LU.64 R10, [R1+0x2150] ;  /* 0x00215000010a7983 */ /* 0x001ee80000300a00 */
[----:B------:R-:W3:Y:S01]  /*221930*/  LDL.LU R4, [R1+0x84] ;  /* 0x0000840001047983 */ /* 0x000ee20000300800 */
[----:B------:R-:W-:Y:S02]  /*221940*/  LOP3.LUT P6, RZ, R54, 0x4000000, RZ, 0xc0, !PT ;  /* 0x0400000036ff7812 */ /* 0x000fe400078cc0ff */
[----:B------:R-:W-:-:S11]  /*221950*/  PRMT R0, R2, 0x7772, RZ ;  /* 0x0000777202007816 */ /* 0x000fd600000000ff */
[----:B------:R0:W-:Y:S04]  /*221960*/  @P6 STG.E.U8 desc[UR4][R18.64], R0 ;  /* 0x0000000012006986 */ /* 0x0001e8000c101104 */
[----:B0-----:R-:W3:Y:S04]  /*221970*/  LDL.LU.64 R18, [R1+0x2140] ;  /* 0x0021400001127983 */ /* 0x001ee80000300a00 */
[----:B------:R-:W3:Y:S01]  /*221980*/  LDL.LU R17, [R1+0xb8] ;  /* 0x0000b80001117983 */ /* 0x000ee20000300800 */
[----:B------:R-:W-:-:S03]  /*221990*/  PRMT R0, R2, 0x7773, RZ ;  /* 0x0000777302007816 */ /* 0x000fc600000000ff */
[----:B------:R-:W3:Y:S01]  /*2219a0*/  LDL.LU.64 R2, [R1+0x2130] ;  /* 0x0021300001027983 */ /* 0x000ee20000300a00 */
[----:B------:R-:W-:-:S03]  /*2219b0*/  LOP3.LUT R29, R29, 0xfffffbff, RZ, 0xc0, !PT ;  /* 0xfffffbff1d1d7812 */ /* 0x000fc600078ec0ff */
[----:B------:R-:W3:Y:S04]  /*2219c0*/  LDL.LU.64 R44, [R1+0x2120] ;  /* 0x00212000012c7983 */ /* 0x000ee80000300a00 */
[----:B------:R-:W3:Y:S04]  /*2219d0*/  LDL.LU.64 R22, [R1+0x2110] ;  /* 0x0021100001167983 */ /* 0x000ee80000300a00 */
[----:B------:R-:W3:Y:S04]  /*2219e0*/  LDL.LU.64 R42, [R1+0x2108] ;  /* 0x00210800012a7983 */ /* 0x000ee80000300a00 */
[----:B------:R-:W3:Y:S04]  /*2219f0*/  LDL.LU R6, [R1+0xa8] ;  /* 0x0000a80001067983 */ /* 0x000ee80000300800 */
[----:B------:R-:W4:Y:S04]  /*221a00*/  LDL.LU.64 R40, [R1+0x2100] ;  /* 0x0021000001287983 */ /* 0x000f280000300a00 */
[----:B------:R-:W4:Y:S01]  /*221a10*/  LDL.LU.64 R20, [R1+0x20f0] ;  /* 0x0020f00001147983 */ /* 0x000f220000300a00 */
[----:B------:R-:W-:-:S03]  /*221a20*/  LOP3.LUT P4, RZ, R54, 0x8000000, RZ, 0xc0, !PT ;  /* 0x0800000036ff7812 */ /* 0x000fc6000788c0ff */
[----:B------:R-:W4:Y:S01]  /*221a30*/  LDL.LU.64 R38, [R1+0x20e0] ;  /* 0x0020e00001267983 */ /* 0x000f220000300a00 */
[C---:B------:R-:W-:Y:S02]  /*221a40*/  LOP3.LUT P5, RZ, R54.reuse, 0x10000000, RZ, 0xc0, !PT ;  /* 0x1000000036ff7812 */ /* 0x040fe400078ac0ff */
[----:B------:R-:W-:Y:S01]  /*221a50*/  LOP3.LUT P6, RZ, R54, 0x20000000, RZ, 0xc0, !PT ;  /* 0x2000000036ff7812 */ /* 0x000fe200078cc0ff */
[----:B------:R-:W4:Y:S01]  /*221a60*/  LDL.LU R16, [R1+0x98] ;  /* 0x0000980001107983 */ /* 0x000f220000300800 */
        /* <DEDUP_REMOVED lines=36> */
[----:B------:R0:W-:Y:S02]  /*221cb0*/  @P0 STG.E.U8 desc[UR4][R10.64], R0 ;  /* 0x000000000a000986 */ /* 0x0001e4000c101104 */
[----:B0-----:R-:W-:Y:S02]  /*221cc0*/  PRMT R0, R4, 0x7773, RZ ;  /* 0x0000777304007816 */ /* 0x001fe400000000ff */
[----:B------:R-:W4:Y:S01]  /*221cd0*/  LDL.LU.64 R4, [R1+0x20a0] ;  /* 0x0020a00001047983 */ /* 0x000f220000300a00 */
[----:B------:R-:W-:-:S03]  /*221ce0*/  LOP3.LUT P0, RZ, R29, 0x40000, RZ, 0xc0, !PT ;  /* 0x000400001dff7812 */ /* 0x000fc6000780c0ff */
[----:B------:R-:W4:Y:S10]  /*221cf0*/  LDL.LU.64 R10, [R1+0x2090] ;  /* 0x00209000010a7983 */ /* 0x000f340000300a00 */
        /* <DEDUP_REMOVED lines=30> */
[----:B------:R-:W-:Y:S01]  /*221ee0*/  LOP3.LUT P5, RZ, R55, 0x1000, RZ, 0xc0, !PT ;  /* 0x0000100037ff7812 */ /* 0x000fe200078ac0ff */
[----:B--2---:R0:W-:Y:S02]  /*221ef0*/  @P0 STG.E.U8 desc[UR4][R36.64], R0 ;  /* 0x0000000024000986 */ /* 0x0041e4000c101104 */
[----:B0-----:R-:W-:-:S05]  /*221f00*/  PRMT R0, R16, 0x7770, RZ ;  /* 0x0000777010007816 */ /* 0x001fca00000000ff */
[----:B---3--:R0:W-:Y:S02]  /*221f10*/  @P1 STG.E.U8 desc[UR4][R34.64], R0 ;  /* 0x0000000022001986 */ /* 0x0081e4000c101104 */
[----:B0-----:R-:W-:-:S05]  /*221f20*/  PRMT R0, R16, 0x7771, RZ ;  /* 0x0000777110007816 */ /* 0x001fca00000000ff */
[----:B----4-:R0:W-:Y:S02]  /*221f30*/  @P2 STG.E.U8 desc[UR4][R32.64], R0 ;  /* 0x0000000020002986 */ /* 0x0101e4000c101104 */
[----:B0-----:R-:W-:-:S05]  /*221f40*/  PRMT R0, R16, 0x7772, RZ ;  /* 0x0000777210007816 */ /* 0x001fca00000000ff */
[----:B------:R0:W-:Y:S02]  /*221f50*/  @P3 STG.E.U8 desc[UR4][R4.64], R0 ;  /* 0x0000000004003986 */ /* 0x0001e4000c101104 */
[----:B0-----:R-:W-:Y:S02]  /*221f60*/  PRMT R0, R16, 0x7773, RZ ;  /* 0x0000777310007816 */ /* 0x001fe400000000ff */
[----:B------:R-:W2:Y:S01]  /*221f70*/  LDL.LU.64 R16, [R1+0x2060] ;  /* 0x0020600001107983 */ /* 0x000ea20000300a00 */
[----:B------:R-:W-:-:S03]  /*221f80*/  LOP3.LUT P6, RZ, R55, 0x2000, RZ, 0xc0, !PT ;  /* 0x0000200037ff7812 */ /* 0x000fc600078cc0ff */
[----:B------:R0:W-:Y:S04]  /*221f90*/  @P4 STG.E.U8 desc[UR4][R10.64], R0 ;  /* 0x000000000a004986 */ /* 0x0001e8000c101104 */
[----:B------:R-:W3:Y:S04]  /*221fa0*/  LDL.LU.64 R34, [R1+0x2050] ;  /* 0x0020500001227983 */ /* 0x000ee80000300a00 */
[----:B------:R-:W4:Y:S01]  /*221fb0*/  LDL.LU.64 R32, [R1+0x2040] ;  /* 0x0020400001207983 */ /* 0x000f220000300a00 */
[----:B0-----:R-:W-:-:S03]  /*221fc0*/  PRMT R0, R56, 0x7770, RZ ;  /* 0x0000777038007816 */ /* 0x001fc600000000ff */
[----:B------:R-:W3:Y:S04]  /*221fd0*/  LDL.LU.64 R4, [R1+0x2038] ;  /* 0x0020380001047983 */ /* 0x000ee80000300a00 */
[----:B------:R0:W-:Y:S04]  /*221fe0*/  @P5 STG.E.U8 desc[UR4][R18.64], R0 ;  /* 0x0000000012005986 */ /* 0x0001e8000c101104 */
[----:B------:R-:W3:Y:S01]  /*221ff0*/  LDL.LU.64 R10, [R1+0x2030] ;  /* 0x00203000010a7983 */ /* 0x000ee20000300a00 */
[----:B0-----:R-:W-:-:S05]  /*222000*/  PRMT R0, R56, 0x7771, RZ ;  /* 0x0000777138007816 */ /* 0x001fca00000000ff */
[----:B------:R0:W-:Y:S04]  /*222010*/  @P6 STG.E.U8 desc[UR4][R2.64], R0 ;  /* 0x0000000002006986 */ /* 0x0001e8000c101104 */
[----:B0-----:R-:W4:Y:S04]  /*222020*/  LDL.LU R3, [R1+0xbc] ;  /* 0x0000bc0001037983 */ /* 0x001f280000300800 */
[----:B------:R-:W4:Y:S01]  /*222030*/  LDL.LU.64 R18, [R1+0x2028] ;  /* 0x0020280001127983 */ /* 0x000f220000300a00 */
[----:B------:R-:W-:Y:S02]  /*222040*/  LOP3.LUT P0, RZ, R55, 0x4000000, RZ, 0xc0, !PT ;  /* 0x0400000037ff7812 */ /* 0x000fe4000780c0ff */
[----:B------:R-:W-:Y:S01]  /*222050*/  LOP3.LUT R29, R29, 0xfffffffd, RZ, 0xc0, !PT ;  /* 0xfffffffd1d1d7812 */ /* 0x000fe200078ec0ff */
[----:B------:R-:W4:Y:S10]  /*222060*/  LDL.LU R22, [R1+0xac] ;  /* 0x0000ac0001167983 */ /* 0x000f340000300800 */
[----:B------:R-:W-:-:S02]  /*222070*/  @P0 LOP3.LUT R29, R29, 0x2, RZ, 0xfc, !PT ;  /* 0x000000021d1d0812 */ /* 0x000fc400078efcff */
        /* <DEDUP_REMOVED lines=29> */
[----:B--2---:R0:W-:Y:S02]  /*222250*/  @P4 STG.E.U8 desc[UR4][R16.64], R0 ;  /* 0x0000000010004986 */ /* 0x0041e4000c101104 */
[----:B0-----:R-:W-:Y:S02]  /*222260*/  PRMT R0, R56, 0x7773, RZ ;  /* 0x0000777338007816 */ /* 0x001fe400000000ff */
[----:B------:R-:W2:Y:S04]  /*222270*/  LDL.LU R56, [R1+0x838c] ;  /* 0x00838c0001387983 */ /* 0x000ea80000300800 */
[----:B------:R-:W2:Y:S04]  /*222280*/  LDL.LU.64 R46, [R1+0x2020] ;  /* 0x00202000012e7983 */ /* 0x000ea80000300a00 */
[----:B------:R-:W2:Y:S04]  /*222290*/  LDL.LU.64 R44, [R1+0x2018] ;  /* 0x00201800012c7983 */ /* 0x000ea80000300a00 */
[----:B------:R-:W2:Y:S04]  /*2222a0*/  LDL.LU.64 R42, [R1+0x2010] ;  /* 0x00201000012a7983 */ /* 0x000ea80000300a00 */
[----:B------:R-:W2:Y:S04]  /*2222b0*/  LDL.LU.64 R40, [R1+0x2008] ;  /* 0x0020080001287983 */ /* 0x000ea80000300a00 */
[----:B------:R-:W2:Y:S04]  /*2222c0*/  LDL.LU R6, [R1+0x9c] ;  /* 0x00009c0001067983 */ /* 0x000ea80000300800 */
[----:B------:R-:W2:Y:S04]  /*2222d0*/  LDL.LU.64 R20, [R1+0x2000] ;  /* 0x0020000001147983 */ /* 0x000ea80000300a00 */
[----:B------:R-:W2:Y:S04]  /*2222e0*/  LDL.LU.64 R38, [R1+0x1ff8] ;  /* 0x001ff80001267983 */ /* 0x000ea80000300a00 */
[----:B---3--:R4:W-:Y:S04]  /*2222f0*/  @P5 STG.E.U8 desc[UR4][R34.64], R0 ;  /* 0x0000000022005986 */ /* 0x0089e8000c101104 */
[----:B------:R-:W3:Y:S04]  /*222300*/  LDL.LU R2, [R1+0x8c] ;  /* 0x00008c0001027983 */ /* 0x000ee80000300800 */
[----:B------:R-:W3:Y:S01]  /*222310*/  LDL.LU.64 R36, [R1+0x1ff0] ;  /* 0x001ff00001247983 */ /* 0x000ee20000300a00 */
[----:B----4-:R-:W-:-:S03]  /*222320*/  PRMT R0, R3, 0x7770, RZ ;  /* 0x0000777003007816 */ /* 0x010fc600000000ff */
[----:B------:R-:W4:Y:S04]  /*222330*/  LDL.LU.64 R16, [R1+0x1fe8] ;  /* 0x001fe80001107983 */ /* 0x000f280000300a00 */
[----:B------:R0:W-:Y:S04]  /*222340*/  @P6 STG.E.U8 desc[UR4][R32.64], R0 ;  /* 0x0000000020006986 */ /* 0x0001e8000c101104 */
        /* <DEDUP_REMOVED lines=9> */
[----:B0-----:R-:W-:Y:S01]  /*2223e0*/  PRMT R0, R3, 0x7773, RZ ;  /* 0x0000777303007816 */ /* 0x001fe200000000ff */
[----:B------:R-:W3:Y:S10]  /*2223f0*/  LDL.LU.64 R10, [R1+0x1fc8] ;  /* 0x001fc800010a7983 */ /* 0x000ef40000300a00 */
        /* <DEDUP_REMOVED lines=9> */
[----:B------:R-:W-:Y:S01]  /*222490*/  LOP3.LUT P5, RZ, R55, 0x80000000, RZ, 0xc0, !PT ;  /* 0x8000000037ff7812 */ /* 0x000fe200078ac0ff */
        /* <DEDUP_REMOVED lines=20> */
[----:B----4-:R0:W-:Y:S02]  /*2225e0*/  @P1 STG.E.U8 desc[UR4][R16.64], R0 ;  /* 0x0000000010001986 */ /* 0x0101e4000c101104 */
[----:B0-----:R-:W-:Y:S02]  /*2225f0*/  PRMT R0, R2, 0x7770, RZ ;  /* 0x0000777002007816 */ /* 0x001fe400000000ff */
[----:B------:R-:W2:Y:S04]  /*222600*/  LDL.LU.64 R16, [R1+0x1fb8] ;  /* 0x001fb80001107983 */ /* 0x000ea80000300a00 */
[----:B------:R0:W-:Y:S01]  /*222610*/  @P2 STG.E.U8 desc[UR4][R34.64], R0 ;  /* 0x0000000022002986 */ /* 0x0001e2000c101104 */
        /* <DEDUP_REMOVED lines=8> */
[----:B------:R-:W4:Y:S04]  /*2226a0*/  LDL.LU.64 R4, [R1+0x1fa0] ;  /* 0x001fa00001047983 */ /* 0x000f280000300a00 */
[----:B------:R0:W-:Y:S02]  /*2226b0*/  @P5 STG.E.U8 desc[UR4][R10.64], R0 ;  /* 0x000000000a005986 */ /* 0x0001e4000c101104 */
[----:B0-----:R-:W-:-:S02]  /*2226c0*/  PRMT R0, R3, 0x7770, RZ ;  /* 0x0000777003007816 */ /* 0x001fc400000000ff */
[----:B------:R-:W4:Y:S04]  /*2226d0*/  LDL.LU.64 R10, [R1+0x1f98] ;  /* 0x001f9800010a7983 */ /* 0x000f280000300a00 */
[----:B------:R0:W-:Y:S04]  /*2226e0*/  @P6 STG.E.U8 desc[UR4][R18.64], R0 ;  /* 0x0000000012006986 */ /* 0x0001e8000c101104 */
[----:B0-----:R-:W4:Y:S04]  /*2226f0*/  LDL.LU.64 R18, [R1+0x1f90] ;  /* 0x001f900001127983 */ /* 0x001f280000300a00 */
        /* <DEDUP_REMOVED lines=30> */
[----:B------:R-:W-:Y:S02]  /*2228e0*/  LOP3.LUT P5, RZ, R56, 0x4, RZ, 0xc0, !PT ;  /* 0x0000000438ff7812 */ /* 0x000fe400078ac0ff */
[----:B------:R-:W-:-:S05]  /*2228f0*/  PRMT R0, R3, 0x7771, RZ ;  /* 0x0000777103007816 */ /* 0x000fca00000000ff */
[----:B------:R-:W-:Y:S02]  /*222900*/  @P0 LOP3.LUT R30, R30, 0x80000000, RZ, 0xfc, !PT ;  /* 0x800000001e1e0812 */ /* 0x000fe400078efcff */
[C---:B------:R-:W-:Y:S02]  /*222910*/  LOP3.LUT P0, RZ, R56.reuse, 0x20, RZ, 0xc0, !PT ;  /* 0x0000002038ff7812 */ /* 0x040fe4000780c0ff */
[----:B------:R-:W-:Y:S02]  /*222920*/  LOP3.LUT P6, RZ, R56, 0x8, RZ, 0xc0, !PT ;  /* 0x0000000838ff7812 */ /* 0x000fe400078cc0ff */
[----:B------:R-:W-:-:S09]  /*222930*/  LOP3.LUT R29, R29, 0xfffffffe, RZ, 0xc0, !PT ;  /* 0xfffffffe1d1d7812 */ /* 0x000fd200078ec0ff */
[----:B------:R-:W-:Y:S02]  /*222940*/  @P0 LOP3.LUT R29, R29, 0x1, RZ, 0xfc, !PT ;  /* 0x000000011d1d0812 */ /* 0x000fe400078efcff */
[----:B------:R-:W-:Y:S01]  /*222950*/  LOP3.LUT P0, RZ, R56, 0x10, RZ, 0xc0, !PT ;  /* 0x0000001038ff7812 */ /* 0x000fe2000780c0ff */
[----:B--2---:R0:W-:Y:S02]  /*222960*/  @P4 STG.E.U8 desc[UR4][R16.64], R0 ;  /* 0x0000000010004986 */ /* 0x0041e4000c101104 */
[C---:B0-----:R-:W-:Y:S02]  /*222970*/  PRMT R0, R3.reuse, 0x7772, RZ ;  /* 0x0000777203007816 */ /* 0x041fe400000000ff */
[----:B------:R-:W2:Y:S04]  /*222980*/  LDL.LU R16, [R1+0x40] ;  /* 0x0000400001107983 */ /* 0x000ea80000300800 */
[----:B---3--:R0:W-:Y:S04]  /*222990*/  @P5 STG.E.U8 desc[UR4][R34.64], R0 ;  /* 0x0000000022005986 */ /* 0x0081e8000c101104 */
[----:B------:R-:W3:Y:S04]  /*2229a0*/  LDL.LU.64 R38, [R1+0x1f60] ;  /* 0x001f600001267983 */ /* 0x000ee80000300a00 */
[----:B------:R-:W3:Y:S01]  /*2229b0*/  LDL.LU.64 R36, [R1+0x1f58] ;  /* 0x001f580001247983 */ /* 0x000ee20000300a00 */
[----:B0-----:R-:W-:-:S03]  /*2229c0*/  PRMT R0, R3, 0x7773, RZ ;  /* 0x0000777303007816 */ /* 0x001fc600000000ff */
[----:B------:R-:W3:Y:S04]  /*2229d0*/  LDL.LU.64 R34, [R1+0x1f50] ;  /* 0x001f500001227983 */ /* 0x000ee80000300a00 */
[----:B----4-:R0:W-:Y:S04]  /*2229e0*/  @P6 STG.E.U8 desc[UR4][R32.64], R0 ;  /* 0x0000000020006986 */ /* 0x0101e8000c101104 */
[----:B0-----:R-:W4:Y:S01]  /*2229f0*/  LDL.LU.64 R32, [R1+0x1f48] ;  /* 0x001f480001207983 */ /* 0x001f220000300a00 */
[----:B------:R-:W-:-:S05]  /*222a00*/  PRMT R0, R2, 0x7770, RZ ;  /* 0x0000777002007816 */ /* 0x000fca00000000ff */
        /* <DEDUP_REMOVED lines=66> */
[----:B------:R-:W-:-:S03]  /*222e30*/  LOP3.LUT P0, RZ, R57, 0x1, RZ, 0xc0, !PT ;  /* 0x0000000139ff7812 */ /* 0x000fc6000780c0ff */
[----:B------:R-:W3:Y:S04]  /*222e40*/  LDL.LU.64 R46, [R1+0x1ef0] ;  /* 0x001ef000012e7983 */ /* 0x000ee80000300a00 */
[----:B------:R-:W3:Y:S04]  /*222e50*/  LDL.LU.64 R22, [R1+0x1ee8] ;  /* 0x001ee80001167983 */ /* 0x000ee80000300a00 */
[----:B------:R-:W3:Y:S02]  /*222e60*/  LDL.LU R6, [R1+0x44] ;  /* 0x0000440001067983 */ /* 0x000ee40000300800 */
[----:B------:R-:W-:-:S02]  /*222e70*/  @P0 LOP3.LUT R30, R30, 0x8000, RZ, 0xfc, !PT ;  /* 0x000080001e1e0812 */ /* 0x000fc400078efcff */
        /* <DEDUP_REMOVED lines=75> */
[----:B----4-:R-:W-:-:S05]  /*223330*/  PRMT R0, R3, 0x7770, RZ ;  /* 0x0000777003007816 */ /* 0x010fca00000000ff */
        /* <DEDUP_REMOVED lines=10> */
[----:B------:R-:W4:Y:S04]  /*2233e0*/  LDL.LU.64 R32, [R1+0x1e78] ;  /* 0x001e780001207983 */ /* 0x000f280000300a00 */
[----:B------:R0:W-:Y:S02]  /*2233f0*/  @P4 STG.E.U8 desc[UR4][R4.64], R0 ;  /* 0x0000000004004986 */ /* 0x0001e4000c101104 */
[----:B0-----:R-:W-:-:S02]  /*223400*/  PRMT R0, R2, 0x7771, RZ ;  /* 0x0000777102007816 */ /* 0x001fc400000000ff */
        /* <DEDUP_REMOVED lines=119> */
[----:B------:R-:W-:Y:S02]  /*223b80*/  LOP3.LUT P6, RZ, R57, 0x10000000, RZ, 0xc0, !PT ;  /* 0x1000000039ff7812 */ /* 0x000fe400078cc0ff */
[----:B--2---:R-:W-:Y:S01]  /*223b90*/  LOP3.LUT P0, RZ, R58, 0x40, RZ, 0xc0, !PT ;  /* 0x000000403aff7812 */ /* 0x004fe2000780c0ff */
[----:B---3--:R0:W-:Y:S04]  /*223ba0*/  @P4 STG.E.U8 desc[UR4][R2.64], R0 ;  /* 0x0000000002004986 */ /* 0x0081e8000c101104 */
[----:B0-----:R-:W2:Y:S08]  /*223bb0*/  LDL.LU.64 R2, [R1+0x1dc8] ;  /* 0x001dc80001027983 */ /* 0x001eb00000300a00 */
[----:B------:R-:W-:-:S02]  /*223bc0*/  @P0 LOP3.LUT R31, R31, 0x20000000, RZ, 0xfc, !PT ;  /* 0x200000001f1f0812 */ /* 0x000fc400078efcff */
[----:B------:R-:W-:Y:S01]  /*223bd0*/  LOP3.LUT P0, RZ, R58, 0x20, RZ, 0xc0, !PT ;  /* 0x000000203aff7812 */ /* 0x000fe2000780c0ff */
[----:B------:R-:W3:Y:S01]  /*223be0*/  LDL.LU R17, [R1+0x30] ;  /* 0x0000300001117983 */ /* 0x000ee20000300800 */
[----:B------:R-:W-:-:S03]  /*223bf0*/  LOP3.LUT R31, R31, 0xbfffffff, RZ, 0xc0, !PT ;  /* 0xbfffffff1f1f7812 */ /* 0x000fc600078ec0ff */
[----:B------:R-:W3:Y:S04]  /*223c00*/  LDL.LU.64 R44, [R1+0x1dc0] ;  /* 0x001dc000012c7983 */ /* 0x000ee80000300a00 */
[----:B------:R-:W3:Y:S04]  /*223c10*/  LDL.LU.64 R22, [R1+0x1db8] ;  /* 0x001db80001167983 */ /* 0x000ee80000300a00 */
[----:B------:R-:W-:Y:S01]  /*223c20*/  @P0 LOP3.LUT R31, R31, 0x40000000, RZ, 0xfc, !PT ;  /* 0x400000001f1f0812 */ /* 0x000fe200078efcff */
[----:B------:R-:W3:Y:S01]  /*223c30*/  LDL.LU.64 R42, [R1+0x1db0] ;  /* 0x001db000012a7983 */ /* 0x000ee20000300a00 */
[----:B------:R-:W-:-:S02]  /*223c40*/  LOP3.LUT P0, RZ, R58, 0x10, RZ, 0xc0, !PT ;  /* 0x000000103aff7812 */ /* 0x000fc4000780c0ff */
[----:B------:R-:W-:Y:S01]  /*223c50*/  LOP3.LUT R31, R31, 0x7fffffff, RZ, 0xc0, !PT ;  /* 0x7fffffff1f1f7812 */ /* 0x000fe200078ec0ff */
[----:B------:R-:W3:Y:S04]  /*223c60*/  LDL.LU.64 R40, [R1+0x1da8] ;  /* 0x001da80001287983 */ /* 0x000ee80000300a00 */
[----:B------:R-:W3:Y:S04]  /*223c70*/  LDL.LU.64 R20, [R1+0x1da0] ;  /* 0x001da00001147983 */ /* 0x000ee80000300a00 */
[----:B------:R-:W3:Y:S02]  /*223c80*/  LDL.LU R6, [R1+0x20] ;  /* 0x0000200001067983 */ /* 0x000ee40000300800 */
[----:B------:R-:W-:-:S02]  /*223c90*/  @P0 LOP3.LUT R31, R31, 0x80000000, RZ, 0xfc, !PT ;  /* 0x800000001f1f0812 */ /* 0x000fc400078efcff */
[----:B------:R-:W-:Y:S01]  /*223ca0*/  LOP3.LUT P0, RZ, R58, 0x8, RZ, 0xc0, !PT ;  /* 0x000000083aff7812 */ /* 0x000fe2000780c0ff */
[----:B------:R-:W3:Y:S01]  /*223cb0*/  LDL.LU.64 R38, [R1+0x1d98] ;  /* 0x001d980001267983 */ /* 0x000ee20000300a00 */
[----:B------:R-:W-:-:S03]  /*223cc0*/  PRMT R0, R18, 0x7773, RZ ;  /* 0x0000777312007816 */ /* 0x000fc600000000ff */
[----:B------:R-:W3:Y:S08]  /*223cd0*/  LDL.LU.64 R36, [R1+0x1d90] ;  /* 0x001d900001247983 */ /* 0x000ef00000300a00 */
[----:B------:R-:W-:Y:S01]  /*223ce0*/  @P0 LOP3.LUT R30, R30, 0x1, RZ, 0xfc, !PT ;  /* 0x000000011e1e0812 */ /* 0x000fe200078efcff */
[----:B----4-:R0:W-:Y:S01]  /*223cf0*/  @P5 STG.E.U8 desc[UR4][R34.64], R0 ;  /* 0x0000000022005986 */ /* 0x0101e2000c101104 */
[----:B------:R-:W-:-:S02]  /*223d00*/  LOP3.LUT P0, RZ, R58, 0x4, RZ, 0xc0, !PT ;  /* 0x000000043aff7812 */ /* 0x000fc4000780c0ff */
[----:B------:R-:W-:Y:S01]  /*223d10*/  LOP3.LUT R30, R30, 0xfffffffd, RZ, 0xc0, !PT ;  /* 0xfffffffd1e1e7812 */ /* 0x000fe200078ec0ff */
[----:B------:R-:W4:Y:S01]  /*223d20*/  LDL.LU R16, [R1+0x10] ;  /* 0x0000100001107983 */ /* 0x000f220000300800 */
        /* <DEDUP_REMOVED lines=21> */
[----:B0-----:R-:W-:Y:S01]  /*223e80*/  PRMT R0, R19, 0x7772, RZ ;  /* 0x0000777213007816 */ /* 0x001fe200000000ff */
[----:B------:R-:W4:Y:S10]  /*223e90*/  LDL.LU.64 R4, [R1+0x1d78] ;  /* 0x001d780001047983 */ /* 0x000f340000300a00 */
[----:B------:R0:W-:Y:S04]  /*223ea0*/  @P0 STG.E.U8 desc[UR4][R10.64], R0 ;  /* 0x000000000a000986 */ /* 0x0001e8000c101104 */
[----:B0-----:R-:W4:Y:S01]  /*223eb0*/  LDL.LU.64 R10, [R1+0x1d70] ;  /* 0x001d7000010a7983 */ /* 0x001f220000300a00 */
[----:B------:R-:W-:-:S02]  /*223ec0*/  LOP3.LUT P0, RZ, R30, 0x10, RZ, 0xc0, !PT ;  /* 0x000000101eff7812 */ /* 0x000fc4000780c0ff */
[----:B------:R-:W-:Y:S02]  /*223ed0*/  PRMT R0, R19, 0x7773, RZ ;  /* 0x0000777313007816 */ /* 0x000fe400000000ff */
[----:B------:R-:W4:Y:S09]  /*223ee0*/  LDL.LU.64 R18, [R1+0x1d68] ;  /* 0x001d680001127983 */ /* 0x000f320000300a00 */
[----:B--2---:R0:W-:Y:S04]  /*223ef0*/  @P0 STG.E.U8 desc[UR4][R2.64], R0 ;  /* 0x0000000002000986 */ /* 0x0041e8000c101104 */
[----:B0-----:R-:W2:Y:S01]  /*223f00*/  LDL.LU.64 R2, [R1+0x1d60] ;  /* 0x001d600001027983 */ /* 0x001ea20000300a00 */
[----:B------:R-:W-:-:S02]  /*223f10*/  LOP3.LUT P0, RZ, R30, 0x8, RZ, 0xc0, !PT ;  /* 0x000000081eff7812 */ /* 0x000fc4000780c0ff */
[----:B---3--:R-:W-:-:S11]  /*223f20*/  PRMT R0, R17, 0x7770, RZ ;  /* 0x0000777011007816 */ /* 0x008fd600000000ff */
        /* <DEDUP_REMOVED lines=23> */
[----:B----4-:R0:W-:Y:S01]  /*2240a0*/  @P1 STG.E.U8 desc[UR4][R34.64], R0 ;  /* 0x0000000022001986 */ /* 0x0101e2000c101104 */
[----:B------:R-:W-:Y:S02]  /*2240b0*/  LOP3.LUT P4, RZ, R58, 0x400, RZ, 0xc0, !PT ;  /* 0x000004003aff7812 */ /* 0x000fe4000788c0ff */
[----:B0-----:R-:W-:-:S05]  /*2240c0*/  PRMT R0, R16, 0x7770, RZ ;  /* 0x0000777010007816 */ /* 0x001fca00000000ff */
[----:B------:R0:W-:Y:S02]  /*2240d0*/  @P2 STG.E.U8 desc[UR4][R32.64], R0 ;  /* 0x0000000020002986 */ /* 0x0001e4000c101104 */
[----:B0-----:R-:W-:-:S05]  /*2240e0*/  PRMT R0, R16, 0x7771, RZ ;  /* 0x0000777110007816 */ /* 0x001fca00000000ff */
[----:B------:R0:W-:Y:S02]  /*2240f0*/  @P3 STG.E.U8 desc[UR4][R4.64], R0 ;  /* 0x0000000004003986 */ /* 0x0001e4000c101104 */
[----:B0-----:R-:W-:-:S05]  /*224100*/  PRMT R0, R16, 0x7772, RZ ;  /* 0x0000777210007816 */ /* 0x001fca00000000ff */
[----:B------:R0:W-:Y:S02]  /*224110*/  @P4 STG.E.U8 desc[UR4][R10.64], R0 ;  /* 0x000000000a004986 */ /* 0x0001e4000c101104 */
[----:B0-----:R-:W-:Y:S02]  /*224120*/  PRMT R0, R16, 0x7773, RZ ;  /* 0x0000777310007816 */ /* 0x001fe400000000ff */
[----:B------:R-:W3:Y:S04]  /*224130*/  LDL.LU.64 R16, [R1+0x1d58] ;  /* 0x001d580001107983 */ /* 0x000ee80000300a00 */
[----:B------:R-:W4:Y:S01]  /*224140*/  LDL.LU.64 R34, [R1+0x1d50] ;  /* 0x001d500001227983 */ /* 0x000f220000300a00 */
[C---:B------:R-:W-:Y:S02]  /*224150*/  LOP3.LUT P5, RZ, R58.reuse, 0x800, RZ, 0xc0, !PT ;  /* 0x000008003aff7812 */ /* 0x040fe400078ac0ff */
[----:B------:R-:W-:Y:S01]  /*224160*/  LOP3.LUT P6, RZ, R58, 0x1000, RZ, 0xc0, !PT ;  /* 0x000010003aff7812 */ /* 0x000fe200078cc0ff */
[----:B------:R-:W4:Y:S04]  /*224170*/  LDL.LU.64 R32, [R1+0x1d48] ;  /* 0x001d480001207983 */ /* 0x000f280000300a00 */
[----:B------:R-:W4:Y:S04]  /*224180*/  LDL.LU.64 R4, [R1+0x1d40] ;  /* 0x001d400001047983 */ /* 0x000f280000300a00 */
[----:B------:R-:W4:Y:S04]  /*224190*/  LDL.LU.64 R10, [R1+0x1d38] ;  /* 0x001d3800010a7983 */ /* 0x000f280000300a00 */
[----:B------:R0:W-:Y:S02]  /*2241a0*/  @P5 STG.E.U8 desc[UR4][R18.64], R0 ;  /* 0x0000000012005986 */ /* 0x0001e4000c101104 */
[----:B0-----:R-:W-:-:S02]  /*2241b0*/  PRMT R0, R12, 0x7770, RZ ;  /* 0x000077700c007816 */ /* 0x001fc400000000ff */
[----:B------:R-:W4:Y:S04]  /*2241c0*/  LDL.LU.64 R18, [R1+0x1d30] ;  /* 0x001d300001127983 */ /* 0x000f280000300a00 */
[----:B--2---:R0:W-:Y:S04]  /*2241d0*/  @P6 STG.E.U8 desc[UR4][R2.64], R0 ;  /* 0x0000000002006986 */ /* 0x0041e8000c101104 */
[----:B0-----:R-:W2:Y:S04]  /*2241e0*/  LDL.LU R2, [R1+0x34] ;  /* 0x0000340001027983 */ /* 0x001ea80000300800 */
[----:B------:R-:W2:Y:S04]  /*2241f0*/  LDL.LU.64 R22, [R1+0x1d28] ;  /* 0x001d280001167983 */ /* 0x000ea80000300a00 */
[----:B------:R-:W2:Y:S04]  /*224200*/  LDL.LU R6, [R1+0x24] ;  /* 0x0000240001067983 */ /* 0x000ea80000300800 */
[----:B------:R-:W2:Y:S04]  /*224210*/  LDL.LU.64 R42, [R1+0x1d20] ;  /* 0x001d2000012a7983 */ /* 0x000ea80000300a00 */
[----:B------:R-:W2:Y:S04]  /*224220*/  LDL.LU.64 R40, [R1+0x1d18] ;  /* 0x001d180001287983 */ /* 0x000ea80000300a00 */
[----:B------:R-:W2:Y:S04]  /*224230*/  LDL.LU.64 R20, [R1+0x1d10] ;  /* 0x001d100001147983 */ /* 0x000ea80000300a00 */
[----:B------:R-:W2:Y:S01]  /*224240*/  LDL.LU.64 R38, [R1+0x1d08] ;  /* 0x001d080001267983 */ /* 0x000ea20000300a00 */
[----:B------:R-:W-:-:S02]  /*224250*/  LOP3.LUT P0, RZ, R58, 0x2000000, RZ, 0xc0, !PT ;  /* 0x020000003aff7812 */ /* 0x000fc4000780c0ff */
[C---:B------:R-:W-:Y:S01]  /*224260*/  LOP3.LUT P4, RZ, R58.reuse, 0x2000, RZ, 0xc0, !PT ;  /* 0x000020003aff7812 */ /* 0x040fe2000788c0ff */
[----:B------:R-:W2:Y:S01]  /*224270*/  LDL.LU.64 R36, [R1+0x1d00] ;  /* 0x001d000001247983 */ /* 0x000ea20000300a00 */
[----:B------:R-:W-:Y:S02]  /*224280*/  LOP3.LUT R31, R31, 0xffefffff, RZ, 0xc0, !PT ;  /* 0xffefffff1f1f7812 */ /* 0x000fe400078ec0ff */
[----:B------:R-:W-:Y:S02]  /*224290*/  LOP3.LUT P5, RZ, R58, 0x4000, RZ, 0xc0, !PT ;  /* 0x000040003aff7812 */ /* 0x000fe400078ac0ff */
[----:B------:R-:W-:-:S05]  /*2242a0*/  PRMT R0, R12, 0x7771, RZ ;  /* 0x000077710c007816 */ /* 0x000fca00000000ff */
        /* <DEDUP_REMOVED lines=19> */
[----:B------:R-:W3:Y:S04]  /*2243e0*/  LDL.LU.64 R16, [R1+0x1cf8] ;  /* 0x001cf80001107983 */ /* 0x000ee80000300a00 */
[----:B----4-:R0:W-:Y:S04]  /*2243f0*/  @P5 STG.E.U8 desc[UR4][R34.64], R0 ;  /* 0x0000000022005986 */ /* 0x0101e8000c101104 */
[----:B0-----:R-:W4:Y:S01]  /*224400*/  LDL.LU.64 R34, [R1+0x1cf0] ;  /* 0x001cf00001227983 */ /* 0x001f220000300a00 */
[----:B------:R-:W-:-:S04]  /*224410*/  LOP3.LUT R31, R31, 0xfbffffff, RZ, 0xc0, !PT ;  /* 0xfbffffff1f1f7812 */ /* 0x000fc800078ec0ff */
        /* <DEDUP_REMOVED lines=9> */
[----:B------:R-:W-:Y:S01]  /*2244b0*/  LOP3.LUT P0, RZ, R58, 0x10000, RZ, 0xc0, !PT ;  /* 0x000100003aff7812 */ /* 0x000fe2000780c0ff */
[----:B------:R0:W-:Y:S04]  /*2244c0*/  @P6 STG.E.U8 desc[UR4][R32.64], R12 ;  /* 0x0000000c20006986 */ /* 0x0001e8000c101104 */
[----:B0-----:R-:W4:Y:S01]  /*2244d0*/  LDL.LU.64 R32, [R1+0x1ce8] ;  /* 0x001ce80001207983 */ /* 0x001f220000300a00 */
[----:B--2---:R-:W-:-:S07]  /*2244e0*/  PRMT R0, R2, 0x7770, RZ ;  /* 0x0000777002007816 */ /* 0x004fce00000000ff */
[----:B------:R0:W-:Y:S01]  /*2244f0*/  @P0 STG.E.U8 desc[UR4][R4.64], R0 ;  /* 0x0000000004000986 */ /* 0x0001e2000c101104 */
[----:B------:R-:W-:-:S03]  /*224500*/  LOP3.LUT P0, RZ, R31, 0x10000000, RZ, 0xc0, !PT ;  /* 0x100000001fff7812 */ /* 0x000fc6000780c0ff */
[----:B0-----:R-:W2:Y:S01]  /*224510*/  LDL.LU.64 R4, [R1+0x1ce0] ;  /* 0x001ce00001047983 */ /* 0x001ea20000300a00 */
[----:B------:R-:W-:-:S09]  /*224520*/  PRMT R0, R2, 0x7771, RZ ;  /* 0x0000777102007816 */ /* 0x000fd200000000ff */
        /* <DEDUP_REMOVED lines=27> */
[----:B0-----:R-:W-:-:S09]  /*2246e0*/  PRMT R0, R59, 0x7771, RZ ;  /* 0x000077713b007816 */ /* 0x001fd200000000ff */
[----:B---3--:R0:W-:Y:S02]  /*2246f0*/  @P0 STG.E.U8 desc[UR4][R16.64], R0 ;  /* 0x0000000010000986 */ /* 0x0081e4000c101104 */
        /* <DEDUP_REMOVED lines=8> */
[----:B------:R-:W-:-:S02]  /*224780*/  LOP3.LUT P5, RZ, R58, 0x40000000, RZ, 0xc0, !PT ;  /* 0x400000003aff7812 */ /* 0x000fc400078ac0ff */
[----:B------:R-:W-:-:S05]  /*224790*/  LOP3.LUT P6, RZ, R58, 0x80000000, RZ, 0xc0, !PT ;  /* 0x800000003aff7812 */ /* 0x000fca00078cc0ff */
[----:B------:R0:W-:Y:S02]  /*2247a0*/  @P2 STG.E.U8 desc[UR4][R32.64], R0 ;  /* 0x0000000020002986 */ /* 0x0001e4000c101104 */
[C---:B0-----:R-:W-:Y:S02]  /*2247b0*/  PRMT R0, R13.reuse, 0x7770, RZ ;  /* 0x000077700d007816 */ /* 0x041fe400000000ff */
[----:B------:R-:W4:Y:S04]  /*2247c0*/  LDL.LU.64 R32, [R1+0x1cb8] ;  /* 0x001cb80001207983 */ /* 0x000f280000300a00 */
[----:B--2---:R0:W-:Y:S04]  /*2247d0*/  @P3 STG.E.U8 desc[UR4][R4.64], R0 ;  /* 0x0000000004003986 */ /* 0x0041e8000c101104 */
[----:B0-----:R-:W2:Y:S04]  /*2247e0*/  LDL.LU.64 R4, [R1+0x1cb0] ;  /* 0x001cb00001047983 */ /* 0x001ea80000300a00 */
[----:B------:R-:W2:Y:S01]  /*2247f0*/  LDL.LU R16, [R1+0x38] ;  /* 0x0000380001107983 */ /* 0x000ea20000300800 */
[----:B------:R-:W-:-:S05]  /*224800*/  PRMT R0, R13, 0x7771, RZ ;  /* 0x000077710d007816 */ /* 0x000fca00000000ff */
[----:B------:R0:W-:Y:S04]  /*224810*/  @P4 STG.E.U8 desc[UR4][R10.64], R0 ;  /* 0x000000000a004986 */ /* 0x0001e8000c101104 */
[----:B0-----:R-:W4:Y:S01]  /*224820*/  LDL.LU.64 R10, [R1+0x1ca8] ;  /* 0x001ca800010a7983 */ /* 0x001f220000300a00 */
[C---:B------:R-:W-:Y:S02]  /*224830*/  PRMT R0, R13.reuse, 0x7772, RZ ;  /* 0x000077720d007816 */ /* 0x040fe400000000ff */
[----:B------:R-:W-:-:S03]  /*224840*/  PRMT R13, R13, 0x7773, RZ ;  /* 0x000077730d0d7816 */ /* 0x000fc600000000ff */
[----:B------:R0:W-:Y:S04]  /*224850*/  @P5 STG.E.U8 desc[UR4][R18.64], R0 ;  /* 0x0000000012005986 */ /* 0x0001e8000c101104 */
[----:B------:R1:W-:Y:S04]  /*224860*/  @P6 STG.E.U8 desc[UR4][R2.64], R13 ;  /* 0x0000000d02006986 */ /* 0x0003e8000c101104 */
[----:B0-----:R-:W4:Y:S04]  /*224870*/  LDL.LU.64 R18, [R1+0x1ca0] ;  /* 0x001ca00001127983 */ /* 0x001f280000300a00 */
[----:B-1----:R-:W4:Y:S04]  /*224880*/  LDL.LU.64 R2, [R1+0x1c98] ;  /* 0x001c980001027983 */ /* 0x002f280000300a00 */
[----:B------:R-:W4:Y:S01]  /*224890*/  LDL.LU R22, [R1+0x28] ;  /* 0x0000280001167983 */ /* 0x000f220000300800 */
[----:B------:R-:W-:-:S03]  /*2248a0*/  LOP3.LUT R31, R31, 0xfffff7ff, RZ, 0xc0, !PT ;  /* 0xfffff7ff1f1f7812 */ /* 0x000fc600078ec0ff */
[----:B------:R-:W4:Y:S04]  /*2248b0*/  LDL.LU.64 R44, [R1+0x1c90] ;  /* 0x001c9000012c7983 */ /* 0x000f280000300a00 */
[----:B------:R-:W4:Y:S04]  /*2248c0*/  LDL.LU.64 R42, [R1+0x1c88] ;  /* 0x001c8800012a7983 */ /* 0x000f280000300a00 */
[----:B------:R-:W4:Y:S04]  /*2248d0*/  LDL.LU.64 R40, [R1+0x1c80] ;  /* 0x001c800001287983 */ /* 0x000f280000300a00 */
[----:B------:R-:W4:Y:S04]  /*2248e0*/  LDL.LU.64 R20, [R1+0x1c78] ;  /* 0x001c780001147983 */ /* 0x000f280000300a00 */
[----:B------:R-:W4:Y:S04]  /*2248f0*/  LDL.LU.64 R38, [R1+0x1c70] ;  /* 0x001c700001267983 */ /* 0x000f280000300a00 */
[----:B------:R-:W4:Y:S01]  /*224900*/  LDL.LU.64 R36, [R1+0x1c68] ;  /* 0x001c680001247983 */ /* 0x000f220000300a00 */
        /* <DEDUP_REMOVED lines=24> */
[----:B--2---:R-:W-:-:S05]  /*224a90*/  PRMT R0, R16, 0x7770, RZ ;  /* 0x0000777010007816 */ /* 0x004fca00000000ff */
[----:B------:R-:W-:Y:S02]  /*224aa0*/  @P0 LOP3.LUT R31, R31, 0x40000, RZ, 0xfc, !PT ;  /* 0x000400001f1f0812 */ /* 0x000fe400078efcff */
[C---:B------:R-:W-:Y:S02]  /*224ab0*/  LOP3.LUT P0, RZ, R59.reuse, 0x10, RZ, 0xc0, !PT ;  /* 0x000000103bff7812 */ /* 0x040fe4000780c0ff */
[----:B------:R-:W-:Y:S01]  /*224ac0*/  LOP3.LUT P6, RZ, R59, 0x4, RZ, 0xc0, !PT ;  /* 0x000000043bff7812 */ /* 0x000fe200078cc0ff */
[----:B----4-:R0:W-:Y:S01]  /*224ad0*/  @P4 STG.E.U8 desc[UR4][R34.64], R0 ;  /* 0x0000000022004986 */ /* 0x0101e2000c101104 */
[----:B------:R-:W-:Y:S02]  /*224ae0*/  LOP3.LUT R31, R31, 0xfff7ffff, RZ, 0xc0, !PT ;  /* 0xfff7ffff1f1f7812 */ /* 0x000fe400078ec0ff */
[----:B0-----:R-:W-:-:S07]  /*224af0*/  PRMT R0, R16, 0x7771, RZ ;  /* 0x0000777110007816 */ /* 0x001fce00000000ff */
[----:B------:R-:W-:Y:S02]  /*224b00*/  @P0 LOP3.LUT R31, R31, 0x80000, RZ, 0xfc, !PT ;  /* 0x000800001f1f0812 */ /* 0x000fe400078efcff */
[----:B------:R-:W-:Y:S01]  /*224b10*/  LOP3.LUT P0, RZ, R59, 0x8, RZ, 0xc0, !PT ;  /* 0x000000083bff7812 */ /* 0x000fe2000780c0ff */
[----:B------:R0:W-:Y:S02]  /*224b20*/  @P5 STG.E.U8 desc[UR4][R32.64], R0 ;  /* 0x0000000020005986 */ /* 0x0001e4000c101104 */
[----:B0-----:R-:W-:-:S05]  /*224b30*/  PRMT R0, R16, 0x7772, RZ ;  /* 0x0000777210007816 */ /* 0x001fca00000000ff */
[----:B------:R0:W-:Y:S02]  /*224b40*/  @P6 STG.E.U8 desc[UR4][R4.64], R0 ;  /* 0x0000000004006986 */ /* 0x0001e4000c101104 */
[----:B0-----:R-:W-:Y:S02]  /*224b50*/  PRMT R0, R16, 0x7773, RZ ;  /* 0x0000777310007816 */ /* 0x001fe400000000ff */
[----:B------:R-:W2:Y:S04]  /*224b60*/  LDL.LU.64 R16, [R1+0x1c60] ;  /* 0x001c600001107983 */ /* 0x000ea80000300a00 */
[----:B------:R0:W-:Y:S01]  /*224b70*/  @P0 STG.E.U8 desc[UR4][R10.64], R0 ;  /* 0x000000000a000986 */ /* 0x0001e2000c101104 */
[----:B------:R-:W-:-:S03]  /*224b80*/  LOP3.LUT P0, RZ, R31, 0x80000, RZ, 0xc0, !PT ;  /* 0x000800001fff7812 */ /* 0x000fc6000780c0ff */
[----:B------:R-:W3:Y:S04]  /*224b90*/  LDL.LU.64 R34, [R1+0x1c58] ;  /* 0x001c580001227983 */ /* 0x000ee80000300a00 */
[----:B------:R-:W4:Y:S01]  /*224ba0*/  LDL.LU.64 R32, [R1+0x1c50] ;  /* 0x001c500001207983 */ /* 0x000f220000300a00 */
[----:B0-----:R-:W-:-:S03]  /*224bb0*/  PRMT R0, R22, 0x7770, RZ ;  /* 0x0000777016007816 */ /* 0x001fc600000000ff */
[----:B------:R-:W4:Y:S04]  /*224bc0*/  LDL.LU.64 R4, [R1+0x1c48] ;  /* 0x001c480001047983 */ /* 0x000f280000300a00 */
[----:B------:R-:W4:Y:S04]  /*224bd0*/  LDL.LU R6, [R1+0x3c] ;  /* 0x00003c0001067983 */ /* 0x000f280000300800 */
        /* <DEDUP_REMOVED lines=24> */
[----:B------:R-:W-:Y:S01]  /*224d60*/  LOP3.LUT P1, RZ, R59, 0x2000, RZ, 0xc0, !PT ;  /* 0x000020003bff7812 */ /* 0x000fe2000782c0ff */
[----:B------:R-:W4:Y:S08]  /*224d70*/  LDL.LU R60, [R1+0x8374] ;  /* 0x00837400013c7983 */ /* 0x000f300000300800 */
[----:B------:R0:W-:Y:S01]  /*224d80*/  @P0 STG.E.U8 desc[UR4][R36.64], R0 ;  /* 0x0000000024000986 */ /* 0x0001e2000c101104 */
[----:B------:R-:W-:-:S02]  /*224d90*/  LOP3.LUT P0, RZ, R31, 0x800, RZ, 0xc0, !PT ;  /* 0x000008001fff7812 */ /* 0x000fc4000780c0ff */
[C---:B------:R-:W-:Y:S02]  /*224da0*/  LOP3.LUT P2, RZ, R59.reuse, 0x4000, RZ, 0xc0, !PT ;  /* 0x000040003bff7812 */ /* 0x040fe4000784c0ff */
[C---:B0-----:R-:W-:Y:S02]  /*224db0*/  PRMT R0, R14.reuse, 0x7770, RZ ;  /* 0x000077700e007816 */ /* 0x041fe400000000ff */
[C---:B------:R-:W-:Y:S02]  /*224dc0*/  LOP3.LUT P3, RZ, R59.reuse, 0x8000, RZ, 0xc0, !PT ;  /* 0x000080003bff7812 */ /* 0x040fe4000786c0ff */
[C---:B------:R-:W-:Y:S02]  /*224dd0*/  LOP3.LUT P4, RZ, R59.reuse, 0x10000, RZ, 0xc0, !PT ;  /* 0x000100003bff7812 */ /* 0x040fe4000788c0ff */
[C---:B------:R-:W-:Y:S02]  /*224de0*/  LOP3.LUT P5, RZ, R59.reuse, 0x20000, RZ, 0xc0, !PT ;  /* 0x000200003bff7812 */ /* 0x040fe400078ac0ff */
[----:B------:R-:W-:Y:S01]  /*224df0*/  LOP3.LUT P6, RZ, R59, 0x40000, RZ, 0xc0, !PT ;  /* 0x000400003bff7812 */ /* 0x000fe200078cc0ff */
[----:B--2---:R0:W-:Y:S02]  /*224e00*/  @P0 STG.E.U8 desc[UR4][R16.64], R0 ;  /* 0x0000000010000986 */ /* 0x0041e4000c101104 */
[----:B0-----:R-:W-:-:S02]  /*224e10*/  PRMT R0, R14, 0x7771, RZ ;  /* 0x000077710e007816 */ /* 0x001fc400000000ff */
[----:B------:R-:W2:Y:S04]  /*224e20*/  LDL.LU.64 R16, [R1+0x1c28] ;  /* 0x001c280001107983 */ /* 0x000ea80000300a00 */
[----:B---3--:R0:W-:Y:S02]  /*224e30*/  @P1 STG.E.U8 desc[UR4][R34.64], R0 ;  /* 0x0000000022001986 */ /* 0x0081e4000c101104 */
[C---:B0-----:R-:W-:Y:S02]  /*224e40*/  PRMT R0, R14.reuse, 0x7772, RZ ;  /* 0x000077720e007816 */ /* 0x041fe400000000ff */
[----:B------:R-:W3:Y:S01]  /*224e50*/  LDL.LU.64 R34, [R1+0x1c20] ;  /* 0x001c200001227983 */ /* 0x000ee20000300a00 */
[----:B------:R-:W-:-:S03]  /*224e60*/  PRMT R14, R14, 0x7773, RZ ;  /* 0x000077730e0e7816 */ /* 0x000fc600000000ff */
[----:B----4-:R0:W-:Y:S04]  /*224e70*/  @P2 STG.E.U8 desc[UR4][R32.64], R0 ;  /* 0x0000000020002986 */ /* 0x0101e8000c101104 */
[----:B------:R1:W-:Y:S01]  /*224e80*/  @P3 STG.E.U8 desc[UR4][R4.64], R14 ;  /* 0x0000000e04003986 */ /* 0x0003e2000c101104 */
[----:B0-----:R-:W-:-:S03]  /*224e90*/  PRMT R0, R6, 0x7770, RZ ;  /* 0x0000777006007816 */ /* 0x001fc600000000ff */
[----:B------:R-:W4:Y:S04]  /*224ea0*/  LDL.LU.64 R32, [R1+0x1c18] ;  /* 0x001c180001207983 */ /* 0x000f280000300a00 */
[----:B------:R0:W-:Y:S04]  /*224eb0*/  @P4 STG.E.U8 desc[UR4][R10.64], R0 ;  /* 0x000000000a004986 */ /* 0x0001e8000c101104 */
[----:B-1----:R-:W3:Y:S01]  /*224ec0*/  LDL.LU.64 R4, [R1+0x1c10] ;  /* 0x001c100001047983 */ /* 0x002ee20000300a00 */
[----:B0-----:R-:W-:-:S05]  /*224ed0*/  PRMT R0, R6, 0x7771, RZ ;  /* 0x0000777106007816 */ /* 0x001fca00000000ff */
[----:B------:R0:W-:Y:S02]  /*224ee0*/  @P5 STG.E.U8 desc[UR4][R18.64], R0 ;  /* 0x0000000012005986 */ /* 0x0001e4000c101104 */
[----:B0-----:R-:W-:-:S05]  /*224ef0*/  PRMT R0, R6, 0x7772, RZ ;  /* 0x0000777206007816 */ /* 0x001fca00000000ff */
[----:B------:R0:W-:Y:S04]  /*224f00*/  @P6 STG.E.U8 desc[UR4][R2.64], R0 ;  /* 0x0000000002006986 */ /* 0x0001e8000c101104 */
[----:B0-----:R-:W3:Y:S04]  /*224f10*/  LDL.LU R2, [R1+0x2c] ;  /* 0x00002c0001027983 */ /* 0x001ee80000300800 */
[----:B------:R-:W4:Y:S04]  /*224f20*/  LDL.LU.64 R10, [R1+0x1c08] ;  /* 0x001c0800010a7983 */ /* 0x000f280000300a00 */
[----:B------:R-:W4:Y:S04]  /*224f30*/  LDL.LU.64 R18, [R1+0x1c00] ;  /* 0x001c000001127983 */ /* 0x000f280000300a00 */
[----:B------:R-:W4:Y:S04]  /*224f40*/  LDL.LU R3, [R1+0x1c] ;  /* 0x00001c0001037983 */ /* 0x000f280000300800 */
[----:B------:R-:W4:Y:S04]  /*224f50*/  LDL.LU.64 R44, [R1+0x1bf8] ;  /* 0x001bf800012c7983 */ /* 0x000f280000300a00 */
[----:B------:R-:W4:Y:S04]  /*224f60*/  LDL.LU.64 R22, [R1+0x1bf0] ;  /* 0x001bf00001167983 */ /* 0x000f280000300a00 */
[----:B------:R-:W4:Y:S04]  /*224f70*/  LDL.LU.64 R42, [R1+0x1be8] ;  /* 0x001be800012a7983 */ /* 0x000f280000300a00 */
[----:B------:R-:W4:Y:S04]  /*224f80*/  LDL.LU.64 R40, [R1+0x1be0] ;  /* 0x001be00001287983 */ /* 0x000f280000300a00 */
[----:B------:R-:W4:Y:S01]  /*224f90*/  LDL.LU.64 R20, [R1+0x1bd8] ;  /* 0x001bd80001147983 */ /* 0x000f220000300a00 */
[----:B------:R-:W-:-:S02]  /*224fa0*/  LOP3.LUT P0, RZ, R59, 0x80000000, RZ, 0xc0, !PT ;  /* 0x800000003bff7812 */ /* 0x000fc4000780c0ff */
[----:B------:R-:W-:Y:S01]  /*224fb0*/  LOP3.LUT P4, RZ, R59, 0x80000, RZ, 0xc0, !PT ;  /* 0x000800003bff7812 */ /* 0x000fe2000788c0ff */
[----:B------:R-:W4:Y:S01]  /*224fc0*/  LDL.LU.64 R38, [R1+0x1bd0] ;  /* 0x001bd00001267983 */ /* 0x000f220000300a00 */
[----:B------:R-:W-:Y:S02]  /*224fd0*/  LOP3.LUT R31, R31, 0xfffffffb, RZ, 0xc0, !PT ;  /* 0xfffffffb1f1f7812 */ /* 0x000fe400078ec0ff */
[----:B------:R-:W-:Y:S01]  /*224fe0*/  LOP3.LUT P5, RZ, R59, 0x100000, RZ, 0xc0, !PT ;  /* 0x001000003bff7812 */ /* 0x000fe200078ac0ff */
[----:B------:R-:W4:Y:S01]  /*224ff0*/  LDL.LU.64 R36, [R1+0x1bc8] ;  /* 0x001bc80001247983 */ /* 0x000f220000300a00 */
[----:B------:R-:W-:-:S05]  /*225000*/  PRMT R0, R6, 0x7773, RZ ;  /* 0x0000777306007816 */ /* 0x000fca00000000ff */
        /* <DEDUP_REMOVED lines=45> */
[----:B------:R0:W-:Y:S01]  /*2252e0*/  @P0 STG.E.U8 desc[UR4][R18.64], R0 ;  /* 0x0000000012000986 */ /* 0x0001e2000c101104 */
        /* <DEDUP_REMOVED lines=19> */
[----:B------:R0:W-:Y:S01]  /*225420*/  @P0 STG.E.U8 desc[UR4][R38.64], R0 ;  /* 0x0000000026000986 */ /* 0x0001e2000c101104 */
[----:B------:R-:W-:Y:S02]  /*225430*/  LOP3.LUT P0, RZ, R31, 0x4, RZ, 0xc0, !PT ;  /* 0x000000041fff7812 */ /* 0x000fe4000780c0ff */
[C---:B------:R-:W-:Y:S02]  /*225440*/  LOP3.LUT P2, RZ, R60.reuse, 0x2, RZ, 0xc0, !PT ;  /* 0x000000023cff7812 */ /* 0x040fe4000784c0ff */
[----:B------:R-:W-:Y:S02]  /*225450*/  PRMT R15, R15, 0x7773, RZ ;  /* 0x000077730f0f7816 */ /* 0x000fe400000000ff */
[----:B------:R-:W-:Y:S02]  /*225460*/  LOP3.LUT P3, RZ, R60, 0x4, RZ, 0xc0, !PT ;  /* 0x000000043cff7812 */ /* 0x000fe4000786c0ff */
[----:B0-----:R-:W-:-:S05]  /*225470*/  PRMT R0, R61, 0x7770, RZ ;  /* 0x000077703d007816 */ /* 0x001fca00000000ff */
[----:B------:R-:W-:Y:S04]  /*225480*/  @P0 STG.E.U8 desc[UR4][R36.64], R15 ;  /* 0x0000000f24000986 */ /* 0x000fe8000c101104 */
        /* <DEDUP_REMOVED lines=8> */
[----:B------:R-:W-:Y:S01]  /*225510*/  LOP3.LUT P5, RZ, R60, 0x10, RZ, 0xc0, !PT ;  /* 0x000000103cff7812 */ /* 0x000fe200078ac0ff */
[----:B------:R-:W3:Y:S04]  /*225520*/  LDL.LU.64 R16, [R1+0x1b90] ;  /* 0x001b900001107983 */ /* 0x000ee80000300a00 */
[----:B------:R-:W4:Y:S04]  /*225530*/  LDL.LU.64 R34, [R1+0x1b88] ;  /* 0x001b880001227983 */ /* 0x000f280000300a00 */
[----:B------:R-:W3:Y:S04]  /*225540*/  LDL.LU.64 R32, [R1+0x1b80] ;  /* 0x001b800001207983 */ /* 0x000ee80000300a00 */
[----:B------:R0:W-:Y:S02]  /*225550*/  @P4 STG.E.U8 desc[UR4][R4.64], R0 ;  /* 0x0000000004004986 */ /* 0x0001e4000c101104 */
[----:B0-----:R-:W-:-:S02]  /*225560*/  PRMT R0, R2, 0x7770, RZ ;  /* 0x0000777002007816 */ /* 0x001fc400000000ff */
[----:B------:R-:W3:Y:S04]  /*225570*/  LDL.LU.64 R4, [R1+0x1b78] ;  /* 0x001b780001047983 */ /* 0x000ee80000300a00 */
[----:B------:R0:W-:Y:S04]  /*225580*/  @P5 STG.E.U8 desc[UR4][R10.64], R0 ;  /* 0x000000000a005986 */ /* 0x0001e8000c101104 */
[----:B0-----:R-:W3:Y:S04]  /*225590*/  LDL.LU.64 R10, [R1+0x1b70] ;  /* 0x001b7000010a7983 */ /* 0x001ee80000300a00 */
[----:B------:R-:W3:Y:S01]  /*2255a0*/  LDL.LU R3, [R1+0x6e0] ;  /* 0x0006e00001037983 */ /* 0x000ee20000300800 */
[----:B------:R-:W-:-:S02]  /*2255b0*/  LOP3.LUT P0, RZ, R60, 0x40000, RZ, 0xc0, !PT ;  /* 0x000400003cff7812 */ /* 0x000fc4000780c0ff */
[----:B------:R-:W-:Y:S02]  /*2255c0*/  LOP3.LUT P6, RZ, R60, 0x20, RZ, 0xc0, !PT ;  /* 0x000000203cff7812 */ /* 0x000fe400078cc0ff */
[----:B------:R-:W-:-:S11]  /*2255d0*/  PRMT R0, R2, 0x7771, RZ ;  /* 0x0000777102007816 */ /* 0x000fd600000000ff */
[----:B------:R0:W-:Y:S04]  /*2255e0*/  @P6 STG.E.U8 desc[UR4][R18.64], R0 ;  /* 0x0000000012006986 */ /* 0x0001e8000c101104 */
[----:B0-----:R-:W4:Y:S04]  /*2255f0*/  LDL.LU.64 R18, [R1+0x1b68] ;  /* 0x001b680001127983 */ /* 0x001f280000300a00 */
[----:B------:R-:W4:Y:S04]  /*225600*/  LDL.LU R22, [R1+0x750] ;  /* 0x0007500001167983 */ /* 0x000f280000300800 */
[----:B------:R-:W4:Y:S04]  /*225610*/  LDL.LU.64 R46, [R1+0x1b60] ;  /* 0x001b6000012e7983 */ /* 0x000f280000300a00 */
[----:B------:R-:W4:Y:S04]  /*225620*/  LDL.LU.64 R44, [R1+0x1b58] ;  /* 0x001b5800012c7983 */ /* 0x000f280000300a00 */
[----:B------:R-:W4:Y:S04]  /*225630*/  LDL.LU.64 R42, [R1+0x1b50] ;  /* 0x001b5000012a7983 */ /* 0x000f280000300a00 */
[----:B------:R-:W4:Y:S04]  /*225640*/  LDL.LU.64 R40, [R1+0x1b48] ;  /* 0x001b480001287983 */ /* 0x000f280000300a00 */
[----:B------:R-:W4:Y:S04]  /*225650*/  LDL.LU R6, [R1+0x744] ;  /* 0x0007440001067983 */ /* 0x000f280000300800 */
[----:B------:R-:W4:Y:S01]  /*225660*/  LDL.LU.64 R20, [R1+0x1b40] ;  /* 0x001b400001147983 */ /* 0x000f220000300a00 */
[----:B------:R-:W-:-:S02]  /*225670*/  LOP3.LUT R31, R31, 0xfffffffe, RZ, 0xc0, !PT ;  /* 0xfffffffe1f1f7812 */ /* 0x000fc400078ec0ff */
[C---:B------:R-:W-:Y:S01]  /*225680*/  LOP3.LUT P4, RZ, R60.reuse, 0x40, RZ, 0xc0, !PT ;  /* 0x000000403cff7812 */ /* 0x040fe2000788c0ff */
[----:B------:R-:W4:Y:S01]  /*225690*/  LDL.LU.64 R38, [R1+0x1b38] ;  /* 0x001b380001267983 */ /* 0x000f220000300a00 */
[----:B------:R-:W-:Y:S02]  /*2256a0*/  LOP3.LUT P5, RZ, R60, 0x80, RZ, 0xc0, !PT ;  /* 0x000000803cff7812 */ /* 0x000fe400078ac0ff */
        /* <DEDUP_REMOVED lines=29> */
[----:B------:R-:W3:Y:S03]  /*225880*/  LDL.LU.64 R36, [R1+0x1b30] ;  /* 0x001b300001247983 */ /* 0x000ee60000300a00 */
[----:B------:R-:W-:Y:S01]  /*225890*/  @P0 LOP3.LUT R31, R31, 0x2, RZ, 0xfc, !PT ;  /* 0x000000021f1f0812 */ /* 0x000fe200078efcff */
[----:B----4-:R0:W-:Y:S01]  /*2258a0*/  @P5 STG.E.U8 desc[UR4][R34.64], R0 ;  /* 0x0000000022005986 */ /* 0x0101e2000c101104 */
[----:B------:R-:W-:-:S03]  /*2258b0*/  LOP3.LUT P0, RZ, R60, 0x200, RZ, 0xc0, !PT ;  /* 0x000002003cff7812 */ /* 0x000fc6000780c0ff */
[----:B------:R-:W4:Y:S01]  /*2258c0*/  LDL.LU.64 R16, [R1+0x1b28] ;  /* 0x001b280001107983 */ /* 0x000f220000300a00 */
        /* <DEDUP_REMOVED lines=9> */
[----:B------:R0:W-:Y:S04]  /*225960*/  @P0 STG.E.U8 desc[UR4][R10.64], R0 ;  /* 0x000000000a000986 */ /* 0x0001e8000c101104 */
[----:B0-----:R-:W2:Y:S01]  /*225970*/  LDL.LU.64 R10, [R1+0x1b08] ;  /* 0x001b0800010a7983 */ /* 0x001ea20000300a00 */
[----:B------:R-:W-:-:S02]  /*225980*/  LOP3.LUT P0, RZ, R31, 0x1, RZ, 0xc0, !PT ;  /* 0x000000011fff7812 */ /* 0x000fc4000780c0ff */
[----:B------:R-:W-:-:S11]  /*225990*/  PRMT R0, R3, 0x7773, RZ ;  /* 0x0000777303007816 */ /* 0x000fd600000000ff */
[----:B------:R0:W-:Y:S01]  /*2259a0*/  @P0 STG.E.U8 desc[UR4][R18.64], R0 ;  /* 0x0000000012000986 */ /* 0x0001e2000c101104 */
[C---:B------:R-:W-:Y:S02]  /*2259b0*/  LOP3.LUT P0, RZ, R61.reuse, 0x80000000, RZ, 0xc0, !PT ;  /* 0x800000003dff7812 */ /* 0x040fe4000780c0ff */
        /* <DEDUP_REMOVED lines=22> */
[----:B0-----:R-:W-:Y:S02]  /*225b20*/  PRMT R0, R6, 0x7772, RZ ;  /* 0x0000777206007816 */ /* 0x001fe400000000ff */
[C---:B------:R-:W-:Y:S02]  /*225b30*/  LOP3.LUT P3, RZ, R60.reuse, 0x200000, RZ, 0xc0, !PT ;  /* 0x002000003cff7812 */ /* 0x040fe4000786c0ff */
[----:B------:R-:W-:-:S02]  /*225b40*/  LOP3.LUT P4, RZ, R60, 0x400000, RZ, 0xc0, !PT ;  /* 0x004000003cff7812 */ /* 0x000fc4000788c0ff */
[----:B------:R-:W-:Y:S01]  /*225b50*/  LOP3.LUT P5, RZ, R60, 0x800000, RZ, 0xc0, !PT ;  /* 0x008000003cff7812 */ /* 0x000fe200078ac0ff */
[----:B---3--:R0:W-:Y:S02]  /*225b60*/  @P0 STG.E.U8 desc[UR4][R36.64], R0 ;  /* 0x0000000024000986 */ /* 0x0081e4000c101104 */
[----:B0-----:R-:W-:-:S05]  /*225b70*/  PRMT R0, R6, 0x7773, RZ ;  /* 0x0000777306007816 */ /* 0x001fca00000000ff */
[----:B----4-:R2:W-:Y:S02]  /*225b80*/  @P1 STG.E.U8 desc[UR4][R16.64], R0 ;  /* 0x0000000010001986 */ /* 0x0105e4000c101104 */
[----:B--2---:R-:W-:-:S05]  /*225b90*/  PRMT R0, R2, 0x7770, RZ ;  /* 0x0000777002007816 */ /* 0x004fca00000000ff */
        /* <DEDUP_REMOVED lines=8> */
[----:B------:R-:W-:-:S03]  /*225c20*/  LOP3.LUT P6, RZ, R60, 0x1000000, RZ, 0xc0, !PT ;  /* 0x010000003cff7812 */ /* 0x000fc600078cc0ff */
[----:B------:R-:W3:Y:S01]  /*225c30*/  LDL.LU.64 R34, [R1+0x1af0] ;  /* 0x001af00001227983 */ /* 0x000ee20000300a00 */
[----:B------:R-:W-:-:S09]  /*225c40*/  PRMT R0, R3, 0x7770, RZ ;  /* 0x0000777003007816 */ /* 0x000fd200000000ff */
[----:B------:R0:W-:Y:S04]  /*225c50*/  @P6 STG.E.U8 desc[UR4][R18.64], R0 ;  /* 0x0000000012006986 */ /* 0x0001e8000c101104 */
[----:B0-----:R-:W4:Y:S04]  /*225c60*/  LDL.LU.64 R18, [R1+0x1ae8] ;  /* 0x001ae80001127983 */ /* 0x001f280000300a00 */
[----:B------:R-:W3:Y:S04]  /*225c70*/  LDL.LU.64 R32, [R1+0x1ae0] ;  /* 0x001ae00001207983 */ /* 0x000ee80000300a00 */
[----:B------:R-:W3:Y:S04]  /*225c80*/  LDL.LU.64 R4, [R1+0x1ad8] ;  /* 0x001ad80001047983 */ /* 0x000ee80000300a00 */
[----:B------:R-:W3:Y:S01]  /*225c90*/  LDL.LU R2, [R1+0x754] ;  /* 0x0007540001027983 */ /* 0x000ee20000300800 */
[----:B------:R-:W-:-:S02]  /*225ca0*/  LOP3.LUT P4, RZ, R60, 0x2000000, RZ, 0xc0, !PT ;  /* 0x020000003cff7812 */ /* 0x000fc4000788c0ff */
[----:B------:R-:W-:Y:S02]  /*225cb0*/  PRMT R0, R3, 0x7771, RZ ;  /* 0x0000777103007816 */ /* 0x000fe400000000ff */
[C---:B------:R-:W-:Y:S02]  /*225cc0*/  LOP3.LUT P0, RZ, R61.reuse, 0x20, RZ, 0xc0, !PT ;  /* 0x000000203dff7812 */ /* 0x040fe4000780c0ff */
[----:B------:R-:W-:-:S11]  /*225cd0*/  LOP3.LUT R61, R61, 0xfffeffff, RZ, 0xc0, !PT ;  /* 0xfffeffff3d3d7812 */ /* 0x000fd600078ec0ff */
[----:B------:R-:W-:-:S04]  /*225ce0*/  @P0 LOP3.LUT R61, R61, 0x10000, RZ, 0xfc, !PT ;  /* 0x000100003d3d0812 */ /* 0x000fc800078efcff */
        /* <DEDUP_REMOVED lines=9> */
[C---:B------:R-:W-:Y:S01]  /*225d80*/  LOP3.LUT P0, RZ, R61.reuse, 0x2, RZ, 0xc0, !PT ;  /* 0x000000023dff7812 */ /* 0x040fe2000780c0ff */
[----:B--2---:R0:W-:Y:S04]  /*225d90*/  @P4 STG.E.U8 desc[UR4][R10.64], R0 ;  /* 0x000000000a004986 */ /* 0x0041e8000c101104 */
[----:B0-----:R-:W2:Y:S04]  /*225da0*/  LDL.LU.64 R10, [R1+0x1ad0] ;  /* 0x001ad000010a7983 */ /* 0x001ea80000300a00 */
[----:B------:R-:W2:Y:S04]  /*225db0*/  LDL.LU R6, [R1+0x748] ;  /* 0x0007480001067983 */ /* 0x000ea80000300800 */
[----:B------:R-:W2:Y:S01]  /*225dc0*/  LDL.LU.64 R44, [R1+0x1ac8] ;  /* 0x001ac800012c7983 */ /* 0x000ea20000300a00 */
[----:B------:R-:W-:-:S03]  /*225dd0*/  LOP3.LUT R61, R61, 0xffefffff, RZ, 0xc0, !PT ;  /* 0xffefffff3d3d7812 */ /* 0x000fc600078ec0ff */
[----:B------:R-:W2:Y:S01]  /*225de0*/  LDL.LU.64 R22, [R1+0x1ac0] ;  /* 0x001ac00001167983 */ /* 0x000ea20000300a00 */
[----:B------:R-:W-:-:S03]  /*225df0*/  @P0 LOP3.LUT R61, R61, 0x100000, RZ, 0xfc, !PT ;  /* 0x001000003d3d0812 */ /* 0x000fc600078efcff */
[----:B------:R-:W2:Y:S01]  /*225e00*/  LDL.LU.64 R42, [R1+0x1ab8] ;  /* 0x001ab800012a7983 */ /* 0x000ea20000300a00 */
[C---:B------:R-:W-:Y:S02]  /*225e10*/  LOP3.LUT P0, RZ, R61.reuse, 0x1, RZ, 0xc0, !PT ;  /* 0x000000013dff7812 */ /* 0x040fe4000780c0ff */
        /* <DEDUP_REMOVED lines=10> */
[----:B------:R-:W-:Y:S02]  /*225ec0*/  LOP3.LUT R61, R61, 0xff7fffff, RZ, 0xc0, !PT ;  /* 0xff7fffff3d3d7812 */ /* 0x000fe400078ec0ff */
[----:B------:R-:W-:-:S05]  /*225ed0*/  PRMT R0, R3, 0x7772, RZ ;  /* 0x0000777203007816 */ /* 0x000fca00000000ff */
[----:B---3--:R0:W-:Y:S04]  /*225ee0*/  @P5 STG.E.U8 desc[UR4][R34.64], R0 ;  /* 0x0000000022005986 */ /* 0x0081e8000c101104 */
[----:B------:R-:W-:Y:S02]  /*225ef0*/  @P0 LOP3.LUT R61, R61, 0x800000, RZ, 0xfc, !PT ;  /* 0x008000003d3d0812 */ /* 0x000fe400078efcff */
[----:B------:R-:W-:Y:S02]  /*225f00*/  LOP3.LUT P0, RZ, R60, 0x20000000, RZ, 0xc0, !PT ;  /* 0x200000003cff7812 */ /* 0x000fe4000780c0ff */
[----:B0-----:R-:W-:Y:S02]  /*225f10*/  PRMT R0, R3, 0x7773, RZ ;  /* 0x0000777303007816 */ /* 0x001fe400000000ff */
[----:B------:R-:W-:-:S03]  /*225f20*/  LOP3.LUT R61, R61, 0xfeffffff, RZ, 0xc0, !PT ;  /* 0xfeffffff3d3d7812 */ /* 0x000fc600078ec0ff */
[----:B----4-:R0:W-:Y:S06]  /*225f30*/  @P6 STG.E.U8 desc[UR4][R18.64], R0 ;  /* 0x0000000012006986 */ /* 0x0101ec000c101104 */
[----:B------:R-:W-:Y:S02]  /*225f40*/  @P0 LOP3.LUT R61, R61, 0x1000000, RZ, 0xfc, !PT ;  /* 0x010000003d3d0812 */ /* 0x000fe400078efcff */
[----:B------:R-:W-:Y:S01]  /*225f50*/  LOP3.LUT P0, RZ, R60, 0x10000000, RZ, 0xc0, !PT ;  /* 0x100000003cff7812 */ /* 0x000fe2000780c0ff */
[----:B0-----:R-:W3:Y:S04]  /*225f60*/  LDL.LU R18, [R1+0x688] ;  /* 0x0006880001127983 */ /* 0x001ee80000300800 */
[----:B------:R-:W4:Y:S01]  /*225f70*/  LDL.LU.64 R38, [R1+0x1aa0] ;  /* 0x001aa00001267983 */ /* 0x000f220000300a00 */
[----:B------:R-:W-:-:S03]  /*225f80*/  PRMT R0, R2, 0x7770, RZ ;  /* 0x0000777002007816 */ /* 0x000fc600000000ff */
[----:B------:R-:W3:Y:S04]  /*225f90*/  LDL.LU.64 R36, [R1+0x1a98] ;  /* 0x001a980001247983 */ /* 0x000ee80000300a00 */
[----:B------:R0:W-:Y:S01]  /*225fa0*/  @P0 STG.E.U8 desc[UR4][R32.64], R0 ;  /* 0x0000000020000986 */ /* 0x0001e2000c101104 */
[----:B------:R-:W-:-:S03]  /*225fb0*/  LOP3.LUT P0, RZ, R61, 0x1000000, RZ, 0xc0, !PT ;  /* 0x010000003dff7812 */ /* 0x000fc6000780c0ff */
[----:B------:R-:W3:Y:S04]  /*225fc0*/  LDL.LU R19, [R1+0x6e8] ;  /* 0x0006e80001137983 */ /* 0x000ee80000300800 */
[----:B------:R-:W3:Y:S01]  /*225fd0*/  LDL.LU.64 R16, [R1+0x1a90] ;  /* 0x001a900001107983 */ /* 0x000ee20000300a00 */
[----:B0-----:R-:W-:-:S03]  /*225fe0*/  PRMT R0, R2, 0x7771, RZ ;  /* 0x0000777102007816 */ /* 0x001fc600000000ff */
[----:B------:R-:W4:Y:S04]  /*225ff0*/  LDL.LU.64 R34, [R1+0x1a88] ;  /* 0x001a880001227983 */ /* 0x000f280000300a00 */
        /* <DEDUP_REMOVED lines=8> */
[----:B------:R-:W-:Y:S02]  /*226080*/  PRMT R0, R2, 0x7773, RZ ;  /* 0x0000777302007816 */ /* 0x000fe400000000ff */
[C---:B------:R-:W-:Y:S01]  /*226090*/  LOP3.LUT P1, RZ, R61.reuse, 0x40, RZ, 0xc0, !PT ;  /* 0x000000403dff7812 */ /* 0x040fe2000782c0ff */
[----:B------:R-:W2:Y:S08]  /*2260a0*/  LDL.LU.64 R2, [R1+0x1a58] ;  /* 0x001a580001027983 */ /* 0x000eb00000300a00 */
        /* <DEDUP_REMOVED lines=15> */
[----:B----4-:R0:W-:Y:S01]  /*2261a0*/  @P0 STG.E.U8 desc[UR4][R38.64], R0 ;  /* 0x0000000026000986 */ /* 0x0101e2000c101104 */
[C---:B------:R-:W-:Y:S02]  /*2261b0*/  LOP3.LUT P0, RZ, R61.reuse, 0x10000, RZ, 0xc0, !PT ;  /* 0x000100003dff7812 */ /* 0x040fe4000780c0ff */
[----:B------:R-:W-:Y:S02]  /*2261c0*/  LOP3.LUT P2, RZ, R61, 0x80, RZ, 0xc0, !PT ;  /* 0x000000803dff7812 */ /* 0x000fe4000784c0ff */
[----:B0-----:R-:W-:-:S09]  /*2261d0*/  PRMT R0, R18, 0x7771, RZ ;  /* 0x0000777112007816 */ /* 0x001fd200000000ff */
        /* <DEDUP_REMOVED lines=14> */
[----:B0-----:R-:W2:Y:S01]  /*2262c0*/  LDL.LU.64 R10, [R1+0x1a50] ;  /* 0x001a5000010a7983 */ /* 0x001ea20000300a00 */
[----:B------:R-:W-:-:S03]  /*2262d0*/  PRMT R0, R19, 0x7773, RZ ;  /* 0x0000777313007816 */ /* 0x000fc600000000ff */
[----:B------:R-:W3:Y:S04]  /*2262e0*/  LDL.LU.64 R4, [R1+0x1a48] ;  /* 0x001a480001047983 */ /* 0x000ee80000300a00 */
[----:B------:R-:W4:Y:S04]  /*2262f0*/  LDL.LU R19, [R1+0x74c] ;  /* 0x00074c0001137983 */ /* 0x000f280000300800 */
[----:B------:R-:W2:Y:S04]  /*226300*/  LDL.LU R34, [R1+0x758] ;  /* 0x0007580001227983 */ /* 0x000ea80000300800 */
[----:B------:R-:W3:Y:S04]  /*226310*/  LDL.LU.64 R46, [R1+0x1a80] ;  /* 0x001a8000012e7983 */ /* 0x000ee80000300a00 */
[----:B------:R-:W3:Y:S04]  /*226320*/  LDL.LU.64 R44, [R1+0x1a70] ;  /* 0x001a7000012c7983 */ /* 0x000ee80000300a00 */
[----:B------:R-:W3:Y:S01]  /*226330*/  LDL.LU R40, [R1+0x3750] ;  /* 0x0037500001287983 */ /* 0x000ee20000300800 */
[----:B------:R-:W-:-:S02]  /*226340*/  LOP3.LUT P6, RZ, R61, 0x800, RZ, 0xc0, !PT ;  /* 0x000008003dff7812 */ /* 0x000fc400078cc0ff */
[----:B------:R-:W-:Y:S01]  /*226350*/  LOP3.LUT P0, RZ, R61, 0x1000, RZ, 0xc0, !PT ;  /* 0x000010003dff7812 */ /* 0x000fe2000780c0ff */
[----:B------:R-:W3:Y:S04]  /*226360*/  LDL.LU R21, [R1+0x3970] ;  /* 0x0039700001157983 */ /* 0x000ee80000300800 */
[----:B------:R-:W3:Y:S04]  /*226370*/  LDL.LU R39, [R1+0x396c] ;  /* 0x00396c0001277983 */ /* 0x000ee80000300800 */
[----:B------:R-:W3:Y:S04]  /*226380*/  LDL.LU R17, [R1+0x3984] ;  /* 0x0039840001117983 */ /* 0x000ee80000300800 */
[----:B------:R2:W-:Y:S04]  /*226390*/  @P6 STG.E.U8 desc[UR4][R2.64], R0 ;  /* 0x0000000002006986 */ /* 0x0005e8000c101104 */
[----:B------:R-:W4:Y:S01]  /*2263a0*/  LDL.LU.64 R36, [R1+0x1a40] ;  /* 0x001a400001247983 */ /* 0x000f220000300a00 */
[----:B--2---:R-:W-:-:S05]  /*2263b0*/  PRMT R2, R34, 0x7770, RZ ;  /* 0x0000777022027816 */ /* 0x004fca00000000ff */
[----:B------:R0:W-:Y:S04]  /*2263c0*/  @P0 STG.E.U8 desc[UR4][R10.64], R2 ;  /* 0x000000020a000986 */ /* 0x0001e8000c101104 */
[----:B0-----:R-:W2:Y:S04]  /*2263d0*/  LDL.LU.64 R10, [R1+0x1a38] ;  /* 0x001a3800010a7983 */ /* 0x001ea80000300a00 */
[----:B------:R-:W2:Y:S04]  /*2263e0*/  LDL.LU R16, [R1+0x3980] ;  /* 0x0039800001107983 */ /* 0x000ea80000300800 */
[----:B------:R-:W2:Y:S04]  /*2263f0*/  LDL.LU R18, [R1+0x397c] ;  /* 0x00397c0001127983 */ /* 0x000ea80000300800 */
[----:B------:R-:W2:Y:S01]  /*226400*/  LDL.LU.64 R32, [R1+0x1a30] ;  /* 0x001a300001207983 */ /* 0x000ea20000300a00 */
[----:B------:R-:W-:Y:S01]  /*226410*/  LOP3.LUT P1, RZ, R61, 0x2000, RZ, 0xc0, !PT ;  /* 0x000020003dff7812 */ /* 0x000fe2000782c0ff */
[----:B---3--:R-:W-:-:S02]  /*226420*/  VIADD R0, R40, 0xf5 ;  /* 0x000000f528007836 */ /* 0x008fc40000000000 */
[----:B------:R-:W3:Y:S04]  /*226430*/  LDL.LU.64 R22, [R1+0x1a28] ;  /* 0x001a280001167983 */ /* 0x000ee80000300a00 */
[----:B------:R-:W3:Y:S01]  /*226440*/  LDL.LU R41, [R1+0x68c] ;  /* 0x00068c0001297983 */ /* 0x000ee20000300800 */
[----:B------:R-:W-:Y:S02]  /*226450*/  PRMT R2, R34, 0x7771, RZ ;  /* 0x0000777122027816 */ /* 0x000fe400000000ff */
[----:B------:R-:W-:Y:S01]  /*226460*/  ISETP.GE.AND P0, PT, R0, UR13, PT ;  /* 0x0000000d00007c0c */ /* 0x000fe2000bf06270 */
[----:B------:R-:W3:Y:S01]  /*226470*/  LDL R20, [R1+0x3978] ;  /* 0x0039780001147983 */ /* 0x000ee20000100800 */
[----:B------:R-:W-:-:S03]  /*226480*/  VIADD R0, R40, 0xf6 ;  /* 0x000000f628007836 */ /* 0x000fc60000000000 */
[----:B------:R-:W3:Y:S01]  /*226490*/  LDL.LU.64 R42, [R1+0x1a20] ;  /* 0x001a2000012a7983 */ /* 0x000ee20000300a00 */
[C---:B----4-:R-:W-:Y:S02]  /*2264a0*/  PRMT R3, R19.reuse, 0x7771, RZ ;  /* 0x0000777113037816 */ /* 0x050fe400000000ff */
[----:B------:R-:W-:Y:S01]  /*2264b0*/  PRMT R6, R19, 0x7772, RZ ;  /* 0x0000777213067816 */ /* 0x000fe200000000ff */
[----:B------:R0:W-:Y:S01]  /*2264c0*/  @P1 STG.E.U8 desc[UR4][R4.64], R2 ;  /* 0x0000000204001986 */ /* 0x0001e2000c101104 */
[----:B------:R-:W-:Y:S02]  /*2264d0*/  ISETP.GE.AND P1, PT, R0, UR15, PT ;  /* 0x0000000f00007c0c */ /* 0x000fe4000bf26270 */
[----:B------:R-:W-:Y:S02]  /*2264e0*/  PRMT R0, R34, 0x7773, RZ ;  /* 0x0000777322007816 */ /* 0x000fe400000000ff */
[C---:B------:R-:W-:Y:S02]  /*2264f0*/  LOP3.LUT P2, RZ, R61.reuse, 0x4000, RZ, 0xc0, !PT ;  /* 0x000040003dff7812 */ /* 0x040fe4000784c0ff */
[----:B------:R-:W-:-:S02]  /*226500*/  LOP3.LUT P3, RZ, R61, 0x8000, RZ, 0xc0, !PT ;  /* 0x000080003dff7812 */ /* 0x000fc4000786c0ff */
[C---:B0-----:R-:W-:Y:S02]  /*226510*/  PRMT R4, R19.reuse, 0x7770, RZ ;  /* 0x0000777013047816 */ /* 0x041fe400000000ff */
[----:B------:R-:W-:Y:S02]  /*226520*/  PRMT R2, R19, 0x7773, RZ ;  /* 0x0000777313027816 */ /* 0x000fe400000000ff */
[----:B------:R-:W-:Y:S01]  /*226530*/  PRMT R5, R34, 0x7772, RZ ;  /* 0x0000777222057816 */ /* 0x000fe200000000ff */
[----:B------:R-:W4:Y:S04]  /*226540*/  LDL.LU R19, [R1+0x3968] ;  /* 0x0039680001137983 */ /* 0x000f280000300800 */
[----:B------:R-:W4:Y:S01]  /*226550*/  LDL.LU.64 R34, [R1+0x1a08] ;  /* 0x001a080001227983 */ /* 0x000f220000300a00 */
[----:B------:R-:W-:-:S02]  /*226560*/  LOP3.LUT P4, RZ, R7, 0x2000, RZ, 0xc0, !PT ;  /* 0x0000200007ff7812 */ /* 0x000fc4000788c0ff */
[----:B------:R-:W-:Y:S02]  /*226570*/  LOP3.LUT P5, RZ, R7, 0x4000, RZ, 0xc0, !PT ;  /* 0x0000400007ff7812 */ /* 0x000fe400078ac0ff */
[----:B------:R-:W-:Y:S01]  /*226580*/  LOP3.LUT P6, RZ, R8, 0x20000, RZ, 0xc0, !PT ;  /* 0x0002000008ff7812 */ /* 0x000fe200078cc0ff */
[----:B------:R-:W-:Y:S03]  /*226590*/  @P2 STG.E.U8 desc[UR4][R46.64], R5 ;  /* 0x000000052e002986 */ /* 0x000fe6000c101104 */
[----:B------:R-:W-:Y:S01]  /*2265a0*/  ISETP.LT.AND P2, PT, R21, UR12, !P6 ;  /* 0x0000000c15007c0c */ /* 0x000fe2000f741270 */
[----:B------:R0:W-:Y:S01]  /*2265b0*/  @P3 STG.E.U8 desc[UR4][R44.64], R0 ;  /* 0x000000002c003986 */ /* 0x0001e2000c101104 */
[----:B------:R-:W1:Y:S03]  /*2265c0*/  LDCU.64 UR12, c[0x0][0x398] ;  /* 0x00007300ff0c77ac */ /* 0x000e660008000a00 */
[----:B------:R1:W-:Y:S04]  /*2265d0*/  @P4 STG.E.U8 desc[UR4][R36.64], R4 ;  /* 0x0000000424004986 */ /* 0x0003e8000c101104 */
[----:B0-----:R-:W4:Y:S04]  /*2265e0*/  LDL.LU R44, [R1+0x3974] ;  /* 0x00397400012c7983 */ /* 0x001f280000300800 */
[----:B-1----:R-:W4:Y:S04]  /*2265f0*/  LDL.LU.64 R36, [R1+0x1a18] ;  /* 0x001a180001247983 */ /* 0x002f280000300a00 */
[----:B--2---:R0:W-:Y:S04]  /*226600*/  @P5 STG.E.U8 desc[UR4][R10.64], R3 ;  /* 0x000000030a005986 */ /* 0x0041e8000c101104 */
[----:B0-----:R-:W2:Y:S04]  /*226610*/  LDL.LU.64 R10, [R1+0x1a10] ;  /* 0x001a1000010a7983 */ /* 0x001ea80000300a00 */
[----:B------:R-:W2:Y:S04]  /*226620*/  LDL.LU R38, [R1+0x6ec] ;  /* 0x0006ec0001267983 */ /* 0x000ea80000300800 */
[----:B------:R0:W-:Y:S04]  /*226630*/  @P2 STG.E.U8 desc[UR4][R32.64], R6 ;  /* 0x0000000620002986 */ /* 0x0001e8000c101104 */
[----:B0-----:R-:W2:Y:S01]  /*226640*/  LDL.LU.64 R32, [R1+0x19f8] ;  /* 0x0019f80001207983 */ /* 0x001ea20000300a00 */
[----:B------:R-:W-:Y:S01]  /*226650*/  ISETP.LT.AND P3, PT, R39, UR14, !P6 ;  /* 0x0000000e27007c0c */ /* 0x000fe2000f761270 */
[----:B------:R-:W-:Y:S01]  /*226660*/  VIADD R0, R40, 0xd7 ;  /* 0x000000d728007836 */ /* 0x000fe20000000000 */
[----:B------:R-:W-:Y:S01]  /*226670*/  ISETP.LT.AND P4, PT, R17, UR10, !P6 ;  /* 0x0000000a11007c0c */ /* 0x000fe2000f781270 */
[----:B------:R-:W0:Y:S01]  /*226680*/  LDCU.64 UR14, c[0x0][0x398] ;  /* 0x00007300ff0e77ac */ /* 0x000e220008000a00 */
[----:B------:R-:W-:-:S02]  /*226690*/  ISETP.LT.AND P5, PT, R16, UR8, !P6 ;  /* 0x0000000810007c0c */ /* 0x000fc4000f7a1270 */
[----:B------:R-:W-:Y:S01]  /*2266a0*/  ISETP.GE.AND P2, PT, R0, UR18, PT ;  /* 0x0000001200007c0c */ /* 0x000fe2000bf46270 */
[----:B------:R-:W1:Y:S06]  /*2266b0*/  LDCU.64 UR18, c[0x0][0x398] ;  /* 0x00007300ff1277ac */ /* 0x000e6c0008000a00 */
[----:B---3--:R3:W-:Y:S01]  /*2266c0*/  @P3 STG.E.U8 desc[UR4][R22.64], R2 ;  /* 0x0000000216003986 */ /* 0x0087e2000c101104 */
[C---:B------:R-:W-:Y:S01]  /*2266d0*/  PRMT R0, R41.reuse, 0x7771, RZ ;  /* 0x0000777129007816 */ /* 0x040fe200000000ff */
[----:B------:R-:W0:Y:S01]  /*2266e0*/  LDCU UR8, c[0x0][0x398] ;  /* 0x00007300ff0877ac */ /* 0x000e220008000800 */
[C---:B------:R-:W-:Y:S01]  /*2266f0*/  PRMT R3, R41.reuse, 0x7772, RZ ;  /* 0x0000777229037816 */ /* 0x040fe200000000ff */
[----:B------:R-:W0:Y:S01]  /*226700*/  LDCU UR10, c[0x0][0x398] ;  /* 0x00007300ff0a77ac */ /* 0x000e220008000800 */
[----:B---3--:R-:W-:Y:S01]  /*226710*/  PRMT R2, R41, 0x7770, RZ ;  /* 0x0000777029027816 */ /* 0x008fe200000000ff */
[----:B------:R-:W3:Y:S04]  /*226720*/  LDL.LU.64 R22, [R1+0x1a00] ;  /* 0x001a000001167983 */ /* 0x000ee80000300a00 */
[----:B------:R0:W-:Y:S04]  /*226730*/  @P4 STG.E.U8 desc[UR4][R42.64], R2 ;  /* 0x000000022a004986 */ /* 0x0001e8000c101104 */
[----:B----4-:R4:W-:Y:S04]  /*226740*/  @P5 STG.E.U8 desc[UR4][R34.64], R0 ;  /* 0x0000000022005986 */ /* 0x0109e8000c101104 */
[----:B0-----:R-:W3:Y:S04]  /*226750*/  LDL.LU.64 R42, [R1+0x19f0] ;  /* 0x0019f000012a7983 */ /* 0x001ee80000300a00 */
[----:B----4-:R-:W4:Y:S01]  /*226760*/  LDL.LU.64 R34, [R1+0x19e0] ;  /* 0x0019e00001227983 */ /* 0x010f220000300a00 */
[----:B------:R-:W-:-:S02]  /*226770*/  ISETP.LT.AND P3, PT, R18, UR12, !P6 ;  /* 0x0000000c12007c0c */ /* 0x000fc4000f761270 */
[----:B------:R-:W-:Y:S01]  /*226780*/  ISETP.LT.AND P4, PT, R20, UR14, !P6 ;  /* 0x0000000e14007c0c */ /* 0x000fe2000f781270 */
[----:B------:R-:W-:Y:S01]  /*226790*/  VIADD R0, R40, 0xd8 ;  /* 0x000000d828007836 */ /* 0x000fe20000000000 */
[----:B------:R-:W-:Y:S01]  /*2267a0*/  ISETP.LT.AND P6, PT, R19, UR16, !P2 ;  /* 0x0000001013007c0c */ /* 0x000fe2000d7c1270 */
[----:B------:R-:W0:Y:S01]  /*2267b0*/  LDCU UR12, c[0x0][0x398] ;  /* 0x00007300ff0c77ac */ /* 0x000e220008000800 */
[----:B------:R-:W-:Y:S02]  /*2267c0*/  PRMT R2, R41, 0x7773, RZ ;  /* 0x0000777329027816 */ /* 0x000fe400000000ff */
[----:B------:R-:W-:Y:S01]  /*2267d0*/  ISETP.GE.AND P5, PT, R0, UR24, PT ;  /* 0x0000001800007c0c */ /* 0x000fe2000bfa6270 */
[----:B------:R-:W0:Y:S04]  /*2267e0*/  LDCU.64 UR24, c[0x0][0x398] ;  /* 0x00007300ff1877ac */ /* 0x000e280008000a00 */
[----:B------:R1:W-:Y:S01]  /*2267f0*/  @P3 STG.E.U8 desc[UR4][R36.64], R3 ;  /* 0x0000000324003986 */ /* 0x0003e2000c101104 */
[----:B------:R-:W0:Y:S01]  /*226800*/  LDCU UR14, c[0x0][0x398] ;  /* 0x00007300ff0e77ac */ /* 0x000e220008000800 */
[----:B------:R-:W0:Y:S02]  /*226810*/  LDCU UR16, c[0x0][0x398] ;  /* 0x00007300ff1077ac */ /* 0x000e240008000800 */
[----:B-1----:R-:W4:Y:S04]  /*226820*/  LDL.LU R37, [R1+0x75c] ;  /* 0x00075c0001257983 */ /* 0x002f280000300800 */
[----:B--2---:R1:W-:Y:S01]  /*226830*/  @P4 STG.E.U8 desc[UR4][R10.64], R2 ;  /* 0x000000020a004986 */ /* 0x0043e2000c101104 */
[----:B------:R-:W-:-:S03]  /*226840*/  PRMT R0, R38, 0x7770, RZ ;  /* 0x0000777026007816 */ /* 0x000fc600000000ff */
[----:B-1----:R-:W2:Y:S04]  /*226850*/  LDL.LU.64 R10, [R1+0x19e8] ;  /* 0x0019e800010a7983 */ /* 0x002ea80000300a00 */
[----:B------:R-:W2:Y:S04]  /*226860*/  LDL.LU.64 R48, [R1+0x19d8] ;  /* 0x0019d80001307983 */ /* 0x000ea80000300a00 */
[----:B------:R1:W-:Y:S04]  /*226870*/  @P6 STG.E.U8 desc[UR4][R32.64], R0 ;  /* 0x0000000020006986 */ /* 0x0003e8000c101104 */
[----:B-1----:R-:W2:Y:S04]  /*226880*/  LDL.LU.64 R32, [R1+0x19d0] ;  /* 0x0019d00001207983 */ /* 0x002ea80000300a00 */
[----:B------:R-:W2:Y:S01]  /*226890*/  LDL.LU.64 R46, [R1+0x19c8] ;  /* 0x0019c800012e7983 */ /* 0x000ea20000300a00 */
[----:B------:R-:W-:Y:S01]  /*2268a0*/  ISETP.LT.AND P3, PT, R44, UR18, !P2 ;  /* 0x000000122c007c0c */ /* 0x000fe2000d761270 */
[----:B------:R-:W1:Y:S01]  /*2268b0*/  LDCU UR18, c[0x0][0x398] ;  /* 0x00007300ff1277ac */ /* 0x000e620008000800 */
[----:B------:R-:W-:Y:S01]  /*2268c0*/  ISETP.LT.AND P4, PT, R21, UR20, !P2 ;  /* 0x0000001415007c0c */ /* 0x000fe2000d781270 */
[----:B------:R-:W2:Y:S01]  /*2268d0*/  LDL.LU R36, [R1+0x7e0] ;  /* 0x0007e00001247983 */ /* 0x000ea20000300800 */
[----:B------:R-:W-:Y:S01]  /*2268e0*/  ISETP.LT.AND P6, PT, R39, UR22, !P2 ;  /* 0x0000001627007c0c */ /* 0x000fe2000d7c1270 */
[----:B------:R-:W0:Y:S01]  /*2268f0*/  LDCU UR20, c[0x0][0x398] ;  /* 0x00007300ff1477ac */ /* 0x000e220008000800 */
[----:B------:R-:W-:-:S02]  /*226900*/  PRMT R3, R38, 0x7771, RZ ;  /* 0x0000777126037816 */ /* 0x000fc400000000ff */
[C---:B------:R-:W-:Y:S01]  /*226910*/  PRMT R2, R38.reuse, 0x7772, RZ ;  /* 0x0000777226027816 */ /* 0x040fe200000000ff */
[----:B------:R-:W0:Y:S01]  /*226920*/  LDCU UR22, c[0x0][0x398] ;  /* 0x00007300ff1677ac */ /* 0x000e220008000800 */
[----:B------:R-:W-:-:S03]  /*226930*/  PRMT R0, R38, 0x7773, RZ ;  /* 0x0000777326007816 */ /* 0x000fc600000000ff */
[----:B---3--:R-:W-:Y:S04]  /*226940*/  @P3 STG.E.U8 desc[UR4][R22.64], R3 ;  /* 0x0000000316003986 */ /* 0x008fe8000c101104 */
[----:B------:R3:W-:Y:S04]  /*226950*/  @P4 STG.E.U8 desc[UR4][R42.64], R2 ;  /* 0x000000022a004986 */ /* 0x0007e8000c101104 */
[----:B----4-:R4:W-:Y:S04]  /*226960*/  @P6 STG.E.U8 desc[UR4][R34.64], R0 ;  /* 0x0000000022006986 */ /* 0x0109e8000c101104 */
[----:B---3--:R-:W3:Y:S04]  /*226970*/  LDL.LU.64 R42, [R1+0x19c0] ;  /* 0x0019c000012a7983 */ /* 0x008ee80000300a00 */
[----:B------:R-:W3:Y:S04]  /*226980*/  LDL.LU.64 R24, [R1+0x19b8] ;  /* 0x0019b80001187983 */ /* 0x000ee80000300a00 */
[----:B----4-:R-:W4:Y:S01]  /*226990*/  LDL.LU.64 R34, [R1+0x19b0] ;  /* 0x0019b00001227983 */ /* 0x010f220000300a00 */
[----:B0-----:R-:W-:-:S02]  /*2269a0*/  ISETP.LT.AND P3, PT, R17, UR24, !P2 ;  /* 0x0000001811007c0c */ /* 0x001fc4000d761270 */
[----:B------:R-:W-:Y:S01]  /*2269b0*/  ISETP.LT.AND P4, PT, R16, UR6, !P2 ;  /* 0x0000000610007c0c */ /* 0x000fe2000d781270 */
[----:B------:R-:W4:Y:S01]  /*2269c0*/  LDL.LU.64 R22, [R1+0x19a8] ;  /* 0x0019a80001167983 */ /* 0x000f220000300a00 */
[----:B------:R-:W-:Y:S01]  /*2269d0*/  ISETP.LT.AND P6, PT, R18, UR8, !P2 ;  /* 0x0000000812007c0c */ /* 0x000fe2000d7c1270 */
[----:B------:R-:W0:Y:S01]  /*2269e0*/  LDCU UR6, c[0x0][0x398] ;  /* 0x00007300ff0677ac */ /* 0x000e220008000800 */
[----:B------:R-:W-:Y:S02]  /*2269f0*/  ISETP.LT.AND P2, PT, R20, UR10, !P2 ;  /* 0x0000000a14007c0c */ /* 0x000fe4000d741270 */
[C---:B------:R-:W-:Y:S01]  /*226a00*/  PRMT R4, R37.reuse, 0x7770, RZ ;  /* 0x0000777025047816 */ /* 0x040fe200000000ff */
[----:B------:R-:W0:Y:S01]  /*226a10*/  LDCU UR8, c[0x0][0x398] ;  /* 0x00007300ff0877ac */ /* 0x000e220008000800 */
[C---:B------:R-:W-:Y:S02]  /*226a20*/  PRMT R3, R37.reuse, 0x7771, RZ ;  /* 0x0000777125037816 */ /* 0x040fe400000000ff */
[C---:B------:R-:W-:Y:S01]  /*226a30*/  PRMT R2, R37.reuse, 0x7772, RZ ;  /* 0x0000777225027816 */ /* 0x040fe200000000ff */
[----:B------:R-:W0:Y:S01]  /*226a40*/  LDCU UR10, c[0x0][0x398] ;  /* 0x00007300ff0a77ac */ /* 0x000e220008000800 */
[----:B------:R-:W-:Y:S01]  /*226a50*/  PRMT R0, R37, 0x7773, RZ ;  /* 0x0000777325007816 */ /* 0x000fe200000000ff */
[----:B--2---:R2:W-:Y:S04]  /*226a60*/  @P3 STG.E.U8 desc[UR4][R10.64], R4 ;  /* 0x000000040a003986 */ /* 0x0045e8000c101104 */
[----:B------:R-:W-:Y:S04]  /*226a70*/  @P4 STG.E.U8 desc[UR4][R48.64], R3 ;  /* 0x0000000330004986 */ /* 0x000fe8000c101104 */
[----:B--2---:R-:W2:Y:S04]  /*226a80*/  LDL.LU R11, [R1+0x6d0] ;  /* 0x0006d000010b7983 */ /* 0x004ea80000300800 */
[----:B------:R0:W-:Y:S04]  /*226a90*/  @P6 STG.E.U8 desc[UR4][R32.64], R2 ;  /* 0x0000000220006986 */ /* 0x0001e8000c101104 */
[----:B------:R1:W-:Y:S04]  /*226aa0*/  @P2 STG.E.U8 desc[UR4][R46.64], R0 ;  /* 0x000000002e002986 */ /* 0x0003e8000c101104 */
[----:B0-----:R-:W2:Y:S04]  /*226ab0*/  LDL.LU.64 R32, [R1+0x19a0] ;  /* 0x0019a00001207983 */ /* 0x001ea80000300a00 */
[----:B-1----:R-:W2:Y:S01]  /*226ac0*/  LDL.LU.64 R46, [R1+0x1998] ;  /* 0x00199800012e7983 */ /* 0x002ea20000300a00 */
[----:B------:R-:W-:Y:S01]  /*226ad0*/  ISETP.LT.AND P4, PT, R19, UR12, !P5 ;  /* 0x0000000c13007c0c */ /* 0x000fe2000ef81270 */
[----:B------:R-:W0:Y:S01]  /*226ae0*/  LDCU UR12, c[0x0][0x398] ;  /* 0x00007300ff0c77ac */ /* 0x000e220008000800 */
[----:B------:R-:W-:-:S02]  /*226af0*/  ISETP.LT.AND P3, PT, R44, UR14, !P5 ;  /* 0x0000000e2c007c0c */ /* 0x000fc4000ef61270 */
[----:B------:R-:W-:Y:S01]  /*226b00*/  ISETP.LT.AND P6, PT, R21, UR16, !P5 ;  /* 0x0000001015007c0c */ /* 0x000fe2000efc1270 */
[----:B------:R-:W1:Y:S01]  /*226b10*/  LDCU UR14, c[0x0][0x398] ;  /* 0x00007300ff0e77ac */ /* 0x000e620008000800 */
[C---:B------:R-:W-:Y:S02]  /*226b20*/  PRMT R2, R36.reuse, 0x7770, RZ ;  /* 0x0000777024027816 */ /* 0x040fe400000000ff */
[C---:B------:R-:W-:Y:S01]  /*226b30*/  PRMT R0, R36.reuse, 0x7771, RZ ;  /* 0x0000777124007816 */ /* 0x040fe200000000ff */
[----:B------:R-:W0:Y:S04]  /*226b40*/  LDCU UR16, c[0x0][0x398] ;  /* 0x00007300ff1077ac */ /* 0x000e280008000800 */
[----:B---3--:R3:W-:Y:S04]  /*226b50*/  @P4 STG.E.U8 desc[UR4][R42.64], R2 ;  /* 0x000000022a004986 */ /* 0x0087e8000c101104 */
[----:B------:R0:W-:Y:S04]  /*226b60*/  @P3 STG.E.U8 desc[UR4][R24.64], R0 ;  /* 0x0000000018003986 */ /* 0x0001e8000c101104 */
[----:B---3--:R-:W3:Y:S01]  /*226b70*/  LDL.LU.64 R42, [R1+0x1988] ;  /* 0x00198800012a7983 */ /* 0x008ee20000300a00 */
[----:B------:R-:W-:-:S03]  /*226b80*/  PRMT R2, R36, 0x7772, RZ ;  /* 0x0000777224027816 */ /* 0x000fc600000000ff */
[----:B------:R-:W3:Y:S01]  /*226b90*/  LDL.LU R10, [R1+0x730] ;  /* 0x00073000010a7983 */ /* 0x000ee20000300800 */
[----:B0-----:R-:W-:-:S03]  /*226ba0*/  PRMT R0, R36, 0x7773, RZ ;  /* 0x0000777324007816 */ /* 0x001fc600000000ff */
[----:B------:R-:W3:Y:S04]  /*226bb0*/  LDL.LU.64 R36, [R1+0x1990] ;  /* 0x0019900001247983 */ /* 0x000ee80000300a00 */
[----:B----4-:R0:W-:Y:S01]  /*226bc0*/  @P6 STG.E.U8 desc[UR4][R34.64], R2 ;  /* 0x0000000222006986 */ /* 0x0101e2000c101104 */
[----:B------:R-:W-:Y:S01]  /*226bd0*/  ISETP.LT.AND P2, PT, R39, UR18, !P5 ;  /* 0x0000001227007c0c */ /* 0x000fe2000ef41270 */
[----:B------:R-:W4:Y:S02]  /*226be0*/  LDCU UR18, c[0x0][0x398] ;  /* 0x00007300ff1277ac */ /* 0x000f240008000800 */
[----:B0-----:R-:W4:Y:S01]  /*226bf0*/  LDL.LU.64 R34, [R1+0x1980] ;  /* 0x0019800001227983 */ /* 0x001f220000300a00 */
[----:B------:R-:W-:Y:S01]  /*226c00*/  ISETP.LT.AND P3, PT, R17, UR6, !P5 ;  /* 0x0000000611007c0c */ /* 0x000fe2000ef61270 */
[----:B------:R-:W0:Y:S01]  /*226c10*/  LDCU UR6, c[0x0][0x398] ;  /* 0x00007300ff0677ac */ /* 0x000e220008000800 */
[----:B------:R-:W-:Y:S01]  /*226c20*/  ISETP.LT.AND P4, PT, R16, UR8, !P5 ;  /* 0x0000000810007c0c */ /* 0x000fe2000ef81270 */
[----:B------:R-:W4:Y:S01]  /*226c30*/  LDL.LU.64 R24, [R1+0x1978] ;  /* 0x0019780001187983 */ /* 0x000f220000300a00 */
[----:B--2---:R-:W-:-:S05]  /*226c40*/  PRMT R2, R11, 0x7770, RZ ;  /* 0x000077700b027816 */ /* 0x004fca00000000ff */
[----:B------:R2:W-:Y:S01]  /*226c50*/  @P2 STG.E.U8 desc[UR4][R22.64], R0 ;  /* 0x0000000016002986 */ /* 0x0005e2000c101104 */
[----:B------:R-:W-:Y:S01]  /*226c60*/  ISETP.LT.AND P6, PT, R18, UR10, !P5 ;  /* 0x0000000a12007c0c */ /* 0x000fe2000efc1270 */
[----:B------:R-:W0:Y:S02]  /*226c70*/  LDCU UR8, c[0x0][0x398] ;  /* 0x00007300ff0877ac */ /* 0x000e240008000800 */
[----:B--2---:R-:W2:Y:S04]  /*226c80*/  LDL.LU.64 R22, [R1+0x1968] ;  /* 0x0019680001167983 */ /* 0x004ea80000300a00 */
[----:B------:R0:W-:Y:S01]  /*226c90*/  @P3 STG.E.U8 desc[UR4][R32.64], R2 ;  /* 0x0000000220003986 */ /* 0x0001e2000c101104 */
[----:B------:R-:W-:Y:S01]  /*226ca0*/  VIADD R0, R40, 0xd9 ;  /* 0x000000d928007836 */ /* 0x000fe20000000000 */
[----:B------:R-:W1:Y:S01]  /*226cb0*/  LDCU UR10, c[0x0][0x398] ;  /* 0x00007300ff0a77ac */ /* 0x000e620008000800 */
[----:B0-----:R-:W-:Y:S01]  /*226cc0*/  PRMT R2, R11, 0x7771, RZ ;  /* 0x000077710b027816 */ /* 0x001fe200000000ff */
[----:B------:R-:W2:Y:S04]  /*226cd0*/  LDL.LU R32, [R1+0x7d0] ;  /* 0x0007d00001207983 */ /* 0x000ea80000300800 */
[----:B------:R0:W-:Y:S04]  /*226ce0*/  @P4 STG.E.U8 desc[UR4][R46.64], R2 ;  /* 0x000000022e004986 */ /* 0x0001e8000c101104 */
[----:B0-----:R-:W2:Y:S01]  /*226cf0*/  LDL.LU.64 R46, [R1+0x1970] ;  /* 0x00197000012e7983 */ /* 0x001ea20000300a00 */
[----:B------:R-:W-:-:S02]  /*226d00*/  ISETP.GE.AND P2, PT, R0, UR52, PT ;  /* 0x0000003400007c0c */ /* 0x000fc4000bf46270 */
[----:B------:R-:W-:Y:S01]  /*226d10*/  ISETP.LT.AND P5, PT, R20, UR12, !P5 ;  /* 0x0000000c14007c0c */ /* 0x000fe2000efa1270 */
[----:B------:R-:W0:Y:S01]  /*226d20*/  LDCU UR12, c[0x0][0x398] ;  /* 0x00007300ff0c77ac */ /* 0x000e220008000800 */
[----:B-1----:R-:W-:Y:S02]  /*226d30*/  ISETP.LT.AND P3, PT, R19, UR14, !P2 ;  /* 0x0000000e13007c0c */ /* 0x002fe4000d761270 */
[C---:B------:R-:W-:Y:S01]  /*226d40*/  PRMT R0, R11.reuse, 0x7772, RZ ;  /* 0x000077720b007816 */ /* 0x040fe200000000ff */
[----:B------:R-:W1:Y:S01]  /*226d50*/  LDCU UR14, c[0x0][0x398] ;  /* 0x00007300ff0e77ac */ /* 0x000e620008000800 */
[----:B------:R-:W-:-:S03]  /*226d60*/  PRMT R2, R11, 0x7773, RZ ;  /* 0x000077730b027816 */ /* 0x000fc600000000ff */
[----:B---3--:R3:W-:Y:S04]  /*226d70*/  @P6 STG.E.U8 desc[UR4][R42.64], R0 ;  /* 0x000000002a006986 */ /* 0x0087e8000c101104 */
[----:B---3--:R-:W3:Y:S01]  /*226d80*/  LDL.LU.64 R42, [R1+0x1960] ;  /* 0x00196000012a7983 */ /* 0x008ee20000300a00 */
[----:B------:R-:W-:-:S03]  /*226d90*/  PRMT R0, R10, 0x7770, RZ ;  /* 0x000077700a007816 */ /* 0x000fc600000000ff */
[----:B------:R0:W-:Y:S01]  /*226da0*/  @P5 STG.E.U8 desc[UR4][R36.64], R2 ;  /* 0x0000000224005986 */ /* 0x0001e2000c101104 */
[----:B------:R-:W-:Y:S01]  /*226db0*/  ISETP.LT.AND P6, PT, R44, UR16, !P2 ;  /* 0x000000102c007c0c */ /* 0x000fe2000d7c1270 */
[----:B------:R-:W1:Y:S02]  /*226dc0*/  LDCU UR16, c[0x0][0x398] ;  /* 0x00007300ff1077ac */ /* 0x000e640008000800 */
[----:B----4-:R4:W-:Y:S04]  /*226dd0*/  @P3 STG.E.U8 desc[UR4][R34.64], R0 ;  /* 0x0000000022003986 */ /* 0x0109e8000c101104 */
[----:B0-----:R-:W3:Y:S04]  /*226de0*/  LDL.LU.64 R36, [R1+0x1958] ;  /* 0x0019580001247983 */ /* 0x001ee80000300a00 */
[----:B----4-:R-:W4:Y:S01]  /*226df0*/  LDL.LU.64 R34, [R1+0x1948] ;  /* 0x0019480001227983 */ /* 0x010f220000300a00 */
[----:B------:R-:W-:Y:S01]  /*226e00*/  ISETP.LT.AND P4, PT, R21, UR6, !P2 ;  /* 0x0000000615007c0c */ /* 0x000fe2000d781270 */
[----:B------:R-:W0:Y:S01]  /*226e10*/  LDCU UR6, c[0x0][0x398] ;  /* 0x00007300ff0677ac */ /* 0x000e220008000800 */
[C---:B------:R-:W-:Y:S01]  /*226e20*/  PRMT R2, R10.reuse, 0x7771, RZ ;  /* 0x000077710a027816 */ /* 0x040fe200000000ff */
[----:B------:R-:W4:Y:S01]  /*226e30*/  LDL.LU R38, [R1+0x7e4] ;  /* 0x0007e40001267983 */ /* 0x000f220000300800 */
[----:B------:R-:W-:-:S03]  /*226e40*/  PRMT R0, R10, 0x7772, RZ ;  /* 0x000077720a007816 */ /* 0x000fc600000000ff */
[----:B------:R0:W-:Y:S01]  /*226e50*/  @P6 STG.E.U8 desc[UR4][R24.64], R2 ;  /* 0x0000000218006986 */ /* 0x0001e2000c101104 */
[----:B------:R-:W-:Y:S01]  /*226e60*/  ISETP.LT.AND P3, PT, R39, UR18, !P2 ;  /* 0x0000001227007c0c */ /* 0x000fe2000d761270 */
[----:B------:R-:W-:Y:S02]  /*226e70*/  VIADD R3, R40, 0xda ;  /* 0x000000da28037836 */ /* 0x000fe40000000000 */
[----:B0-----:R-:W4:Y:S01]  /*226e80*/  LDL.LU.64 R24, [R1+0x1950] ;  /* 0x0019500001187983 */ /* 0x001f220000300a00 */
[----:B------:R-:W-:Y:S01]  /*226e90*/  PRMT R2, R10, 0x7773, RZ ;  /* 0x000077730a027816 */ /* 0x000fe200000000ff */
[----:B------:R-:W0:Y:S02]  /*226ea0*/  LDCU UR18, c[0x0][0x398] ;  /* 0x00007300ff1277ac */ /* 0x000e240008000800 */
[----:B--2---:R2:W-:Y:S04]  /*226eb0*/  @P4 STG.E.U8 desc[UR4][R22.64], R0 ;  /* 0x0000000016004986 */ /* 0x0045e8000c101104 */
[----:B--2---:R-:W2:Y:S04]  /*226ec0*/  LDL.LU.64 R22, [R1+0x1940] ;  /* 0x0019400001167983 */ /* 0x004ea80000300a00 */
[----:B------:R-:W2:Y:S04]  /*226ed0*/  LDL.LU.64 R10, [R1+0x1938] ;  /* 0x00193800010a7983 */ /* 0x000ea80000300a00 */
[----:B------:R0:W-:Y:S04]  /*226ee0*/  @P3 STG.E.U8 desc[UR4][R46.64], R2 ;  /* 0x000000022e003986 */ /* 0x0001e8000c101104 */
[----:B0-----:R-:W2:Y:S01]  /*226ef0*/  LDL.LU.64 R46, [R1+0x1930] ;  /* 0x00193000012e7983 */ /* 0x001ea20000300a00 */
[----:B------:R-:W-:Y:S01]  /*226f00*/  ISETP.LT.AND P5, PT, R17, UR8, !P2 ;  /* 0x0000000811007c0c */ /* 0x000fe2000d7a1270 */
[----:B------:R-:W0:Y:S01]  /*226f10*/  LDCU UR8, c[0x0][0x398] ;  /* 0x00007300ff0877ac */ /* 0x000e220008000800 */
[----:B------:R-:W-:-:S02]  /*226f20*/  ISETP.LT.AND P4, PT, R16, UR10, !P2 ;  /* 0x0000000a10007c0c */ /* 0x000fc4000d781270 */
[----:B------:R-:W-:Y:S01]  /*226f30*/  ISETP.LT.AND P6, PT, R18, UR12, !P2 ;  /* 0x0000000c12007c0c */ /* 0x000fe2000d7c1270 */
[----:B------:R-:W0:Y:S01]  /*226f40*/  LDCU UR10, c[0x0][0x398] ;  /* 0x00007300ff0a77ac */ /* 0x000e220008000800 */
[C---:B------:R-:W-:Y:S02]  /*226f50*/  PRMT R0, R32.reuse, 0x7770, RZ ;  /* 0x0000777020007816 */ /* 0x040fe400000000ff */
[C---:B------:R-:W-:Y:S01]  /*226f60*/  PRMT R2, R32.reuse, 0x7771, RZ ;  /* 0x0000777120027816 */ /* 0x040fe200000000ff */
[----:B------:R-:W0:Y:S04]  /*226f70*/  LDCU UR12, c[0x0][0x398] ;  /* 0x00007300ff0c77ac */ /* 0x000e280008000800 */
[----:B---3--:R3:W-:Y:S04]  /*226f80*/  @P5 STG.E.U8 desc[UR4][R42.64], R0 ;  /* 0x000000002a005986 */ /* 0x0087e8000c101104 */
[----:B---3--:R-:W3:Y:S01]  /*226f90*/  LDL.LU.64 R42, [R1+0x1928] ;  /* 0x00192800012a7983 */ /* 0x008ee20000300a00 */
[----:B------:R-:W-:-:S03]  /*226fa0*/  PRMT R0, R32, 0x7772, RZ ;  /* 0x0000777220007816 */ /* 0x000fc600000000ff */
[----:B------:R-:W3:Y:S04]  /*226fb0*/  LDL.LU R33, [R1+0x6d4] ;  /* 0x0006d40001217983 */ /* 0x000ee80000300800 */
[----:B------:R0:W-:Y:S04]  /*226fc0*/  @P4 STG.E.U8 desc[UR4][R36.64], R2 ;  /* 0x0000000224004986 */ /* 0x0001e8000c101104 */
[----:B----4-:R4:W-:Y:S01]  /*226fd0*/  @P6 STG.E.U8 desc[UR4][R34.64], R0 ;  /* 0x0000000022006986 */ /* 0x0109e2000c101104 */
[----:B-1----:R-:W-:Y:S01]  /*226fe0*/  ISETP.LT.AND P2, PT, R20, UR14, !P2 ;  /* 0x0000000e14007c0c */ /* 0x002fe2000d741270 */
[----:B------:R-:W1:Y:S02]  /*226ff0*/  LDCU UR14, c[0x0][0x398] ;  /* 0x00007300ff0e77ac */ /* 0x000e640008000800 */
[----:B0-----:R-:W3:Y:S04]  /*227000*/  LDL.LU.64 R36, [R1+0x1920] ;  /* 0x0019200001247983 */ /* 0x001ee80000300a00 */
[----:B----4-:R-:W4:Y:S01]  /*227010*/  LDL.LU.64 R34, [R1+0x1918] ;  /* 0x0019180001227983 */ /* 0x010f220000300a00 */
[----:B------:R-:W-:-:S04]  /*227020*/  ISETP.GE.AND P3, PT, R3, UR45, PT ;  /* 0x0000002d03007c0c */ /* 0x000fc8000bf66270 */
[----:B------:R-:W-:Y:S01]  /*227030*/  ISETP.LT.AND P5, PT, R19, UR6, !P3 ;  /* 0x0000000613007c0c */ /* 0x000fe2000dfa1270 */
[----:B------:R-:W0:Y:S01]  /*227040*/  LDCU UR6, c[0x0][0x398] ;  /* 0x00007300ff0677ac */ /* 0x000e220008000800 */
[----:B------:R-:W-:Y:S02]  /*227050*/  ISETP.LT.AND P6, PT, R44, UR16, !P3 ;  /* 0x000000102c007c0c */ /* 0x000fe4000dfc1270 */
[----:B------:R-:W-:Y:S01]  /*227060*/  PRMT R2, R32, 0x7773, RZ ;  /* 0x0000777320027816 */ /* 0x000fe200000000ff */
[----:B------:R-:W0:Y:S01]  /*227070*/  LDCU UR16, c[0x0][0x398] ;  /* 0x00007300ff1077ac */ /* 0x000e220008000800 */
[----:B------:R-:W-:-:S03]  /*227080*/  PRMT R0, R38, 0x7770, RZ ;  /* 0x0000777026007816 */ /* 0x000fc600000000ff */
[----:B------:R1:W-:Y:S01]  /*227090*/  @P2 STG.E.U8 desc[UR4][R24.64], R2 ;  /* 0x0000000218002986 */ /* 0x0003e2000c101104 */
[----:B------:R-:W-:Y:S01]  /*2270a0*/  ISETP.LT.AND P4, PT, R21, UR18, !P3 ;  /* 0x0000001215007c0c */ /* 0x000fe2000df81270 */
[----:B------:R-:W0:Y:S01]  /*2270b0*/  LDCU UR18, c[0x0][0x398] ;  /* 0x00007300ff1277ac */ /* 0x000e220008000800 */
[C---:B-1----:R-:W-:Y:S01]  /*2270c0*/  PRMT R2, R38.reuse, 0x7771, RZ ;  /* 0x0000777126027816 */ /* 0x042fe200000000ff */
[----:B--2---:R1:W-:Y:S04]  /*2270d0*/  @P5 STG.E.U8 desc[UR4][R22.64], R0 ;  /* 0x0000000016005986 */ /* 0x0043e8000c101104 */
[----:B------:R2:W-:Y:S04]  /*2270e0*/  @P6 STG.E.U8 desc[UR4][R10.64], R2 ;  /* 0x000000020a006986 */ /* 0x0005e8000c101104 */
[----:B-1----:R-:W4:Y:S01]  /*2270f0*/  LDL.LU.64 R22, [R1+0x1910] ;  /* 0x0019100001167983 */ /* 0x002f220000300a00 */
[----:B------:R-:W-:-:S03]  /*227100*/  PRMT R0, R38, 0x7772, RZ ;  /* 0x0000777226007816 */ /* 0x000fc600000000ff */
[----:B--2---:R-:W2:Y:S04]  /*227110*/  LDL.LU.64 R10, [R1+0x1908] ;  /* 0x00190800010a7983 */ /* 0x004ea80000300a00 */
[----:B------:R-:W2:Y:S04]  /*227120*/  LDL.LU R32, [R1+0x734] ;  /* 0x0007340001207983 */ /* 0x000ea80000300800 */
[----:B------:R-:W2:Y:S04]  /*227130*/  LDL.LU.64 R24, [R1+0x1900] ;  /* 0x0019000001187983 */ /* 0x000ea80000300a00 */
[----:B------:R1:W-:Y:S04]  /*227140*/  @P4 STG.E.U8 desc[UR4][R46.64], R0 ;  /* 0x000000002e004986 */ /* 0x0003e8000c101104 */
[----:B-1----:R-:W2:Y:S01]  /*227150*/  LDL.LU.64 R46, [R1+0x18f0] ;  /* 0x0018f000012e7983 */ /* 0x002ea20000300a00 */
[----:B------:R-:W-:Y:S01]  /*227160*/  ISETP.LT.AND P5, PT, R39, UR8, !P3 ;  /* 0x0000000827007c0c */ /* 0x000fe2000dfa1270 */
[----:B------:R-:W-:Y:S01]  /*227170*/  VIADD R2, R40, 0xdb ;  /* 0x000000db28027836 */ /* 0x000fe20000000000 */
[----:B------:R-:W-:Y:S01]  /*227180*/  ISETP.LT.AND P4, PT, R17, UR10, !P3 ;  /* 0x0000000a11007c0c */ /* 0x000fe2000df81270 */
[----:B------:R-:W1:Y:S01]  /*227190*/  LDCU UR8, c[0x0][0x398] ;  /* 0x00007300ff0877ac */ /* 0x000e620008000800 */
[----:B------:R-:W-:-:S02]  /*2271a0*/  ISETP.LT.AND P6, PT, R16, UR12, !P3 ;  /* 0x0000000c10007c0c */ /* 0x000fc4000dfc1270 */
[----:B------:R-:W-:Y:S01]  /*2271b0*/  PRMT R0, R38, 0x7773, RZ ;  /* 0x0000777326007816 */ /* 0x000fe200000000ff */
[----:B------:R-:W0:Y:S01]  /*2271c0*/  LDCU UR10, c[0x0][0x398] ;  /* 0x00007300ff0a77ac */ /* 0x000e220008000800 */
[----:B------:R-:W-:Y:S01]  /*2271d0*/  ISETP.GE.AND P2, PT, R2, UR48, PT ;  /* 0x0000003002007c0c */ /* 0x000fe2000bf46270 */
[----:B------:R-:W0:Y:S04]  /*2271e0*/  LDCU UR12, c[0x0][0x398] ;  /* 0x00007300ff0c77ac */ /* 0x000e280008000800 */
[----:B---3--:R3:W-:Y:S01]  /*2271f0*/  @P5 STG.E.U8 desc[UR4][R42.64], R0 ;  /* 0x000000002a005986 */ /* 0x0087e2000c101104 */
[C---:B------:R-:W-:Y:S02]  /*227200*/  PRMT R2, R33.reuse, 0x7770, RZ ;  /* 0x0000777021027816 */ /* 0x040fe400000000ff */
[C---:B---3--:R-:W-:Y:S01]  /*227210*/  PRMT R0, R33.reuse, 0x7771, RZ ;  /* 0x0000777121007816 */ /* 0x048fe200000000ff */
[----:B------:R-:W3:Y:S04]  /*227220*/  LDL.LU.64 R42, [R1+0x18f8] ;  /* 0x0018f800012a7983 */ /* 0x000ee80000300a00 */
[----:B------:R-:W-:Y:S04]  /*227230*/  @P4 STG.E.U8 desc[UR4][R36.64], R2 ;  /* 0x0000000224004986 */ /* 0x000fe8000c101104 */
[----:B----4-:R4:W-:Y:S01]  /*227240*/  @P6 STG.E.U8 desc[UR4][R34.64], R0 ;  /* 0x0000000022006986 */ /* 0x0109e2000c101104 */
[----:B0-----:R-:W-:Y:S01]  /*227250*/  ISETP.LT.AND P5, PT, R18, UR6, !P3 ;  /* 0x0000000612007c0c */ /* 0x001fe2000dfa1270 */
[----:B------:R-:W0:Y:S02]  /*227260*/  LDCU UR6, c[0x0][0x398] ;  /* 0x00007300ff0677ac */ /* 0x000e240008000800 */
[----:B----4-:R-:W4:Y:S01]  /*227270*/  LDL.LU.64 R34, [R1+0x18e8] ;  /* 0x0018e80001227983 */ /* 0x010f220000300a00 */
[----:B------:R-:W-:Y:S01]  /*227280*/  ISETP.LT.AND P3, PT, R20, UR14, !P3 ;  /* 0x0000000e14007c0c */ /* 0x000fe2000df61270 */
[----:B------:R-:W0:Y:S01]  /*227290*/  LDCU UR14, c[0x0][0x398] ;  /* 0x00007300ff0e77ac */ /* 0x000e220008000800 */
[----:B------:R-:W-:Y:S01]  /*2272a0*/  PRMT R2, R33, 0x7772, RZ ;  /* 0x0000777221027816 */ /* 0x000fe200000000ff */
[----:B------:R-:W4:Y:S01]  /*2272b0*/  LDL.LU R37, [R1+0x7d4] ;  /* 0x0007d40001257983 */ /* 0x000f220000300800 */
[----:B------:R-:W-:Y:S01]  /*2272c0*/  ISETP.LT.AND P6, PT, R19, UR16, !P2 ;  /* 0x0000001013007c0c */ /* 0x000fe2000d7c1270 */
[----:B------:R-:W0:Y:S01]  /*2272d0*/  LDCU UR16, c[0x0][0x398] ;  /* 0x00007300ff1077ac */ /* 0x000e220008000800 */
[----:B------:R-:W-:-:S02]  /*2272e0*/  PRMT R0, R33, 0x7773, RZ ;  /* 0x0000777321007816 */ /* 0x000fc400000000ff */
[----:B-1----:R-:W-:Y:S01]  /*2272f0*/  ISETP.LT.AND P4, PT, R44, UR8, !P2 ;  /* 0x000000082c007c0c */ /* 0x002fe2000d781270 */
[----:B------:R-:W1:Y:S01]  /*227300*/  LDCU UR8, c[0x0][0x398] ;  /* 0x00007300ff0877ac */ /* 0x000e620008000800 */
[----:B------:R0:W-:Y:S04]  /*227310*/  @P5 STG.E.U8 desc[UR4][R22.64], R2 ;  /* 0x0000000216005986 */ /* 0x0001e8000c101104 */
[----:B--2---:R2:W-:Y:S01]  /*227320*/  @P3 STG.E.U8 desc[UR4][R10.64], R0 ;  /* 0x000000000a003986 */ /* 0x0045e2000c101104 */
[----:B0-----:R-:W-:-:S03]  /*227330*/  PRMT R2, R32, 0x7770, RZ ;  /* 0x0000777020027816 */ /* 0x001fc600000000ff */
[----:B--2---:R-:W2:Y:S01]  /*227340*/  LDL.LU.64 R10, [R1+0x18e0] ;  /* 0x0018e000010a7983 */ /* 0x004ea20000300a00 */
[----:B------:R-:W-:-:S03]  /*227350*/  PRMT R0, R32, 0x7771, RZ ;  /* 0x0000777120007816 */ /* 0x000fc600000000ff */
[----:B------:R-:W2:Y:S04]  /*227360*/  LDL.LU.64 R22, [R1+0x18d8] ;  /* 0x0018d80001167983 */ /* 0x000ea80000300a00 */
[----:B------:R0:W-:Y:S01]  /*227370*/  @P6 STG.E.U8 desc[UR4][R24.64], R2 ;  /* 0x0000000218006986 */ /* 0x0001e2000c101104 */
[----:B------:R-:W-:-:S03]  /*227380*/  PRMT R3, R32, 0x7772, RZ ;  /* 0x0000777220037816 */ /* 0x000fc600000000ff */
[----:B0-----:R-:W2:Y:S04]  /*227390*/  LDL.LU.64 R24, [R1+0x18d0] ;  /* 0x0018d00001187983 */ /* 0x001ea80000300a00 */
[----:B------:R0:W-:Y:S04]  /*2273a0*/  @P4 STG.E.U8 desc[UR4][R46.64], R0 ;  /* 0x000000002e004986 */ /* 0x0001e8000c101104 */
[----:B0-----:R-:W2:Y:S04]  /*2273b0*/  LDL.LU.64 R46, [R1+0x18c8] ;  /* 0x0018c800012e7983 */ /* 0x001ea80000300a00 */
[----:B------:R-:W2:Y:S01]  /*2273c0*/  LDL.LU R36, [R1+0x7e8] ;  /* 0x0007e80001247983 */ /* 0x000ea20000300800 */
[----:B------:R-:W-:-:S03]  /*2273d0*/  PRMT R0, R32, 0x7773, RZ ;  /* 0x0000777320007816 */ /* 0x000fc600000000ff */
[----:B------:R-:W2:Y:S01]  /*2273e0*/  LDL.LU.64 R32, [R1+0x18c0] ;  /* 0x0018c00001207983 */ /* 0x000ea20000300a00 */
[----:B------:R-:W-:Y:S02]  /*2273f0*/  ISETP.LT.AND P3, PT, R21, UR18, !P2 ;  /* 0x0000001215007c0c */ /* 0x000fe4000d761270 */
[----:B------:R-:W-:Y:S01]  /*227400*/  ISETP.LT.AND P5, PT, R39, UR10, !P2 ;  /* 0x0000000a27007c0c */ /* 0x000fe2000d7a1270 */
[----:B------:R-:W-:Y:S01]  /*227410*/  VIADD R2, R40, 0xdc ;  /* 0x000000dc28027836 */ /* 0x000fe20000000000 */
[----:B------:R-:W-:Y:S01]  /*227420*/  ISETP.LT.AND P4, PT, R17, UR12, !P2 ;  /* 0x0000000c11007c0c */ /* 0x000fe2000d781270 */
[----:B------:R-:W0:Y:S01]  /*227430*/  LDCU UR18, c[0x0][0x398] ;  /* 0x00007300ff1277ac */ /* 0x000e220008000800 */
[----:B------:R-:W-:Y:S01]  /*227440*/  ISETP.LT.AND P6, PT, R16, UR6, !P2 ;  /* 0x0000000610007c0c */ /* 0x000fe2000d7c1270 */
[----:B------:R-:W0:Y:S06]  /*227450*/  LDCU UR10, c[0x0][0x398] ;  /* 0x00007300ff0a77ac */ /* 0x000e2c0008000800 */
[----:B---3--:R3:W-:Y:S01]  /*227460*/  @P3 STG.E.U8 desc[UR4][R42.64], R3 ;  /* 0x000000032a003986 */ /* 0x0087e2000c101104 */
[----:B------:R-:W0:Y:S01]  /*227470*/  LDCU UR6, c[0x0][0x398] ;  /* 0x00007300ff0677ac */ /* 0x000e220008000800 */
[----:B------:R-:W0:Y:S02]  /*227480*/  LDCU UR12, c[0x0][0x398] ;  /* 0x00007300ff0c77ac */ /* 0x000e240008000800 */
[----:B---3--:R-:W3:Y:S04]  /*227490*/  LDL.LU.64 R42, [R1+0x18b8] ;  /* 0x0018b800012a7983 */ /* 0x008ee80000300a00 */
[----:B----4-:R4:W-:Y:S04]  /*2274a0*/  @P5 STG.E.U8 desc[UR4][R34.64], R0 ;  /* 0x0000000022005986 */ /* 0x0109e8000c101104 */
[----:B----4-:R-:W4:Y:S01]  /*2274b0*/  LDL.LU.64 R34, [R1+0x18b0] ;  /* 0x0018b00001227983 */ /* 0x010f220000300a00 */
[----:B------:R-:W-:-:S02]  /*2274c0*/  ISETP.GE.AND P3, PT, R2, UR49, PT ;  /* 0x0000003102007c0c */ /* 0x000fc4000bf66270 */
[----:B------:R-:W-:Y:S01]  /*2274d0*/  ISETP.LT.AND P5, PT, R18, UR14, !P2 ;  /* 0x0000000e12007c0c */ /* 0x000fe2000d7a1270 */
[----:B------:R-:W0:Y:S01]  /*2274e0*/  LDCU UR14, c[0x0][0x398] ;  /* 0x00007300ff0e77ac */ /* 0x000e220008000800 */
[C---:B------:R-:W-:Y:S02]  /*2274f0*/  PRMT R2, R37.reuse, 0x7770, RZ ;  /* 0x0000777025027816 */ /* 0x040fe400000000ff */
[----:B------:R-:W-:Y:S02]  /*227500*/  PRMT R0, R37, 0x7771, RZ ;  /* 0x0000777125007816 */ /* 0x000fe400000000ff */
[----:B-1----:R-:W-:Y:S01]  /*227510*/  ISETP.LT.AND P2, PT, R20, UR8, !P2 ;  /* 0x0000000814007c0c */ /* 0x002fe2000d741270 */
[----:B------:R-:W1:Y:S01]  /*227520*/  LDCU UR8, c[0x0][0x398] ;  /* 0x00007300ff0877ac */ /* 0x000e620008000800 */
[----:B--2---:R2:W-:Y:S04]  /*227530*/  @P4 STG.E.U8 desc[UR4][R10.64], R2 ;  /* 0x000000020a004986 */ /* 0x0045e8000c101104 */
[----:B------:R0:W-:Y:S01]  /*227540*/  @P6 STG.E.U8 desc[UR4][R22.64], R0 ;  /* 0x0000000016006986 */ /* 0x0001e2000c101104 */
[----:B------:R-:W-:Y:S01]  /*227550*/  ISETP.LT.AND P6, PT, R19, UR16, !P3 ;  /* 0x0000001013007c0c */ /* 0x000fe2000dfc1270 */
[----:B------:R-:W1:Y:S02]  /*227560*/  LDCU UR16, c[0x0][0x398] ;  /* 0x00007300ff1077ac */ /* 0x000e640008000800 */
[----:B--2---:R-:W2:Y:S01]  /*227570*/  LDL.LU.64 R10, [R1+0x18a8] ;  /* 0x0018a800010a7983 */ /* 0x004ea20000300a00 */
[----:B------:R-:W-:-:S03]  /*227580*/  PRMT R2, R37, 0x7772, RZ ;  /* 0x0000777225027816 */ /* 0x000fc600000000ff */
[----:B0-----:R-:W2:Y:S01]  /*227590*/  LDL.LU R23, [R1+0x6d8] ;  /* 0x0006d80001177983 */ /* 0x001ea20000300800 */
[----:B------:R-:W-:-:S03]  /*2275a0*/  PRMT R0, R37, 0x7773, RZ ;  /* 0x0000777325007816 */ /* 0x000fc600000000ff */
[----:B------:R0:W-:Y:S04]  /*2275b0*/  @P5 STG.E.U8 desc[UR4][R24.64], R2 ;  /* 0x0000000218005986 */ /* 0x0001e8000c101104 */
[----:B0-----:R-:W2:Y:S04]  /*2275c0*/  LDL.LU.64 R24, [R1+0x18a0] ;  /* 0x0018a00001187983 */ /* 0x001ea80000300a00 */
[----:B------:R0:W-:Y:S01]  /*2275d0*/  @P2 STG.E.U8 desc[UR4][R46.64], R0 ;  /* 0x000000002e002986 */ /* 0x0001e2000c101104 */
[----:B------:R-:W-:-:S05]  /*2275e0*/  PRMT R2, R36, 0x7770, RZ ;  /* 0x0000777024027816 */ /* 0x000fca00000000ff */
[----:B------:R1:W-:Y:S04]  /*2275f0*/  @P6 STG.E.U8 desc[UR4][R32.64], R2 ;  /* 0x0000000220006986 */ /* 0x0003e8000c101104 */
[----:B0-----:R-:W2:Y:S04]  /*227600*/  LDL.LU.64 R46, [R1+0x1898] ;  /* 0x00189800012e7983 */ /* 0x001ea80000300a00 */
[----:B-1----:R-:W2:Y:S01]  /*227610*/  LDL.LU.64 R32, [R1+0x1888] ;  /* 0x0018880001207983 */ /* 0x002ea20000300a00 */
[----:B------:R-:W-:Y:S01]  /*227620*/  ISETP.LT.AND P4, PT, R44, UR18, !P3 ;  /* 0x000000122c007c0c */ /* 0x000fe2000df81270 */
[----:B------:R-:W0:Y:S01]  /*227630*/  LDCU UR18, c[0x0][0x398] ;  /* 0x00007300ff1277ac */ /* 0x000e220008000800 */
[----:B------:R-:W-:Y:S01]  /*227640*/  ISETP.LT.AND P5, PT, R21, UR10, !P3 ;  /* 0x0000000a15007c0c */ /* 0x000fe2000dfa1270 */
[----:B------:R-:W2:Y:S01]  /*227650*/  LDL.LU R22, [R1+0x738] ;  /* 0x0007380001167983 */ /* 0x000ea20000300800 */
[C---:B------:R-:W-:Y:S01]  /*227660*/  PRMT R0, R36.reuse, 0x7771, RZ ;  /* 0x0000777124007816 */ /* 0x040fe200000000ff */
[----:B------:R-:W1:Y:S01]  /*227670*/  LDCU UR10, c[0x0][0x398] ;  /* 0x00007300ff0a77ac */ /* 0x000e620008000800 */
[----:B------:R-:W-:-:S07]  /*227680*/  PRMT R2, R36, 0x7772, RZ ;  /* 0x0000777224027816 */ /* 0x000fce00000000ff */
[----:B---3--:R3:W-:Y:S02]  /*227690*/  @P4 STG.E.U8 desc[UR4][R42.64], R0 ;  /* 0x000000002a004986 */ /* 0x0087e4000c101104 */
[----:B---3--:R-:W-:Y:S02]  /*2276a0*/  PRMT R0, R36, 0x7773, RZ ;  /* 0x0000777324007816 */ /* 0x008fe400000000ff */
[----:B------:R-:W3:Y:S04]  /*2276b0*/  LDL.LU.64 R36, [R1+0x1890] ;  /* 0x0018900001247983 */ /* 0x000ee80000300a00 */
[----:B----4-:R4:W-:Y:S04]  /*2276c0*/  @P5 STG.E.U8 desc[UR4][R34.64], R2 ;  /* 0x0000000222005986 */ /* 0x0109e8000c101104 */
[----:B----4-:R-:W4:Y:S01]  /*2276d0*/  LDL.LU.64 R34, [R1+0x1870] ;  /* 0x0018700001227983 */ /* 0x010f220000300a00 */
[----:B------:R-:W-:Y:S01]  /*2276e0*/  ISETP.LT.AND P2, PT, R39, UR6, !P3 ;  /* 0x0000000627007c0c */ /* 0x000fe2000df41270 */
[----:B------:R-:W0:Y:S01]  /*2276f0*/  LDCU UR6, c[0x0][0x398] ;  /* 0x00007300ff0677ac */ /* 0x000e220008000800 */
[----:B------:R-:W-:Y:S01]  /*227700*/  ISETP.LT.AND P4, PT, R17, UR12, !P3 ;  /* 0x0000000c11007c0c */ /* 0x000fe2000df81270 */
[----:B------:R-:W4:Y:S01]  /*227710*/  LDL.LU.64 R42, [R1+0x1868] ;  /* 0x00186800012a7983 */ /* 0x000f220000300a00 */
[----:B------:R-:W-:Y:S01]  /*227720*/  ISETP.LT.AND P5, PT, R16, UR8, !P3 ;  /* 0x0000000810007c0c */ /* 0x000fe2000dfa1270 */
[----:B------:R-:W0:Y:S01]  /*227730*/  LDCU UR12, c[0x0][0x398] ;  /* 0x00007300ff0c77ac */ /* 0x000e220008000800 */
[----:B------:R-:W-:-:S07]  /*227740*/  ISETP.LT.AND P6, PT, R18, UR14, !P3 ;  /* 0x0000000e12007c0c */ /* 0x000fce000dfc1270 */
[----:B--2---:R2:W-:Y:S01]  /*227750*/  @P2 STG.E.U8 desc[UR4][R10.64], R0 ;  /* 0x000000000a002986 */ /* 0x0045e2000c101104 */
[----:B------:R-:W0:Y:S01]  /*227760*/  LDCU UR8, c[0x0][0x398] ;  /* 0x00007300ff0877ac */ /* 0x000e220008000800 */
[C---:B------:R-:W-:Y:S01]  /*227770*/  PRMT R2, R23.reuse, 0x7770, RZ ;  /* 0x0000777017027816 */ /* 0x040fe200000000ff */
[----:B------:R-:W0:Y:S01]  /*227780*/  LDCU UR14, c[0x0][0x398] ;  /* 0x00007300ff0e77ac */ /* 0x000e220008000800 */
[----:B--2---:R-:W-:Y:S01]  /*227790*/  VIADD R0, R40, 0xdd ;  /* 0x000000dd28007836 */ /* 0x004fe20000000000 */
[----:B------:R-:W2:Y:S04]  /*2277a0*/  LDL.LU.64 R10, [R1+0x1850] ;  /* 0x00185000010a7983 */ /* 0x000ea80000300a00 */
[----:B------:R-:W-:Y:S01]  /*2277b0*/  ISETP.GE.AND P2, PT, R0, UR40, PT ;  /* 0x0000002800007c0c */ /* 0x000fe2000bf46270 */
[----:B------:R-:W2:Y:S01]  /*2277c0*/  LDL.LU R41, [R1+0x7ec] ;  /* 0x0007ec0001297983 */ /* 0x000ea20000300800 */
[----:B------:R-:W-:-:S03]  /*2277d0*/  PRMT R0, R23, 0x7772, RZ ;  /* 0x0000777217007816 */ /* 0x000fc600000000ff */
[----:B------:R0:W-:Y:S02]  /*2277e0*/  @P4 STG.E.U8 desc[UR4][R24.64], R2 ;  /* 0x0000000218004986 */ /* 0x0001e4000c101104 */
[----:B0-----:R-:W-:-:S05]  /*2277f0*/  PRMT R2, R23, 0x7771, RZ ;  /* 0x0000777117027816 */ /* 0x001fca00000000ff */
[----:B------:R-:W-:Y:S04]  /*227800*/  @P5 STG.E.U8 desc[UR4][R46.64], R2 ;  /* 0x000000022e005986 */ /* 0x000fe8000c101104 */
[----:B------:R0:W-:Y:S04]  /*227810*/  @P6 STG.E.U8 desc[UR4][R32.64], R0 ;  /* 0x0000000020006986 */ /* 0x0001e8000c101104 */
[----:B0-----:R-:W2:Y:S01]  /*227820*/  LDL.LU.64 R32, [R1+0x1880] ;  /* 0x0018800001207983 */ /* 0x001ea20000300a00 */
[----:B-1----:R-:W-:Y:S01]  /*227830*/  ISETP.LT.AND P3, PT, R20, UR10, !P3 ;  /* 0x0000000a14007c0c */ /* 0x002fe2000df61270 */
[----:B------:R-:W-:Y:S01]  /*227840*/  VIADD R3, R40, 0xde ;  /* 0x000000de28037836 */ /* 0x000fe20000000000 */
[----:B------:R-:W-:Y:S01]  /*227850*/  ISETP.LT.AND P4, PT, R19, UR6, !P2 ;  /* 0x0000000613007c0c */ /* 0x000fe2000d781270 */
[----:B------:R-:W2:Y:S01]  /*227860*/  LDL.LU R38, [R1+0x7d8] ;  /* 0x0007d80001267983 */ /* 0x000ea20000300800 */
[----:B------:R-:W-:Y:S01]  /*227870*/  PRMT R2, R23, 0x7773, RZ ;  /* 0x0000777317027816 */ /* 0x000fe200000000ff */
[----:B------:R-:W0:Y:S01]  /*227880*/  LDCU UR10, c[0x0][0x398] ;  /* 0x00007300ff0a77ac */ /* 0x000e220008000800 */
[----:B------:R-:W-:-:S02]  /*227890*/  PRMT R0, R22, 0x7770, RZ ;  /* 0x0000777016007816 */ /* 0x000fc400000000ff */
[----:B------:R-:W-:Y:S01]  /*2278a0*/  ISETP.LT.AND P5, PT, R44, UR16, !P2 ;  /* 0x000000102c007c0c */ /* 0x000fe2000d7a1270 */
[----:B------:R-:W1:Y:S01]  /*2278b0*/  LDCU UR6, c[0x0][0x398] ;  /* 0x00007300ff0677ac */ /* 0x000e620008000800 */
[----:B------:R-:W-:Y:S01]  /*2278c0*/  ISETP.LT.AND P6, PT, R21, UR12, !P2 ;  /* 0x0000000c15007c0c */ /* 0x000fe2000d7c1270 */
[----:B------:R-:W0:Y:S02]  /*2278d0*/  LDCU UR12, c[0x0][0x398] ;  /* 0x00007300ff0c77ac */ /* 0x000e240008000800 */
[----:B---3--:R3:W-:Y:S01]  /*2278e0*/  @P3 STG.E.U8 desc[UR4][R36.64], R2 ;  /* 0x0000000224003986 */ /* 0x0087e2000c101104 */
[----:B------:R-:W0:Y:S03]  /*2278f0*/  LDCU UR16, c[0x0][0x398] ;  /* 0x00007300ff1077ac */ /* 0x000e260008000800 */
[----:B---3--:R-:W3:Y:S04]  /*227900*/  LDL.LU.64 R36, [R1+0x1878] ;  /* 0x0018780001247983 */ /* 0x008ee80000300a00 */
[----:B----4-:R4:W-:Y:S04]  /*227910*/  @P4 STG.E.U8 desc[UR4][R34.64], R0 ;  /* 0x0000000022004986 */ /* 0x0109e8000c101104 */
[----:B----4-:R-:W4:Y:S01]  /*227920*/  LDL.LU.64 R34, [R1+0x1860] ;  /* 0x0018600001227983 */ /* 0x010f220000300a00 */
[----:B------:R-:W-:-:S02]  /*227930*/  PRMT R2, R22, 0x7771, RZ ;  /* 0x0000777116027816 */ /* 0x000fc400000000ff */
[C---:B------:R-:W-:Y:S01]  /*227940*/  PRMT R0, R22.reuse, 0x7772, RZ ;  /* 0x0000777216007816 */ /* 0x040fe200000000ff */
[----:B------:R-:W4:Y:S01]  /*227950*/  LDL.LU.64 R24, [R1+0x1858] ;  /* 0x0018580001187983 */ /* 0x000f220000300a00 */
[----:B------:R-:W-:Y:S01]  /*227960*/  ISETP.LT.AND P4, PT, R39, UR8, !P2 ;  /* 0x0000000827007c0c */ /* 0x000fe2000d781270 */
[----:B------:R-:W0:Y:S02]  /*227970*/  LDCU UR8, c[0x0][0x398] ;  /* 0x00007300ff0877ac */ /* 0x000e240008000800 */
[----:B------:R-:W-:Y:S04]  /*227980*/  @P5 STG.E.U8 desc[UR4][R42.64], R2 ;  /* 0x000000022a005986 */ /* 0x000fe8000c101104 */
[----:B------:R-:W4:Y:S04]  /*227990*/  LDL.LU.64 R46, [R1+0x1848] ;  /* 0x00184800012e7983 */ /* 0x000f280000300a00 */
[----:B--2---:R2:W-:Y:S04]  /*2279a0*/  @P6 STG.E.U8 desc[UR4][R10.64], R0 ;  /* 0x000000000a006986 */ /* 0x0045e8000c101104 */
[----:B--2---:R-:W2:Y:S01]  /*2279b0*/  LDL.LU.64 R10, [R1+0x1840] ;  /* 0x00184000010a7983 */ /* 0x004ea20000300a00 */
[----:B------:R-:W-:-:S03]  /*2279c0*/  PRMT R0, R22, 0x7773, RZ ;  /* 0x0000777316007816 */ /* 0x000fc600000000ff */
[----:B------:R-:W2:Y:S04]  /*2279d0*/  LDL.LU.64 R22, [R1+0x1838] ;  /* 0x0018380001167983 */ /* 0x000ea80000300a00 */
[----:B------:R0:W-:Y:S04]  /*2279e0*/  @P4 STG.E.U8 desc[UR4][R32.64], R0 ;  /* 0x0000000020004986 */ /* 0x0001e8000c101104 */
[----:B0-----:R-:W2:Y:S01]  /*2279f0*/  LDL.LU.64 R32, [R1+0x1830] ;  /* 0x0018300001207983 */ /* 0x001ea20000300a00 */
[----:B------:R-:W-:Y:S01]  /*227a00*/  ISETP.LT.AND P6, PT, R17, UR14, !P2 ;  /* 0x0000000e11007c0c */ /* 0x000fe2000d7c1270 */
[----:B------:R-:W0:Y:S01]  /*227a10*/  LDCU UR14, c[0x0][0x398] ;  /* 0x00007300ff0e77ac */ /* 0x000e220008000800 */
[----:B------:R-:W-:-:S02]  /*227a20*/  ISETP.LT.AND P5, PT, R16, UR18, !P2 ;  /* 0x0000001210007c0c */ /* 0x000fc4000d7a1270 */
[----:B------:R-:W-:Y:S01]  /*227a30*/  ISETP.GE.AND P3, PT, R3, UR47, PT ;  /* 0x0000002f03007c0c */ /* 0x000fe2000bf66270 */
[----:B------:R-:W0:Y:S01]  /*227a40*/  LDCU UR18, c[0x0][0x398] ;  /* 0x00007300ff1277ac */ /* 0x000e220008000800 */
[C---:B------:R-:W-:Y:S02]  /*227a50*/  PRMT R6, R41.reuse, 0x7770, RZ ;  /* 0x0000777029067816 */ /* 0x040fe400000000ff */
[C---:B------:R-:W-:Y:S02]  /*227a60*/  PRMT R5, R41.reuse, 0x7771, RZ ;  /* 0x0000777129057816 */ /* 0x040fe400000000ff */
[C---:B------:R-:W-:Y:S02]  /*227a70*/  PRMT R4, R41.reuse, 0x7772, RZ ;  /* 0x0000777229047816 */ /* 0x040fe400000000ff */
[----:B------:R-:W-:Y:S02]  /*227a80*/  PRMT R3, R41, 0x7773, RZ ;  /* 0x0000777329037816 */ /* 0x000fe400000000ff */
[C---:B------:R-:W-:Y:S01]  /*227a90*/  PRMT R2, R38.reuse, 0x7770, RZ ;  /* 0x0000777026027816 */ /* 0x040fe200000000ff */
[----:B------:R-:W2:Y:S01]  /*227aa0*/  LDL.LU R41, [R1+0x6dc] ;  /* 0x0006dc0001297983 */ /* 0x000ea20000300800 */
[----:B------:R-:W-:-:S03]  /*227ab0*/  PRMT R0, R38, 0x7771, RZ ;  /* 0x0000777126007816 */ /* 0x000fc600000000ff */
[----:B---3--:R3:W-:Y:S04]  /*227ac0*/  @P6 STG.E.U8 desc[UR4][R36.64], R2 ;  /* 0x0000000224006986 */ /* 0x0087e8000c101104 */
[----:B------:R-:W2:Y:S04]  /*227ad0*/  LDL.LU.64 R42, [R1+0x1828] ;  /* 0x00182800012a7983 */ /* 0x000ea80000300a00 */
[----:B----4-:R4:W-:Y:S04]  /*227ae0*/  @P5 STG.E.U8 desc[UR4][R34.64], R0 ;  /* 0x0000000022005986 */ /* 0x0109e8000c101104 */
[----:B---3--:R-:W3:Y:S04]  /*227af0*/  LDL.LU.64 R36, [R1+0x1820] ;  /* 0x0018200001247983 */ /* 0x008ee80000300a00 */
[----:B----4-:R-:W4:Y:S01]  /*227b00*/  LDL.LU.64 R34, [R1+0x1808] ;  /* 0x0018080001227983 */ /* 0x010f220000300a00 */
[----:B------:R-:W-:Y:S01]  /*227b10*/  ISETP.LT.AND P4, PT, R18, UR10, !P2 ;  /* 0x0000000a12007c0c */ /* 0x000fe2000d781270 */
[----:B------:R-:W0:Y:S01]  /*227b20*/  LDCU UR10, c[0x0][0x398] ;  /* 0x00007300ff0a77ac */ /* 0x000e220008000800 */
[----:B-1----:R-:W-:-:S02]  /*227b30*/  ISETP.LT.AND P2, PT, R20, UR6, !P2 ;  /* 0x0000000614007c0c */ /* 0x002fc4000d741270 */
[----:B------:R-:W-:Y:S01]  /*227b40*/  ISETP.LT.AND P5, PT, R19, UR12, !P3 ;  /* 0x0000000c13007c0c */ /* 0x000fe2000dfa1270 */
[----:B------:R-:W1:Y:S01]  /*227b50*/  LDCU UR6, c[0x0][0x398] ;  /* 0x00007300ff0677ac */ /* 0x000e620008000800 */
[----:B------:R-:W-:Y:S02]  /*227b60*/  PRMT R2, R38, 0x7772, RZ ;  /* 0x0000777226027816 */ /* 0x000fe400000000ff */
[----:B------:R-:W-:Y:S01]  /*227b70*/  ISETP.LT.AND P6, PT, R44, UR16, !P3 ;  /* 0x000000102c007c0c */ /* 0x000fe2000dfc1270 */
[----:B------:R-:W0:Y:S01]  /*227b80*/  LDCU UR12, c[0x0][0x398] ;  /* 0x00007300ff0c77ac */ /* 0x000e220008000800 */
[----:B------:R-:W-:-:S03]  /*227b90*/  PRMT R0, R38, 0x7773, RZ ;  /* 0x0000777326007816 */ /* 0x000fc600000000ff */
[----:B------:R-:W-:Y:S01]  /*227ba0*/  @P4 STG.E.U8 desc[UR4][R24.64], R2 ;  /* 0x0000000218004986 */ /* 0x000fe2000c101104 */
[----:B------:R-:W-:Y:S01]  /*227bb0*/  ISETP.LT.AND P4, PT, R21, UR8, !P3 ;  /* 0x0000000815007c0c */ /* 0x000fe2000df81270 */
[----:B------:R-:W0:Y:S02]  /*227bc0*/  LDCU UR16, c[0x0][0x398] ;  /* 0x00007300ff1077ac */ /* 0x000e240008000800 */
[----:B------:R-:W-:Y:S01]  /*227bd0*/  @P2 STG.E.U8 desc[UR4][R46.64], R0 ;  /* 0x000000002e002986 */ /* 0x000fe2000c101104 */
[----:B------:R-:W0:Y:S03]  /*227be0*/  LDCU UR8, c[0x0][0x398] ;  /* 0x00007300ff0877ac */ /* 0x000e260008000800 */
[----:B--2---:R2:W-:Y:S04]  /*227bf0*/  @P5 STG.E.U8 desc[UR4][R10.64], R6 ;  /* 0x000000060a005986 */ /* 0x0045e8000c101104 */
[----:B------:R0:W-:Y:S04]  /*227c00*/  @P6 STG.E.U8 desc[UR4][R22.64], R5 ;  /* 0x0000000516006986 */ /* 0x0001e8000c101104 */
[----:B--2---:R-:W2:Y:S04]  /*227c10*/  LDL.LU.64 R10, [R1+0x1818] ;  /* 0x00181800010a7983 */ /* 0x004ea80000300a00 */
[----:B0-----:R-:W2:Y:S04]  /*227c20*/  LDL.LU.64 R22, [R1+0x1810] ;  /* 0x0018100001167983 */ /* 0x001ea80000300a00 */
[----:B------:R-:W2:Y:S04]  /*227c30*/  LDL.LU R38, [R1+0x73c] ;  /* 0x00073c0001267983 */ /* 0x000ea80000300800 */
[----:B------:R0:W-:Y:S04]  /*227c40*/  @P4 STG.E.U8 desc[UR4][R32.64], R4 ;  /* 0x0000000420004986 */ /* 0x0001e8000c101104 */
[----:B0-----:R-:W2:Y:S01]  /*227c50*/  LDL.LU.64 R32, [R1+0x17f8] ;  /* 0x0017f80001207983 */ /* 0x001ea20000300a00 */
[----:B------:R-:W-:Y:S01]  /*227c60*/  ISETP.LT.AND P2, PT, R39, UR14, !P3 ;  /* 0x0000000e27007c0c */ /* 0x000fe2000df41270 */
[----:B------:R-:W-:Y:S01]  /*227c70*/  VIADD R0, R40, 0xdf ;  /* 0x000000df28007836 */ /* 0x000fe20000000000 */
[----:B------:R-:W-:Y:S01]  /*227c80*/  ISETP.LT.AND P5, PT, R17, UR10, !P3 ;  /* 0x0000000a11007c0c */ /* 0x000fe2000dfa1270 */
[----:B------:R-:W0:Y:S01]  /*227c90*/  LDCU UR14, c[0x0][0x398] ;  /* 0x00007300ff0e77ac */ /* 0x000e220008000800 */
[----:B-1----:R-:W-:-:S02]  /*227ca0*/  ISETP.LT.AND P6, PT, R16, UR6, !P3 ;  /* 0x0000000610007c0c */ /* 0x002fc4000dfc1270 */
[----:B------:R-:W-:Y:S01]  /*227cb0*/  ISETP.GE.AND P4, PT, R0, UR46, PT ;  /* 0x0000002e00007c0c */ /* 0x000fe2000bf86270 */
[----:B------:R-:W1:Y:S01]  /*227cc0*/  LDCU UR10, c[0x0][0x398] ;  /* 0x00007300ff0a77ac */ /* 0x000e620008000800 */
[C---:B------:R-:W-:Y:S02]  /*227cd0*/  PRMT R2, R41.reuse, 0x7770, RZ ;  /* 0x0000777029027816 */ /* 0x040fe400000000ff */
[----:B------:R-:W-:Y:S01]  /*227ce0*/  PRMT R0, R41, 0x7771, RZ ;  /* 0x0000777129007816 */ /* 0x000fe200000000ff */
[----:B------:R-:W0:Y:S02]  /*227cf0*/  LDCU UR6, c[0x0][0x398] ;  /* 0x00007300ff0677ac */ /* 0x000e240008000800 */
[----:B------:R1:W-:Y:S04]  /*227d00*/  @P2 STG.E.U8 desc[UR4][R42.64], R3 ;  /* 0x000000032a002986 */ /* 0x0003e8000c101104 */
[----:B---3--:R-:W-:Y:S04]  /*227d10*/  @P5 STG.E.U8 desc[UR4][R36.64], R2 ;  /* 0x0000000224005986 */ /* 0x008fe8000c101104 */
[----:B-1----:R-:W3:Y:S04]  /*227d20*/  LDL.LU.64 R42, [R1+0x1800] ;  /* 0x00180000012a7983 */ /* 0x002ee80000300a00 */
[----:B----4-:R1:W-:Y:S04]  /*227d30*/  @P6 STG.E.U8 desc[UR4][R34.64], R0 ;  /* 0x0000000022006986 */ /* 0x0103e8000c101104 */
[----:B-1----:R-:W4:Y:S04]  /*227d40*/  LDL.LU.64 R34, [R1+0x17f0] ;  /* 0x0017f00001227983 */ /* 0x002f280000300a00 */
[----:B------:R-:W4:Y:S01]  /*227d50*/  LDL.LU.64 R36, [R1+0x17e0] ;  /* 0x0017e00001247983 */ /* 0x000f220000300a00 */
[----:B------:R-:W-:-:S02]  /*227d60*/  ISETP.LT.AND P2, PT, R18, UR12, !P3 ;  /* 0x0000000c12007c0c */ /* 0x000fc4000df41270 */
[----:B------:R-:W-:Y:S01]  /*227d70*/  PRMT R3, R41, 0x7772, RZ ;  /* 0x0000777229037816 */ /* 0x000fe200000000ff */
[----:B------:R-:W-:Y:S01]  /*227d80*/  VIADD R0, R40, 0xe0 ;  /* 0x000000e028007836 */ /* 0x000fe20000000000 */
[----:B------:R-:W-:Y:S01]  /*227d90*/  ISETP.LT.AND P3, PT, R20, UR16, !P3 ;  /* 0x0000001014007c0c */ /* 0x000fe2000df61270 */
[----:B------:R-:W1:Y:S01]  /*227da0*/  LDCU UR12, c[0x0][0x398] ;  /* 0x00007300ff0c77ac */ /* 0x000e620008000800 */
[----:B------:R-:W-:Y:S02]  /*227db0*/  ISETP.LT.AND P6, PT, R19, UR8, !P4 ;  /* 0x0000000813007c0c */ /* 0x000fe4000e7c1270 */
[----:B------:R-:W-:Y:S01]  /*227dc0*/  ISETP.GE.AND P5, PT, R0, UR31, PT ;  /* 0x0000001f00007c0c */ /* 0x000fe2000bfa6270 */
[----:B------:R-:W0:Y:S01]  /*227dd0*/  LDCU UR16, c[0x0][0x398] ;  /* 0x00007300ff1077ac */ /* 0x000e220008000800 */
[----:B------:R-:W-:Y:S01]  /*227de0*/  PRMT R2, R41, 0x7773, RZ ;  /* 0x0000777329027816 */ /* 0x000fe200000000ff */
[----:B------:R-:W0:Y:S02]  /*227df0*/  LDCU UR8, c[0x0][0x398] ;  /* 0x00007300ff0877ac */ /* 0x000e240008000800 */
[----:B--2---:R2:W-:Y:S04]  /*227e00*/  @P2 STG.E.U8 desc[UR4][R10.64], R3 ;  /* 0x000000030a002986 */ /* 0x0045e8000c101104 */
[----:B--2---:R-:W2:Y:S01]  /*227e10*/  LDL.LU R10, [R1+0x7dc] ;  /* 0x0007dc00010a7983 */ /* 0x004ea20000300800 */
[----:B------:R-:W-:-:S03]  /*227e20*/  PRMT R0, R38, 0x7770, RZ ;  /* 0x0000777026007816 */ /* 0x000fc600000000ff */
[----:B------:R-:W2:Y:S04]  /*227e30*/  LDL.LU.64 R48, [R1+0x17e8] ;  /* 0x0017e80001307983 */ /* 0x000ea80000300a00 */
[----:B------:R-:W-:Y:S04]  /*227e40*/  @P3 STG.E.U8 desc[UR4][R22.64], R2 ;  /* 0x0000000216003986 */ /* 0x000fe8000c101104 */
[----:B------:R-:W2:Y:S04]  /*227e50*/  LDL.LU.64 R24, [R1+0x17d8] ;  /* 0x0017d80001187983 */ /* 0x000ea80000300a00 */
[----:B------:R-:W2:Y:S04]  /*227e60*/  LDL.LU.64 R46, [R1+0x17d0] ;  /* 0x0017d000012e7983 */ /* 0x000ea80000300a00 */
[----:B------:R0:W-:Y:S04]  /*227e70*/  @P6 STG.E.U8 desc[UR4][R32.64], R0 ;  /* 0x0000000020006986 */ /* 0x0001e8000c101104 */
[----:B0-----:R-:W2:Y:S01]  /*227e80*/  LDL.LU.64 R32, [R1+0x17c8] ;  /* 0x0017c80001207983 */ /* 0x001ea20000300a00 */
[----:B------:R-:W-:Y:S01]  /*227e90*/  ISETP.LT.AND P2, PT, R44, UR14, !P4 ;  /* 0x0000000e2c007c0c */ /* 0x000fe2000e741270 */
[----:B------:R-:W0:Y:S01]  /*227ea0*/  LDCU UR14, c[0x0][0x398] ;  /* 0x00007300ff0e77ac */ /* 0x000e220008000800 */
        /* <DEDUP_REMOVED lines=8> */
[----:B---3--:R3:W-:Y:S04]  /*227f30*/  @P2 STG.E.U8 desc[UR4][R42.64], R3 ;  /* 0x000000032a002986 */ /* 0x0087e8000c101104 */
[----:B---3--:R-:W3:Y:S04]  /*227f40*/  LDL.LU.64 R42, [R1+0x17c0] ;  /* 0x0017c000012a7983 */ /* 0x008ee80000300a00 */
[----:B----4-:R4:W-:Y:S04]  /*227f50*/  @P3 STG.E.U8 desc[UR4][R34.64], R2 ;  /* 0x0000000222003986 */ /* 0x0109e8000c101104 */
[----:B------:R0:W-:Y:S04]  /*227f60*/  @P6 STG.E.U8 desc[UR4][R36.64], R0 ;  /* 0x0000000024006986 */ /* 0x0001e8000c101104 */
[----:B----4-:R-:W4:Y:S04]  /*227f70*/  LDL.LU.64 R34, [R1+0x17b8] ;  /* 0x0017b80001227983 */ /* 0x010f280000300a00 */
[----:B0-----:R-:W4:Y:S01]  /*227f80*/  LDL.LU.64 R36, [R1+0x17b0] ;  /* 0x0017b00001247983 */ /* 0x001f220000300a00 */
[----:B------:R-:W-:Y:S01]  /*227f90*/  ISETP.LT.AND P2, PT, R17, UR18, !P4 ;  /* 0x0000001211007c0c */ /* 0x000fe2000e741270 */
[----:B------:R-:W0:Y:S02]  /*227fa0*/  LDCU UR18, c[0x0][0x398] ;  /* 0x00007300ff1277ac */ /* 0x000e240008000800 */
[----:B------:R-:W4:Y:S01]  /*227fb0*/  LDL.LU.64 R22, [R1+0x17a8] ;  /* 0x0017a80001167983 */ /* 0x000f220000300a00 */
[----:B-1----:R-:W-:Y:S01]  /*227fc0*/  ISETP.LT.AND P3, PT, R16, UR12, !P4 ;  /* 0x0000000c10007c0c */ /* 0x002fe2000e761270 */
[----:B------:R-:W1:Y:S01]  /*227fd0*/  LDCU UR12, c[0x0][0x398] ;  /* 0x00007300ff0c77ac */ /* 0x000e620008000800 */
[----:B------:R-:W-:-:S02]  /*227fe0*/  ISETP.LT.AND P6, PT, R18, UR16, !P4 ;  /* 0x0000001012007c0c */ /* 0x000fc4000e7c1270 */
[----:B------:R-:W-:Y:S01]  /*227ff0*/  ISETP.LT.AND P4, PT, R20, UR8, !P4 ;  /* 0x0000000814007c0c */ /* 0x000fe2000e781270 */
[----:B------:R-:W0:Y:S01]  /*228000*/  LDCU UR8, c[0x0][0x398] ;  /* 0x00007300ff0877ac */ /* 0x000e220008000800 */
[----:B------:R-:W0:Y:S01]  /*228010*/  LDCU UR16, c[0x0][0x398] ;  /* 0x00007300ff1077ac */ /* 0x000e220008000800 */
[C---:B--2---:R-:W-:Y:S02]  /*228020*/  PRMT R4, R10.reuse, 0x7770, RZ ;  /* 0x000077700a047816 */ /* 0x044fe400000000ff */
[C---:B------:R-:W-:Y:S02]  /*228030*/  PRMT R3, R10.reuse, 0x7771, RZ ;  /* 0x000077710a037816 */ /* 0x040fe400000000ff */
[C---:B------:R-:W-:Y:S02]  /*228040*/  PRMT R2, R10.reuse, 0x7772, RZ ;  /* 0x000077720a027816 */ /* 0x040fe400000000ff */
[----:B------:R-:W-:Y:S02]  /*228050*/  PRMT R0, R10, 0x7773, RZ ;  /* 0x000077730a007816 */ /* 0x000fe400000000ff */
[----:B------:R-:W2:Y:S04]  /*228060*/  LDL.LU R10, [R1+0x6c0] ;  /* 0x0006c000010a7983 */ /* 0x000ea80000300800 */
[----:B------:R0:W-:Y:S04]  /*228070*/  @P2 STG.E.U8 desc[UR4][R48.64], R4 ;  /* 0x0000000430002986 */ /* 0x0001e8000c101104 */
[----:B------:R-:W-:Y:S04]  /*228080*/  @P3 STG.E.U8 desc[UR4][R24.64], R3 ;  /* 0x0000000318003986 */ /* 0x000fe8000c101104 */
[----:B------:R-:W-:Y:S04]  /*228090*/  @P6 STG.E.U8 desc[UR4][R46.64], R2 ;  /* 0x000000022e006986 */ /* 0x000fe8000c101104 */
[----:B0-----:R-:W2:Y:S04]  /*2280a0*/  LDL.LU.64 R48, [R1+0x17a0] ;  /* 0x0017a00001307983 */ /* 0x001ea80000300a00 */
[----:B------:R0:W-:Y:S04]  /*2280b0*/  @P4 STG.E.U8 desc[UR4][R32.64], R0 ;  /* 0x0000000020004986 */ /* 0x0001e8000c101104 */
[----:B0-----:R-:W2:Y:S01]  /*2280c0*/  LDL.LU.64 R32, [R1+0x1798] ;  /* 0x0017980001207983 */ /* 0x001ea20000300a00 */
[----:B------:R-:W-:Y:S01]  /*2280d0*/  ISETP.LT.AND P3, PT, R19, UR20, !P5 ;  /* 0x0000001413007c0c */ /* 0x000fe2000ef61270 */
[----:B------:R-:W0:Y:S01]  /*2280e0*/  LDCU UR20, c[0x0][0x398] ;  /* 0x00007300ff1477ac */ /* 0x000e220008000800 */
[----:B------:R-:W-:Y:S01]  /*2280f0*/  ISETP.LT.AND P2, PT, R44, UR10, !P5 ;  /* 0x0000000a2c007c0c */ /* 0x000fe2000ef41270 */
[----:B------:R-:W2:Y:S01]  /*228100*/  LDL.LU.64 R24, [R1+0x1788] ;  /* 0x0017880001187983 */ /* 0x000ea20000300a00 */
[----:B------:R-:W-:Y:S01]  /*228110*/  ISETP.LT.AND P6, PT, R21, UR6, !P5 ;  /* 0x0000000615007c0c */ /* 0x000fe2000efc1270 */
[----:B------:R-:W0:Y:S01]  /*228120*/  LDCU UR10, c[0x0][0x398] ;  /* 0x00007300ff0a77ac */ /* 0x000e220008000800 */
[----:B------:R-:W-:-:S02]  /*228130*/  PRMT R2, R11, 0x7770, RZ ;  /* 0x000077700b027816 */ /* 0x000fc400000000ff */
[----:B------:R-:W-:Y:S01]  /*228140*/  PRMT R0, R11, 0x7771, RZ ;  /* 0x000077710b007816 */ /* 0x000fe200000000ff */
[----:B------:R-:W0:Y:S04]  /*228150*/  LDCU UR6, c[0x0][0x398] ;  /* 0x00007300ff0677ac */ /* 0x000e280008000800 */
[----:B---3--:R3:W-:Y:S01]  /*228160*/  @P3 STG.E.U8 desc[UR4][R42.64], R2 ;  /* 0x000000022a003986 */ /* 0x0087e2000c101104 */
[----:B------:R-:W-:Y:S01]  /*228170*/  ISETP.LT.AND P4, PT, R39, UR14, !P5 ;  /* 0x0000000e27007c0c */ /* 0x000fe2000ef81270 */
[----:B------:R-:W0:Y:S01]  /*228180*/  LDCU UR14, c[0x0][0x398] ;  /* 0x00007300ff0e77ac */ /* 0x000e220008000800 */
[C---:B---3--:R-:W-:Y:S01]  /*228190*/  PRMT R2, R11.reuse, 0x7772, RZ ;  /* 0x000077720b027816 */ /* 0x048fe200000000ff */
[----:B----4-:R3:W-:Y:S04]  /*2281a0*/  @P2 STG.E.U8 desc[UR4][R34.64], R0 ;  /* 0x0000000022002986 */ /* 0x0107e8000c101104 */
[----:B------:R4:W-:Y:S04]  /*2281b0*/  @P6 STG.E.U8 desc[UR4][R36.64], R2 ;  /* 0x0000000224006986 */ /* 0x0009e8000c101104 */
[----:B---3--:R-:W3:Y:S04]  /*2281c0*/  LDL.LU R34, [R1+0x720] ;  /* 0x0007200001227983 */ /* 0x008ee80000300800 */
[----:B------:R-:W3:Y:S04]  /*2281d0*/  LDL.LU.64 R42, [R1+0x1790] ;  /* 0x00179000012a7983 */ /* 0x000ee80000300a00 */
[----:B----4-:R-:W4:Y:S01]  /*2281e0*/  LDL.LU.64 R36, [R1+0x1780] ;  /* 0x0017800001247983 */ /* 0x010f220000300a00 */
[----:B------:R-:W-:-:S03]  /*2281f0*/  PRMT R0, R11, 0x7773, RZ ;  /* 0x000077730b007816 */ /* 0x000fc600000000ff */
[----:B------:R-:W4:Y:S01]  /*228200*/  LDL.LU.64 R46, [R1+0x1778] ;  /* 0x00177800012e7983 */ /* 0x000f220000300a00 */
[----:B------:R-:W-:Y:S01]  /*228210*/  ISETP.LT.AND P3, PT, R17, UR18, !P5 ;  /* 0x0000001211007c0c */ /* 0x000fe2000ef61270 */
[----:B------:R-:W0:Y:S02]  /*228220*/  LDCU UR18, c[0x0][0x398] ;  /* 0x00007300ff1277ac */ /* 0x000e240008000800 */
[----:B------:R0:W-:Y:S01]  /*228230*/  @P4 STG.E.U8 desc[UR4][R22.64], R0 ;  /* 0x0000000016004986 */ /* 0x0001e2000c101104 */
[----:B-1----:R-:W-:Y:S01]  /*228240*/  ISETP.LT.AND P4, PT, R16, UR12, !P5 ;  /* 0x0000000c10007c0c */ /* 0x002fe2000ef81270 */
[----:B------:R-:W1:Y:S02]  /*228250*/  LDCU UR12, c[0x0][0x398] ;  /* 0x00007300ff0c77ac */ /* 0x000e640008000800 */
[----:B0-----:R-:W4:Y:S04]  /*228260*/  LDL.LU.64 R22, [R1+0x1768] ;  /* 0x0017680001167983 */ /* 0x001f280000300a00 */
[----:B------:R-:W4:Y:S01]  /*228270*/  LDL.LU R11, [R1+0x7b0] ;  /* 0x0007b000010b7983 */ /* 0x000f220000300800 */
[----:B--2---:R-:W-:-:S05]  /*228280*/  PRMT R2, R10, 0x7770, RZ ;  /* 0x000077700a027816 */ /* 0x004fca00000000ff */
[----:B------:R0:W-:Y:S02]  /*228290*/  @P3 STG.E.U8 desc[UR4][R48.64], R2 ;  /* 0x0000000230003986 */ /* 0x0001e4000c101104 */
[----:B0-----:R-:W-:-:S05]  /*2282a0*/  PRMT R2, R10, 0x7771, RZ ;  /* 0x000077710a027816 */ /* 0x001fca00000000ff */
[----:B------:R0:W-:Y:S04]  /*2282b0*/  @P4 STG.E.U8 desc[UR4][R32.64], R2 ;  /* 0x0000000220004986 */ /* 0x0001e8000c101104 */
[----:B0-----:R-:W2:Y:S01]  /*2282c0*/  LDL.LU.64 R32, [R1+0x1770] ;  /* 0x0017700001207983 */ /* 0x001ea20000300a00 */
[----:B------:R-:W-:Y:S01]  /*2282d0*/  VIADD R0, R40, 0xe1 ;  /* 0x000000e128007836 */ /* 0x000fe20000000000 */
[----:B------:R-:W-:Y:S01]  /*2282e0*/  ISETP.LT.AND P6, PT, R18, UR8, !P5 ;  /* 0x0000000812007c0c */ /* 0x000fe2000efc1270 */
[----:B------:R-:W0:Y:S03]  /*2282f0*/  LDCU UR8, c[0x0][0x398] ;  /* 0x00007300ff0877ac */ /* 0x000e260008000800 */
[----:B------:R-:W-:-:S02]  /*228300*/  ISETP.GE.AND P2, PT, R0, UR32, PT ;  /* 0x0000002000007c0c */ /* 0x000fc4000bf46270 */
[----:B------:R-:W-:Y:S01]  /*228310*/  ISETP.LT.AND P5, PT, R20, UR16, !P5 ;  /* 0x0000001014007c0c */ /* 0x000fe2000efa1270 */
[----:B------:R-:W-:Y:S01]  /*228320*/  VIADD R3, R40, 0xe2 ;  /* 0x000000e228037836 */ /* 0x000fe20000000000 */
[----:B------:R-:W-:Y:S01]  /*228330*/  ISETP.LT.AND P3, PT, R19, UR10, !P2 ;  /* 0x0000000a13007c0c */ /* 0x000fe2000d761270 */
[----:B------:R-:W0:Y:S01]  /*228340*/  LDCU UR10, c[0x0][0x398] ;  /* 0x00007300ff0a77ac */ /* 0x000e220008000800 */
[C---:B------:R-:W-:Y:S02]  /*228350*/  PRMT R0, R10.reuse, 0x7772, RZ ;  /* 0x000077720a007816 */ /* 0x040fe400000000ff */
[----:B------:R-:W-:Y:S01]  /*228360*/  PRMT R2, R10, 0x7773, RZ ;  /* 0x000077730a027816 */ /* 0x000fe200000000ff */
[----:B------:R-:W0:Y:S02]  /*228370*/  LDCU UR16, c[0x0][0x398] ;  /* 0x00007300ff1077ac */ /* 0x000e240008000800 */
[----:B------:R1:W-:Y:S01]  /*228380*/  @P6 STG.E.U8 desc[UR4][R24.64], R0 ;  /* 0x0000000018006986 */ /* 0x0003e2000c101104 */
[----:B------:R-:W-:Y:S01]  /*228390*/  ISETP.LT.AND P6, PT, R44, UR6, !P2 ;  /* 0x000000062c007c0c */ /* 0x000fe2000d7c1270 */
[----:B------:R-:W0:Y:S01]  /*2283a0*/  LDCU UR6, c[0x0][0x398] ;  /* 0x00007300ff0677ac */ /* 0x000e220008000800 */
[----:B------:R-:W-:Y:S01]  /*2283b0*/  ISETP.LT.AND P4, PT, R21, UR14, !P2 ;  /* 0x0000000e15007c0c */ /* 0x000fe2000d781270 */
[----:B------:R-:W0:Y:S01]  /*2283c0*/  LDCU UR14, c[0x0][0x398] ;  /* 0x00007300ff0e77ac */ /* 0x000e220008000800 */
[----:B-1----:R-:W2:Y:S01]  /*2283d0*/  LDL.LU.64 R24, [R1+0x1760] ;  /* 0x0017600001187983 */ /* 0x002ea20000300a00 */
[----:B---3--:R-:W-:-:S03]  /*2283e0*/  PRMT R0, R34, 0x7770, RZ ;  /* 0x0000777022007816 */ /* 0x008fc600000000ff */
[----:B------:R1:W-:Y:S04]  /*2283f0*/  @P5 STG.E.U8 desc[UR4][R42.64], R2 ;  /* 0x000000022a005986 */ /* 0x0003e8000c101104 */
[----:B----4-:R3:W-:Y:S04]  /*228400*/  @P3 STG.E.U8 desc[UR4][R36.64], R0 ;  /* 0x0000000024003986 */ /* 0x0107e8000c101104 */
[----:B-1----:R-:W4:Y:S01]  /*228410*/  LDL.LU.64 R42, [R1+0x1758] ;  /* 0x00175800012a7983 */ /* 0x002f220000300a00 */
[----:B------:R-:W-:-:S03]  /*228420*/  PRMT R2, R34, 0x7771, RZ ;  /* 0x0000777122027816 */ /* 0x000fc600000000ff */
[----:B---3--:R-:W3:Y:S01]  /*228430*/  LDL.LU.64 R36, [R1+0x1748] ;  /* 0x0017480001247983 */ /* 0x008ee20000300a00 */
[----:B------:R-:W-:-:S03]  /*228440*/  PRMT R0, R34, 0x7772, RZ ;  /* 0x0000777222007816 */ /* 0x000fc600000000ff */
[----:B------:R-:W3:Y:S04]  /*228450*/  LDL.LU R10, [R1+0x7c4] ;  /* 0x0007c400010a7983 */ /* 0x000ee80000300800 */
[----:B------:R1:W-:Y:S04]  /*228460*/  @P6 STG.E.U8 desc[UR4][R46.64], R2 ;  /* 0x000000022e006986 */ /* 0x0003e8000c101104 */
[----:B------:R0:W-:Y:S04]  /*228470*/  @P4 STG.E.U8 desc[UR4][R22.64], R0 ;  /* 0x0000000016004986 */ /* 0x0001e8000c101104 */
[----:B-1----:R-:W3:Y:S04]  /*228480*/  LDL.LU.64 R46, [R1+0x1750] ;  /* 0x00175000012e7983 */ /* 0x002ee80000300a00 */
[----:B0-----:R-:W3:Y:S01]  /*228490*/  LDL.LU.64 R22, [R1+0x1740] ;  /* 0x0017400001167983 */ /* 0x001ee20000300a00 */
[----:B------:R-:W-:-:S03]  /*2284a0*/  PRMT R0, R34, 0x7773, RZ ;  /* 0x0000777322007816 */ /* 0x000fc600000000ff */
[----:B------:R-:W3:Y:S01]  /*2284b0*/  LDL.LU.64 R34, [R1+0x1738] ;  /* 0x0017380001227983 */ /* 0x000ee20000300a00 */
[----:B------:R-:W-:Y:S01]  /*2284c0*/  ISETP.LT.AND P3, PT, R39, UR18, !P2 ;  /* 0x0000001227007c0c */ /* 0x000fe2000d761270 */
[----:B------:R-:W0:-:S12]  /*2284d0*/  LDCU UR18, c[0x0][0x398] ;  /* 0x00007300ff1277ac */ /* 0x000e180008000800 */
[----:B--2---:R1:W-:Y:S04]  /*2284e0*/  @P3 STG.E.U8 desc[UR4][R32.64], R0 ;  /* 0x0000000020003986 */ /* 0x0043e8000c101104 */
[----:B-1----:R-:W2:Y:S01]  /*2284f0*/  LDL.LU.64 R32, [R1+0x1730] ;  /* 0x0017300001207983 */ /* 0x002ea20000300a00 */
[----:B------:R-:W-:Y:S01]  /*228500*/  ISETP.LT.AND P5, PT, R17, UR20, !P2 ;  /* 0x0000001411007c0c */ /* 0x000fe2000d7a1270 */
[----:B------:R-:W1:Y:S01]  /*228510*/  LDCU UR20, c[0x0][0x398] ;  /* 0x00007300ff1477ac */ /* 0x000e620008000800 */
[----:B------:R-:W-:Y:S02]  /*228520*/  ISETP.LT.AND P4, PT, R16, UR8, !P2 ;  /* 0x0000000810007c0c */ /* 0x000fe4000d781270 */
[----:B------:R-:W-:Y:S01]  /*228530*/  ISETP.LT.AND P6, PT, R18, UR12, !P2 ;  /* 0x0000000c12007c0c */ /* 0x000fe2000d7c1270 */
[----:B------:R-:W0:Y:S01]  /*228540*/  LDCU UR8, c[0x0][0x398] ;  /* 0x00007300ff0877ac */ /* 0x000e220008000800 */
[----:B------:R-:W-:-:S02]  /*228550*/  PRMT R2, R11, 0x7770, RZ ;  /* 0x000077700b027816 */ /* 0x000fc400000000ff */
[----:B------:R-:W-:Y:S01]  /*228560*/  PRMT R0, R11, 0x7771, RZ ;  /* 0x000077710b007816 */ /* 0x000fe200000000ff */
[----:B------:R-:W0:Y:S01]  /*228570*/  LDCU UR12, c[0x0][0x398] ;  /* 0x00007300ff0c77ac */ /* 0x000e220008000800 */
[----:B------:R-:W-:Y:S02]  /*228580*/  ISETP.LT.AND P2, PT, R20, UR10, !P2 ;  /* 0x0000000a14007c0c */ /* 0x000fe4000d741270 */
[----:B------:R-:W-:Y:S01]  /*228590*/  ISETP.GE.AND P3, PT, R3, UR43, PT ;  /* 0x0000002b03007c0c */ /* 0x000fe2000bf66270 */
[----:B------:R-:W0:Y:S01]  /*2285a0*/  LDCU UR10, c[0x0][0x398] ;  /* 0x00007300ff0a77ac */ /* 0x000e220008000800 */
[----:B------:R1:W-:Y:S02]  /*2285b0*/  @P5 STG.E.U8 desc[UR4][R24.64], R2 ;  /* 0x0000000218005986 */ /* 0x0003e4000c101104 */
[----:B------:R-:W-:Y:S01]  /*2285c0*/  ISETP.LT.AND P5, PT, R19, UR6, !P3 ;  /* 0x0000000613007c0c */ /* 0x000fe2000dfa1270 */
[----:B------:R-:W0:Y:S01]  /*2285d0*/  LDCU UR6, c[0x0][0x398] ;  /* 0x00007300ff0677ac */ /* 0x000e220008000800 */
[C---:B-1----:R-:W-:Y:S01]  /*2285e0*/  PRMT R2, R11.reuse, 0x7772, RZ ;  /* 0x000077720b027816 */ /* 0x042fe200000000ff */
[----:B------:R-:W2:Y:S04]  /*2285f0*/  LDL.LU.64 R24, [R1+0x1728] ;  /* 0x0017280001187983 */ /* 0x000ea80000300a00 */
[----:B------:R-:W2:Y:S04]  /*228600*/  LDL.LU R38, [R1+0x6c4] ;  /* 0x0006c40001267983 */ /* 0x000ea80000300800 */
[----:B----4-:R1:W-:Y:S04]  /*228610*/  @P4 STG.E.U8 desc[UR4][R42.64], R0 ;  /* 0x000000002a004986 */ /* 0x0103e8000c101104 */
[----:B---3--:R3:W-:Y:S01]  /*228620*/  @P6 STG.E.U8 desc[UR4][R36.64], R2 ;  /* 0x0000000224006986 */ /* 0x0087e2000c101104 */
[----:B------:R-:W-:Y:S01]  /*228630*/  ISETP.LT.AND P6, PT, R44, UR14, !P3 ;  /* 0x0000000e2c007c0c */ /* 0x000fe2000dfc1270 */
[----:B------:R-:W4:Y:S01]  /*228640*/  LDCU UR14, c[0x0][0x398] ;  /* 0x00007300ff0e77ac */ /* 0x000f220008000800 */
[----:B-1----:R-:W-:Y:S01]  /*228650*/  PRMT R0, R11, 0x7773, RZ ;  /* 0x000077730b007816 */ /* 0x002fe200000000ff */
[----:B------:R-:W4:Y:S01]  /*228660*/  LDL.LU.64 R42, [R1+0x1720] ;  /* 0x00172000012a7983 */ /* 0x000f220000300a00 */
[----:B---3--:R-:W-:-:S03]  /*228670*/  PRMT R2, R10, 0x7770, RZ ;  /* 0x000077700a027816 */ /* 0x008fc600000000ff */
[----:B------:R-:W3:Y:S04]  /*228680*/  LDL.LU.64 R36, [R1+0x1718] ;  /* 0x0017180001247983 */ /* 0x000ee80000300a00 */
[----:B------:R1:W-:Y:S04]  /*228690*/  @P2 STG.E.U8 desc[UR4][R46.64], R0 ;  /* 0x000000002e002986 */ /* 0x0003e8000c101104 */
[----:B------:R-:W-:Y:S01]  /*2286a0*/  @P5 STG.E.U8 desc[UR4][R22.64], R2 ;  /* 0x0000000216005986 */ /* 0x000fe2000c101104 */
[----:B-1----:R-:W-:-:S03]  /*2286b0*/  PRMT R0, R10, 0x7771, RZ ;  /* 0x000077710a007816 */ /* 0x002fc600000000ff */
[----:B------:R-:W3:Y:S04]  /*2286c0*/  LDL.LU.64 R46, [R1+0x1710] ;  /* 0x00171000012e7983 */ /* 0x000ee80000300a00 */
[----:B------:R1:W-:Y:S01]  /*2286d0*/  @P6 STG.E.U8 desc[UR4][R34.64], R0 ;  /* 0x0000000022006986 */ /* 0x0003e2000c101104 */
[----:B------:R-:W-:Y:S01]  /*2286e0*/  ISETP.LT.AND P4, PT, R21, UR16, !P3 ;  /* 0x0000001015007c0c */ /* 0x000fe2000df81270 */
[----:B------:R-:W0:Y:S02]  /*2286f0*/  LDCU UR16, c[0x0][0x398] ;  /* 0x00007300ff1077ac */ /* 0x000e240008000800 */
[----:B-1----:R-:W3:Y:S04]  /*228700*/  LDL.LU.64 R34, [R1+0x1708] ;  /* 0x0017080001227983 */ /* 0x002ee80000300a00 */
[----:B------:R-:W3:Y:S01]  /*228710*/  LDL.LU R11, [R1+0x724] ;  /* 0x00072400010b7983 */ /* 0x000ee20000300800 */
[----:B------:R-:W-:-:S03]  /*228720*/  PRMT R2, R10, 0x7772, RZ ;  /* 0x000077720a027816 */ /* 0x000fc600000000ff */
[----:B------:R-:W3:Y:S04]  /*228730*/  LDL.LU.64 R22, [R1+0x1700] ;  /* 0x0017000001167983 */ /* 0x000ee80000300a00 */
[----:B--2---:R1:W-:Y:S04]  /*228740*/  @P4 STG.E.U8 desc[UR4][R32.64], R2 ;  /* 0x0000000220004986 */ /* 0x0043e8000c101104 */
[----:B-1----:R-:W2:Y:S01]  /*228750*/  LDL.LU.64 R32, [R1+0x16f0] ;  /* 0x0016f00001207983 */ /* 0x002ea20000300a00 */
[----:B0-----:R-:W-:Y:S01]  /*228760*/  ISETP.LT.AND P5, PT, R39, UR18, !P3 ;  /* 0x0000001227007c0c */ /* 0x001fe2000dfa1270 */
[----:B------:R-:W-:Y:S01]  /*228770*/  VIADD R0, R40, 0xe3 ;  /* 0x000000e328007836 */ /* 0x000fe20000000000 */
[----:B------:R-:W-:Y:S01]  /*228780*/  ISETP.LT.AND P4, PT, R17, UR20, !P3 ;  /* 0x0000001411007c0c */ /* 0x000fe2000df81270 */
[----:B------:R-:W0:Y:S01]  /*228790*/  LDCU UR18, c[0x0][0x398] ;  /* 0x00007300ff1277ac */ /* 0x000e220008000800 */
[----:B------:R-:W-:-:S02]  /*2287a0*/  PRMT R2, R10, 0x7773, RZ ;  /* 0x000077730a027816 */ /* 0x000fc400000000ff */
[----:B------:R-:W-:Y:S01]  /*2287b0*/  ISETP.LT.AND P6, PT, R16, UR8, !P3 ;  /* 0x0000000810007c0c */ /* 0x000fe2000dfc1270 */
[----:B------:R-:W1:Y:S01]  /*2287c0*/  LDCU UR8, c[0x0][0x398] ;  /* 0x00007300ff0877ac */ /* 0x000e620008000800 */
[----:B------:R-:W-:Y:S01]  /*2287d0*/  ISETP.GE.AND P2, PT, R0, UR39, PT ;  /* 0x0000002700007c0c */ /* 0x000fe2000bf46270 */
[----:B------:R-:W0:Y:S04]  /*2287e0*/  LDCU UR20, c[0x0][0x398] ;  /* 0x00007300ff1477ac */ /* 0x000e280008000800 */
[----:B------:R0:W-:Y:S01]  /*2287f0*/  @P5 STG.E.U8 desc[UR4][R24.64], R2 ;  /* 0x0000000218005986 */ /* 0x0001e2000c101104 */
[----:B------:R-:W-:Y:S01]  /*228800*/  ISETP.LT.AND P5, PT, R18, UR12, !P3 ;  /* 0x0000000c12007c0c */ /* 0x000fe2000dfa1270 */
[----:B------:R-:W1:Y:S01]  /*228810*/  LDCU UR12, c[0x0][0x398] ;  /* 0x00007300ff0c77ac */ /* 0x000e620008000800 */
[----:B------:R-:W-:-:S02]  /*228820*/  ISETP.LT.AND P3, PT, R20, UR6, !P3 ;  /* 0x0000000614007c0c */ /* 0x000fc4000df61270 */
[C---:B------:R-:W-:Y:S01]  /*228830*/  PRMT R0, R38.reuse, 0x7770, RZ ;  /* 0x0000777026007816 */ /* 0x040fe200000000ff */
[----:B------:R-:W1:Y:S01]  /*228840*/  LDCU UR6, c[0x0][0x398] ;  /* 0x00007300ff0677ac */ /* 0x000e620008000800 */
[----:B0-----:R-:W-:-:S03]  /*228850*/  PRMT R2, R38, 0x7771, RZ ;  /* 0x0000777126027816 */ /* 0x001fc600000000ff */
[----:B----4-:R0:W-:Y:S04]  /*228860*/  @P4 STG.E.U8 desc[UR4][R42.64], R0 ;  /* 0x000000002a004986 */ /* 0x0101e8000c101104 */
[----:B---3--:R3:W-:Y:S04]  /*228870*/  @P6 STG.E.U8 desc[UR4][R36.64], R2 ;  /* 0x0000000224006986 */ /* 0x0087e8000c101104 */
[----:B0-----:R-:W4:Y:S01]  /*228880*/  LDL.LU.64 R42, [R1+0x16f8] ;  /* 0x0016f800012a7983 */ /* 0x001f220000300a00 */
[----:B------:R-:W-:-:S03]  /*228890*/  PRMT R0, R38, 0x7772, RZ ;  /* 0x0000777226007816 */ /* 0x000fc600000000ff */
[----:B---3--:R-:W3:Y:S01]  /*2288a0*/  LDL.LU.64 R36, [R1+0x16e8] ;  /* 0x0016e80001247983 */ /* 0x008ee20000300a00 */
[----:B------:R-:W-:-:S03]  /*2288b0*/  PRMT R2, R38, 0x7773, RZ ;  /* 0x0000777326027816 */ /* 0x000fc600000000ff */
[----:B------:R-:W3:Y:S01]  /*2288c0*/  LDL.LU R10, [R1+0x7b4] ;  /* 0x0007b400010a7983 */ /* 0x000ee20000300800 */
[----:B------:R-:W-:Y:S01]  /*2288d0*/  ISETP.LT.AND P6, PT, R19, UR10, !P2 ;  /* 0x0000000a13007c0c */ /* 0x000fe2000d7c1270 */
[----:B------:R-:W0:Y:S02]  /*2288e0*/  LDCU UR10, c[0x0][0x398] ;  /* 0x00007300ff0a77ac */ /* 0x000e240008000800 */
[----:B------:R-:W-:Y:S01]  /*2288f0*/  @P5 STG.E.U8 desc[UR4][R46.64], R0 ;  /* 0x000000002e005986 */ /* 0x000fe2000c101104 */
[----:B------:R-:W-:Y:S01]  /*228900*/  ISETP.LT.AND P4, PT, R44, UR14, !P2 ;  /* 0x0000000e2c007c0c */ /* 0x000fe2000d781270 */
[----:B------:R-:W0:Y:S02]  /*228910*/  LDCU UR14, c[0x0][0x398] ;  /* 0x00007300ff0e77ac */ /* 0x000e240008000800 */
[----:B------:R0:W-:Y:S04]  /*228920*/  @P3 STG.E.U8 desc[UR4][R34.64], R2 ;  /* 0x0000000222003986 */ /* 0x0001e8000c101104 */
[----:B0-----:R-:W3:Y:S01]  /*228930*/  LDL.LU.64 R34, [R1+0x16e0] ;  /* 0x0016e00001227983 */ /* 0x001ee20000300a00 */
[----:B------:R-:W-:-:S03]  /*228940*/  PRMT R0, R11, 0x7770, RZ ;  /* 0x000077700b007816 */ /* 0x000fc600000000ff */
[----:B------:R-:W3:Y:S01]  /*228950*/  LDL.LU.64 R24, [R1+0x16d8] ;  /* 0x0016d80001187983 */ /* 0x000ee20000300a00 */
[----:B------:R-:W-:-:S03]  /*228960*/  PRMT R2, R11, 0x7771, RZ ;  /* 0x000077710b027816 */ /* 0x000fc600000000ff */
[----:B------:R0:W-:Y:S04]  /*228970*/  @P6 STG.E.U8 desc[UR4][R22.64], R0 ;  /* 0x0000000016006986 */ /* 0x0001e8000c101104 */
[----:B------:R-:W3:Y:S04]  /*228980*/  LDL.LU.64 R46, [R1+0x16d0] ;  /* 0x0016d000012e7983 */ /* 0x000ee80000300a00 */
[----:B0-----:R-:W3:Y:S04]  /*228990*/  LDL.LU.64 R22, [R1+0x16c8] ;  /* 0x0016c80001167983 */ /* 0x001ee80000300a00 */
[----:B------:R-:W3:Y:S04]  /*2289a0*/  LDL.LU R38, [R1+0x7c8] ;  /* 0x0007c80001267983 */ /* 0x000ee80000300800 */
[----:B--2---:R0:W-:Y:S04]  /*2289b0*/  @P4 STG.E.U8 desc[UR4][R32.64], R2 ;  /* 0x0000000220004986 */ /* 0x0041e8000c101104 */
[----:B0-----:R-:W2:Y:S01]  /*2289c0*/  LDL.LU.64 R32, [R1+0x16c0] ;  /* 0x0016c00001207983 */ /* 0x001ea20000300a00 */
[----:B------:R-:W-:-:S02]  /*2289d0*/  ISETP.LT.AND P3, PT, R21, UR16, !P2 ;  /* 0x0000001015007c0c */ /* 0x000fc4000d761270 */
[----:B------:R-:W-:Y:S01]  /*2289e0*/  ISETP.LT.AND P5, PT, R39, UR18, !P2 ;  /* 0x0000001227007c0c */ /* 0x000fe2000d7a1270 */
[----:B------:R-:W-:Y:S01]  /*2289f0*/  VIADD R0, R40, 0xe4 ;  /* 0x000000e428007836 */ /* 0x000fe20000000000 */
[----:B-1----:R-:W-:Y:S01]  /*228a00*/  ISETP.LT.AND P4, PT, R17, UR8, !P2 ;  /* 0x0000000811007c0c */ /* 0x002fe2000d781270 */
[----:B------:R-:W0:Y:S01]  /*228a10*/  LDCU UR16, c[0x0][0x398] ;  /* 0x00007300ff1077ac */ /* 0x000e220008000800 */
[C---:B------:R-:W-:Y:S02]  /*228a20*/  PRMT R2, R11.reuse, 0x7772, RZ ;  /* 0x000077720b027816 */ /* 0x040fe400000000ff */
[----:B------:R-:W-:Y:S01]  /*228a30*/  ISETP.LT.AND P6, PT, R16, UR20, !P2 ;  /* 0x0000001410007c0c */ /* 0x000fe2000d7c1270 */
[----:B------:R-:W1:Y:S01]  /*228a40*/  LDCU UR18, c[0x0][0x398] ;  /* 0x00007300ff1277ac */ /* 0x000e620008000800 */
[----:B------:R-:W-:Y:S01]  /*228a50*/  PRMT R3, R11, 0x7773, RZ ;  /* 0x000077730b037816 */ /* 0x000fe200000000ff */
[----:B------:R-:W0:Y:S01]  /*228a60*/  LDCU UR8, c[0x0][0x398] ;  /* 0x00007300ff0877ac */ /* 0x000e220008000800 */
[----:B------:R-:W0:Y:S01]  /*228a70*/  LDCU UR20, c[0x0][0x398] ;  /* 0x00007300ff1477ac */ /* 0x000e220008000800 */
[----:B----4-:R4:W-:Y:S01]  /*228a80*/  @P3 STG.E.U8 desc[UR4][R42.64], R2 ;  /* 0x000000022a003986 */ /* 0x0109e2000c101104 */
[----:B------:R-:W-:-:S03]  /*228a90*/  ISETP.GE.AND P3, PT, R0, UR44, PT ;  /* 0x0000002c00007c0c */ /* 0x000fc6000bf66270 */
[----:B---3--:R3:W-:Y:S01]  /*228aa0*/  @P5 STG.E.U8 desc[UR4][R36.64], R3 ;  /* 0x0000000324005986 */ /* 0x0087e2000c101104 */
[----:B------:R-:W-:-:S03]  /*228ab0*/  PRMT R0, R10, 0x7770, RZ ;  /* 0x000077700a007816 */ /* 0x000fc600000000ff */
[----:B----4-:R-:W4:Y:S01]  /*228ac0*/  LDL.LU.64 R42, [R1+0x16b8] ;  /* 0x0016b800012a7983 */ /* 0x010f220000300a00 */
[----:B------:R-:W-:Y:S01]  /*228ad0*/  ISETP.LT.AND P5, PT, R18, UR6, !P2 ;  /* 0x0000000612007c0c */ /* 0x000fe2000d7a1270 */
[----:B------:R-:W0:Y:S02]  /*228ae0*/  LDCU UR6, c[0x0][0x398] ;  /* 0x00007300ff0677ac */ /* 0x000e240008000800 */
[----:B---3--:R-:W3:Y:S01]  /*228af0*/  LDL.LU.64 R36, [R1+0x16b0] ;  /* 0x0016b00001247983 */ /* 0x008ee20000300a00 */
[----:B------:R-:W-:Y:S02]  /*228b00*/  PRMT R2, R10, 0x7771, RZ ;  /* 0x000077710a027816 */ /* 0x000fe400000000ff */
[----:B------:R-:W-:Y:S01]  /*228b10*/  ISETP.LT.AND P2, PT, R20, UR10, !P2 ;  /* 0x0000000a14007c0c */ /* 0x000fe2000d741270 */
[----:B------:R-:W0:Y:S01]  /*228b20*/  LDCU UR10, c[0x0][0x398] ;  /* 0x00007300ff0a77ac */ /* 0x000e220008000800 */
[----:B------:R0:W-:Y:S04]  /*228b30*/  @P4 STG.E.U8 desc[UR4][R34.64], R0 ;  /* 0x0000000022004986 */ /* 0x0001e8000c101104 */
[----:B------:R1:W-:Y:S01]  /*228b40*/  @P6 STG.E.U8 desc[UR4][R24.64], R2 ;  /* 0x0000000218006986 */ /* 0x0003e2000c101104 */
[----:B------:R-:W-:Y:S01]  /*228b50*/  ISETP.LT.AND P6, PT, R19, UR12, !P3 ;  /* 0x0000000c13007c0c */ /* 0x000fe2000dfc1270 */
[----:B------:R-:W2:Y:S02]  /*228b60*/  LDCU UR12, c[0x0][0x398] ;  /* 0x00007300ff0c77ac */ /* 0x000ea40008000800 */
[----:B0-----:R-:W3:Y:S01]  /*228b70*/  LDL.LU.64 R34, [R1+0x16a8] ;  /* 0x0016a80001227983 */ /* 0x001ee20000300a00 */
[----:B------:R-:W-:-:S03]  /*228b80*/  PRMT R0, R10, 0x7772, RZ ;  /* 0x000077720a007816 */ /* 0x000fc600000000ff */
[----:B------:R-:W3:Y:S01]  /*228b90*/  LDL.LU R11, [R1+0x6c8] ;  /* 0x0006c800010b7983 */ /* 0x000ee20000300800 */
[----:B-1----:R-:W-:-:S03]  /*228ba0*/  PRMT R2, R10, 0x7773, RZ ;  /* 0x000077730a027816 */ /* 0x002fc600000000ff */
[----:B------:R0:W-:Y:S04]  /*228bb0*/  @P5 STG.E.U8 desc[UR4][R46.64], R0 ;  /* 0x000000002e005986 */ /* 0x0001e8000c101104 */
[----:B------:R-:W3:Y:S04]  /*228bc0*/  LDL.LU.64 R24, [R1+0x16a0] ;  /* 0x0016a00001187983 */ /* 0x000ee80000300a00 */
[----:B------:R-:W-:Y:S01]  /*228bd0*/  @P2 STG.E.U8 desc[UR4][R22.64], R2 ;  /* 0x0000000216002986 */ /* 0x000fe2000c101104 */
[----:B0-----:R-:W-:-:S03]  /*228be0*/  PRMT R0, R38, 0x7770, RZ ;  /* 0x0000777026007816 */ /* 0x001fc600000000ff */
[----:B------:R-:W3:Y:S04]  /*228bf0*/  LDL.LU.64 R46, [R1+0x1698] ;  /* 0x00169800012e7983 */ /* 0x000ee80000300a00 */
[----:B--2---:R0:W-:Y:S04]  /*228c00*/  @P6 STG.E.U8 desc[UR4][R32.64], R0 ;  /* 0x0000000020006986 */ /* 0x0041e8000c101104 */
[----:B0-----:R-:W2:Y:S01]  /*228c10*/  LDL.LU.64 R32, [R1+0x1688] ;  /* 0x0016880001207983 */ /* 0x001ea20000300a00 */
[----:B------:R-:W-:Y:S01]  /*228c20*/  ISETP.LT.AND P4, PT, R44, UR14, !P3 ;  /* 0x0000000e2c007c0c */ /* 0x000fe2000df81270 */
[----:B------:R-:W0:Y:S01]  /*228c30*/  LDCU UR14, c[0x0][0x398] ;  /* 0x00007300ff0e77ac */ /* 0x000e220008000800 */
[----:B------:R-:W-:Y:S01]  /*228c40*/  ISETP.LT.AND P5, PT, R21, UR16, !P3 ;  /* 0x0000001015007c0c */ /* 0x000fe2000dfa1270 */
[----:B------:R-:W2:Y:S01]  /*228c50*/  LDL.LU R10, [R1+0x728] ;  /* 0x00072800010a7983 */ /* 0x000ea20000300800 */
[----:B------:R-:W-:Y:S01]  /*228c60*/  ISETP.LT.AND P2, PT, R39, UR18, !P3 ;  /* 0x0000001227007c0c */ /* 0x000fe2000df41270 */
[----:B------:R-:W1:Y:S01]  /*228c70*/  LDCU UR16, c[0x0][0x398] ;  /* 0x00007300ff1077ac */ /* 0x000e620008000800 */
[----:B------:R-:W-:-:S02]  /*228c80*/  PRMT R2, R38, 0x7771, RZ ;  /* 0x0000777126027816 */ /* 0x000fc400000000ff */
[----:B------:R-:W-:Y:S01]  /*228c90*/  PRMT R0, R38, 0x7772, RZ ;  /* 0x0000777226007816 */ /* 0x000fe200000000ff */
[----:B------:R-:W0:Y:S01]  /*228ca0*/  LDCU UR18, c[0x0][0x398] ;  /* 0x00007300ff1277ac */ /* 0x000e220008000800 */
[----:B------:R-:W-:Y:S01]  /*228cb0*/  ISETP.LT.AND P6, PT, R18, UR10, !P3 ;  /* 0x0000000a12007c0c */ /* 0x000fe2000dfc1270 */
[----:B------:R-:W0:Y:S02]  /*228cc0*/  LDCU UR10, c[0x0][0x398] ;  /* 0x00007300ff0a77ac */ /* 0x000e240008000800 */
[----:B----4-:R4:W-:Y:S01]  /*228cd0*/  @P4 STG.E.U8 desc[UR4][R42.64], R2 ;  /* 0x000000022a004986 */ /* 0x0109e2000c101104 */
[----:B------:R-:W-:Y:S01]  /*228ce0*/  ISETP.LT.AND P4, PT, R17, UR8, !P3 ;  /* 0x0000000811007c0c */ /* 0x000fe2000df81270 */
[----:B------:R-:W0:Y:S02]  /*228cf0*/  LDCU UR8, c[0x0][0x398] ;  /* 0x00007300ff0877ac */ /* 0x000e240008000800 */
[----:B---3--:R3:W-:Y:S01]  /*228d00*/  @P5 STG.E.U8 desc[UR4][R36.64], R0 ;  /* 0x0000000024005986 */ /* 0x0087e2000c101104 */
[----:B----4-:R-:W-:-:S03]  /*228d10*/  PRMT R2, R38, 0x7773, RZ ;  /* 0x0000777326027816 */ /* 0x010fc600000000ff */
[----:B---3--:R-:W3:Y:S01]  /*228d20*/  LDL.LU.64 R36, [R1+0x1690] ;  /* 0x0016900001247983 */ /* 0x008ee20000300a00 */
[----:B------:R-:W-:Y:S01]  /*228d30*/  ISETP.LT.AND P5, PT, R16, UR6, !P3 ;  /* 0x0000000610007c0c */ /* 0x000fe2000dfa1270 */
[----:B------:R-:W-:Y:S02]  /*228d40*/  VIADD R0, R40, 0xe5 ;  /* 0x000000e528007836 */ /* 0x000fe40000000000 */
[----:B------:R4:W-:Y:S01]  /*228d50*/  @P2 STG.E.U8 desc[UR4][R34.64], R2 ;  /* 0x0000000222002986 */ /* 0x0009e2000c101104 */
[----:B------:R-:W0:Y:S03]  /*228d60*/  LDCU UR6, c[0x0][0x398] ;  /* 0x00007300ff0677ac */ /* 0x000e260008000800 */
[----:B----4-:R-:W4:Y:S01]  /*228d70*/  LDL.LU.64 R34, [R1+0x1670] ;  /* 0x0016700001227983 */ /* 0x010f220000300a00 */
[C---:B------:R-:W-:Y:S02]  /*228d80*/  PRMT R2, R11.reuse, 0x7770, RZ ;  /* 0x000077700b027816 */ /* 0x040fe400000000ff */
[----:B------:R-:W-:Y:S01]  /*228d90*/  ISETP.GE.AND P2, PT, R0, UR29, PT ;  /* 0x0000001d00007c0c */ /* 0x000fe2000bf46270 */
[----:B------:R-:W4:Y:S01]  /*228da0*/  LDL.LU.64 R22, [R1+0x1668] ;  /* 0x0016680001167983 */ /* 0x000f220000300a00 */
[----:B------:R-:W-:-:S03]  /*228db0*/  PRMT R0, R11, 0x7771, RZ ;  /* 0x000077710b007816 */ /* 0x000fc600000000ff */
[----:B------:R0:W-:Y:S04]  /*228dc0*/  @P4 STG.E.U8 desc[UR4][R24.64], R2 ;  /* 0x0000000218004986 */ /* 0x0001e8000c101104 */
[----:B------:R-:W4:Y:S04]  /*228dd0*/  LDL.LU.64 R42, [R1+0x1650] ;  /* 0x00165000012a7983 */ /* 0x000f280000300a00 */
[----:B------:R-:W-:Y:S01]  /*228de0*/  @P5 STG.E.U8 desc[UR4][R46.64], R0 ;  /* 0x000000002e005986 */ /* 0x000fe2000c101104 */
[----:B0-----:R-:W-:-:S03]  /*228df0*/  PRMT R2, R11, 0x7772, RZ ;  /* 0x000077720b027816 */ /* 0x001fc600000000ff */
[----:B------:R-:W4:Y:S04]  /*228e00*/  LDL.LU R38, [R1+0x7cc] ;  /* 0x0007cc0001267983 */ /* 0x000f280000300800 */
[----:B--2---:R0:W-:Y:S04]  /*228e10*/  @P6 STG.E.U8 desc[UR4][R32.64], R2 ;  /* 0x0000000220006986 */ /* 0x0041e8000c101104 */
[----:B0-----:R-:W2:Y:S01]  /*228e20*/  LDL.LU.64 R32, [R1+0x1680] ;  /* 0x0016800001207983 */ /* 0x001ea20000300a00 */
[----:B------:R-:W-:Y:S02]  /*228e30*/  ISETP.LT.AND P3, PT, R20, UR12, !P3 ;  /* 0x0000000c14007c0c */ /* 0x000fe4000df61270 */
[----:B------:R-:W-:Y:S01]  /*228e40*/  ISETP.LT.AND P4, PT, R19, UR14, !P2 ;  /* 0x0000000e13007c0c */ /* 0x000fe2000d781270 */
[----:B------:R-:W2:Y:S01]  /*228e50*/  LDL.LU R41, [R1+0x7b8] ;  /* 0x0007b80001297983 */ /* 0x000ea20000300800 */
[----:B------:R-:W-:-:S02]  /*228e60*/  PRMT R2, R11, 0x7773, RZ ;  /* 0x000077730b027816 */ /* 0x000fc400000000ff */
[----:B------:R-:W-:Y:S01]  /*228e70*/  PRMT R3, R10, 0x7770, RZ ;  /* 0x000077700a037816 */ /* 0x000fe200000000ff */
[----:B------:R-:W-:Y:S01]  /*228e80*/  VIADD R0, R40, 0xe6 ;  /* 0x000000e628007836 */ /* 0x000fe20000000000 */
[----:B-1----:R-:W-:Y:S01]  /*228e90*/  ISETP.LT.AND P5, PT, R44, UR16, !P2 ;  /* 0x000000102c007c0c */ /* 0x002fe2000d7a1270 */
[----:B------:R-:W0:Y:S01]  /*228ea0*/  LDCU UR12, c[0x0][0x398] ;  /* 0x00007300ff0c77ac */ /* 0x000e220008000800 */
[----:B------:R-:W-:Y:S02]  /*228eb0*/  ISETP.LT.AND P6, PT, R21, UR18, !P2 ;  /* 0x0000001215007c0c */ /* 0x000fe4000d7c1270 */
[----:B------:R-:W-:Y:S01]  /*228ec0*/  PRMT R4, R10, 0x7773, RZ ;  /* 0x000077730a047816 */ /* 0x000fe200000000ff */
[----:B------:R-:W1:Y:S01]  /*228ed0*/  LDCU UR14, c[0x0][0x398] ;  /* 0x00007300ff0e77ac */ /* 0x000e620008000800 */
[----:B------:R-:W0:Y:S01]  /*228ee0*/  LDCU UR16, c[0x0][0x398] ;  /* 0x00007300ff1077ac */ /* 0x000e220008000800 */
[----:B------:R-:W0:Y:S01]  /*228ef0*/  LDCU UR18, c[0x0][0x398] ;  /* 0x00007300ff1277ac */ /* 0x000e220008000800 */
[----:B---3--:R3:W-:Y:S01]  /*228f00*/  @P3 STG.E.U8 desc[UR4][R36.64], R2 ;  /* 0x0000000224003986 */ /* 0x0087e2000c101104 */
[----:B------:R-:W-:-:S02]  /*228f10*/  ISETP.GE.AND P3, PT, R0, UR42, PT ;  /* 0x0000002a00007c0c */ /* 0x000fc4000bf66270 */
[C---:B------:R-:W-:Y:S01]  /*228f20*/  PRMT R0, R10.reuse, 0x7771, RZ ;  /* 0x000077710a007816 */ /* 0x040fe200000000ff */
[----:B---3--:R-:W3:Y:S01]  /*228f30*/  LDL.LU.64 R36, [R1+0x1678] ;  /* 0x0016780001247983 */ /* 0x008ee20000300a00 */
[----:B------:R-:W-:-:S03]  /*228f40*/  PRMT R2, R10, 0x7772, RZ ;  /* 0x000077720a027816 */ /* 0x000fc600000000ff */
[----:B----4-:R4:W-:Y:S01]  /*228f50*/  @P4 STG.E.U8 desc[UR4][R34.64], R3 ;  /* 0x0000000322004986 */ /* 0x0109e2000c101104 */
[----:B------:R-:W-:Y:S01]  /*228f60*/  ISETP.LT.AND P4, PT, R39, UR8, !P2 ;  /* 0x0000000827007c0c */ /* 0x000fe2000d781270 */
[----:B------:R-:W0:Y:S02]  /*228f70*/  LDCU UR8, c[0x0][0x398] ;  /* 0x00007300ff0877ac */ /* 0x000e240008000800 */
[----:B----4-:R-:W4:Y:S04]  /*228f80*/  LDL.LU.64 R34, [R1+0x1660] ;  /* 0x0016600001227983 */ /* 0x010f280000300a00 */
[----:B------:R-:W4:Y:S04]  /*228f90*/  LDL.LU.64 R24, [R1+0x1658] ;  /* 0x0016580001187983 */ /* 0x000f280000300a00 */
[----:B------:R0:W-:Y:S04]  /*228fa0*/  @P5 STG.E.U8 desc[UR4][R22.64], R0 ;  /* 0x0000000016005986 */ /* 0x0001e8000c101104 */
[----:B------:R-:W4:Y:S04]  /*228fb0*/  LDL.LU.64 R46, [R1+0x1648] ;  /* 0x00164800012e7983 */ /* 0x000f280000300a00 */
[----:B0-----:R-:W4:Y:S04]  /*228fc0*/  LDL.LU.64 R22, [R1+0x1640] ;  /* 0x0016400001167983 */ /* 0x001f280000300a00 */
[----:B------:R-:W4:Y:S04]  /*228fd0*/  LDL.LU.64 R10, [R1+0x1638] ;  /* 0x00163800010a7983 */ /* 0x000f280000300a00 */
[----:B------:R0:W-:Y:S01]  /*228fe0*/  @P6 STG.E.U8 desc[UR4][R42.64], R2 ;  /* 0x000000022a006986 */ /* 0x0001e2000c101104 */
[----:B------:R-:W-:-:S02]  /*228ff0*/  PRMT R0, R38, 0x7771, RZ ;  /* 0x0000777126007816 */ /* 0x000fc400000000ff */
[C---:B------:R-:W-:Y:S02]  /*229000*/  PRMT R3, R38.reuse, 0x7772, RZ ;  /* 0x0000777226037816 */ /* 0x040fe400000000ff */
[C---:B------:R-:W-:Y:S02]  /*229010*/  PRMT R5, R38.reuse, 0x7773, RZ ;  /* 0x0000777326057816 */ /* 0x040fe400000000ff */
[----:B0-----:R-:W-:Y:S01]  /*229020*/  PRMT R2, R38, 0x7770, RZ ;  /* 0x0000777026027816 */ /* 0x001fe200000000ff */
[----:B--2---:R0:W-:Y:S04]  /*229030*/  @P4 STG.E.U8 desc[UR4][R32.64], R4 ;  /* 0x0000000420004986 */ /* 0x0041e8000c101104 */
[----:B0-----:R-:W2:Y:S04]  /*229040*/  LDL.LU.64 R32, [R1+0x1630] ;  /* 0x0016300001207983 */ /* 0x001ea80000300a00 */
[----:B------:R-:W2:Y:S04]  /*229050*/  LDL.LU R38, [R1+0x6cc] ;  /* 0x0006cc0001267983 */ /* 0x000ea80000300800 */
[----:B------:R-:W2:Y:S01]  /*229060*/  LDL.LU.64 R42, [R1+0x1628] ;  /* 0x00162800012a7983 */ /* 0x000ea20000300a00 */
[----:B------:R-:W-:Y:S01]  /*229070*/  ISETP.LT.AND P6, PT, R17, UR6, !P2 ;  /* 0x0000000611007c0c */ /* 0x000fe2000d7c1270 */
[----:B------:R-:W0:Y:S01]  /*229080*/  LDCU UR6, c[0x0][0x398] ;  /* 0x00007300ff0677ac */ /* 0x000e220008000800 */
[----:B------:R-:W-:-:S02]  /*229090*/  ISETP.LT.AND P5, PT, R16, UR10, !P2 ;  /* 0x0000000a10007c0c */ /* 0x000fc4000d7a1270 */
[C---:B------:R-:W-:Y:S01]  /*2290a0*/  PRMT R4, R41.reuse, 0x7770, RZ ;  /* 0x0000777029047816 */ /* 0x040fe200000000ff */
[----:B------:R-:W0:Y:S01]  /*2290b0*/  LDCU UR10, c[0x0][0x398] ;  /* 0x00007300ff0a77ac */ /* 0x000e220008000800 */
[----:B------:R-:W-:Y:S02]  /*2290c0*/  ISETP.LT.AND P4, PT, R18, UR20, !P2 ;  /* 0x0000001412007c0c */ /* 0x000fe4000d781270 */
[C---:B------:R-:W-:Y:S01]  /*2290d0*/  PRMT R6, R41.reuse, 0x7771, RZ ;  /* 0x0000777129067816 */ /* 0x040fe200000000ff */
[----:B------:R-:W0:Y:S01]  /*2290e0*/  LDCU UR20, c[0x0][0x398] ;  /* 0x00007300ff1477ac */ /* 0x000e220008000800 */
[----:B------:R-:W-:Y:S01]  /*2290f0*/  ISETP.LT.AND P2, PT, R20, UR12, !P2 ;  /* 0x0000000c14007c0c */ /* 0x000fe2000d741270 */
[----:B------:R-:W0:Y:S02]  /*229100*/  LDCU UR12, c[0x0][0x398] ;  /* 0x00007300ff0c77ac */ /* 0x000e240008000800 */
[----:B---3--:R3:W-:Y:S01]  /*229110*/  @P6 STG.E.U8 desc[UR4][R36.64], R4 ;  /* 0x0000000424006986 */ /* 0x0087e2000c101104 */
[----:B------:R-:W-:Y:S01]  /*229120*/  ISETP.LT.AND P6, PT, R44, UR16, !P3 ;  /* 0x000000102c007c0c */ /* 0x000fe2000dfc1270 */
[----:B------:R-:W0:Y:S01]  /*229130*/  LDCU UR16, c[0x0][0x398] ;  /* 0x00007300ff1077ac */ /* 0x000e220008000800 */
[----:B---3--:R-:W-:Y:S01]  /*229140*/  PRMT R4, R41, 0x7772, RZ ;  /* 0x0000777229047816 */ /* 0x008fe200000000ff */
[----:B------:R-:W3:Y:S04]  /*229150*/  LDL.LU.64 R36, [R1+0x1620] ;  /* 0x0016200001247983 */ /* 0x000ee80000300a00 */
[----:B----4-:R4:W-:Y:S01]  /*229160*/  @P5 STG.E.U8 desc[UR4][R34.64], R6 ;  /* 0x0000000622005986 */ /* 0x0109e2000c101104 */
[----:B-1----:R-:W-:Y:S01]  /*229170*/  ISETP.LT.AND P5, PT, R19, UR14, !P3 ;  /* 0x0000000e13007c0c */ /* 0x002fe2000dfa1270 */
[----:B------:R-:W1:Y:S02]  /*229180*/  LDCU UR14, c[0x0][0x398] ;  /* 0x00007300ff0e77ac */ /* 0x000e640008000800 */
[----:B------:R-:W-:Y:S01]  /*229190*/  @P4 STG.E.U8 desc[UR4][R24.64], R4 ;  /* 0x0000000418004986 */ /* 0x000fe2000c101104 */
[----:B------:R-:W-:Y:S01]  /*2291a0*/  ISETP.LT.AND P4, PT, R21, UR18, !P3 ;  /* 0x0000001215007c0c */ /* 0x000fe2000df81270 */
[----:B------:R-:W0:Y:S02]  /*2291b0*/  LDCU UR18, c[0x0][0x398] ;  /* 0x00007300ff1277ac */ /* 0x000e240008000800 */
[----:B----4-:R-:W4:Y:S01]  /*2291c0*/  LDL.LU.64 R34, [R1+0x1608] ;  /* 0x0016080001227983 */ /* 0x010f220000300a00 */
[----:B------:R-:W-:-:S05]  /*2291d0*/  PRMT R6, R41, 0x7773, RZ ;  /* 0x0000777329067816 */ /* 0x000fca00000000ff */
[----:B------:R0:W-:Y:S04]  /*2291e0*/  @P2 STG.E.U8 desc[UR4][R46.64], R6 ;  /* 0x000000062e002986 */ /* 0x0001e8000c101104 */
[----:B------:R-:W-:Y:S04]  /*2291f0*/  @P5 STG.E.U8 desc[UR4][R22.64], R2 ;  /* 0x0000000216005986 */ /* 0x000fe8000c101104 */
[----:B------:R1:W-:Y:S04]  /*229200*/  @P6 STG.E.U8 desc[UR4][R10.64], R0 ;  /* 0x000000000a006986 */ /* 0x0003e8000c101104 */
[----:B0-----:R-:W4:Y:S01]  /*229210*/  LDL.LU.64 R46, [R1+0x1618] ;  /* 0x00161800012e7983 */ /* 0x001f220000300a00 */
[----:B------:R-:W-:Y:S01]  /*229220*/  ISETP.LT.AND P2, PT, R39, UR8, !P3 ;  /* 0x0000000827007c0c */ /* 0x000fe2000df41270 */
[----:B------:R-:W0:Y:S02]  /*229230*/  LDCU UR8, c[0x0][0x398] ;  /* 0x00007300ff0877ac */ /* 0x000e240008000800 */
[----:B-1----:R-:W4:Y:S04]  /*229240*/  LDL.LU.64 R10, [R1+0x1610] ;  /* 0x00161000010a7983 */ /* 0x002f280000300a00 */
[----:B------:R-:W4:Y:S04]  /*229250*/  LDL.LU R22, [R1+0x72c] ;  /* 0x00072c0001167983 */ /* 0x000f280000300800 */
[----:B--2---:R1:W-:Y:S04]  /*229260*/  @P4 STG.E.U8 desc[UR4][R32.64], R3 ;  /* 0x0000000320004986 */ /* 0x0043e8000c101104 */
[----:B-1----:R-:W2:Y:S04]  /*229270*/  LDL.LU.64 R32, [R1+0x15f8] ;  /* 0x0015f80001207983 */ /* 0x002ea80000300a00 */
[----:B------:R1:W-:Y:S04]  /*229280*/  @P2 STG.E.U8 desc[UR4][R42.64], R5 ;  /* 0x000000052a002986 */ /* 0x0003e8000c101104 */
[----:B-1----:R-:W2:Y:S01]  /*229290*/  LDL.LU.64 R42, [R1+0x1600] ;  /* 0x00160000012a7983 */ /* 0x002ea20000300a00 */
[----:B------:R-:W-:Y:S01]  /*2292a0*/  ISETP.LT.AND P5, PT, R17, UR6, !P3 ;  /* 0x0000000611007c0c */ /* 0x000fe2000dfa1270 */
[----:B------:R-:W-:Y:S01]  /*2292b0*/  VIADD R0, R40, 0xe7 ;  /* 0x000000e728007836 */ /* 0x000fe20000000000 */
[----:B------:R-:W-:-:S02]  /*2292c0*/  ISETP.LT.AND P6, PT, R16, UR10, !P3 ;  /* 0x0000000a10007c0c */ /* 0x000fc4000dfc1270 */
[----:B------:R-:W-:Y:S02]  /*2292d0*/  PRMT R2, R38, 0x7771, RZ ;  /* 0x0000777126027816 */ /* 0x000fe400000000ff */
[----:B------:R-:W-:Y:S01]  /*2292e0*/  ISETP.LT.AND P2, PT, R18, UR12, !P3 ;  /* 0x0000000c12007c0c */ /* 0x000fe2000df41270 */
[----:B------:R-:W1:Y:S01]  /*2292f0*/  LDCU UR6, c[0x0][0x398] ;  /* 0x00007300ff0677ac */ /* 0x000e620008000800 */
[----:B------:R-:W-:Y:S02]  /*229300*/  ISETP.GE.AND P4, PT, R0, UR41, PT ;  /* 0x0000002900007c0c */ /* 0x000fe4000bf86270 */
[----:B------:R-:W-:Y:S02]  /*229310*/  PRMT R0, R38, 0x7770, RZ ;  /* 0x0000777026007816 */ /* 0x000fe400000000ff */
[----:B------:R-:W-:Y:S01]  /*229320*/  ISETP.LT.AND P3, PT, R20, UR14, !P3 ;  /* 0x0000000e14007c0c */ /* 0x000fe2000df61270 */
[----:B------:R-:W0:Y:S01]  /*229330*/  LDCU UR10, c[0x0][0x398] ;  /* 0x00007300ff0a77ac */ /* 0x000e220008000800 */
[----:B------:R-:W0:Y:S01]  /*229340*/  LDCU UR12, c[0x0][0x398] ;  /* 0x00007300ff0c77ac */ /* 0x000e220008000800 */
[----:B------:R-:W0:Y:S01]  /*229350*/  LDCU UR14, c[0x0][0x398] ;  /* 0x00007300ff0e77ac */ /* 0x000e220008000800 */
[----:B---3--:R3:W-:Y:S04]  /*229360*/  @P5 STG.E.U8 desc[UR4][R36.64], R0 ;  /* 0x0000000024005986 */ /* 0x0087e8000c101104 */
[----:B---3--:R-:W3:Y:S01]  /*229370*/  LDL.LU.64 R36, [R1+0x15f0] ;  /* 0x0015f00001247983 */ /* 0x008ee20000300a00 */
[----:B------:R-:W-:-:S03]  /*229380*/  PRMT R0, R38, 0x7772, RZ ;  /* 0x0000777226007816 */ /* 0x000fc600000000ff */
[----:B----4-:R4:W-:Y:S01]  /*229390*/  @P6 STG.E.U8 desc[UR4][R34.64], R2 ;  /* 0x0000000222006986 */ /* 0x0109e2000c101104 */
[----:B------:R-:W-:Y:S01]  /*2293a0*/  ISETP.LT.AND P6, PT, R19, UR16, !P4 ;  /* 0x0000001013007c0c */ /* 0x000fe2000e7c1270 */
[----:B------:R-:W0:Y:S01]  /*2293b0*/  LDCU UR16, c[0x0][0x398] ;  /* 0x00007300ff1077ac */ /* 0x000e220008000800 */
[----:B----4-:R-:W-:Y:S01]  /*2293c0*/  VIADD R2, R40, 0xe8 ;  /* 0x000000e828027836 */ /* 0x010fe20000000000 */
[----:B------:R-:W4:Y:S04]  /*2293d0*/  LDL.LU.64 R34, [R1+0x15e0] ;  /* 0x0015e00001227983 */ /* 0x000f280000300a00 */
[----:B------:R-:W4:Y:S01]  /*2293e0*/  LDL.LU R41, [R1+0x7bc] ;  /* 0x0007bc0001297983 */ /* 0x000f220000300800 */
[----:B------:R-:W-:Y:S02]  /*2293f0*/  ISETP.GE.AND P5, PT, R2, UR28, PT ;  /* 0x0000001c02007c0c */ /* 0x000fe4000bfa6270 */
[----:B------:R-:W-:Y:S01]  /*229400*/  PRMT R2, R38, 0x7773, RZ ;  /* 0x0000777326027816 */ /* 0x000fe200000000ff */
[----:B------:R0:W-:Y:S04]  /*229410*/  @P2 STG.E.U8 desc[UR4][R46.64], R0 ;  /* 0x000000002e002986 */ /* 0x0001e8000c101104 */
[----:B------:R1:W-:Y:S01]  /*229420*/  @P3 STG.E.U8 desc[UR4][R10.64], R2 ;  /* 0x000000020a003986 */ /* 0x0003e2000c101104 */
[----:B0-----:R-:W-:-:S02]  /*229430*/  PRMT R0, R22, 0x7770, RZ ;  /* 0x0000777016007816 */ /* 0x001fc400000000ff */
[----:B------:R-:W-:Y:S01]  /*229440*/  ISETP.LT.AND P2, PT, R44, UR18, !P4 ;  /* 0x000000122c007c0c */ /* 0x000fe2000e741270 */
[----:B-1----:R-:W4:Y:S04]  /*229450*/  LDL.LU.64 R10, [R1+0x15e8] ;  /* 0x0015e800010a7983 */ /* 0x002f280000300a00 */
[----:B------:R-:W4:Y:S01]  /*229460*/  LDL.LU.64 R24, [R1+0x15d8] ;  /* 0x0015d80001187983 */ /* 0x000f220000300a00 */
[C---:B------:R-:W-:Y:S02]  /*229470*/  PRMT R2, R22.reuse, 0x7772, RZ ;  /* 0x0000777216027816 */ /* 0x040fe400000000ff */
[C---:B------:R-:W-:Y:S02]  /*229480*/  PRMT R3, R22.reuse, 0x7773, RZ ;  /* 0x0000777316037816 */ /* 0x040fe400000000ff */
[----:B------:R-:W-:Y:S01]  /*229490*/  ISETP.LT.AND P3, PT, R21, UR8, !P4 ;  /* 0x0000000815007c0c */ /* 0x000fe2000e761270 */
[----:B------:R-:W0:Y:S01]  /*2294a0*/  LDCU UR8, c[0x0][0x398] ;  /* 0x00007300ff0877ac */ /* 0x000e220008000800 */
[----:B------:R-:W1:Y:S01]  /*2294b0*/  LDCU UR18, c[0x0][0x398] ;  /* 0x00007300ff1277ac */ /* 0x000e620008000800 */
[----:B--2---:R2:W-:Y:S04]  /*2294c0*/  @P6 STG.E.U8 desc[UR4][R32.64], R0 ;  /* 0x0000000020006986 */ /* 0x0045e8000c101104 */
[----:B--2---:R-:W2:Y:S04]  /*2294d0*/  LDL.LU.64 R32, [R1+0x15d0] ;  /* 0x0015d00001207983 */ /* 0x004ea80000300a00 */
[----:B------:R-:W2:Y:S04]  /*2294e0*/  LDL.LU.64 R46, [R1+0x15c8] ;  /* 0x0015c800012e7983 */ /* 0x000ea80000300a00 */
[----:B------:R-:W2:Y:S01]  /*2294f0*/  LDL.LU R38, [R1+0x7a0] ;  /* 0x0007a00001267983 */ /* 0x000ea20000300800 */
[----:B------:R-:W-:-:S03]  /*229500*/  PRMT R0, R22, 0x7771, RZ ;  /* 0x0000777116007816 */ /* 0x000fc600000000ff */
[----:B------:R-:W2:Y:S04]  /*229510*/  LDL.LU.64 R22, [R1+0x15c0] ;  /* 0x0015c00001167983 */ /* 0x000ea80000300a00 */
[----:B------:R0:W-:Y:S04]  /*229520*/  @P2 STG.E.U8 desc[UR4][R42.64], R0 ;  /* 0x000000002a002986 */ /* 0x0001e8000c101104 */
[----:B0-----:R-:W2:Y:S01]  /*229530*/  LDL.LU.64 R42, [R1+0x15b8] ;  /* 0x0015b800012a7983 */ /* 0x001ea20000300a00 */
[----:B------:R-:W-:Y:S02]  /*229540*/  ISETP.LT.AND P6, PT, R39, UR6, !P4 ;  /* 0x0000000627007c0c */ /* 0x000fe4000e7c1270 */
[----:B------:R-:W-:Y:S01]  /*229550*/  ISETP.LT.AND P2, PT, R17, UR10, !P4 ;  /* 0x0000000a11007c0c */ /* 0x000fe2000e741270 */
[----:B------:R-:W0:Y:S01]  /*229560*/  LDCU UR6, c[0x0][0x398] ;  /* 0x00007300ff0677ac */ /* 0x000e220008000800 */
[----:B------:R-:W0:Y:S01]  /*229570*/  LDCU UR10, c[0x0][0x398] ;  /* 0x00007300ff0a77ac */ /* 0x000e220008000800 */
[----:B---3--:R3:W-:Y:S01]  /*229580*/  @P3 STG.E.U8 desc[UR4][R36.64], R2 ;  /* 0x0000000224003986 */ /* 0x0087e2000c101104 */
[----:B------:R-:W-:Y:S01]  /*229590*/  ISETP.LT.AND P3, PT, R16, UR20, !P4 ;  /* 0x0000001410007c0c */ /* 0x000fe2000e761270 */
[----:B------:R-:W0:Y:S06]  /*2295a0*/  LDCU UR20, c[0x0][0x398] ;  /* 0x00007300ff1477ac */ /* 0x000e2c0008000800 */
[----:B----4-:R4:W-:Y:S01]  /*2295b0*/  @P6 STG.E.U8 desc[UR4][R34.64], R3 ;  /* 0x0000000322006986 */ /* 0x0109e2000c101104 */
[----:B------:R-:W-:-:S02]  /*2295c0*/  ISETP.LT.AND P6, PT, R18, UR12, !P4 ;  /* 0x0000000c12007c0c */ /* 0x000fc4000e7c1270 */
[----:B------:R-:W-:Y:S02]  /*2295d0*/  ISETP.LT.AND P4, PT, R20, UR14, !P4 ;  /* 0x0000000e14007c0c */ /* 0x000fe4000e781270 */
[C---:B------:R-:W-:Y:S02]  /*2295e0*/  PRMT R0, R41.reuse, 0x7770, RZ ;  /* 0x0000777029007816 */ /* 0x040fe400000000ff */
[C---:B---3--:R-:W-:Y:S02]  /*2295f0*/  PRMT R2, R41.reuse, 0x7771, RZ ;  /* 0x0000777129027816 */ /* 0x048fe400000000ff */
[C---:B------:R-:W-:Y:S01]  /*229600*/  PRMT R4, R41.reuse, 0x7773, RZ ;  /* 0x0000777329047816 */ /* 0x040fe200000000ff */
[----:B------:R-:W3:Y:S01]  /*229610*/  LDCU UR12, c[0x0][0x398] ;  /* 0x00007300ff0c77ac */ /* 0x000ee20008000800 */
[----:B------:R-:W0:Y:S01]  /*229620*/  LDCU UR14, c[0x0][0x398] ;  /* 0x00007300ff0e77ac */ /* 0x000e220008000800 */
[----:B----4-:R-:W4:Y:S04]  /*229630*/  LDL.LU.64 R34, [R1+0x15b0] ;  /* 0x0015b00001227983 */ /* 0x010f280000300a00 */
[----:B------:R-:W3:Y:S01]  /*229640*/  LDL.LU.64 R36, [R1+0x15a8] ;  /* 0x0015a80001247983 */ /* 0x000ee20000300a00 */
[----:B------:R-:W-:-:S03]  /*229650*/  PRMT R3, R41, 0x7772, RZ ;  /* 0x0000777229037816 */ /* 0x000fc600000000ff */
[----:B------:R0:W-:Y:S04]  /*229660*/  @P2 STG.E.U8 desc[UR4][R10.64], R0 ;  /* 0x000000000a002986 */ /* 0x0001e8000c101104 */
[----:B------:R1:W-:Y:S01]  /*229670*/  @P3 STG.E.U8 desc[UR4][R24.64], R2 ;  /* 0x0000000218003986 */ /* 0x0003e2000c101104 */
[----:B------:R-:W-:Y:S02]  /*229680*/  ISETP.LT.AND P3, PT, R19, UR16, !P5 ;  /* 0x0000001013007c0c */ /* 0x000fe4000ef61270 */
[----:B------:R-:W-:Y:S01]  /*229690*/  ISETP.LT.AND P2, PT, R44, UR22, !P5 ;  /* 0x000000162c007c0c */ /* 0x000fe2000ef41270 */
[----:B------:R-:W1:Y:S01]  /*2296a0*/  LDCU UR16, c[0x0][0x398] ;  /* 0x00007300ff1077ac */ /* 0x000e620008000800 */
[----:B------:R-:W1:Y:S01]  /*2296b0*/  LDCU UR22, c[0x0][0x398] ;  /* 0x00007300ff1677ac */ /* 0x000e620008000800 */
[----:B0-----:R-:W3:Y:S04]  /*2296c0*/  LDL.LU R11, [R1+0x6b0] ;  /* 0x0006b000010b7983 */ /* 0x001ee80000300800 */
[----:B--2---:R0:W-:Y:S04]  /*2296d0*/  @P6 STG.E.U8 desc[UR4][R32.64], R3 ;  /* 0x0000000320006986 */ /* 0x0041e8000c101104 */
[----:B------:R2:W-:Y:S01]  /*2296e0*/  @P4 STG.E.U8 desc[UR4][R46.64], R4 ;  /* 0x000000042e004986 */ /* 0x0005e2000c101104 */
[----:B------:R-:W-:-:S02]  /*2296f0*/  PRMT R0, R38, 0x7770, RZ ;  /* 0x0000777026007816 */ /* 0x000fc400000000ff */
[----:B-1----:R-:W-:Y:S01]  /*229700*/  PRMT R2, R38, 0x7771, RZ ;  /* 0x0000777126027816 */ /* 0x002fe200000000ff */
[----:B0-----:R-:W3:Y:S04]  /*229710*/  LDL.LU.64 R32, [R1+0x15a0] ;  /* 0x0015a00001207983 */ /* 0x001ee80000300a00 */
[----:B--2---:R-:W2:Y:S04]  /*229720*/  LDL.LU.64 R46, [R1+0x1598] ;  /* 0x00159800012e7983 */ /* 0x004ea80000300a00 */
[----:B------:R-:W-:Y:S04]  /*229730*/  @P3 STG.E.U8 desc[UR4][R22.64], R0 ;  /* 0x0000000016003986 */ /* 0x000fe8000c101104 */
[----:B------:R-:W2:Y:S04]  /*229740*/  LDL.LU.64 R24, [R1+0x1590] ;  /* 0x0015900001187983 */ /* 0x000ea80000300a00 */
[----:B------:R-:W2:Y:S04]  /*229750*/  LDL.LU R10, [R1+0x710] ;  /* 0x00071000010a7983 */ /* 0x000ea80000300800 */
[----:B------:R0:W-:Y:S04]  /*229760*/  @P2 STG.E.U8 desc[UR4][R42.64], R2 ;  /* 0x000000022a002986 */ /* 0x0001e8000c101104 */
[----:B0-----:R-:W2:Y:S01]  /*229770*/  LDL.LU.64 R42, [R1+0x1588] ;  /* 0x00158800012a7983 */ /* 0x001ea20000300a00 */
[----:B------:R-:W-:-:S02]  /*229780*/  ISETP.LT.AND P6, PT, R21, UR8, !P5 ;  /* 0x0000000815007c0c */ /* 0x000fc4000efc1270 */
[----:B------:R-:W-:Y:S02]  /*229790*/  ISETP.LT.AND P4, PT, R39, UR6, !P5 ;  /* 0x0000000627007c0c */ /* 0x000fe4000ef81270 */
[C---:B------:R-:W-:Y:S02]  /*2297a0*/  PRMT R0, R38.reuse, 0x7772, RZ ;  /* 0x0000777226007816 */ /* 0x040fe400000000ff */
[----:B------:R-:W-:Y:S02]  /*2297b0*/  PRMT R2, R38, 0x7773, RZ ;  /* 0x0000777326027816 */ /* 0x000fe400000000ff */
[----:B------:R-:W-:Y:S01]  /*2297c0*/  ISETP.LT.AND P3, PT, R17, UR18, !P5 ;  /* 0x0000001211007c0c */ /* 0x000fe2000ef61270 */
[----:B------:R-:W0:Y:S01]  /*2297d0*/  LDCU UR6, c[0x0][0x398] ;  /* 0x00007300ff0677ac */ /* 0x000e220008000800 */
[----:B------:R-:W1:Y:S01]  /*2297e0*/  LDCU UR8, c[0x0][0x398] ;  /* 0x00007300ff0877ac */ /* 0x000e620008000800 */
[----:B------:R-:W0:Y:S02]  /*2297f0*/  LDCU UR18, c[0x0][0x398] ;  /* 0x00007300ff1277ac */ /* 0x000e240008000800 */
[----:B----4-:R4:W-:Y:S04]  /*229800*/  @P6 STG.E.U8 desc[UR4][R34.64], R0 ;  /* 0x0000000022006986 */ /* 0x0109e8000c101104 */
[----:B---3--:R3:W-:Y:S01]  /*229810*/  @P4 STG.E.U8 desc[UR4][R36.64], R2 ;  /* 0x0000000224004986 */ /* 0x0087e2000c101104 */
[----:B------:R-:W-:-:S03]  /*229820*/  ISETP.LT.AND P4, PT, R16, UR10, !P5 ;  /* 0x0000000a10007c0c */ /* 0x000fc6000ef81270 */
[----:B----4-:R-:W4:Y:S04]  /*229830*/  LDL.LU.64 R34, [R1+0x1580] ;  /* 0x0015800001227983 */ /* 0x010f280000300a00 */
[----:B------:R-:W4:Y:S01]  /*229840*/  LDL.LU.64 R22, [R1+0x1578] ;  /* 0x0015780001167983 */ /* 0x000f220000300a00 */
[----:B------:R-:W-:-:S03]  /*229850*/  VIADD R0, R40, 0xe9 ;  /* 0x000000e928007836 */ /* 0x000fc60000000000 */
[----:B---3--:R-:W3:Y:S01]  /*229860*/  LDL.LU.64 R36, [R1+0x1570] ;  /* 0x0015700001247983 */ /* 0x008ee20000300a00 */
[----:B------:R-:W-:Y:S01]  /*229870*/  ISETP.LT.AND P6, PT, R18, UR20, !P5 ;  /* 0x0000001412007c0c */ /* 0x000fe2000efc1270 */
[----:B------:R-:W0:Y:S01]  /*229880*/  LDCU UR10, c[0x0][0x398] ;  /* 0x00007300ff0a77ac */ /* 0x000e220008000800 */
[----:B------:R-:W-:Y:S01]  /*229890*/  ISETP.GE.AND P2, PT, R0, UR38, PT ;  /* 0x0000002600007c0c */ /* 0x000fe2000bf46270 */
[----:B------:R-:W0:Y:S01]  /*2298a0*/  LDCU UR20, c[0x0][0x398] ;  /* 0x00007300ff1477ac */ /* 0x000e220008000800 */
[C---:B------:R-:W-:Y:S02]  /*2298b0*/  PRMT R2, R11.reuse, 0x7770, RZ ;  /* 0x000077700b027816 */ /* 0x040fe400000000ff */
[C---:B------:R-:W-:Y:S02]  /*2298c0*/  PRMT R0, R11.reuse, 0x7771, RZ ;  /* 0x000077710b007816 */ /* 0x040fe400000000ff */
[----:B------:R-:W-:Y:S01]  /*2298d0*/  ISETP.LT.AND P5, PT, R20, UR12, !P5 ;  /* 0x0000000c14007c0c */ /* 0x000fe2000efa1270 */
[----:B------:R-:W0:Y:S01]  /*2298e0*/  LDCU UR12, c[0x0][0x398] ;  /* 0x00007300ff0c77ac */ /* 0x000e220008000800 */
[----:B------:R0:W-:Y:S04]  /*2298f0*/  @P3 STG.E.U8 desc[UR4][R32.64], R2 ;  /* 0x0000000220003986 */ /* 0x0001e8000c101104 */
[----:B--2---:R2:W-:Y:S04]  /*229900*/  @P4 STG.E.U8 desc[UR4][R46.64], R0 ;  /* 0x000000002e004986 */ /* 0x0045e8000c101104 */
[----:B0-----:R-:W3:Y:S04]  /*229910*/  LDL.LU R32, [R1+0x790] ;  /* 0x0007900001207983 */ /* 0x001ee80000300800 */
[----:B--2---:R-:W2:Y:S01]  /*229920*/  LDL.LU.64 R46, [R1+0x1568] ;  /* 0x00156800012e7983 */ /* 0x004ea20000300a00 */
[----:B------:R-:W-:-:S02]  /*229930*/  PRMT R2, R11, 0x7772, RZ ;  /* 0x000077720b027816 */ /* 0x000fc400000000ff */
[----:B------:R-:W-:Y:S01]  /*229940*/  PRMT R0, R11, 0x7773, RZ ;  /* 0x000077730b007816 */ /* 0x000fe200000000ff */
[----:B------:R-:W2:Y:S04]  /*229950*/  LDL.LU.64 R48, [R1+0x1560] ;  /* 0x0015600001307983 */ /* 0x000ea80000300a00 */
[----:B------:R0:W-:Y:S04]  /*229960*/  @P6 STG.E.U8 desc[UR4][R24.64], R2 ;  /* 0x0000000218006986 */ /* 0x0001e8000c101104 */
[----:B------:R1:W-:Y:S04]  /*229970*/  @P5 STG.E.U8 desc[UR4][R42.64], R0 ;  /* 0x000000002a005986 */ /* 0x0003e8000c101104 */
[----:B0-----:R-:W2:Y:S04]  /*229980*/  LDL.LU.64 R24, [R1+0x1558] ;  /* 0x0015580001187983 */ /* 0x001ea80000300a00 */
[----:B-1----:R-:W2:Y:S01]  /*229990*/  LDL.LU.64 R42, [R1+0x1548] ;  /* 0x00154800012a7983 */ /* 0x002ea20000300a00 */
[----:B------:R-:W-:-:S02]  /*2299a0*/  ISETP.LT.AND P3, PT, R19, UR14, !P2 ;  /* 0x0000000e13007c0c */ /* 0x000fc4000d761270 */
[----:B------:R-:W-:Y:S02]  /*2299b0*/  ISETP.LT.AND P6, PT, R44, UR16, !P2 ;  /* 0x000000102c007c0c */ /* 0x000fe4000d7c1270 */
[----:B------:R-:W-:Y:S02]  /*2299c0*/  ISETP.LT.AND P4, PT, R21, UR6, !P2 ;  /* 0x0000000615007c0c */ /* 0x000fe4000d781270 */
[C---:B------:R-:W-:Y:S02]  /*2299d0*/  PRMT R2, R10.reuse, 0x7770, RZ ;  /* 0x000077700a027816 */ /* 0x040fe400000000ff */
[----:B------:R-:W-:Y:S02]  /*2299e0*/  PRMT R0, R10, 0x7771, RZ ;  /* 0x000077710a007816 */ /* 0x000fe400000000ff */
[----:B------:R-:W-:Y:S01]  /*2299f0*/  ISETP.LT.AND P5, PT, R17, UR18, !P2 ;  /* 0x0000001211007c0c */ /* 0x000fe2000d7a1270 */
[----:B------:R-:W0:Y:S01]  /*229a00*/  LDCU UR14, c[0x0][0x398] ;  /* 0x00007300ff0e77ac */ /* 0x000e220008000800 */
[----:B------:R-:W1:Y:S01]  /*229a10*/  LDCU UR6, c[0x0][0x398] ;  /* 0x00007300ff0677ac */ /* 0x000e620008000800 */
[----:B------:R-:W0:Y:S01]  /*229a20*/  LDCU UR16, c[0x0][0x398] ;  /* 0x00007300ff1077ac */ /* 0x000e220008000800 */
[----:B------:R-:W0:Y:S01]  /*229a30*/  LDCU UR18, c[0x0][0x398] ;  /* 0x00007300ff1277ac */ /* 0x000e220008000800 */
[----:B----4-:R4:W-:Y:S01]  /*229a40*/  @P3 STG.E.U8 desc[UR4][R34.64], R2 ;  /* 0x0000000222003986 */ /* 0x0109e2000c101104 */
[----:B------:R-:W-:-:S03]  /*229a50*/  ISETP.LT.AND P3, PT, R39, UR8, !P2 ;  /* 0x0000000827007c0c */ /* 0x000fc6000d761270 */
[----:B------:R0:W-:Y:S04]  /*229a60*/  @P6 STG.E.U8 desc[UR4][R22.64], R0 ;  /* 0x0000000016006986 */ /* 0x0001e8000c101104 */
[----:B----4-:R-:W4:Y:S01]  /*229a70*/  LDL.LU R35, [R1+0x7a4] ;  /* 0x0007a40001237983 */ /* 0x010f220000300800 */
[----:B------:R-:W-:-:S03]  /*229a80*/  PRMT R2, R10, 0x7772, RZ ;  /* 0x000077720a027816 */ /* 0x000fc600000000ff */
[----:B0-----:R-:W4:Y:S01]  /*229a90*/  LDL.LU.64 R22, [R1+0x1550] ;  /* 0x0015500001167983 */ /* 0x001f220000300a00 */
[----:B------:R-:W0:Y:S03]  /*229aa0*/  LDCU UR8, c[0x0][0x398] ;  /* 0x00007300ff0877ac */ /* 0x000e260008000800 */
[----:B---3--:R3:W-:Y:S01]  /*229ab0*/  @P4 STG.E.U8 desc[UR4][R36.64], R2 ;  /* 0x0000000224004986 */ /* 0x0087e2000c101104 */
[----:B------:R-:W-:Y:S02]  /*229ac0*/  ISETP.LT.AND P4, PT, R16, UR22, !P2 ;  /* 0x0000001610007c0c */ /* 0x000fe4000d781270 */
[----:B------:R-:W-:Y:S01]  /*229ad0*/  ISETP.LT.AND P6, PT, R18, UR10, !P2 ;  /* 0x0000000a12007c0c */ /* 0x000fe2000d7c1270 */
[----:B------:R-:W-:Y:S01]  /*229ae0*/  VIADD R0, R40, 0xea ;  /* 0x000000ea28007836 */ /* 0x000fe20000000000 */
[----:B---3--:R-:W3:Y:S01]  /*229af0*/  LDL.LU.64 R36, [R1+0x1540] ;  /* 0x0015400001247983 */ /* 0x008ee20000300a00 */
[----:B------:R-:W-:-:S03]  /*229b00*/  PRMT R2, R10, 0x7773, RZ ;  /* 0x000077730a027816 */ /* 0x000fc600000000ff */
[----:B------:R-:W3:Y:S01]  /*229b10*/  LDL.LU.64 R10, [R1+0x1538] ;  /* 0x00153800010a7983 */ /* 0x000ee20000300a00 */
[----:B------:R-:W0:Y:S01]  /*229b20*/  LDCU UR10, c[0x0][0x398] ;  /* 0x00007300ff0a77ac */ /* 0x000e220008000800 */
[----:B------:R-:W0:Y:S02]  /*229b30*/  LDCU UR22, c[0x0][0x398] ;  /* 0x00007300ff1677ac */ /* 0x000e240008000800 */
[----:B--2---:R2:W-:Y:S01]  /*229b40*/  @P3 STG.E.U8 desc[UR4][R46.64], R2 ;  /* 0x000000022e003986 */ /* 0x0045e2000c101104 */
[----:B------:R-:W-:Y:S02]  /*229b50*/  PRMT R3, R32, 0x7770, RZ ;  /* 0x0000777020037816 */ /* 0x000fe400000000ff */
[----:B------:R-:W-:Y:S02]  /*229b60*/  ISETP.GE.AND P3, PT, R0, UR33, PT ;  /* 0x0000002100007c0c */ /* 0x000fe4000bf66270 */
[C---:B------:R-:W-:Y:S01]  /*229b70*/  PRMT R0, R32.reuse, 0x7771, RZ ;  /* 0x0000777120007816 */ /* 0x040fe200000000ff */
[----:B--2---:R-:W2:Y:S04]  /*229b80*/  LDL.LU.64 R46, [R1+0x1530] ;  /* 0x00153000012e7983 */ /* 0x004ea80000300a00 */
[----:B------:R0:W-:Y:S01]  /*229b90*/  @P5 STG.E.U8 desc[UR4][R48.64], R3 ;  /* 0x0000000330005986 */ /* 0x0001e2000c101104 */
[----:B------:R-:W-:-:S03]  /*229ba0*/  PRMT R2, R32, 0x7772, RZ ;  /* 0x0000777220027816 */ /* 0x000fc600000000ff */
[----:B------:R0:W-:Y:S04]  /*229bb0*/  @P4 STG.E.U8 desc[UR4][R24.64], R0 ;  /* 0x0000000018004986 */ /* 0x0001e8000c101104 */
[----:B------:R1:W-:Y:S04]  /*229bc0*/  @P6 STG.E.U8 desc[UR4][R42.64], R2 ;  /* 0x000000022a006986 */ /* 0x0003e8000c101104 */
[----:B0-----:R-:W2:Y:S04]  /*229bd0*/  LDL.LU.64 R48, [R1+0x1528] ;  /* 0x0015280001307983 */ /* 0x001ea80000300a00 */
[----:B------:R-:W2:Y:S01]  /*229be0*/  LDL.LU R34, [R1+0x6b4] ;  /* 0x0006b40001227983 */ /* 0x000ea20000300800 */
[----:B------:R-:W-:-:S03]  /*229bf0*/  PRMT R0, R32, 0x7773, RZ ;  /* 0x0000777320007816 */ /* 0x000fc600000000ff */
[----:B-1----:R-:W2:Y:S04]  /*229c00*/  LDL.LU.64 R42, [R1+0x1520] ;  /* 0x00152000012a7983 */ /* 0x002ea80000300a00 */
[----:B------:R-:W2:Y:S01]  /*229c10*/  LDL.LU.64 R32, [R1+0x1510] ;  /* 0x0015100001207983 */ /* 0x000ea20000300a00 */
[----:B------:R-:W-:Y:S02]  /*229c20*/  ISETP.LT.AND P2, PT, R20, UR20, !P2 ;  /* 0x0000001414007c0c */ /* 0x000fe4000d741270 */
[----:B------:R-:W-:Y:S02]  /*229c30*/  ISETP.LT.AND P5, PT, R19, UR12, !P3 ;  /* 0x0000000c13007c0c */ /* 0x000fe4000dfa1270 */
[----:B------:R-:W-:Y:S02]  /*229c40*/  ISETP.LT.AND P6, PT, R44, UR14, !P3 ;  /* 0x0000000e2c007c0c */ /* 0x000fe4000dfc1270 */
[----:B------:R-:W-:Y:S01]  /*229c50*/  ISETP.LT.AND P4, PT, R21, UR6, !P3 ;  /* 0x0000000615007c0c */ /* 0x000fe2000df81270 */
[----:B------:R-:W0:Y:S01]  /*229c60*/  LDCU UR12, c[0x0][0x398] ;  /* 0x00007300ff0c77ac */ /* 0x000e220008000800 */
[----:B------:R-:W1:Y:S01]  /*229c70*/  LDCU UR6, c[0x0][0x398] ;  /* 0x00007300ff0677ac */ /* 0x000e620008000800 */
[----:B------:R-:W0:Y:S01]  /*229c80*/  LDCU UR14, c[0x0][0x398] ;  /* 0x00007300ff0e77ac */ /* 0x000e220008000800 */
[----:B------:R-:W0:Y:S01]  /*229c90*/  LDCU UR20, c[0x0][0x398] ;  /* 0x00007300ff1477ac */ /* 0x000e220008000800 */
[----:B----4-:R-:W-:-:S02]  /*229ca0*/  PRMT R2, R35, 0x7770, RZ ;  /* 0x0000777023027816 */ /* 0x010fc400000000ff */
[----:B------:R4:W-:Y:S02]  /*229cb0*/  @P2 STG.E.U8 desc[UR4][R22.64], R0 ;  /* 0x0000000016002986 */ /* 0x0009e4000c101104 */
[----:B----4-:R-:W-:Y:S02]  /*229cc0*/  PRMT R0, R35, 0x7771, RZ ;  /* 0x0000777123007816 */ /* 0x010fe400000000ff */
[----:B------:R-:W4:Y:S04]  /*229cd0*/  LDL.LU.64 R22, [R1+0x1518] ;  /* 0x0015180001167983 */ /* 0x000f280000300a00 */
[----:B---3--:R3:W-:Y:S04]  /*229ce0*/  @P5 STG.E.U8 desc[UR4][R36.64], R2 ;  /* 0x0000000224005986 */ /* 0x0087e8000c101104 */
[----:B------:R0:W-:Y:S01]  /*229cf0*/  @P6 STG.E.U8 desc[UR4][R10.64], R0 ;  /* 0x000000000a006986 */ /* 0x0001e2000c101104 */
[----:B------:R-:W-:-:S02]  /*229d00*/  ISETP.LT.AND P5, PT, R39, UR16, !P3 ;  /* 0x0000001027007c0c */ /* 0x000fc4000dfa1270 */
[----:B---3--:R-:W-:Y:S01]  /*229d10*/  PRMT R2, R35, 0x7772, RZ ;  /* 0x0000777223027816 */ /* 0x008fe200000000ff */
[----:B0-----:R-:W3:Y:S04]  /*229d20*/  LDL.LU.64 R10, [R1+0x1508] ;  /* 0x00150800010a7983 */ /* 0x001ee80000300a00 */
[----:B------:R-:W3:Y:S04]  /*229d30*/  LDL.LU R36, [R1+0x714] ;  /* 0x0007140001247983 */ /* 0x000ee80000300800 */
[----:B------:R-:W3:Y:S01]  /*229d40*/  LDL.LU.64 R24, [R1+0x1500] ;  /* 0x0015000001187983 */ /* 0x000ee20000300a00 */
[----:B------:R-:W-:Y:S01]  /*229d50*/  VIADD R0, R40, 0xeb ;  /* 0x000000eb28007836 */ /* 0x000fe20000000000 */
[----:B------:R-:W-:Y:S01]  /*229d60*/  ISETP.LT.AND P6, PT, R16, UR18, !P3 ;  /* 0x0000001210007c0c */ /* 0x000fe2000dfc1270 */
[----:B------:R-:W0:Y:S01]  /*229d70*/  LDCU UR16, c[0x0][0x398] ;  /* 0x00007300ff1077ac */ /* 0x000e220008000800 */
[----:B------:R-:W0:Y:S02]  /*229d80*/  LDCU UR18, c[0x0][0x398] ;  /* 0x00007300ff1277ac */ /* 0x000e240008000800 */
[----:B------:R-:W-:Y:S01]  /*229d90*/  ISETP.GE.AND P2, PT, R0, UR36, PT ;  /* 0x0000002400007c0c */ /* 0x000fe2000bf46270 */
[----:B--2---:R2:W-:Y:S01]  /*229da0*/  @P4 STG.E.U8 desc[UR4][R46.64], R2 ;  /* 0x000000022e004986 */ /* 0x0045e2000c101104 */
[----:B------:R-:W-:Y:S01]  /*229db0*/  ISETP.LT.AND P4, PT, R17, UR8, !P3 ;  /* 0x0000000811007c0c */ /* 0x000fe2000df81270 */
[----:B------:R-:W0:Y:S02]  /*229dc0*/  LDCU UR8, c[0x0][0x398] ;  /* 0x00007300ff0877ac */ /* 0x000e240008000800 */
[----:B--2---:R-:W2:Y:S01]  /*229dd0*/  LDL.LU.64 R46, [R1+0x14f0] ;  /* 0x0014f000012e7983 */ /* 0x004ea20000300a00 */
[----:B------:R-:W-:-:S02]  /*229de0*/  PRMT R2, R35, 0x7773, RZ ;  /* 0x0000777323027816 */ /* 0x000fc400000000ff */
[----:B------:R-:W-:-:S03]  /*229df0*/  PRMT R0, R34, 0x7770, RZ ;  /* 0x0000777022007816 */ /* 0x000fc600000000ff */
[----:B------:R0:W-:Y:S04]  /*229e00*/  @P5 STG.E.U8 desc[UR4][R48.64], R2 ;  /* 0x0000000230005986 */ /* 0x0001e8000c101104 */
[----:B------:R1:W-:Y:S01]  /*229e10*/  @P4 STG.E.U8 desc[UR4][R42.64], R0 ;  /* 0x000000002a004986 */ /* 0x0003e2000c101104 */
[----:B0-----:R-:W-:-:S03]  /*229e20*/  PRMT R2, R34, 0x7771, RZ ;  /* 0x0000777122027816 */ /* 0x001fc600000000ff */
[----:B-1----:R-:W2:Y:S04]  /*229e30*/  LDL.LU.64 R42, [R1+0x14f8] ;  /* 0x0014f800012a7983 */ /* 0x002ea80000300a00 */
[----:B------:R0:W-:Y:S04]  /*229e40*/  @P6 STG.E.U8 desc[UR4][R32.64], R2 ;  /* 0x0000000220006986 */ /* 0x0001e8000c101104 */
[----:B0-----:R-:W2:Y:S01]  /*229e50*/  LDL.LU.64 R32, [R1+0x14e0] ;  /* 0x0014e00001207983 */ /* 0x001ea20000300a00 */
[----:B------:R-:W-:Y:S02]  /*229e60*/  ISETP.LT.AND P5, PT, R18, UR10, !P3 ;  /* 0x0000000a12007c0c */ /* 0x000fe4000dfa1270 */
[----:B------:R-:W-:-:S02]  /*229e70*/  ISETP.LT.AND P3, PT, R20, UR22, !P3 ;  /* 0x0000001614007c0c */ /* 0x000fc4000df61270 */
[C---:B------:R-:W-:Y:S02]  /*229e80*/  PRMT R0, R34.reuse, 0x7772, RZ ;  /* 0x0000777222007816 */ /* 0x040fe400000000ff */
[----:B------:R-:W-:Y:S02]  /*229e90*/  ISETP.LT.AND P6, PT, R19, UR12, !P2 ;  /* 0x0000000c13007c0c */ /* 0x000fe4000d7c1270 */
[----:B------:R-:W-:Y:S01]  /*229ea0*/  PRMT R2, R34, 0x7773, RZ ;  /* 0x0000777322027816 */ /* 0x000fe200000000ff */
[----:B------:R-:W2:Y:S01]  /*229eb0*/  LDL.LU R35, [R1+0x794] ;  /* 0x0007940001237983 */ /* 0x000ea20000300800 */
[----:B------:R-:W-:Y:S01]  /*229ec0*/  ISETP.LT.AND P4, PT, R44, UR6, !P2 ;  /* 0x000000062c007c0c */ /* 0x000fe2000d781270 */
[----:B------:R-:W0:Y:S01]  /*229ed0*/  LDCU UR10, c[0x0][0x398] ;  /* 0x00007300ff0a77ac */ /* 0x000e220008000800 */
[----:B------:R-:W1:Y:S01]  /*229ee0*/  LDCU UR12, c[0x0][0x398] ;  /* 0x00007300ff0c77ac */ /* 0x000e620008000800 */
[----:B------:R-:W0:Y:S01]  /*229ef0*/  LDCU UR6, c[0x0][0x398] ;  /* 0x00007300ff0677ac */ /* 0x000e220008000800 */
[----:B------:R-:W0:Y:S01]  /*229f00*/  LDCU UR22, c[0x0][0x398] ;  /* 0x00007300ff1677ac */ /* 0x000e220008000800 */
[----:B----4-:R4:W-:Y:S01]  /*229f10*/  @P5 STG.E.U8 desc[UR4][R22.64], R0 ;  /* 0x0000000016005986 */ /* 0x0109e2000c101104 */
[----:B------:R-:W-:Y:S01]  /*229f20*/  ISETP.LT.AND P5, PT, R39, UR16, !P2 ;  /* 0x0000001027007c0c */ /* 0x000fe2000d7a1270 */
[----:B------:R-:W0:Y:S02]  /*229f30*/  LDCU UR16, c[0x0][0x398] ;  /* 0x00007300ff1077ac */ /* 0x000e240008000800 */
[----:B---3--:R3:W-:Y:S01]  /*229f40*/  @P3 STG.E.U8 desc[UR4][R10.64], R2 ;  /* 0x000000020a003986 */ /* 0x0087e2000c101104 */
[----:B----4-:R-:W-:-:S02]  /*229f50*/  PRMT R0, R36, 0x7770, RZ ;  /* 0x0000777024007816 */ /* 0x010fc400000000ff */
[----:B------:R-:W-:Y:S02]  /*229f60*/  ISETP.LT.AND P3, PT, R21, UR14, !P2 ;  /* 0x0000000e15007c0c */ /* 0x000fe4000d761270 */
[C---:B------:R-:W-:Y:S01]  /*229f70*/  PRMT R3, R36.reuse, 0x7773, RZ ;  /* 0x0000777324037816 */ /* 0x040fe200000000ff */
[----:B------:R-:W4:Y:S01]  /*229f80*/  LDCU UR14, c[0x0][0x398] ;  /* 0x00007300ff0e77ac */ /* 0x000f220008000800 */
[----:B---3--:R-:W3:Y:S04]  /*229f90*/  LDL.LU.64 R10, [R1+0x14e8] ;  /* 0x0014e800010a7983 */ /* 0x008ee80000300a00 */
[----:B------:R-:W4:Y:S01]  /*229fa0*/  LDL.LU.64 R22, [R1+0x14d0] ;  /* 0x0014d00001167983 */ /* 0x000f220000300a00 */
[----:B------:R-:W-:-:S03]  /*229fb0*/  PRMT R2, R36, 0x7771, RZ ;  /* 0x0000777124027816 */ /* 0x000fc600000000ff */
[----:B------:R0:W-:Y:S04]  /*229fc0*/  @P6 STG.E.U8 desc[UR4][R24.64], R0 ;  /* 0x0000000018006986 */ /* 0x0001e8000c101104 */
[----:B0-----:R-:W4:Y:S04]  /*229fd0*/  LDL.LU.64 R24, [R1+0x14d8] ;  /* 0x0014d80001187983 */ /* 0x001f280000300a00 */
[----:B--2---:R0:W-:Y:S04]  /*229fe0*/  @P4 STG.E.U8 desc[UR4][R46.64], R2 ;  /* 0x000000022e004986 */ /* 0x0041e8000c101104 */
[----:B0-----:R-:W2:Y:S04]  /*229ff0*/  LDL.LU.64 R46, [R1+0x14c8] ;  /* 0x0014c800012e7983 */ /* 0x001ea80000300a00 */
[----:B------:R-:W2:Y:S01]  /*22a000*/  LDL.LU R34, [R1+0x7a8] ;  /* 0x0007a80001227983 */ /* 0x000ea20000300800 */
[----:B------:R-:W-:-:S03]  /*22a010*/  PRMT R2, R36, 0x7772, RZ ;  /* 0x0000777224027816 */ /* 0x000fc600000000ff */
[----:B------:R-:W2:Y:S04]  /*22a020*/  LDL.LU.64 R36, [R1+0x14c0] ;  /* 0x0014c00001247983 */ /* 0x000ea80000300a00 */
[----:B------:R0:W-:Y:S04]  /*22a030*/  @P3 STG.E.U8 desc[UR4][R42.64], R2 ;  /* 0x000000022a003986 */ /* 0x0001e8000c101104 */
[----:B0-----:R-:W2:Y:S04]  /*22a040*/  LDL.LU.64 R42, [R1+0x14b8] ;  /* 0x0014b800012a7983 */ /* 0x001ea80000300a00 */
[----:B------:R0:W-:Y:S04]  /*22a050*/  @P5 STG.E.U8 desc[UR4][R32.64], R3 ;  /* 0x0000000320005986 */ /* 0x0001e8000c101104 */
[----:B0-----:R-:W2:Y:S01]  /*22a060*/  LDL.LU.64 R32, [R1+0x14b0] ;  /* 0x0014b00001207983 */ /* 0x001ea20000300a00 */
[----:B------:R-:W-:-:S02]  /*22a070*/  ISETP.LT.AND P4, PT, R17, UR20, !P2 ;  /* 0x0000001411007c0c */ /* 0x000fc4000d781270 */
[----:B------:R-:W-:Y:S01]  /*22a080*/  ISETP.LT.AND P6, PT, R16, UR8, !P2 ;  /* 0x0000000810007c0c */ /* 0x000fe2000d7c1270 */
[----:B------:R-:W-:Y:S01]  /*22a090*/  VIADD R0, R40, 0xec ;  /* 0x000000ec28007836 */ /* 0x000fe20000000000 */
[----:B------:R-:W-:Y:S02]  /*22a0a0*/  ISETP.LT.AND P5, PT, R18, UR18, !P2 ;  /* 0x0000001212007c0c */ /* 0x000fe4000d7a1270 */
[C---:B------:R-:W-:Y:S01]  /*22a0b0*/  PRMT R2, R35.reuse, 0x7771, RZ ;  /* 0x0000777123027816 */ /* 0x040fe200000000ff */
[----:B------:R-:W0:Y:S01]  /*22a0c0*/  LDCU UR8, c[0x0][0x398] ;  /* 0x00007300ff0877ac */ /* 0x000e220008000800 */
[----:B------:R-:W0:Y:S01]  /*22a0d0*/  LDCU UR20, c[0x0][0x398] ;  /* 0x00007300ff1477ac */ /* 0x000e220008000800 */
[----:B------:R-:W-:Y:S02]  /*22a0e0*/  ISETP.GE.AND P3, PT, R0, UR37, PT ;  /* 0x0000002500007c0c */ /* 0x000fe4000bf66270 */
[----:B------:R-:W-:Y:S02]  /*22a0f0*/  PRMT R0, R35, 0x7770, RZ ;  /* 0x0000777023007816 */ /* 0x000fe400000000ff */
[----:B------:R-:W-:Y:S01]  /*22a100*/  ISETP.LT.AND P2, PT, R20, UR10, !P2 ;  /* 0x0000000a14007c0c */ /* 0x000fe2000d741270 */
[----:B------:R-:W0:Y:S01]  /*22a110*/  LDCU UR18, c[0x0][0x398] ;  /* 0x00007300ff1277ac */ /* 0x000e220008000800 */
[----:B------:R-:W0:Y:S01]  /*22a120*/  LDCU UR10, c[0x0][0x398] ;  /* 0x00007300ff0a77ac */ /* 0x000e220008000800 */
[----:B---3--:R3:W-:Y:S04]  /*22a130*/  @P4 STG.E.U8 desc[UR4][R10.64], R0 ;  /* 0x000000000a004986 */ /* 0x0087e8000c101104 */
[----:B----4-:R4:W-:Y:S01]  /*22a140*/  @P6 STG.E.U8 desc[UR4][R22.64], R2 ;  /* 0x0000000216006986 */ /* 0x0109e2000c101104 */
[----:B-1----:R-:W-:-:S02]  /*22a150*/  ISETP.LT.AND P6, PT, R19, UR12, !P3 ;  /* 0x0000000c13007c0c */ /* 0x002fc4000dfc1270 */
[----:B------:R-:W-:Y:S01]  /*22a160*/  ISETP.LT.AND P4, PT, R44, UR6, !P3 ;  /* 0x000000062c007c0c */ /* 0x000fe2000df81270 */
[----:B------:R-:W1:Y:S01]  /*22a170*/  LDCU UR6, c[0x0][0x398] ;  /* 0x00007300ff0677ac */ /* 0x000e620008000800 */
[----:B------:R-:W0:Y:S01]  /*22a180*/  LDCU UR12, c[0x0][0x398] ;  /* 0x00007300ff0c77ac */ /* 0x000e220008000800 */
[----:B---3--:R-:W3:Y:S01]  /*22a190*/  LDL.LU.64 R10, [R1+0x14a8] ;  /* 0x0014a800010a7983 */ /* 0x008ee20000300a00 */
[----:B------:R-:W-:-:S03]  /*22a1a0*/  PRMT R0, R35, 0x7772, RZ ;  /* 0x0000777223007816 */ /* 0x000fc600000000ff */
[----:B----4-:R-:W4:Y:S01]  /*22a1b0*/  LDL.LU R23, [R1+0x6b8] ;  /* 0x0006b80001177983 */ /* 0x010f220000300800 */
[----:B------:R-:W-:-:S03]  /*22a1c0*/  PRMT R2, R35, 0x7773, RZ ;  /* 0x0000777323027816 */ /* 0x000fc600000000ff */
[----:B------:R0:W-:Y:S01]  /*22a1d0*/  @P5 STG.E.U8 desc[UR4][R24.64], R0 ;  /* 0x0000000018005986 */ /* 0x0001e2000c101104 */
[----:B------:R-:W-:Y:S01]  /*22a1e0*/  ISETP.LT.AND P5, PT, R21, UR22, !P3 ;  /* 0x0000001615007c0c */ /* 0x000fe2000dfa1270 */
[----:B------:R-:W1:Y:S02]  /*22a1f0*/  LDCU UR22, c[0x0][0x398] ;  /* 0x00007300ff1677ac */ /* 0x000e640008000800 */
[----:B0-----:R-:W4:Y:S01]  /*22a200*/  LDL.LU.64 R24, [R1+0x1490] ;  /* 0x0014900001187983 */ /* 0x001f220000300a00 */
[----:B--2---:R-:W-:-:S03]  /*22a210*/  PRMT R0, R34, 0x7770, RZ ;  /* 0x0000777022007816 */ /* 0x004fc600000000ff */
[----:B------:R0:W-:Y:S04]  /*22a220*/  @P2 STG.E.U8 desc[UR4][R46.64], R2 ;  /* 0x000000022e002986 */ /* 0x0001e8000c101104 */
[----:B------:R2:W-:Y:S04]  /*22a230*/  @P6 STG.E.U8 desc[UR4][R36.64], R0 ;  /* 0x0000000024006986 */ /* 0x0005e8000c101104 */
[----:B0-----:R-:W4:Y:S01]  /*22a240*/  LDL.LU.64 R46, [R1+0x14a0] ;  /* 0x0014a000012e7983 */ /* 0x001f220000300a00 */
[----:B------:R-:W-:-:S03]  /*22a250*/  PRMT R2, R34, 0x7771, RZ ;  /* 0x0000777122027816 */ /* 0x000fc600000000ff */
[----:B--2---:R-:W2:Y:S01]  /*22a260*/  LDL.LU.64 R36, [R1+0x1488] ;  /* 0x0014880001247983 */ /* 0x004ea20000300a00 */
[----:B------:R-:W-:-:S03]  /*22a270*/  PRMT R0, R34, 0x7772, RZ ;  /* 0x0000777222007816 */ /* 0x000fc600000000ff */
[----:B------:R-:W2:Y:S04]  /*22a280*/  LDL.LU R22, [R1+0x718] ;  /* 0x0007180001167983 */ /* 0x000ea80000300800 */
[----:B------:R0:W-:Y:S02]  /*22a290*/  @P4 STG.E.U8 desc[UR4][R42.64], R2 ;  /* 0x000000022a004986 */ /* 0x0001e4000c101104 */
[----:B0-----:R-:W-:Y:S02]  /*22a2a0*/  PRMT R2, R34, 0x7773, RZ ;  /* 0x0000777322027816 */ /* 0x001fe400000000ff */
[----:B------:R0:W-:Y:S04]  /*22a2b0*/  @P5 STG.E.U8 desc[UR4][R32.64], R0 ;  /* 0x0000000020005986 */ /* 0x0001e8000c101104 */
[----:B------:R-:W2:Y:S04]  /*22a2c0*/  LDL.LU.64 R34, [R1+0x1498] ;  /* 0x0014980001227983 */ /* 0x000ea80000300a00 */
[----:B0-----:R-:W2:Y:S01]  /*22a2d0*/  LDL.LU.64 R32, [R1+0x1478] ;  /* 0x0014780001207983 */ /* 0x001ea20000300a00 */
[----:B------:R-:W-:-:S02]  /*22a2e0*/  ISETP.LT.AND P2, PT, R39, UR14, !P3 ;  /* 0x0000000e27007c0c */ /* 0x000fc4000df41270 */
[----:B------:R-:W-:Y:S02]  /*22a2f0*/  ISETP.LT.AND P4, PT, R17, UR16, !P3 ;  /* 0x0000001011007c0c */ /* 0x000fe4000df81270 */
[----:B------:R-:W-:Y:S01]  /*22a300*/  ISETP.LT.AND P5, PT, R16, UR8, !P3 ;  /* 0x0000000810007c0c */ /* 0x000fe2000dfa1270 */
[----:B------:R-:W-:Y:S01]  /*22a310*/  VIADD R0, R40, 0xed ;  /* 0x000000ed28007836 */ /* 0x000fe20000000000 */
[----:B------:R-:W2:Y:S01]  /*22a320*/  LDL.LU.64 R42, [R1+0x1470] ;  /* 0x00147000012a7983 */ /* 0x000ea20000300a00 */
[----:B------:R-:W-:Y:S02]  /*22a330*/  ISETP.LT.AND P6, PT, R18, UR18, !P3 ;  /* 0x0000001212007c0c */ /* 0x000fe4000dfc1270 */
[----:B------:R-:W-:Y:S01]  /*22a340*/  ISETP.LT.AND P3, PT, R20, UR10, !P3 ;  /* 0x0000000a14007c0c */ /* 0x000fe2000df61270 */
[----:B------:R-:W0:Y:S01]  /*22a350*/  LDCU UR14, c[0x0][0x398] ;  /* 0x00007300ff0e77ac */ /* 0x000e220008000800 */
[----:B------:R-:W0:Y:S01]  /*22a360*/  LDCU UR16, c[0x0][0x398] ;  /* 0x00007300ff1077ac */ /* 0x000e220008000800 */
[----:B------:R-:W0:Y:S01]  /*22a370*/  LDCU UR8, c[0x0][0x398] ;  /* 0x00007300ff0877ac */ /* 0x000e220008000800 */
[----:B------:R-:W0:Y:S01]  /*22a380*/  LDCU UR18, c[0x0][0x398] ;  /* 0x00007300ff1277ac */ /* 0x000e220008000800 */
[----:B------:R-:W0:Y:S01]  /*22a390*/  LDCU UR10, c[0x0][0x398] ;  /* 0x00007300ff0a77ac */ /* 0x000e220008000800 */
[----:B---3--:R3:W-:Y:S01]  /*22a3a0*/  @P2 STG.E.U8 desc[UR4][R10.64], R2 ;  /* 0x000000020a002986 */ /* 0x0087e2000c101104 */
[----:B------:R-:W-:-:S02]  /*22a3b0*/  ISETP.GE.AND P2, PT, R0, UR7, PT ;  /* 0x0000000700007c0c */ /* 0x000fc4000bf46270 */
[C---:B----4-:R-:W-:Y:S01]  /*22a3c0*/  PRMT R0, R23.reuse, 0x7771, RZ ;  /* 0x0000777117007816 */ /* 0x050fe200000000ff */
[----:B------:R-:W4:Y:S01]  /*22a3d0*/  LDCU UR7, c[0x0][0x398] ;  /* 0x00007300ff0777ac */ /* 0x000f220008000800 */
[----:B---3--:R-:W3:Y:S01]  /*22a3e0*/  LDL.LU.64 R10, [R1+0x1450] ;  /* 0x00145000010a7983 */ /* 0x008ee20000300a00 */
[----:B------:R-:W-:-:S03]  /*22a3f0*/  PRMT R2, R23, 0x7770, RZ ;  /* 0x0000777017027816 */ /* 0x000fc600000000ff */
[----:B------:R-:W4:Y:S04]  /*22a400*/  LDL.LU R41, [R1+0x7ac] ;  /* 0x0007ac0001297983 */ /* 0x000f280000300800 */
[----:B------:R0:W-:Y:S01]  /*22a410*/  @P4 STG.E.U8 desc[UR4][R24.64], R2 ;  /* 0x0000000218004986 */ /* 0x0001e2000c101104 */
[----:B-1----:R-:W-:Y:S01]  /*22a420*/  ISETP.LT.AND P4, PT, R19, UR6, !P2 ;  /* 0x0000000613007c0c */ /* 0x002fe2000d781270 */
[----:B------:R-:W1:Y:S01]  /*22a430*/  LDCU UR6, c[0x0][0x398] ;  /* 0x00007300ff0677ac */ /* 0x000e620008000800 */
[----:B0-----:R-:W-:Y:S01]  /*22a440*/  PRMT R2, R23, 0x7772, RZ ;  /* 0x0000777217027816 */ /* 0x001fe200000000ff */
[----:B------:R-:W-:Y:S04]  /*22a450*/  @P5 STG.E.U8 desc[UR4][R46.64], R0 ;  /* 0x000000002e005986 */ /* 0x000fe8000c101104 */
[----:B--2---:R0:W-:Y:S01]  /*22a460*/  @P6 STG.E.U8 desc[UR4][R36.64], R2 ;  /* 0x0000000224006986 */ /* 0x0041e2000c101104 */
[----:B------:R-:W-:-:S03]  /*22a470*/  PRMT R3, R22, 0x7770, RZ ;  /* 0x0000777016037816 */ /* 0x000fc600000000ff */
[----:B0-----:R-:W2:Y:S01]  /*22a480*/  LDL.LU.64 R36, [R1+0x1480] ;  /* 0x0014800001247983 */ /* 0x001ea20000300a00 */
[----:B------:R-:W-:-:S03]  /*22a490*/  PRMT R2, R23, 0x7773, RZ ;  /* 0x0000777317027816 */ /* 0x000fc600000000ff */
[----:B------:R-:W2:Y:S04]  /*22a4a0*/  LDL.LU R38, [R1+0x798] ;  /* 0x0007980001267983 */ /* 0x000ea80000300800 */
[----:B------:R0:W-:Y:S04]  /*22a4b0*/  @P3 STG.E.U8 desc[UR4][R34.64], R2 ;  /* 0x0000000222003986 */ /* 0x0001e8000c101104 */
[----:B------:R1:W-:Y:S04]  /*22a4c0*/  @P4 STG.E.U8 desc[UR4][R32.64], R3 ;  /* 0x0000000320004986 */ /* 0x0003e8000c101104 */
[----:B0-----:R-:W2:Y:S04]  /*22a4d0*/  LDL.LU.64 R34, [R1+0x1468] ;  /* 0x0014680001227983 */ /* 0x001ea80000300a00 */
[----:B-1----:R-:W2:Y:S01]  /*22a4e0*/  LDL.LU.64 R32, [R1+0x1460] ;  /* 0x0014600001207983 */ /* 0x002ea20000300a00 */
[----:B------:R-:W-:-:S02]  /*22a4f0*/  ISETP.LT.AND P5, PT, R44, UR12, !P2 ;  /* 0x0000000c2c007c0c */ /* 0x000fc4000d7a1270 */
[----:B------:R-:W-:Y:S01]  /*22a500*/  ISETP.LT.AND P6, PT, R21, UR14, !P2 ;  /* 0x0000000e15007c0c */ /* 0x000fe2000d7c1270 */
[----:B------:R-:W-:Y:S01]  /*22a510*/  VIADD R0, R40, 0xee ;  /* 0x000000ee28007836 */ /* 0x000fe20000000000 */
[----:B------:R-:W-:Y:S01]  /*22a520*/  PRMT R2, R22, 0x7772, RZ ;  /* 0x0000777216027816 */ /* 0x000fe200000000ff */
[----:B------:R-:W2:Y:S01]  /*22a530*/  LDL.LU.64 R24, [R1+0x1458] ;  /* 0x0014580001187983 */ /* 0x000ea20000300a00 */
[----:B------:R-:W-:-:S03]  /*22a540*/  ISETP.LT.AND P4, PT, R39, UR20, !P2 ;  /* 0x0000001427007c0c */ /* 0x000fc6000d781270 */
[----:B------:R-:W2:Y:S01]  /*22a550*/  LDL.LU.64 R46, [R1+0x1448] ;  /* 0x00144800012e7983 */ /* 0x000ea20000300a00 */
[----:B------:R-:W-:Y:S02]  /*22a560*/  ISETP.GE.AND P3, PT, R0, UR35, PT ;  /* 0x0000002300007c0c */ /* 0x000fe4000bf66270 */
[C---:B------:R-:W-:Y:S02]  /*22a570*/  PRMT R0, R22.reuse, 0x7771, RZ ;  /* 0x0000777116007816 */ /* 0x040fe400000000ff */
[----:B------:R-:W-:Y:S01]  /*22a580*/  PRMT R4, R22, 0x7773, RZ ;  /* 0x0000777316047816 */ /* 0x000fe200000000ff */
[----:B------:R-:W0:Y:S01]  /*22a590*/  LDCU UR12, c[0x0][0x398] ;  /* 0x00007300ff0c77ac */ /* 0x000e220008000800 */
[----:B------:R-:W1:Y:S01]  /*22a5a0*/  LDCU UR14, c[0x0][0x398] ;  /* 0x00007300ff0e77ac */ /* 0x000e620008000800 */
[----:B------:R-:W0:Y:S01]  /*22a5b0*/  LDCU UR20, c[0x0][0x398] ;  /* 0x00007300ff1477ac */ /* 0x000e220008000800 */
[----:B------:R4:W-:Y:S01]  /*22a5c0*/  @P5 STG.E.U8 desc[UR4][R42.64], R0 ;  /* 0x000000002a005986 */ /* 0x0009e2000c101104 */
[----:B------:R-:W-:Y:S01]  /*22a5d0*/  ISETP.LT.AND P5, PT, R16, UR8, !P2 ;  /* 0x0000000810007c0c */ /* 0x000fe2000d7a1270 */
[----:B------:R-:W0:Y:S02]  /*22a5e0*/  LDCU UR8, c[0x0][0x398] ;  /* 0x00007300ff0877ac */ /* 0x000e240008000800 */
[----:B---3--:R3:W-:Y:S01]  /*22a5f0*/  @P6 STG.E.U8 desc[UR4][R10.64], R2 ;  /* 0x000000020a006986 */ /* 0x0087e2000c101104 */
[----:B------:R-:W-:-:S02]  /*22a600*/  ISETP.LT.AND P6, PT, R17, UR16, !P2 ;  /* 0x0000001011007c0c */ /* 0x000fc4000d7c1270 */
[C---:B----4-:R-:W-:Y:S02]  /*22a610*/  PRMT R0, R41.reuse, 0x7771, RZ ;  /* 0x0000777129007816 */ /* 0x050fe400000000ff */
[C---:B------:R-:W-:Y:S02]  /*22a620*/  PRMT R3, R41.reuse, 0x7772, RZ ;  /* 0x0000777229037816 */ /* 0x040fe400000000ff */
[C---:B------:R-:W-:Y:S01]  /*22a630*/  PRMT R5, R41.reuse, 0x7773, RZ ;  /* 0x0000777329057816 */ /* 0x040fe200000000ff */
[----:B------:R-:W4:Y:S01]  /*22a640*/  LDCU UR16, c[0x0][0x398] ;  /* 0x00007300ff1077ac */ /* 0x000f220008000800 */
[----:B---3--:R-:W3:Y:S04]  /*22a650*/  LDL.LU.64 R10, [R1+0x1440] ;  /* 0x00144000010a7983 */ /* 0x008ee80000300a00 */
[----:B------:R-:W4:Y:S01]  /*22a660*/  LDL.LU.64 R22, [R1+0x1438] ;  /* 0x0014380001167983 */ /* 0x000f220000300a00 */
[----:B------:R-:W-:-:S03]  /*22a670*/  PRMT R2, R41, 0x7770, RZ ;  /* 0x0000777029027816 */ /* 0x000fc600000000ff */
[----:B--2---:R2:W-:Y:S01]  /*22a680*/  @P4 STG.E.U8 desc[UR4][R36.64], R4 ;  /* 0x0000000424004986 */ /* 0x0045e2000c101104 */
[----:B------:R-:W-:-:S03]  /*22a690*/  PRMT R6, R38, 0x7771, RZ ;  /* 0x0000777126067816 */ /* 0x000fc600000000ff */
[----:B--2---:R-:W2:Y:S01]  /*22a6a0*/  LDL.LU.64 R36, [R1+0x1430] ;  /* 0x0014300001247983 */ /* 0x004ea20000300a00 */
[----:B------:R-:W-:-:S03]  /*22a6b0*/  PRMT R4, R38, 0x7770, RZ ;  /* 0x0000777026047816 */ /* 0x000fc600000000ff */
[----:B------:R-:W2:Y:S04]  /*22a6c0*/  LDL.LU R41, [R1+0x6bc] ;  /* 0x0006bc0001297983 */ /* 0x000ea80000300800 */
        /* <DEDUP_REMOVED lines=8> */
[----:B------:R-:W-:Y:S02]  /*22a750*/  PRMT R4, R38, 0x7772, RZ ;  /* 0x0000777226047816 */ /* 0x000fe400000000ff */
[----:B------:R-:W-:Y:S02]  /*22a760*/  ISETP.LT.AND P6, PT, R44, UR6, !P3 ;  /* 0x000000062c007c0c */ /* 0x000fe4000dfc1270 */
[----:B------:R-:W-:Y:S01]  /*22a770*/  PRMT R6, R38, 0x7773, RZ ;  /* 0x0000777326067816 */ /* 0x000fe200000000ff */
[----:B------:R-:W0:Y:S01]  /*22a780*/  LDCU UR7, c[0x0][0x398] ;  /* 0x00007300ff0777ac */ /* 0x000e220008000800 */
[----:B------:R-:W1:Y:S01]  /*22a790*/  LDCU UR10, c[0x0][0x398] ;  /* 0x00007300ff0a77ac */ /* 0x000e620008000800 */
[----:B------:R-:W0:Y:S01]  /*22a7a0*/  LDCU UR6, c[0x0][0x398] ;  /* 0x00007300ff0677ac */ /* 0x000e220008000800 */
[----:B------:R-:W0:Y:S01]  /*22a7b0*/  LDCU UR18, c[0x0][0x398] ;  /* 0x00007300ff1277ac */ /* 0x000e220008000800 */
[----:B------:R-:W-:Y:S04]  /*22a7c0*/  @P4 STG.E.U8 desc[UR4][R24.64], R4 ;  /* 0x0000000418004986 */ /* 0x000fe8000c101104 */
[----:B------:R-:W-:Y:S01]  /*22a7d0*/  @P2 STG.E.U8 desc[UR4][R46.64], R6 ;  /* 0x000000062e002986 */ /* 0x000fe2000c101104 */
[----:B------:R-:W-:-:S02]  /*22a7e0*/  ISETP.LT.AND P4, PT, R21, UR12, !P3 ;  /* 0x0000000c15007c0c */ /* 0x000fc4000df81270 */
[----:B------:R-:W-:Y:S01]  /*22a7f0*/  ISETP.LT.AND P2, PT, R39, UR14, !P3 ;  /* 0x0000000e27007c0c */ /* 0x000fe2000df41270 */
[----:B------:R-:W0:Y:S01]  /*22a800*/  LDCU UR12, c[0x0][0x398] ;  /* 0x00007300ff0c77ac */ /* 0x000e220008000800 */
[----:B------:R-:W0:Y:S01]  /*22a810*/  LDCU UR14, c[0x0][0x398] ;  /* 0x00007300ff0e77ac */ /* 0x000e220008000800 */
[----:B---3--:R3:W-:Y:S04]  /*22a820*/  @P5 STG.E.U8 desc[UR4][R10.64], R2 ;  /* 0x000000020a005986 */ /* 0x0087e8000c101104 */
[----:B----4-:R4:W-:Y:S01]  /*22a830*/  @P6 STG.E.U8 desc[UR4][R22.64], R0 ;  /* 0x0000000016006986 */ /* 0x0109e2000c101104 */
[----:B------:R-:W-:Y:S02]  /*22a840*/  ISETP.LT.AND P5, PT, R17, UR20, !P3 ;  /* 0x0000001411007c0c */ /* 0x000fe4000dfa1270 */
[----:B------:R-:W-:Y:S01]  /*22a850*/  ISETP.LT.AND P6, PT, R16, UR8, !P3 ;  /* 0x0000000810007c0c */ /* 0x000fe2000dfc1270 */
[----:B------:R-:W0:Y:S01]  /*22a860*/  LDCU UR8, c[0x0][0x398] ;  /* 0x00007300ff0877ac */ /* 0x000e220008000800 */
[----:B------:R-:W0:Y:S01]  /*22a870*/  LDCU UR20, c[0x0][0x398] ;  /* 0x00007300ff1477ac */ /* 0x000e220008000800 */
[----:B---3--:R-:W3:Y:S04]  /*22a880*/  LDL.LU.64 R10, [R1+0x1410] ;  /* 0x00141000010a7983 */ /* 0x008ee80000300a00 */
[----:B----4-:R-:W4:Y:S01]  /*22a890*/  LDL.LU.64 R22, [R1+0x1420] ;  /* 0x0014200001167983 */ /* 0x010f220000300a00 */
[----:B------:R-:W-:-:S03]  /*22a8a0*/  VIADD R0, R40, 0xef ;  /* 0x000000ef28007836 */ /* 0x000fc60000000000 */
[----:B------:R-:W4:Y:S04]  /*22a8b0*/  LDL.LU R38, [R1+0x71c] ;  /* 0x00071c0001267983 */ /* 0x000f280000300800 */
[----:B--2---:R2:W-:Y:S01]  /*22a8c0*/  @P4 STG.E.U8 desc[UR4][R36.64], R3 ;  /* 0x0000000324004986 */ /* 0x0045e2000c101104 */
[----:B------:R-:W-:Y:S02]  /*22a8d0*/  ISETP.GE.AND P4, PT, R0, UR34, PT ;  /* 0x0000002200007c0c */ /* 0x000fe4000bf86270 */
[C---:B------:R-:W-:Y:S02]  /*22a8e0*/  PRMT R0, R41.reuse, 0x7770, RZ ;  /* 0x0000777029007816 */ /* 0x040fe400000000ff */
[----:B------:R-:W-:Y:S01]  /*22a8f0*/  PRMT R2, R41, 0x7771, RZ ;  /* 0x0000777129027816 */ /* 0x000fe200000000ff */
[----:B------:R0:W-:Y:S04]  /*22a900*/  @P2 STG.E.U8 desc[UR4][R42.64], R5 ;  /* 0x000000052a002986 */ /* 0x0001e8000c101104 */
[----:B--2---:R-:W2:Y:S04]  /*22a910*/  LDL.LU.64 R36, [R1+0x13f8] ;  /* 0x0013f80001247983 */ /* 0x004ea80000300a00 */
[----:B0-----:R-:W2:Y:S04]  /*22a920*/  LDL.LU.64 R42, [R1+0x1400] ;  /* 0x00140000012a7983 */ /* 0x001ea80000300a00 */
[----:B------:R-:W-:Y:S04]  /*22a930*/  @P5 STG.E.U8 desc[UR4][R34.64], R0 ;  /* 0x0000000022005986 */ /* 0x000fe8000c101104 */
[----:B------:R0:W-:Y:S04]  /*22a940*/  @P6 STG.E.U8 desc[UR4][R32.64], R2 ;  /* 0x0000000220006986 */ /* 0x0001e8000c101104 */
[----:B0-----:R-:W2:Y:S04]  /*22a950*/  LDL.LU.64 R32, [R1+0x13f0] ;  /* 0x0013f00001207983 */ /* 0x001ea80000300a00 */
[----:B------:R-:W2:Y:S01]  /*22a960*/  LDL.LU.64 R34, [R1+0x13e0] ;  /* 0x0013e00001227983 */ /* 0x000ea20000300a00 */
[----:B------:R-:W-:-:S02]  /*22a970*/  ISETP.LT.AND P2, PT, R18, UR7, !P3 ;  /* 0x0000000712007c0c */ /* 0x000fc4000df41270 */
[----:B------:R-:W-:Y:S02]  /*22a980*/  ISETP.LT.AND P3, PT, R20, UR16, !P3 ;  /* 0x0000001014007c0c */ /* 0x000fe4000df61270 */
[----:B------:R-:W-:Y:S01]  /*22a990*/  PRMT R0, R41, 0x7772, RZ ;  /* 0x0000777229007816 */ /* 0x000fe200000000ff */
[----:B------:R-:W-:Y:S01]  /*22a9a0*/  VIADD R2, R40, 0xf0 ;  /* 0x000000f028027836 */ /* 0x000fe20000000000 */
[----:B-1----:R-:W-:Y:S01]  /*22a9b0*/  ISETP.LT.AND P6, PT, R19, UR10, !P4 ;  /* 0x0000000a13007c0c */ /* 0x002fe2000e7c1270 */
[----:B------:R-:W0:Y:S01]  /*22a9c0*/  LDCU UR7, c[0x0][0x398] ;  /* 0x00007300ff0777ac */ /* 0x000e220008000800 */
[----:B------:R-:W1:Y:S01]  /*22a9d0*/  LDCU UR16, c[0x0][0x398] ;  /* 0x00007300ff1077ac */ /* 0x000e620008000800 */
[----:B------:R-:W0:Y:S01]  /*22a9e0*/  LDCU UR10, c[0x0][0x398] ;  /* 0x00007300ff0a77ac */ /* 0x000e220008000800 */
[----:B------:R-:W-:Y:S02]  /*22a9f0*/  ISETP.GE.AND P5, PT, R2, UR26, PT ;  /* 0x0000001a02007c0c */ /* 0x000fe4000bfa6270 */
[----:B------:R-:W-:Y:S01]  /*22aa00*/  PRMT R2, R41, 0x7773, RZ ;  /* 0x0000777329027816 */ /* 0x000fe200000000ff */
[----:B---3--:R3:W-:Y:S01]  /*22aa10*/  @P2 STG.E.U8 desc[UR4][R10.64], R0 ;  /* 0x000000000a002986 */ /* 0x0087e2000c101104 */
[----:B------:R-:W-:-:S03]  /*22aa20*/  ISETP.LT.AND P2, PT, R44, UR6, !P4 ;  /* 0x000000062c007c0c */ /* 0x000fc6000e741270 */
[----:B----4-:R4:W-:Y:S01]  /*22aa30*/  @P3 STG.E.U8 desc[UR4][R22.64], R2 ;  /* 0x0000000216003986 */ /* 0x0109e2000c101104 */
[----:B------:R-:W-:Y:S02]  /*22aa40*/  ISETP.LT.AND P3, PT, R21, UR12, !P4 ;  /* 0x0000000c15007c0c */ /* 0x000fe4000e761270 */
[C---:B------:R-:W-:Y:S01]  /*22aa50*/  PRMT R3, R38.reuse, 0x7773, RZ ;  /* 0x0000777326037816 */ /* 0x040fe200000000ff */
[----:B------:R-:W0:Y:S01]  /*22aa60*/  LDCU UR6, c[0x0][0x398] ;  /* 0x00007300ff0677ac */ /* 0x000e220008000800 */
[----:B------:R-:W0:Y:S01]  /*22aa70*/  LDCU UR12, c[0x0][0x398] ;  /* 0x00007300ff0c77ac */ /* 0x000e220008000800 */
[----:B---3--:R-:W3:Y:S04]  /*22aa80*/  LDL.LU R10, [R1+0x79c] ;  /* 0x00079c00010a7983 */ /* 0x008ee80000300800 */
[----:B------:R-:W3:Y:S04]  /*22aa90*/  LDL.LU.64 R48, [R1+0x13e8] ;  /* 0x0013e80001307983 */ /* 0x000ee80000300a00 */
[----:B------:R-:W3:Y:S01]  /*22aaa0*/  LDL.LU.64 R24, [R1+0x13d8] ;  /* 0x0013d80001187983 */ /* 0x000ee20000300a00 */
[----:B------:R-:W-:-:S03]  /*22aab0*/  PRMT R0, R38, 0x7770, RZ ;  /* 0x0000777026007816 */ /* 0x000fc600000000ff */
[----:B------:R-:W3:Y:S01]  /*22aac0*/  LDL.LU.64 R46, [R1+0x13d0] ;  /* 0x0013d000012e7983 */ /* 0x000ee20000300a00 */
[----:B----4-:R-:W-:-:S03]  /*22aad0*/  PRMT R2, R38, 0x7772, RZ ;  /* 0x0000777226027816 */ /* 0x010fc600000000ff */
[----:B--2---:R2:W-:Y:S01]  /*22aae0*/  @P6 STG.E.U8 desc[UR4][R36.64], R0 ;  /* 0x0000000024006986 */ /* 0x0045e2000c101104 */
[----:B------:R-:W-:Y:S01]  /*22aaf0*/  ISETP.LT.AND P6, PT, R39, UR14, !P4 ;  /* 0x0000000e27007c0c */ /* 0x000fe2000e7c1270 */
[----:B------:R-:W4:Y:S02]  /*22ab00*/  LDCU UR14, c[0x0][0x398] ;  /* 0x00007300ff0e77ac */ /* 0x000f240008000800 */
[----:B--2---:R-:W2:Y:S01]  /*22ab10*/  LDL.LU.64 R36, [R1+0x13c8] ;  /* 0x0013c80001247983 */ /* 0x004ea20000300a00 */
[----:B------:R-:W-:-:S03]  /*22ab20*/  PRMT R0, R38, 0x7771, RZ ;  /* 0x0000777126007816 */ /* 0x000fc600000000ff */
[----:B------:R-:W2:Y:S04]  /*22ab30*/  LDL.LU R11, [R1+0x780] ;  /* 0x00078000010b7983 */ /* 0x000ea80000300800 */
[----:B------:R-:W4:Y:S04]  /*22ab40*/  LDL.LU.64 R22, [R1+0x13c0] ;  /* 0x0013c00001167983 */ /* 0x000f280000300a00 */
[----:B------:R-:W-:Y:S04]  /*22ab50*/  @P2 STG.E.U8 desc[UR4][R42.64], R0 ;  /* 0x000000002a002986 */ /* 0x000fe8000c101104 */
[----:B------:R0:W-:Y:S04]  /*22ab60*/  @P3 STG.E.U8 desc[UR4][R32.64], R2 ;  /* 0x0000000220003986 */ /* 0x0001e8000c101104 */
[----:B0-----:R-:W4:Y:S04]  /*22ab70*/  LDL.LU.64 R32, [R1+0x13b8] ;  /* 0x0013b80001207983 */ /* 0x001f280000300a00 */
[----:B------:R-:W4:Y:S04]  /*22ab80*/  LDL.LU.64 R42, [R1+0x13b0] ;  /* 0x0013b000012a7983 */ /* 0x000f280000300a00 */
[----:B------:R0:W-:Y:S04]  /*22ab90*/  @P6 STG.E.U8 desc[UR4][R34.64], R3 ;  /* 0x0000000322006986 */ /* 0x0001e8000c101104 */
[----:B0-----:R-:W4:Y:S01]  /*22aba0*/  LDL.LU.64 R34, [R1+0x13a8] ;  /* 0x0013a80001227983 */ /* 0x001f220000300a00 */
[----:B------:R-:W-:-:S02]  /*22abb0*/  ISETP.LT.AND P2, PT, R17, UR18, !P4 ;  /* 0x0000001211007c0c */ /* 0x000fc4000e741270 */
[----:B------:R-:W-:Y:S02]  /*22abc0*/  ISETP.LT.AND P3, PT, R16, UR8, !P4 ;  /* 0x0000000810007c0c */ /* 0x000fe4000e761270 */
[----:B------:R-:W-:Y:S02]  /*22abd0*/  ISETP.LT.AND P6, PT, R18, UR20, !P4 ;  /* 0x0000001412007c0c */ /* 0x000fe4000e7c1270 */
[----:B------:R-:W-:Y:S01]  /*22abe0*/  ISETP.LT.AND P4, PT, R20, UR7, !P4 ;  /* 0x0000000714007c0c */ /* 0x000fe2000e781270 */
[----:B------:R-:W0:Y:S01]  /*22abf0*/  LDCU UR18, c[0x0][0x398] ;  /* 0x00007300ff1277ac */ /* 0x000e220008000800 */
[----:B------:R-:W0:Y:S01]  /*22ac00*/  LDCU UR8, c[0x0][0x398] ;  /* 0x00007300ff0877ac */ /* 0x000e220008000800 */
[----:B------:R-:W0:Y:S01]  /*22ac10*/  LDCU UR7, c[0x0][0x398] ;  /* 0x00007300ff0777ac */ /* 0x000e220008000800 */
[----:B------:R-:W0:Y:S01]  /*22ac20*/  LDCU UR20, c[0x0][0x398] ;  /* 0x00007300ff1477ac */ /* 0x000e220008000800 */
[C---:B---3--:R-:W-:Y:S02]  /*22ac30*/  PRMT R0, R10.reuse, 0x7770, RZ ;  /* 0x000077700a007816 */ /* 0x048fe400000000ff */
[----:B------:R-:W-:-:S02]  /*22ac40*/  PRMT R2, R10, 0x7771, RZ ;  /* 0x000077710a027816 */ /* 0x000fc400000000ff */
[C---:B------:R-:W-:Y:S02]  /*22ac50*/  PRMT R3, R10.reuse, 0x7772, RZ ;  /* 0x000077720a037816 */ /* 0x040fe400000000ff */
[----:B------:R-:W-:Y:S01]  /*22ac60*/  PRMT R4, R10, 0x7773, RZ ;  /* 0x000077730a047816 */ /* 0x000fe200000000ff */
[----:B------:R3:W-:Y:S04]  /*22ac70*/  @P2 STG.E.U8 desc[UR4][R48.64], R0 ;  /* 0x0000000030002986 */ /* 0x0007e8000c101104 */
[----:B------:R0:W-:Y:S01]  /*22ac80*/  @P3 STG.E.U8 desc[UR4][R24.64], R2 ;  /* 0x0000000218003986 */ /* 0x0001e2000c101104 */
[----:B-1----:R-:W-:-:S03]  /*22ac90*/  ISETP.LT.AND P3, PT, R19, UR16, !P5 ;  /* 0x0000001013007c0c */ /* 0x002fc6000ef61270 */
[----:B------:R-:W4:Y:S01]  /*22aca0*/  LDL.LU R10, [R1+0x6a0] ;  /* 0x0006a000010a7983 */ /* 0x000f220000300800 */
[----:B------:R-:W-:-:S03]  /*22acb0*/  ISETP.LT.AND P2, PT, R44, UR10, !P5 ;  /* 0x0000000a2c007c0c */ /* 0x000fc6000ef41270 */
[----:B------:R-:W-:Y:S01]  /*22acc0*/  @P6 STG.E.U8 desc[UR4][R46.64], R3 ;  /* 0x000000032e006986 */ /* 0x000fe2000c101104 */
[----:B------:R-:W-:Y:S01]  /*22acd0*/  ISETP.LT.AND P6, PT, R21, UR22, !P5 ;  /* 0x0000001615007c0c */ /* 0x000fe2000efc1270 */
[----:B------:R-:W1:Y:S01]  /*22ace0*/  LDCU UR16, c[0x0][0x398] ;  /* 0x00007300ff1077ac */ /* 0x000e620008000800 */
[----:B------:R-:W0:Y:S01]  /*22acf0*/  LDCU UR10, c[0x0][0x398] ;  /* 0x00007300ff0a77ac */ /* 0x000e220008000800 */
[----:B------:R-:W0:Y:S01]  /*22ad00*/  LDCU UR22, c[0x0][0x398] ;  /* 0x00007300ff1677ac */ /* 0x000e220008000800 */
[----:B---3--:R-:W3:Y:S01]  /*22ad10*/  LDL.LU.64 R48, [R1+0x13a0] ;  /* 0x0013a00001307983 */ /* 0x008ee20000300a00 */
[C---:B--2---:R-:W-:Y:S02]  /*22ad20*/  PRMT R0, R11.reuse, 0x7770, RZ ;  /* 0x000077700b007816 */ /* 0x044fe400000000ff */
[----:B0-----:R-:W-:Y:S01]  /*22ad30*/  PRMT R2, R11, 0x7771, RZ ;  /* 0x000077710b027816 */ /* 0x001fe200000000ff */
[----:B------:R0:W-:Y:S04]  /*22ad40*/  @P4 STG.E.U8 desc[UR4][R36.64], R4 ;  /* 0x0000000424004986 */ /* 0x0001e8000c101104 */
[----:B----4-:R2:W-:Y:S01]  /*22ad50*/  @P3 STG.E.U8 desc[UR4][R22.64], R0 ;  /* 0x0000000016003986 */ /* 0x0105e2000c101104 */
[----:B------:R-:W-:-:S03]  /*22ad60*/  ISETP.LT.AND P4, PT, R39, UR6, !P5 ;  /* 0x0000000627007c0c */ /* 0x000fc6000ef81270 */
[----:B0-----:R-:W4:Y:S04]  /*22ad70*/  LDL.LU.64 R36, [R1+0x1398] ;  /* 0x0013980001247983 */ /* 0x001f280000300a00 */
[----:B------:R-:W4:Y:S01]  /*22ad80*/  LDL.LU.64 R24, [R1+0x1390] ;  /* 0x0013900001187983 */ /* 0x000f220000300a00 */
[----:B--2---:R-:W-:Y:S02]  /*22ad90*/  PRMT R0, R11, 0x7772, RZ ;  /* 0x000077720b007816 */ /* 0x004fe400000000ff */
[----:B------:R-:W-:Y:S01]  /*22ada0*/  ISETP.LT.AND P3, PT, R17, UR12, !P5 ;  /* 0x0000000c11007c0c */ /* 0x000fe2000ef61270 */
[----:B------:R-:W0:Y:S01]  /*22adb0*/  LDCU UR6, c[0x0][0x398] ;  /* 0x00007300ff0677ac */ /* 0x000e220008000800 */
[----:B------:R-:W2:Y:S01]  /*22adc0*/  LDCU UR12, c[0x0][0x398] ;  /* 0x00007300ff0c77ac */ /* 0x000ea20008000800 */
[----:B------:R0:W-:Y:S04]  /*22add0*/  @P2 STG.E.U8 desc[UR4][R32.64], R2 ;  /* 0x0000000220002986 */ /* 0x0001e8000c101104 */
[----:B------:R1:W-:Y:S04]  /*22ade0*/  @P6 STG.E.U8 desc[UR4][R42.64], R0 ;  /* 0x000000002a006986 */ /* 0x0003e8000c101104 */
[----:B0-----:R-:W2:Y:S04]  /*22adf0*/  LDL.LU R32, [R1+0x700] ;  /* 0x0007000001207983 */ /* 0x001ea80000300800 */
[----:B------:R-:W2:Y:S04]  /*22ae00*/  LDL.LU.64 R22, [R1+0x1388] ;  /* 0x0013880001167983 */ /* 0x000ea80000300a00 */
[----:B-1----:R-:W2:Y:S01]  /*22ae10*/  LDL.LU.64 R42, [R1+0x1380] ;  /* 0x00138000012a7983 */ /* 0x002ea20000300a00 */
[----:B------:R-:W-:-:S03]  /*22ae20*/  PRMT R2, R11, 0x7773, RZ ;  /* 0x000077730b027816 */ /* 0x000fc600000000ff */
[----:B------:R-:W2:Y:S04]  /*22ae30*/  LDL.LU.64 R46, [R1+0x1378] ;  /* 0x00137800012e7983 */ /* 0x000ea80000300a00 */
[----:B------:R0:W-:Y:S04]  /*22ae40*/  @P4 STG.E.U8 desc[UR4][R34.64], R2 ;  /* 0x0000000222004986 */ /* 0x0001e8000c101104 */
[----:B0-----:R-:W2:Y:S01]  /*22ae50*/  LDL.LU.64 R34, [R1+0x1368] ;  /* 0x0013680001227983 */ /* 0x001ea20000300a00 */
[----:B------:R-:W-:Y:S01]  /*22ae60*/  VIADD R0, R40, 0xf1 ;  /* 0x000000f128007836 */ /* 0x000fe20000000000 */
[----:B------:R-:W-:-:S02]  /*22ae70*/  ISETP.LT.AND P4, PT, R16, UR14, !P5 ;  /* 0x0000000e10007c0c */ /* 0x000fc4000ef81270 */
[----:B------:R-:W-:Y:S01]  /*22ae80*/  ISETP.LT.AND P6, PT, R18, UR18, !P5 ;  /* 0x0000001212007c0c */ /* 0x000fe2000efc1270 */
[----:B------:R-:W2:Y:S01]  /*22ae90*/  LDL.LU R11, [R1+0x770] ;  /* 0x00077000010b7983 */ /* 0x000ea20000300800 */
[----:B------:R-:W-:Y:S02]  /*22aea0*/  ISETP.GE.AND P2, PT, R0, UR27, PT ;  /* 0x0000001b00007c0c */ /* 0x000fe4000bf46270 */
[----:B------:R-:W-:Y:S01]  /*22aeb0*/  ISETP.LT.AND P5, PT, R20, UR8, !P5 ;  /* 0x0000000814007c0c */ /* 0x000fe2000efa1270 */
[----:B------:R-:W0:Y:S01]  /*22aec0*/  LDCU UR14, c[0x0][0x398] ;  /* 0x00007300ff0e77ac */ /* 0x000e220008000800 */
[----:B------:R-:W1:Y:S01]  /*22aed0*/  LDCU UR18, c[0x0][0x398] ;  /* 0x00007300ff1277ac */ /* 0x000e620008000800 */
[----:B------:R-:W0:Y:S01]  /*22aee0*/  LDCU UR8, c[0x0][0x398] ;  /* 0x00007300ff0877ac */ /* 0x000e220008000800 */
[C---:B------:R-:W-:Y:S02]  /*22aef0*/  PRMT R2, R10.reuse, 0x7770, RZ ;  /* 0x000077700a027816 */ /* 0x040fe400000000ff */
[----:B------:R-:W-:-:S03]  /*22af00*/  PRMT R0, R10, 0x7771, RZ ;  /* 0x000077710a007816 */ /* 0x000fc600000000ff */
[----:B---3--:R3:W-:Y:S01]  /*22af10*/  @P3 STG.E.U8 desc[UR4][R48.64], R2 ;  /* 0x0000000230003986 */ /* 0x0087e2000c101104 */
[----:B------:R-:W-:Y:S01]  /*22af20*/  ISETP.LT.AND P3, PT, R19, UR7, !P2 ;  /* 0x0000000713007c0c */ /* 0x000fe2000d761270 */
[----:B------:R-:W0:Y:S01]  /*22af30*/  LDCU UR7, c[0x0][0x398] ;  /* 0x00007300ff0777ac */ /* 0x000e220008000800 */
[----:B---3--:R-:W-:Y:S01]  /*22af40*/  PRMT R2, R10, 0x7772, RZ ;  /* 0x000077720a027816 */ /* 0x008fe200000000ff */
[----:B----4-:R3:W-:Y:S04]  /*22af50*/  @P4 STG.E.U8 desc[UR4][R36.64], R0 ;  /* 0x0000000024004986 */ /* 0x0107e8000c101104 */
[----:B------:R4:W-:Y:S01]  /*22af60*/  @P6 STG.E.U8 desc[UR4][R24.64], R2 ;  /* 0x0000000218006986 */ /* 0x0009e2000c101104 */
[----:B------:R-:W-:Y:S02]  /*22af70*/  ISETP.LT.AND P6, PT, R44, UR16, !P2 ;  /* 0x000000102c007c0c */ /* 0x000fe4000d7c1270 */
[----:B------:R-:W-:Y:S01]  /*22af80*/  ISETP.LT.AND P4, PT, R21, UR10, !P2 ;  /* 0x0000000a15007c0c */ /* 0x000fe2000d781270 */
[----:B------:R-:W0:Y:S01]  /*22af90*/  LDCU UR10, c[0x0][0x398] ;  /* 0x00007300ff0a77ac */ /* 0x000e220008000800 */
[----:B------:R-:W0:Y:S01]  /*22afa0*/  LDCU UR16, c[0x0][0x398] ;  /* 0x00007300ff1077ac */ /* 0x000e220008000800 */
[----:B---3--:R-:W3:Y:S01]  /*22afb0*/  LDL.LU.64 R36, [R1+0x1370] ;  /* 0x0013700001247983 */ /* 0x008ee20000300a00 */
[----:B------:R-:W-:-:S03]  /*22afc0*/  PRMT R0, R10, 0x7773, RZ ;  /* 0x000077730a007816 */ /* 0x000fc600000000ff */
[----:B----4-:R-:W4:Y:S01]  /*22afd0*/  LDL.LU.64 R24, [R1+0x1360] ;  /* 0x0013600001187983 */ /* 0x010f220000300a00 */
[----:B--2---:R-:W-:-:S03]  /*22afe0*/  PRMT R2, R32, 0x7770, RZ ;  /* 0x0000777020027816 */ /* 0x004fc600000000ff */
[----:B------:R2:W-:Y:S04]  /*22aff0*/  @P5 STG.E.U8 desc[UR4][R22.64], R0 ;  /* 0x0000000016005986 */ /* 0x0005e8000c101104 */
[----:B------:R0:W-:Y:S04]  /*22b000*/  @P3 STG.E.U8 desc[UR4][R42.64], R2 ;  /* 0x000000022a003986 */ /* 0x0001e8000c101104 */
[----:B--2---:R-:W2:Y:S01]  /*22b010*/  LDL.LU.64 R22, [R1+0x1358] ;  /* 0x0013580001167983 */ /* 0x004ea20000300a00 */
[----:B------:R-:W-:-:S03]  /*22b020*/  PRMT R0, R32, 0x7771, RZ ;  /* 0x0000777120007816 */ /* 0x000fc600000000ff */
[----:B0-----:R-:W2:Y:S04]  /*22b030*/  LDL.LU.64 R42, [R1+0x1348] ;  /* 0x00134800012a7983 */ /* 0x001ea80000300a00 */
[----:B------:R-:W2:Y:S01]  /*22b040*/  LDL.LU R10, [R1+0x784] ;  /* 0x00078400010a7983 */ /* 0x000ea20000300800 */
[----:B------:R-:W-:-:S03]  /*22b050*/  PRMT R2, R32, 0x7772, RZ ;  /* 0x0000777220027816 */ /* 0x000fc600000000ff */
[----:B------:R0:W-:Y:S04]  /*22b060*/  @P6 STG.E.U8 desc[UR4][R46.64], R0 ;  /* 0x000000002e006986 */ /* 0x0001e8000c101104 */
[----:B------:R1:W-:Y:S04]  /*22b070*/  @P4 STG.E.U8 desc[UR4][R34.64], R2 ;  /* 0x0000000222004986 */ /* 0x0003e8000c101104 */
[----:B0-----:R-:W2:Y:S04]  /*22b080*/  LDL.LU.64 R46, [R1+0x1350] ;  /* 0x00135000012e7983 */ /* 0x001ea80000300a00 */
[----:B-1----:R-:W2:Y:S01]  /*22b090*/  LDL.LU.64 R34, [R1+0x1340] ;  /* 0x0013400001227983 */ /* 0x002ea20000300a00 */
[----:B------:R-:W-:-:S03]  /*22b0a0*/  PRMT R2, R32, 0x7773, RZ ;  /* 0x0000777320027816 */ /* 0x000fc600000000ff */
[----:B------:R-:W2:Y:S01]  /*22b0b0*/  LDL.LU.64 R32, [R1+0x1338] ;  /* 0x0013380001207983 */ /* 0x000ea20000300a00 */
[----:B------:R-:W-:Y:S02]  /*22b0c0*/  ISETP.LT.AND P3, PT, R39, UR6, !P2 ;  /* 0x0000000627007c0c */ /* 0x000fe4000d761270 */
[----:B------:R-:W-:Y:S02]  /*22b0d0*/  ISETP.LT.AND P5, PT, R17, UR20, !P2 ;  /* 0x0000001411007c0c */ /* 0x000fe4000d7a1270 */
[----:B------:R-:W-:Y:S02]  /*22b0e0*/  ISETP.LT.AND P4, PT, R16, UR12, !P2 ;  /* 0x0000000c10007c0c */ /* 0x000fe4000d781270 */
[----:B------:R-:W-:Y:S01]  /*22b0f0*/  ISETP.LT.AND P6, PT, R18, UR22, !P2 ;  /* 0x0000001612007c0c */ /* 0x000fe2000d7c1270 */
[----:B------:R-:W-:Y:S01]  /*22b100*/  VIADD R0, R40, 0xf2 ;  /* 0x000000f228007836 */ /* 0x000fe20000000000 */
[----:B------:R-:W-:Y:S02]  /*22b110*/  PRMT R3, R11, 0x7770, RZ ;  /* 0x000077700b037816 */ /* 0x000fe400000000ff */
[----:B------:R-:W-:Y:S01]  /*22b120*/  ISETP.LT.AND P2, PT, R20, UR14, !P2 ;  /* 0x0000000e14007c0c */ /* 0x000fe2000d741270 */
[----:B------:R-:W0:Y:S01]  /*22b130*/  LDCU UR6, c[0x0][0x398] ;  /* 0x00007300ff0677ac */ /* 0x000e220008000800 */
[----:B------:R-:W1:Y:S01]  /*22b140*/  LDCU UR20, c[0x0][0x398] ;  /* 0x00007300ff1477ac */ /* 0x000e620008000800 */
[----:B------:R-:W0:Y:S01]  /*22b150*/  LDCU UR12, c[0x0][0x398] ;  /* 0x00007300ff0c77ac */ /* 0x000e220008000800 */
[----:B------:R-:W0:Y:S01]  /*22b160*/  LDCU UR22, c[0x0][0x398] ;  /* 0x00007300ff1677ac */ /* 0x000e220008000800 */
[----:B------:R-:W0:Y:S01]  /*22b170*/  LDCU UR14, c[0x0][0x398] ;  /* 0x00007300ff0e77ac */ /* 0x000e220008000800 */
[----:B---3--:R3:W-:Y:S01]  /*22b180*/  @P3 STG.E.U8 desc[UR4][R36.64], R2 ;  /* 0x0000000224003986 */ /* 0x0087e2000c101104 */
[----:B------:R-:W-:-:S02]  /*22b190*/  ISETP.GE.AND P3, PT, R0, UR30, PT ;  /* 0x0000001e00007c0c */ /* 0x000fc4000bf66270 */
[----:B------:R-:W-:Y:S01]  /*22b1a0*/  PRMT R0, R11, 0x7771, RZ ;  /* 0x000077710b007816 */ /* 0x000fe200000000ff */
[----:B----4-:R4:W-:Y:S01]  /*22b1b0*/  @P5 STG.E.U8 desc[UR4][R24.64], R3 ;  /* 0x0000000318005986 */ /* 0x0109e2000c101104 */
[----:B------:R-:W-:Y:S01]  /*22b1c0*/  ISETP.LT.AND P5, PT, R19, UR18, !P3 ;  /* 0x0000001213007c0c */ /* 0x000fe2000dfa1270 */
[----:B------:R-:W0:Y:S02]  /*22b1d0*/  LDCU UR18, c[0x0][0x398] ;  /* 0x00007300ff1277ac */ /* 0x000e240008000800 */
[----:B---3--:R-:W3:Y:S01]  /*22b1e0*/  LDL.LU.64 R36, [R1+0x1330] ;  /* 0x0013300001247983 */ /* 0x008ee20000300a00 */
[----:B------:R-:W-:-:S03]  /*22b1f0*/  PRMT R2, R11, 0x7772, RZ ;  /* 0x000077720b027816 */ /* 0x000fc600000000ff */
[----:B----4-:R-:W4:Y:S04]  /*22b200*/  LDL.LU.64 R24, [R1+0x1328] ;  /* 0x0013280001187983 */ /* 0x010f280000300a00 */
[----:B------:R-:W4:Y:S04]  /*22b210*/  LDL.LU R38, [R1+0x6a4] ;  /* 0x0006a40001267983 */ /* 0x000f280000300800 */
[----:B--2---:R2:W-:Y:S04]  /*22b220*/  @P4 STG.E.U8 desc[UR4][R22.64], R0 ;  /* 0x0000000016004986 */ /* 0x0045e8000c101104 */
[----:B------:R0:W-:Y:S01]  /*22b230*/  @P6 STG.E.U8 desc[UR4][R42.64], R2 ;  /* 0x000000022a006986 */ /* 0x0001e2000c101104 */
[----:B------:R-:W-:-:S02]  /*22b240*/  ISETP.LT.AND P6, PT, R44, UR7, !P3 ;  /* 0x000000072c007c0c */ /* 0x000fc4000dfc1270 */
[----:B--2---:R-:W-:Y:S01]  /*22b250*/  PRMT R0, R11, 0x7773, RZ ;  /* 0x000077730b007816 */ /* 0x004fe200000000ff */
[----:B------:R-:W2:Y:S04]  /*22b260*/  LDL.LU.64 R22, [R1+0x1320] ;  /* 0x0013200001167983 */ /* 0x000ea80000300a00 */
[----:B0-----:R-:W2:Y:S01]  /*22b270*/  LDL.LU.64 R42, [R1+0x1310] ;  /* 0x00131000012a7983 */ /* 0x001ea20000300a00 */
[----:B------:R-:W-:Y:S02]  /*22b280*/  ISETP.LT.AND P4, PT, R21, UR8, !P3 ;  /* 0x0000000815007c0c */ /* 0x000fe4000df81270 */
[C---:B------:R-:W-:Y:S01]  /*22b290*/  PRMT R2, R10.reuse, 0x7770, RZ ;  /* 0x000077700a027816 */ /* 0x040fe200000000ff */
[----:B------:R-:W0:Y:S01]  /*22b2a0*/  LDCU UR7, c[0x0][0x398] ;  /* 0x00007300ff0777ac */ /* 0x000e220008000800 */
[----:B------:R-:W0:Y:S01]  /*22b2b0*/  LDCU UR8, c[0x0][0x398] ;  /* 0x00007300ff0877ac */ /* 0x000e220008000800 */
[----:B------:R1:W-:Y:S04]  /*22b2c0*/  @P2 STG.E.U8 desc[UR4][R46.64], R0 ;  /* 0x000000002e002986 */ /* 0x0003e8000c101104 */
[----:B------:R-:W-:Y:S01]  /*22b2d0*/  @P5 STG.E.U8 desc[UR4][R34.64], R2 ;  /* 0x0000000222005986 */ /* 0x000fe2000c101104 */
[----:B-1----:R-:W-:-:S03]  /*22b2e0*/  PRMT R0, R10, 0x7771, RZ ;  /* 0x000077710a007816 */ /* 0x002fc600000000ff */
[----:B------:R-:W2:Y:S04]  /*22b2f0*/  LDL.LU.64 R46, [R1+0x1318] ;  /* 0x00131800012e7983 */ /* 0x000ea80000300a00 */
[----:B------:R1:W-:Y:S04]  /*22b300*/  @P6 STG.E.U8 desc[UR4][R32.64], R0 ;  /* 0x0000000020006986 */ /* 0x0003e8000c101104 */
[----:B-1----:R-:W2:Y:S01]  /*22b310*/  LDL.LU.64 R32, [R1+0x1308] ;  /* 0x0013080001207983 */ /* 0x002ea20000300a00 */
[----:B------:R-:W-:Y:S02]  /*22b320*/  ISETP.LT.AND P5, PT, R39, UR10, !P3 ;  /* 0x0000000a27007c0c */ /* 0x000fe4000dfa1270 */
[----:B------:R-:W-:Y:S01]  /*22b330*/  PRMT R2, R10, 0x7772, RZ ;  /* 0x000077720a027816 */ /* 0x000fe200000000ff */
[----:B------:R-:W2:Y:S01]  /*22b340*/  LDL.LU R35, [R1+0x704] ;  /* 0x0007040001237983 */ /* 0x000ea20000300800 */
[----:B------:R-:W-:Y:S01]  /*22b350*/  ISETP.LT.AND P6, PT, R16, UR6, !P3 ;  /* 0x0000000610007c0c */ /* 0x000fe2000dfc1270 */
[----:B------:R-:W-:Y:S01]  /*22b360*/  VIADD R0, R40, 0xf3 ;  /* 0x000000f328007836 */ /* 0x000fe20000000000 */
[----:B------:R-:W1:Y:S01]  /*22b370*/  LDCU UR10, c[0x0][0x398] ;  /* 0x00007300ff0a77ac */ /* 0x000e620008000800 */
[----:B------:R-:W0:Y:S03]  /*22b380*/  LDCU UR6, c[0x0][0x398] ;  /* 0x00007300ff0677ac */ /* 0x000e260008000800 */
[----:B------:R-:W-:Y:S01]  /*22b390*/  ISETP.GE.AND P2, PT, R0, UR50, PT ;  /* 0x0000003200007c0c */ /* 0x000fe2000bf46270 */
[----:B---3--:R3:W-:Y:S01]  /*22b3a0*/  @P4 STG.E.U8 desc[UR4][R36.64], R2 ;  /* 0x0000000224004986 */ /* 0x0087e2000c101104 */
[----:B------:R-:W-:Y:S01]  /*22b3b0*/  ISETP.LT.AND P4, PT, R17, UR16, !P3 ;  /* 0x0000001011007c0c */ /* 0x000fe2000df81270 */
[----:B------:R-:W0:Y:S01]  /*22b3c0*/  LDCU UR16, c[0x0][0x398] ;  /* 0x00007300ff1077ac */ /* 0x000e220008000800 */
[----:B----4-:R-:W-:-:S02]  /*22b3d0*/  PRMT R0, R38, 0x7770, RZ ;  /* 0x0000777026007816 */ /* 0x010fc400000000ff */
[----:B---3--:R-:W-:Y:S02]  /*22b3e0*/  PRMT R2, R10, 0x7773, RZ ;  /* 0x000077730a027816 */ /* 0x008fe400000000ff */
[----:B------:R-:W3:Y:S04]  /*22b3f0*/  LDL.LU.64 R10, [R1+0x1300] ;  /* 0x00130000010a7983 */ /* 0x000ee80000300a00 */
[----:B------:R4:W-:Y:S01]  /*22b400*/  @P5 STG.E.U8 desc[UR4][R24.64], R2 ;  /* 0x0000000218005986 */ /* 0x0009e2000c101104 */
[----:B------:R-:W-:-:S03]  /*22b410*/  ISETP.LT.AND P5, PT, R18, UR20, !P3 ;  /* 0x0000001412007c0c */ /* 0x000fc6000dfa1270 */
[----:B------:R-:W3:Y:S01]  /*22b420*/  LDL.LU.64 R36, [R1+0x12f0] ;  /* 0x0012f00001247983 */ /* 0x000ee20000300a00 */
[----:B------:R-:W-:Y:S01]  /*22b430*/  ISETP.LT.AND P3, PT, R20, UR12, !P3 ;  /* 0x0000000c14007c0c */ /* 0x000fe2000df61270 */
[----:B------:R-:W0:Y:S01]  /*22b440*/  LDCU UR12, c[0x0][0x398] ;  /* 0x00007300ff0c77ac */ /* 0x000e220008000800 */
[----:B------:R-:W0:Y:S01]  /*22b450*/  LDCU UR20, c[0x0][0x398] ;  /* 0x00007300ff1477ac */ /* 0x000e220008000800 */
[C---:B----4-:R-:W-:Y:S01]  /*22b460*/  PRMT R2, R38.reuse, 0x7771, RZ ;  /* 0x0000777126027816 */ /* 0x050fe200000000ff */
[----:B--2---:R2:W-:Y:S04]  /*22b470*/  @P4 STG.E.U8 desc[UR4][R22.64], R0 ;  /* 0x0000000016004986 */ /* 0x0045e8000c101104 */
[----:B------:R4:W-:Y:S04]  /*22b480*/  @P6 STG.E.U8 desc[UR4][R42.64], R2 ;  /* 0x000000022a006986 */ /* 0x0009e8000c101104 */
[----:B--2---:R-:W2:Y:S01]  /*22b490*/  LDL.LU.64 R22, [R1+0x12f8] ;  /* 0x0012f80001167983 */ /* 0x004ea20000300a00 */
[----:B------:R-:W-:-:S03]  /*22b4a0*/  PRMT R0, R38, 0x7772, RZ ;  /* 0x0000777226007816 */ /* 0x000fc600000000ff */
[----:B----4-:R-:W4:Y:S01]  /*22b4b0*/  LDL.LU.64 R42, [R1+0x12e0] ;  /* 0x0012e000012a7983 */ /* 0x010f220000300a00 */
[----:B------:R-:W-:-:S03]  /*22b4c0*/  PRMT R2, R38, 0x7773, RZ ;  /* 0x0000777326027816 */ /* 0x000fc600000000ff */
[----:B------:R-:W4:Y:S04]  /*22b4d0*/  LDL.LU R34, [R1+0x774] ;  /* 0x0007740001227983 */ /* 0x000f280000300800 */
[----:B------:R-:W-:Y:S04]  /*22b4e0*/  @P5 STG.E.U8 desc[UR4][R46.64], R0 ;  /* 0x000000002e005986 */ /* 0x000fe8000c101104 */
[----:B------:R0:W-:Y:S04]  /*22b4f0*/  @P3 STG.E.U8 desc[UR4][R32.64], R2 ;  /* 0x0000000220003986 */ /* 0x0001e8000c101104 */
[----:B0-----:R-:W4:Y:S01]  /*22b500*/  LDL.LU.64 R32, [R1+0x12e8] ;  /* 0x0012e80001207983 */ /* 0x001f220000300a00 */
[----:B------:R-:W-:-:S02]  /*22b510*/  ISETP.LT.AND P6, PT, R19, UR22, !P2 ;  /* 0x0000001613007c0c */ /* 0x000fc4000d7c1270 */
[----:B------:R-:W-:Y:S01]  /*22b520*/  ISETP.LT.AND P4, PT, R44, UR14, !P2 ;  /* 0x0000000e2c007c0c */ /* 0x000fe2000d781270 */
[----:B------:R-:W4:Y:S01]  /*22b530*/  LDL.LU.64 R24, [R1+0x12d0] ;  /* 0x0012d00001187983 */ /* 0x000f220000300a00 */
[----:B------:R-:W-:Y:S02]  /*22b540*/  PRMT R0, R35, 0x7770, RZ ;  /* 0x0000777023007816 */ /* 0x000fe400000000ff */
[----:B------:R-:W-:Y:S02]  /*22b550*/  ISETP.LT.AND P3, PT, R21, UR7, !P2 ;  /* 0x0000000715007c0c */ /* 0x000fe4000d761270 */
[----:B------:R-:W-:Y:S02]  /*22b560*/  PRMT R2, R35, 0x7771, RZ ;  /* 0x0000777123027816 */ /* 0x000fe400000000ff */
[----:B------:R-:W-:Y:S02]  /*22b570*/  ISETP.LT.AND P5, PT, R39, UR8, !P2 ;  /* 0x0000000827007c0c */ /* 0x000fe4000d7a1270 */
[----:B------:R-:W-:Y:S01]  /*22b580*/  PRMT R3, R35, 0x7773, RZ ;  /* 0x0000777323037816 */ /* 0x000fe200000000ff */
[----:B------:R-:W0:Y:S01]  /*22b590*/  LDCU UR14, c[0x0][0x398] ;  /* 0x00007300ff0e77ac */ /* 0x000e220008000800 */
[----:B------:R-:W0:Y:S01]  /*22b5a0*/  LDCU UR22, c[0x0][0x398] ;  /* 0x00007300ff1677ac */ /* 0x000e220008000800 */
[----:B------:R-:W0:Y:S01]  /*22b5b0*/  LDCU UR7, c[0x0][0x398] ;  /* 0x00007300ff0777ac */ /* 0x000e220008000800 */
[----:B------:R-:W0:Y:S01]  /*22b5c0*/  LDCU UR8, c[0x0][0x398] ;  /* 0x00007300ff0877ac */ /* 0x000e220008000800 */
[----:B---3--:R3:W-:Y:S04]  /*22b5d0*/  @P6 STG.E.U8 desc[UR4][R10.64], R0 ;  /* 0x000000000a006986 */ /* 0x0087e8000c101104 */
[----:B------:R0:W-:Y:S01]  /*22b5e0*/  @P4 STG.E.U8 desc[UR4][R36.64], R2 ;  /* 0x0000000224004986 */ /* 0x0001e2000c101104 */
[----:B-1----:R-:W-:-:S03]  /*22b5f0*/  ISETP.LT.AND P4, PT, R17, UR10, !P2 ;  /* 0x0000000a11007c0c */ /* 0x002fc6000d781270 */
[----:B---3--:R-:W3:Y:S04]  /*22b600*/  LDL.LU.64 R10, [R1+0x12d8] ;  /* 0x0012d800010a7983 */ /* 0x008ee80000300a00 */
[----:B------:R-:W3:Y:S04]  /*22b610*/  LDL.LU.64 R46, [R1+0x12c8] ;  /* 0x0012c800012e7983 */ /* 0x000ee80000300a00 */
[----:B------:R-:W3:Y:S04]  /*22b620*/  LDL.LU R38, [R1+0x788] ;  /* 0x0007880001267983 */ /* 0x000ee80000300800 */
[----:B0-----:R-:W3:Y:S01]  /*22b630*/  LDL.LU.64 R36, [R1+0x12c0] ;  /* 0x0012c00001247983 */ /* 0x001ee20000300a00 */
[----:B------:R-:W-:Y:S01]  /*22b640*/  PRMT R2, R35, 0x7772, RZ ;  /* 0x0000777223027816 */ /* 0x000fe200000000ff */
[----:B------:R-:W-:Y:S01]  /*22b650*/  VIADD R0, R40, 0xf4 ;  /* 0x000000f428007836 */ /* 0x000fe20000000000 */
[----:B------:R-:W-:Y:S01]  /*22b660*/  ISETP.LT.AND P6, PT, R16, UR18, !P2 ;  /* 0x0000001210007c0c */ /* 0x000fe2000d7c1270 */
[----:B------:R-:W0:Y:S01]  /*22b670*/  LDCU UR10, c[0x0][0x398] ;  /* 0x00007300ff0a77ac */ /* 0x000e220008000800 */
[----:B------:R-:W1:Y:S01]  /*22b680*/  LDCU UR18, c[0x0][0x398] ;  /* 0x00007300ff1277ac */ /* 0x000e620008000800 */
[----:B--2---:R2:W-:Y:S01]  /*22b690*/  @P3 STG.E.U8 desc[UR4][R22.64], R2 ;  /* 0x0000000216003986 */ /* 0x0045e2000c101104 */
[----:B------:R-:W-:-:S02]  /*22b6a0*/  ISETP.GE.AND P3, PT, R0, UR51, PT ;  /* 0x0000003300007c0c */ /* 0x000fc4000bf66270 */
[----:B----4-:R-:W-:Y:S01]  /*22b6b0*/  PRMT R0, R34, 0x7770, RZ ;  /* 0x0000777022007816 */ /* 0x010fe200000000ff */
[----:B------:R4:W-:Y:S04]  /*22b6c0*/  @P5 STG.E.U8 desc[UR4][R42.64], R3 ;  /* 0x000000032a005986 */ /* 0x0009e8000c101104 */
[----:B--2---:R-:W2:Y:S04]  /*22b6d0*/  LDL.LU.64 R22, [R1+0x12b8] ;  /* 0x0012b80001167983 */ /* 0x004ea80000300a00 */
[----:B----4-:R-:W4:Y:S04]  /*22b6e0*/  LDL.LU.64 R42, [R1+0x12b0] ;  /* 0x0012b000012a7983 */ /* 0x010f280000300a00 */
[----:B------:R0:W-:Y:S04]  /*22b6f0*/  @P4 STG.E.U8 desc[UR4][R32.64], R0 ;  /* 0x0000000020004986 */ /* 0x0001e8000c101104 */
[----:B0-----:R-:W4:Y:S01]  /*22b700*/  LDL.LU.64 R32, [R1+0x12a8] ;  /* 0x0012a80001207983 */ /* 0x001f220000300a00 */
[----:B------:R-:W-:-:S02]  /*22b710*/  ISETP.LT.AND P5, PT, R18, UR6, !P2 ;  /* 0x0000000612007c0c */ /* 0x000fc4000d7a1270 */
[----:B------:R-:W-:Y:S02]  /*22b720*/  PRMT R2, R34, 0x7771, RZ ;  /* 0x0000777122027816 */ /* 0x000fe400000000ff */
[----:B------:R-:W-:Y:S02]  /*22b730*/  ISETP.LT.AND P2, PT, R20, UR16, !P2 ;  /* 0x0000001014007c0c */ /* 0x000fe4000d741270 */
[----:B------:R-:W-:Y:S01]  /*22b740*/  PRMT R0, R34, 0x7772, RZ ;  /* 0x0000777222007816 */ /* 0x000fe200000000ff */
[----:B------:R-:W4:Y:S04]  /*22b750*/  LDL.LU R35, [R1+0x6a8] ;  /* 0x0006a80001237983 */ /* 0x000f280000300800 */
[----:B------:R0:W-:Y:S01]  /*22b760*/  @P6 STG.E.U8 desc[UR4][R24.64], R2 ;  /* 0x0000000218006986 */ /* 0x0001e2000c101104 */
[----:B------:R-:W-:-:S02]  /*22b770*/  ISETP.LT.AND P6, PT, R19, UR12, !P3 ;  /* 0x0000000c13007c0c */ /* 0x000fc4000dfc1270 */
[----:B------:R-:W-:Y:S01]  /*22b780*/  ISETP.LT.AND P4, PT, R44, UR20, !P3 ;  /* 0x000000142c007c0c */ /* 0x000fe2000df81270 */
[----:B------:R-:W1:Y:S01]  /*22b790*/  LDCU UR6, c[0x0][0x398] ;  /* 0x00007300ff0677ac */ /* 0x000e620008000800 */
[----:B------:R-:W1:Y:S01]  /*22b7a0*/  LDCU UR16, c[0x0][0x398] ;  /* 0x00007300ff1077ac */ /* 0x000e620008000800 */
[----:B------:R-:W1:Y:S01]  /*22b7b0*/  LDCU UR12, c[0x0][0x398] ;  /* 0x00007300ff0c77ac */ /* 0x000e620008000800 */
[----:B------:R-:W1:Y:S01]  /*22b7c0*/  LDCU UR20, c[0x0][0x398] ;  /* 0x00007300ff1477ac */ /* 0x000e620008000800 */
[----:B0-----:R-:W-:Y:S01]  /*22b7d0*/  PRMT R2, R34, 0x7773, RZ ;  /* 0x0000777322027816 */ /* 0x001fe200000000ff */
[----:B---3--:R0:W-:Y:S04]  /*22b7e0*/  @P5 STG.E.U8 desc[UR4][R10.64], R0 ;  /* 0x000000000a005986 */ /* 0x0081e8000c101104 */
[----:B------:R3:W-:Y:S01]  /*22b7f0*/  @P2 STG.E.U8 desc[UR4][R46.64], R2 ;  /* 0x000000022e002986 */ /* 0x0007e2000c101104 */
[----:B------:R-:W-:-:S02]  /*22b800*/  ISETP.LT.AND P5, PT, R21, UR14, !P3 ;  /* 0x0000000e15007c0c */ /* 0x000fc4000dfa1270 */
[----:B------:R-:W-:Y:S01]  /*22b810*/  ISETP.LT.AND P2, PT, R39, UR22, !P3 ;  /* 0x0000001627007c0c */ /* 0x000fe2000df41270 */
[----:B------:R-:W1:Y:S01]  /*22b820*/  LDCU UR14, c[0x0][0x398] ;  /* 0x00007300ff0e77ac */ /* 0x000e620008000800 */
[----:B0-----:R-:W4:Y:S01]  /*22b830*/  LDL.LU.64 R10, [R1+0x1290] ;  /* 0x00129000010a7983 */ /* 0x001f220000300a00 */
[----:B------:R-:W-:-:S03]  /*22b840*/  PRMT R0, R38, 0x7770, RZ ;  /* 0x0000777026007816 */ /* 0x000fc600000000ff */
[----:B------:R-:W4:Y:S01]  /*22b850*/  LDL.LU.64 R24, [R1+0x12a0] ;  /* 0x0012a00001187983 */ /* 0x000f220000300a00 */
[----:B---3--:R-:W-:-:S03]  /*22b860*/  PRMT R2, R38, 0x7771, RZ ;  /* 0x0000777126027816 */ /* 0x008fc600000000ff */
[----:B------:R0:W-:Y:S04]  /*22b870*/  @P6 STG.E.U8 desc[UR4][R36.64], R0 ;  /* 0x0000000024006986 */ /* 0x0001e8000c101104 */
[----:B0-----:R-:W3:Y:S04]  /*22b880*/  LDL.LU.64 R36, [R1+0x1288] ;  /* 0x0012880001247983 */ /* 0x001ee80000300a00 */
[----:B--2---:R0:W-:Y:S01]  /*22b890*/  @P4 STG.E.U8 desc[UR4][R22.64], R2 ;  /* 0x0000000216004986 */ /* 0x0041e2000c101104 */
[----:B------:R-:W-:-:S03]  /*22b8a0*/  PRMT R0, R38, 0x7772, RZ ;  /* 0x0000777226007816 */ /* 0x000fc600000000ff */
[----:B------:R-:W2:Y:S04]  /*22b8b0*/  LDL.LU R34, [R1+0x708] ;  /* 0x0007080001227983 */ /* 0x000ea80000300800 */
[----:B----4-:R4:W-:Y:S01]  /*22b8c0*/  @P5 STG.E.U8 desc[UR4][R42.64], R0 ;  /* 0x000000002a005986 */ /* 0x0109e2000c101104 */
[----:B0-----:R-:W-:-:S03]  /*22b8d0*/  PRMT R2, R38, 0x7773, RZ ;  /* 0x0000777326027816 */ /* 0x001fc600000000ff */
[----:B----4-:R-:W4:Y:S04]  /*22b8e0*/  LDL.LU.64 R42, [R1+0x1298] ;  /* 0x00129800012a7983 */ /* 0x010f280000300a00 */
[----:B------:R0:W-:Y:S04]  /*22b8f0*/  @P2 STG.E.U8 desc[UR4][R32.64], R2 ;  /* 0x0000000220002986 */ /* 0x0001e8000c101104 */
[----:B0-----:R-:W4:Y:S01]  /*22b900*/  LDL.LU.64 R32, [R1+0x1278] ;  /* 0x0012780001207983 */ /* 0x001f220000300a00 */
[----:B------:R-:W-:Y:S02]  /*22b910*/  ISETP.LT.AND P4, PT, R17, UR7, !P3 ;  /* 0x0000000711007c0c */ /* 0x000fe4000df81270 */
[----:B------:R-:W-:-:S02]  /*22b920*/  ISETP.LT.AND P5, PT, R16, UR8, !P3 ;  /* 0x0000000810007c0c */ /* 0x000fc4000dfa1270 */
[----:B------:R-:W-:Y:S01]  /*22b930*/  ISETP.LT.AND P6, PT, R18, UR10, !P3 ;  /* 0x0000000a12007c0c */ /* 0x000fe2000dfc1270 */
[----:B------:R-:W-:Y:S01]  /*22b940*/  VIADD R0, R40, 0xf7 ;  /* 0x000000f728007836 */ /* 0x000fe20000000000 */
[C---:B------:R-:W-:Y:S01]  /*22b950*/  PRMT R2, R35.reuse, 0x7770, RZ ;  /* 0x0000777023027816 */ /* 0x040fe200000000ff */
[----:B------:R-:W4:Y:S04]  /*22b960*/  LDL.LU.64 R46, [R1+0x1268] ;  /* 0x00126800012e7983 */ /* 0x000f280000300a00 */
[----:B------:R-:W4:Y:S01]  /*22b970*/  LDL.LU.64 R22, [R1+0x1260] ;  /* 0x0012600001167983 */ /* 0x000f220000300a00 */
[----:B------:R-:W0:Y:S01]  /*22b980*/  LDCU UR7, c[0x0][0x398] ;  /* 0x00007300ff0777ac */ /* 0x000e220008000800 */
[----:B------:R-:W-:Y:S02]  /*22b990*/  ISETP.GE.AND P2, PT, R0, UR11, PT ;  /* 0x0000000b00007c0c */ /* 0x000fe4000bf46270 */
[----:B------:R-:W-:-:S02]  /*22b9a0*/  PRMT R0, R35, 0x7771, RZ ;  /* 0x0000777123007816 */ /* 0x000fc400000000ff */
[----:B-1----:R-:W-:Y:S01]  /*22b9b0*/  ISETP.LT.AND P3, PT, R20, UR6, !P3 ;  /* 0x0000000614007c0c */ /* 0x002fe2000df61270 */
[----:B------:R-:W1:Y:S01]  /*22b9c0*/  LDCU UR8, c[0x0][0x398] ;  /* 0x00007300ff0877ac */ /* 0x000e620008000800 */
[----:B------:R-:W0:Y:S01]  /*22b9d0*/  LDCU UR10, c[0x0][0x398] ;  /* 0x00007300ff0a77ac */ /* 0x000e220008000800 */
[----:B------:R-:W0:Y:S01]  /*22b9e0*/  LDCU UR11, c[0x0][0x398] ;  /* 0x00007300ff0b77ac */ /* 0x000e220008000800 */
[----:B------:R-:W0:Y:S01]  /*22b9f0*/  LDCU UR6, c[0x0][0x398] ;  /* 0x00007300ff0677ac */ /* 0x000e220008000800 */
[----:B------:R0:W-:Y:S04]  /*22ba00*/  @P4 STG.E.U8 desc[UR4][R10.64], R2 ;  /* 0x000000020a004986 */ /* 0x0001e8000c101104 */
[----:B------:R1:W-:Y:S01]  /*22ba10*/  @P5 STG.E.U8 desc[UR4][R24.64], R0 ;  /* 0x0000000018005986 */ /* 0x0003e2000c101104 */
[----:B------:R-:W-:-:S02]  /*22ba20*/  ISETP.LT.AND P4, PT, R19, UR16, !P0 ;  /* 0x0000001013007c0c */ /* 0x000fc4000c781270 */
[----:B0-----:R-:W-:Y:S01]  /*22ba30*/  PRMT R2, R35, 0x7772, RZ ;  /* 0x0000777223027816 */ /* 0x001fe200000000ff */
[----:B------:R-:W4:Y:S01]  /*22ba40*/  LDL.LU R10, [R1+0x78c] ;  /* 0x00078c00010a7983 */ /* 0x000f220000300800 */
[----:B--2---:R-:W-:-:S03]  /*22ba50*/  PRMT R3, R34, 0x7770, RZ ;  /* 0x0000777022037816 */ /* 0x004fc600000000ff */
[----:B---3--:R0:W-:Y:S01]  /*22ba60*/  @P6 STG.E.U8 desc[UR4][R36.64], R2 ;  /* 0x0000000224006986 */ /* 0x0081e2000c101104 */
[----:B------:R-:W-:Y:S01]  /*22ba70*/  ISETP.LT.AND P5, PT, R44, UR12, !P0 ;  /* 0x0000000c2c007c0c */ /* 0x000fe2000c7a1270 */
[----:B-1----:R-:W-:Y:S01]  /*22ba80*/  VIADD R0, R40, 0xf8 ;  /* 0x000000f828007836 */ /* 0x002fe20000000000 */
[----:B------:R-:W-:Y:S01]  /*22ba90*/  PRMT R4, R34, 0x7773, RZ ;  /* 0x0000777322047816 */ /* 0x000fe200000000ff */
[----:B------:R-:W1:Y:S01]  /*22baa0*/  LDCU UR16, c[0x0][0x398] ;  /* 0x00007300ff1077ac */ /* 0x000e620008000800 */
[----:B0-----:R-:W2:Y:S01]  /*22bab0*/  LDL.LU.64 R36, [R1+0x1270] ;  /* 0x0012700001247983 */ /* 0x001ea20000300a00 */
[----:B------:R-:W-:-:S03]  /*22bac0*/  PRMT R2, R35, 0x7773, RZ ;  /* 0x0000777323027816 */ /* 0x000fc600000000ff */
[----:B------:R-:W3:Y:S01]  /*22bad0*/  LDL.LU R11, [R1+0x778] ;  /* 0x00077800010b7983 */ /* 0x000ee20000300800 */
[----:B------:R-:W-:Y:S01]  /*22bae0*/  ISETP.LT.AND P6, PT, R21, UR14, !P0 ;  /* 0x0000000e15007c0c */ /* 0x000fe2000c7c1270 */
[----:B------:R-:W0:Y:S01]  /*22baf0*/  LDCU UR12, c[0x0][0x398] ;  /* 0x00007300ff0c77ac */ /* 0x000e220008000800 */
[----:B------:R-:W0:Y:S01]  /*22bb00*/  LDCU UR14, c[0x0][0x398] ;  /* 0x00007300ff0e77ac */ /* 0x000e220008000800 */
[----:B----4-:R4:W-:Y:S04]  /*22bb10*/  @P3 STG.E.U8 desc[UR4][R42.64], R2 ;  /* 0x000000022a003986 */ /* 0x0109e8000c101104 */
[----:B----4-:R-:W4:Y:S04]  /*22bb20*/  LDL.LU.64 R42, [R1+0x1280] ;  /* 0x00128000012a7983 */ /* 0x010f280000300a00 */
[----:B------:R0:W-:Y:S04]  /*22bb30*/  @P4 STG.E.U8 desc[UR4][R32.64], R3 ;  /* 0x0000000320004986 */ /* 0x0001e8000c101104 */
[----:B0-----:R-:W4:Y:S01]  /*22bb40*/  LDL.LU.64 R32, [R1+0x1258] ;  /* 0x0012580001207983 */ /* 0x001f220000300a00 */
[----:B------:R-:W-:-:S02]  /*22bb50*/  ISETP.GE.AND P3, PT, R0, UR9, PT ;  /* 0x0000000900007c0c */ /* 0x000fc4000bf66270 */
[C---:B------:R-:W-:Y:S02]  /*22bb60*/  PRMT R0, R34.reuse, 0x7771, RZ ;  /* 0x0000777122007816 */ /* 0x040fe400000000ff */
[----:B------:R-:W-:Y:S01]  /*22bb70*/  ISETP.LT.AND P4, PT, R39, UR18, !P0 ;  /* 0x0000001227007c0c */ /* 0x000fe2000c781270 */
[----:B------:R-:W4:Y:S04]  /*22bb80*/  LDL.LU.64 R48, [R1+0x1250] ;  /* 0x0012500001307983 */ /* 0x000f280000300a00 */
[----:B------:R0:W-:Y:S04]  /*22bb90*/  @P5 STG.E.U8 desc[UR4][R46.64], R0 ;  /* 0x000000002e005986 */ /* 0x0001e8000c101104 */
[----:B------:R-:W4:Y:S01]  /*22bba0*/  LDL.LU.64 R24, [R1+0x1248] ;  /* 0x0012480001187983 */ /* 0x000f220000300a00 */
[----:B------:R-:W-:-:S02]  /*22bbb0*/  PRMT R2, R34, 0x7772, RZ ;  /* 0x0000777222027816 */ /* 0x000fc400000000ff */
[----:B------:R-:W-:Y:S01]  /*22bbc0*/  ISETP.LT.AND P5, PT, R16, UR7, !P0 ;  /* 0x0000000710007c0c */ /* 0x000fe2000c7a1270 */
[----:B------:R-:W1:Y:S01]  /*22bbd0*/  LDCU UR9, c[0x0][0x398] ;  /* 0x00007300ff0977ac */ /* 0x000e620008000800 */
[----:B------:R-:W1:Y:S01]  /*22bbe0*/  LDCU UR7, c[0x0][0x398] ;  /* 0x00007300ff0777ac */ /* 0x000e620008000800 */
[----:B0-----:R-:W4:Y:S04]  /*22bbf0*/  LDL.LU.64 R46, [R1+0x1240] ;  /* 0x00124000012e7983 */ /* 0x001f280000300a00 */
[----:B------:R-:W4:Y:S04]  /*22bc00*/  LDL.LU.64 R34, [R1+0x1238] ;  /* 0x0012380001227983 */ /* 0x000f280000300a00 */
[----:B------:R0:W-:Y:S01]  /*22bc10*/  @P6 STG.E.U8 desc[UR4][R22.64], R2 ;  /* 0x0000000216006986 */ /* 0x0001e2000c101104 */
[----:B------:R-:W-:-:S02]  /*22bc20*/  ISETP.LT.AND P6, PT, R17, UR20, !P0 ;  /* 0x0000001411007c0c */ /* 0x000fc4000c7c1270 */
[C---:B0-----:R-:W-:Y:S02]  /*22bc30*/  PRMT R2, R10.reuse, 0x7770, RZ ;  /* 0x000077700a027816 */ /* 0x041fe400000000ff */
[C---:B------:R-:W-:Y:S02]  /*22bc40*/  PRMT R0, R10.reuse, 0x7771, RZ ;  /* 0x000077710a007816 */ /* 0x040fe400000000ff */
[C---:B------:R-:W-:Y:S02]  /*22bc50*/  PRMT R3, R10.reuse, 0x7772, RZ ;  /* 0x000077720a037816 */ /* 0x040fe400000000ff */
[----:B------:R-:W-:Y:S01]  /*22bc60*/  PRMT R5, R10, 0x7773, RZ ;  /* 0x000077730a057816 */ /* 0x000fe200000000ff */
[----:B--2---:R0:W-:Y:S01]  /*22bc70*/  @P4 STG.E.U8 desc[UR4][R36.64], R4 ;  /* 0x0000000424004986 */ /* 0x0041e2000c101104 */
[----:B---3--:R-:W-:-:S03]  /*22bc80*/  PRMT R6, R11, 0x7771, RZ ;  /* 0x000077710b067816 */ /* 0x008fc600000000ff */
[----:B0-----:R-:W2:Y:S04]  /*22bc90*/  LDL.LU.64 R36, [R1+0x1230] ;  /* 0x0012300001247983 */ /* 0x001ea80000300a00 */
[----:B------:R-:W3:Y:S01]  /*22bca0*/  LDL.LU R10, [R1+0x6ac] ;  /* 0x0006ac00010a7983 */ /* 0x000ee20000300800 */
[----:B------:R-:W-:-:S03]  /*22bcb0*/  PRMT R4, R11, 0x7770, RZ ;  /* 0x000077700b047816 */ /* 0x000fc600000000ff */
[----:B------:R-:W3:Y:S04]  /*22bcc0*/  LDL.LU.64 R22, [R1+0x1228] ;  /* 0x0012280001167983 */ /* 0x000ee80000300a00 */
[----:B----4-:R0:W-:Y:S04]  /*22bcd0*/  @P6 STG.E.U8 desc[UR4][R42.64], R4 ;  /* 0x000000042a006986 */ /* 0x0101e8000c101104 */
[----:B0-----:R-:W4:Y:S04]  /*22bce0*/  LDL.LU.64 R42, [R1+0x1220] ;  /* 0x00122000012a7983 */ /* 0x001f280000300a00 */
[----:B------:R0:W-:Y:S04]  /*22bcf0*/  @P5 STG.E.U8 desc[UR4][R32.64], R6 ;  /* 0x0000000620005986 */ /* 0x0001e8000c101104 */
[----:B0-----:R-:W4:Y:S01]  /*22bd00*/  LDL.LU.64 R32, [R1+0x1208] ;  /* 0x0012080001207983 */ /* 0x001f220000300a00 */
[----:B------:R-:W-:-:S02]  /*22bd10*/  ISETP.LT.AND P4, PT, R18, UR8, !P0 ;  /* 0x0000000812007c0c */ /* 0x000fc4000c781270 */
[----:B------:R-:W-:Y:S02]  /*22bd20*/  ISETP.LT.AND P0, PT, R20, UR10, !P0 ;  /* 0x0000000a14007c0c */ /* 0x000fe4000c701270 */
[----:B------:R-:W-:Y:S02]  /*22bd30*/  ISETP.LT.AND P5, PT, R19, UR11, !P1 ;  /* 0x0000000b13007c0c */ /* 0x000fe4000cfa1270 */
[----:B------:R-:W-:Y:S02]  /*22bd40*/  ISETP.LT.AND P6, PT, R44, UR6, !P1 ;  /* 0x000000062c007c0c */ /* 0x000fe4000cfc1270 */
[C---:B------:R-:W-:Y:S02]  /*22bd50*/  PRMT R4, R11.reuse, 0x7772, RZ ;  /* 0x000077720b047816 */ /* 0x040fe400000000ff */
[----:B------:R-:W-:Y:S01]  /*22bd60*/  PRMT R6, R11, 0x7773, RZ ;  /* 0x000077730b067816 */ /* 0x000fe200000000ff */
[----:B------:R-:W0:Y:S01]  /*22bd70*/  LDCU UR8, c[0x0][0x398] ;  /* 0x00007300ff0877ac */ /* 0x000e220008000800 */
[----:B------:R-:W0:Y:S01]  /*22bd80*/  LDCU UR10, c[0x0][0x398] ;  /* 0x00007300ff0a77ac */ /* 0x000e220008000800 */
[----:B------:R-:W0:Y:S01]  /*22bd90*/  LDCU UR11, c[0x0][0x398] ;  /* 0x00007300ff0b77ac */ /* 0x000e220008000800 */
[----:B------:R-:W0:Y:S01]  /*22bda0*/  LDCU UR6, c[0x0][0x398] ;  /* 0x00007300ff0677ac */ /* 0x000e220008000800 */
[----:B------:R-:W-:Y:S01]  /*22bdb0*/  @P4 STG.E.U8 desc[UR4][R48.64], R4 ;  /* 0x0000000430004986 */ /* 0x000fe2000c101104 */
[----:B-1----:R-:W-:-:S03]  /*22bdc0*/  ISETP.LT.AND P4, PT, R21, UR16, !P1 ;  /* 0x0000001015007c0c */ /* 0x002fc6000cf81270 */
[----:B------:R-:W-:Y:S04]  /*22bdd0*/  @P0 STG.E.U8 desc[UR4][R24.64], R6 ;  /* 0x0000000618000986 */ /* 0x000fe8000c101104 */
[----:B------:R1:W-:Y:S04]  /*22bde0*/  @P5 STG.E.U8 desc[UR4][R46.64], R2 ;  /* 0x000000022e005986 */ /* 0x0003e8000c101104 */
[----:B------:R0:W-:Y:S01]  /*22bdf0*/  @P6 STG.E.U8 desc[UR4][R34.64], R0 ;  /* 0x0000000022006986 */ /* 0x0001e2000c101104 */
[----:B------:R-:W-:Y:S02]  /*22be00*/  ISETP.LT.AND P0, PT, R39, UR9, !P1 ;  /* 0x0000000927007c0c */ /* 0x000fe4000cf01270 */
[----:B------:R-:W-:-:S02]  /*22be10*/  ISETP.LT.AND P5, PT, R17, UR12, !P1 ;  /* 0x0000000c11007c0c */ /* 0x000fc4000cfa1270 */
[----:B------:R-:W-:Y:S01]  /*22be20*/  ISETP.LT.AND P6, PT, R16, UR14, !P1 ;  /* 0x0000000e10007c0c */ /* 0x000fe2000cfc1270 */
[----:B------:R-:W2:Y:S01]  /*22be30*/  LDCU UR16, c[0x0][0x398] ;  /* 0x00007300ff1077ac */ /* 0x000ea20008000800 */
[----:B------:R-:W2:Y:S01]  /*22be40*/  LDCU UR9, c[0x0][0x398] ;  /* 0x00007300ff0977ac */ /* 0x000ea20008000800 */
[----:B------:R-:W2:Y:S01]  /*22be50*/  LDCU UR12, c[0x0][0x398] ;  /* 0x00007300ff0c77ac */ /* 0x000ea20008000800 */
[----:B------:R-:W2:Y:S01]  /*22be60*/  LDCU UR14, c[0x0][0x398] ;  /* 0x00007300ff0e77ac */ /* 0x000ea20008000800 */
[----:B-1----:R-:W4:Y:S04]  /*22be70*/  LDL.LU.64 R46, [R1+0x1218] ;  /* 0x00121800012e7983 */ /* 0x002f280000300a00 */
[----:B0-----:R-:W4:Y:S04]  /*22be80*/  LDL.LU.64 R34, [R1+0x1210] ;  /* 0x0012100001227983 */ /* 0x001f280000300a00 */
[----:B------:R-:W4:Y:S01]  /*22be90*/  LDL.LU R11, [R1+0x70c] ;  /* 0x00070c00010b7983 */ /* 0x000f220000300800 */
[----:B------:R-:W-:-:S03]  /*22bea0*/  VIADD R0, R40, 0xf9 ;  /* 0x000000f928007836 */ /* 0x000fc60000000000 */
[----:B--2---:R0:W-:Y:S02]  /*22beb0*/  @P4 STG.E.U8 desc[UR4][R36.64], R3 ;  /* 0x0000000324004986 */ /* 0x0041e4000c101104 */
[----:B------:R-:W-:Y:S02]  /*22bec0*/  ISETP.GE.AND P4, PT, R0, UR13, PT ;  /* 0x0000000d00007c0c */ /* 0x000fe4000bf86270 */
[----:B---3--:R1:W-:Y:S01]  /*22bed0*/  @P0 STG.E.U8 desc[UR4][R22.64], R5 ;  /* 0x0000000516000986 */ /* 0x0083e2000c101104 */
[C---:B------:R-:W-:Y:S02]  /*22bee0*/  PRMT R0, R10.reuse, 0x7770, RZ ;  /* 0x000077700a007816 */ /* 0x040fe400000000ff */
[----:B------:R-:W-:Y:S01]  /*22bef0*/  PRMT R2, R10, 0x7771, RZ ;  /* 0x000077710a027816 */ /* 0x000fe200000000ff */
[----:B------:R-:W2:Y:S01]  /*22bf00*/  LDCU UR13, c[0x0][0x398] ;  /* 0x00007300ff0d77ac */ /* 0x000ea20008000800 */
[----:B0-----:R-:W3:Y:S04]  /*22bf10*/  LDL.LU.64 R36, [R1+0x11f8] ;  /* 0x0011f80001247983 */ /* 0x001ee80000300a00 */
[----:B-1----:R-:W2:Y:S04]  /*22bf20*/  LDL.LU.64 R22, [R1+0x1200] ;  /* 0x0012000001167983 */ /* 0x002ea80000300a00 */
[----:B----4-:R0:W-:Y:S04]  /*22bf30*/  @P5 STG.E.U8 desc[UR4][R42.64], R0 ;  /* 0x000000002a005986 */ /* 0x0101e8000c101104 */
[----:B0-----:R-:W4:Y:S04]  /*22bf40*/  LDL.LU.64 R42, [R1+0x11f0] ;  /* 0x0011f000012a7983 */ /* 0x001f280000300a00 */
[----:B------:R0:W-:Y:S04]  /*22bf50*/  @P6 STG.E.U8 desc[UR4][R32.64], R2 ;  /* 0x0000000220006986 */ /* 0x0001e8000c101104 */
[----:B0-----:R-:W4:Y:S01]  /*22bf60*/  LDL.LU.64 R32, [R1+0x11e0] ;  /* 0x0011e00001207983 */ /* 0x001f220000300a00 */
[----:B------:R-:W-:-:S02]  /*22bf70*/  ISETP.LT.AND P0, PT, R18, UR7, !P1 ;  /* 0x0000000712007c0c */ /* 0x000fc4000cf01270 */
[----:B------:R-:W-:Y:S01]  /*22bf80*/  ISETP.LT.AND P1, PT, R20, UR8, !P1 ;  /* 0x0000000814007c0c */ /* 0x000fe2000cf21270 */
[----:B------:R-:W-:Y:S01]  /*22bf90*/  VIADD R2, R40, 0xfa ;  /* 0x000000fa28027836 */ /* 0x000fe20000000000 */
[----:B------:R-:W-:Y:S02]  /*22bfa0*/  PRMT R0, R10, 0x7772, RZ ;  /* 0x000077720a007816 */ /* 0x000fe400000000ff */
[----:B------:R-:W-:Y:S01]  /*22bfb0*/  ISETP.LT.AND P6, PT, R19, UR10, !P2 ;  /* 0x0000000a13007c0c */ /* 0x000fe2000d7c1270 */
[----:B------:R-:W0:Y:S01]  /*22bfc0*/  LDCU UR7, c[0x0][0x398] ;  /* 0x00007300ff0777ac */ /* 0x000e220008000800 */
[----:B------:R-:W1:Y:S01]  /*22bfd0*/  LDCU UR8, c[0x0][0x398] ;  /* 0x00007300ff0877ac */ /* 0x000e620008000800 */
[----:B------:R-:W-:Y:S02]  /*22bfe0*/  ISETP.GE.AND P5, PT, R2, UR15, PT ;  /* 0x0000000f02007c0c */ /* 0x000fe4000bfa6270 */
[----:B------:R-:W-:Y:S01]  /*22bff0*/  PRMT R2, R10, 0x7773, RZ ;  /* 0x000077730a027816 */ /* 0x000fe200000000ff */
[----:B------:R-:W0:Y:S01]  /*22c000*/  LDCU UR10, c[0x0][0x398] ;  /* 0x00007300ff0a77ac */ /* 0x000e220008000800 */
[----:B------:R-:W4:Y:S01]  /*22c010*/  LDL.LU R10, [R1+0x77c] ;  /* 0x00077c00010a7983 */ /* 0x000f220000300800 */
[----:B------:R-:W0:Y:S03]  /*22c020*/  LDCU UR15, c[0x0][0x398] ;  /* 0x00007300ff0f77ac */ /* 0x000e260008000800 */
[----:B------:R0:W-:Y:S04]  /*22c030*/  @P0 STG.E.U8 desc[UR4][R46.64], R0 ;  /* 0x000000002e000986 */ /* 0x0001e8000c101104 */
[----:B------:R1:W-:Y:S01]  /*22c040*/  @P1 STG.E.U8 desc[UR4][R34.64], R2 ;  /* 0x0000000222001986 */ /* 0x0003e2000c101104 */
[----:B------:R-:W-:-:S02]  /*22c050*/  ISETP.LT.AND P0, PT, R44, UR11, !P2 ;  /* 0x0000000b2c007c0c */ /* 0x000fc4000d701270 */
[----:B------:R-:W-:Y:S02]  /*22c060*/  ISETP.LT.AND P1, PT, R21, UR6, !P2 ;  /* 0x0000000615007c0c */ /* 0x000fe4000d721270 */
[C---:B------:R-:W-:Y:S01]  /*22c070*/  PRMT R3, R11.reuse, 0x7773, RZ ;  /* 0x000077730b037816 */ /* 0x040fe200000000ff */
[----:B------:R-:W2:Y:S01]  /*22c080*/  LDCU UR6, c[0x0][0x398] ;  /* 0x00007300ff0677ac */ /* 0x000ea20008000800 */
[----:B------:R-:W2:Y:S01]  /*22c090*/  LDCU UR11, c[0x0][0x398] ;  /* 0x00007300ff0b77ac */ /* 0x000ea20008000800 */
[C---:B0-----:R-:W-:Y:S01]  /*22c0a0*/  PRMT R0, R11.reuse, 0x7770, RZ ;  /* 0x000077700b007816 */ /* 0x041fe200000000ff */
[----:B-1----:R-:W4:Y:S04]  /*22c0b0*/  LDL.LU.64 R34, [R1+0x11e8] ;  /* 0x0011e80001227983 */ /* 0x002f280000300a00 */
[----:B------:R-:W4:Y:S04]  /*22c0c0*/  LDL.LU.64 R24, [R1+0x11d8] ;  /* 0x0011d80001187983 */ /* 0x000f280000300a00 */
[----:B------:R-:W4:Y:S01]  /*22c0d0*/  LDL.LU.64 R46, [R1+0x11d0] ;  /* 0x0011d000012e7983 */ /* 0x000f220000300a00 */
[----:B------:R-:W-:-:S03]  /*22c0e0*/  PRMT R2, R11, 0x7772, RZ ;  /* 0x000077720b027816 */ /* 0x000fc600000000ff */
[----:B---3--:R0:W-:Y:S01]  /*22c0f0*/  @P6 STG.E.U8 desc[UR4][R36.64], R0 ;  /* 0x0000000024006986 */ /* 0x0081e2000c101104 */
[----:B------:R-:W-:Y:S01]  /*22c100*/  ISETP.LT.AND P6, PT, R39, UR16, !P2 ;  /* 0x0000001027007c0c */ /* 0x000fe2000d7c1270 */
[----:B------:R-:W1:Y:S02]  /*22c110*/  LDCU UR16, c[0x0][0x398] ;  /* 0x00007300ff1077ac */ /* 0x000e640008000800 */
[----:B0-----:R-:W3:Y:S01]  /*22c120*/  LDL.LU.64 R36, [R1+0x11c8] ;  /* 0x0011c80001247983 */ /* 0x001ee20000300a00 */
[----:B------:R-:W-:-:S03]  /*22c130*/  PRMT R0, R11, 0x7771, RZ ;  /* 0x000077710b007816 */ /* 0x000fc600000000ff */
[----:B------:R-:W3:Y:S04]  /*22c140*/  LDL.LU R38, [R1+0x760] ;  /* 0x0007600001267983 */ /* 0x000ee80000300800 */
[----:B--2---:R0:W-:Y:S04]  /*22c150*/  @P0 STG.E.U8 desc[UR4][R22.64], R0 ;  /* 0x0000000016000986 */ /* 0x0041e8000c101104 */
[----:B----4-:R2:W-:Y:S04]  /*22c160*/  @P1 STG.E.U8 desc[UR4][R42.64], R2 ;  /* 0x000000022a001986 */ /* 0x0105e8000c101104 */
[----:B0-----:R-:W4:Y:S04]  /*22c170*/  LDL.LU.64 R22, [R1+0x11c0] ;  /* 0x0011c00001167983 */ /* 0x001f280000300a00 */
[----:B--2---:R-:W2:Y:S04]  /*22c180*/  LDL.LU.64 R42, [R1+0x11b8] ;  /* 0x0011b800012a7983 */ /* 0x004ea80000300a00 */
[----:B------:R0:W-:Y:S04]  /*22c190*/  @P6 STG.E.U8 desc[UR4][R32.64], R3 ;  /* 0x0000000320006986 */ /* 0x0001e8000c101104 */
[----:B0-----:R-:W2:Y:S01]  /*22c1a0*/  LDL.LU.64 R32, [R1+0x11b0] ;  /* 0x0011b00001207983 */ /* 0x001ea20000300a00 */
[----:B------:R-:W-:-:S02]  /*22c1b0*/  ISETP.LT.AND P0, PT, R17, UR9, !P2 ;  /* 0x0000000911007c0c */ /* 0x000fc4000d701270 */
[----:B------:R-:W-:Y:S02]  /*22c1c0*/  ISETP.LT.AND P1, PT, R16, UR12, !P2 ;  /* 0x0000000c10007c0c */ /* 0x000fe4000d721270 */
[----:B------:R-:W-:Y:S02]  /*22c1d0*/  ISETP.LT.AND P6, PT, R18, UR13, !P2 ;  /* 0x0000000d12007c0c */ /* 0x000fe4000d7c1270 */
[C---:B------:R-:W-:Y:S02]  /*22c1e0*/  PRMT R0, R10.reuse, 0x7770, RZ ;  /* 0x000077700a007816 */ /* 0x040fe400000000ff */
[C---:B------:R-:W-:Y:S02]  /*22c1f0*/  PRMT R2, R10.reuse, 0x7771, RZ ;  /* 0x000077710a027816 */ /* 0x040fe400000000ff */
[C---:B------:R-:W-:Y:S02]  /*22c200*/  PRMT R3, R10.reuse, 0x7772, RZ ;  /* 0x000077720a037816 */ /* 0x040fe400000000ff */
[----:B------:R-:W-:-:S02]  /*22c210*/  PRMT R4, R10, 0x7773, RZ ;  /* 0x000077730a047816 */ /* 0x000fc400000000ff */
[----:B------:R-:W-:Y:S01]  /*22c220*/  ISETP.LT.AND P2, PT, R20, UR14, !P2 ;  /* 0x0000000e14007c0c */ /* 0x000fe2000d741270 */
[----:B------:R-:W2:Y:S01]  /*22c230*/  LDL.LU.64 R10, [R1+0x1190] ;  /* 0x00119000010a7983 */ /* 0x000ea20000300a00 */
[----:B------:R-:W0:Y:S01]  /*22c240*/  LDCU UR9, c[0x0][0x398] ;  /* 0x00007300ff0977ac */ /* 0x000e220008000800 */
[----:B------:R-:W0:Y:S01]  /*22c250*/  LDCU UR12, c[0x0][0x398] ;  /* 0x00007300ff0c77ac */ /* 0x000e220008000800 */
[----:B------:R-:W0:Y:S01]  /*22c260*/  LDCU UR13, c[0x0][0x398] ;  /* 0x00007300ff0d77ac */ /* 0x000e220008000800 */
[----:B------:R-:W0:Y:S01]  /*22c270*/  LDCU UR14, c[0x0][0x398] ;  /* 0x00007300ff0e77ac */ /* 0x000e220008000800 */
[----:B------:R0:W-:Y:S04]  /*22c280*/  @P0 STG.E.U8 desc[UR4][R34.64], R0 ;  /* 0x0000000022000986 */ /* 0x0001e8000c101104 */
[----:B------:R1:W-:Y:S01]  /*22c290*/  @P1 STG.E.U8 desc[UR4][R24.64], R2 ;  /* 0x0000000218001986 */ /* 0x0003e2000c101104 */
[----:B------:R-:W-:-:S03]  /*22c2a0*/  ISETP.LT.AND P1, PT, R19, UR7, !P3 ;  /* 0x0000000713007c0c */ /* 0x000fc6000df21270 */
[----:B------:R-:W-:Y:S01]  /*22c2b0*/  @P6 STG.E.U8 desc[UR4][R46.64], R3 ;  /* 0x000000032e006986 */ /* 0x000fe2000c101104 */
[----:B------:R-:W-:Y:S02]  /*22c2c0*/  ISETP.LT.AND P0, PT, R44, UR8, !P3 ;  /* 0x000000082c007c0c */ /* 0x000fe4000df01270 */
[----:B------:R-:W-:Y:S01]  /*22c2d0*/  ISETP.LT.AND P6, PT, R21, UR10, !P3 ;  /* 0x0000000a15007c0c */ /* 0x000fe2000dfc1270 */
[----:B------:R-:W1:Y:S01]  /*22c2e0*/  LDCU UR7, c[0x0][0x398] ;  /* 0x00007300ff0777ac */ /* 0x000e620008000800 */
[----:B------:R-:W1:Y:S01]  /*22c2f0*/  LDCU UR8, c[0x0][0x398] ;  /* 0x00007300ff0877ac */ /* 0x000e620008000800 */
[----:B------:R-:W1:Y:S01]  /*22c300*/  LDCU UR10, c[0x0][0x398] ;  /* 0x00007300ff0a77ac */ /* 0x000e620008000800 */
[----:B0-----:R-:W2:Y:S04]  /*22c310*/  LDL.LU R34, [R1+0x690] ;  /* 0x0006900001227983 */ /* 0x001ea80000300800 */
[----:B------:R-:W2:Y:S04]  /*22c320*/  LDL.LU.64 R48, [R1+0x11a8] ;  /* 0x0011a80001307983 */ /* 0x000ea80000300a00 */
[----:B---3--:R0:W-:Y:S01]  /*22c330*/  @P2 STG.E.U8 desc[UR4][R36.64], R4 ;  /* 0x0000000424002986 */ /* 0x0081e2000c101104 */
[----:B------:R-:W-:-:S02]  /*22c340*/  PRMT R0, R38, 0x7770, RZ ;  /* 0x0000777026007816 */ /* 0x000fc400000000ff */
[C---:B-1----:R-:W-:Y:S01]  /*22c350*/  PRMT R2, R38.reuse, 0x7771, RZ ;  /* 0x0000777126027816 */ /* 0x042fe200000000ff */
[----:B0-----:R-:W3:Y:S04]  /*22c360*/  LDL.LU.64 R36, [R1+0x11a0] ;  /* 0x0011a00001247983 */ /* 0x001ee80000300a00 */
[----:B------:R-:W3:Y:S04]  /*22c370*/  LDL.LU.64 R24, [R1+0x1188] ;  /* 0x0011880001187983 */ /* 0x000ee80000300a00 */
[----:B------:R-:W3:Y:S04]  /*22c380*/  LDL.LU R35, [R1+0x6f0] ;  /* 0x0006f00001237983 */ /* 0x000ee80000300800 */
[----:B----4-:R0:W-:Y:S04]  /*22c390*/  @P1 STG.E.U8 desc[UR4][R22.64], R0 ;  /* 0x0000000016001986 */ /* 0x0101e8000c101104 */
[----:B--2---:R-:W-:Y:S01]  /*22c3a0*/  @P0 STG.E.U8 desc[UR4][R42.64], R2 ;  /* 0x000000022a000986 */ /* 0x004fe2000c101104 */
[----:B0-----:R-:W-:-:S03]  /*22c3b0*/  PRMT R0, R38, 0x7772, RZ ;  /* 0x0000777226007816 */ /* 0x001fc600000000ff */
[----:B------:R-:W2:Y:S04]  /*22c3c0*/  LDL.LU.64 R22, [R1+0x1198] ;  /* 0x0011980001167983 */ /* 0x000ea80000300a00 */
[----:B------:R0:W-:Y:S04]  /*22c3d0*/  @P6 STG.E.U8 desc[UR4][R32.64], R0 ;  /* 0x0000000020006986 */ /* 0x0001e8000c101104 */
[----:B0-----:R-:W4:Y:S01]  /*22c3e0*/  LDL.LU.64 R32, [R1+0x1180] ;  /* 0x0011800001207983 */ /* 0x001f220000300a00 */
[----:B------:R-:W-:Y:S02]  /*22c3f0*/  ISETP.LT.AND P2, PT, R39, UR15, !P3 ;  /* 0x0000000f27007c0c */ /* 0x000fe4000df41270 */
[----:B------:R-:W-:-:S02]  /*22c400*/  PRMT R2, R38, 0x7773, RZ ;  /* 0x0000777326027816 */ /* 0x000fc400000000ff */
[----:B------:R-:W-:Y:S01]  /*22c410*/  ISETP.LT.AND P1, PT, R17, UR6, !P3 ;  /* 0x0000000611007c0c */ /* 0x000fe2000df21270 */
[----:B------:R-:W-:Y:S01]  /*22c420*/  VIADD R0, R40, 0xfb ;  /* 0x000000fb28007836 */ /* 0x000fe20000000000 */
[----:B------:R-:W4:Y:S04]  /*22c430*/  LDL.LU.64 R46, [R1+0x1178] ;  /* 0x00117800012e7983 */ /* 0x000f280000300a00 */
[----:B------:R-:W4:Y:S01]  /*22c440*/  LDL.LU.64 R42, [R1+0x1170] ;  /* 0x00117000012a7983 */ /* 0x000f220000300a00 */
[----:B------:R-:W-:Y:S01]  /*22c450*/  ISETP.LT.AND P6, PT, R18, UR16, !P3 ;  /* 0x0000001012007c0c */ /* 0x000fe2000dfc1270 */
[----:B------:R-:W0:Y:S02]  /*22c460*/  LDCU UR15, c[0x0][0x398] ;  /* 0x00007300ff0f77ac */ /* 0x000e240008000800 */
[----:B------:R1:W-:Y:S01]  /*22c470*/  @P2 STG.E.U8 desc[UR4][R10.64], R2 ;  /* 0x000000020a002986 */ /* 0x0003e2000c101104 */
[----:B------:R-:W-:-:S02]  /*22c480*/  ISETP.LT.AND P2, PT, R16, UR11, !P3 ;  /* 0x0000000b10007c0c */ /* 0x000fc4000df41270 */
[----:B------:R-:W-:Y:S02]  /*22c490*/  ISETP.GE.AND P0, PT, R0, UR17, PT ;  /* 0x0000001100007c0c */ /* 0x000fe4000bf06270 */
[----:B------:R-:W-:Y:S02]  /*22c4a0*/  ISETP.LT.AND P3, PT, R20, UR9, !P3 ;  /* 0x0000000914007c0c */ /* 0x000fe4000df61270 */
[C---:B------:R-:W-:Y:S01]  /*22c4b0*/  PRMT R0, R34.reuse, 0x7771, RZ ;  /* 0x0000777122007816 */ /* 0x040fe200000000ff */
[----:B------:R-:W0:Y:S01]  /*22c4c0*/  LDS.128 R8, [R9] ;  /* 0x0000000009087984 */ /* 0x000e220000000c00 */
[----:B------:R-:W0:Y:S01]  /*22c4d0*/  LDCU UR6, c[0x0][0x398] ;  /* 0x00007300ff0677ac */ /* 0x000e220008000800 */
[----:B------:R-:W0:Y:S01]  /*22c4e0*/  LDCU UR11, c[0x0][0x398] ;  /* 0x00007300ff0b77ac */ /* 0x000e220008000800 */
[----:B------:R-:W0:Y:S01]  /*22c4f0*/  LDCU UR16, c[0x0][0x398] ;  /* 0x00007300ff1077ac */ /* 0x000e220008000800 */
[----:B------:R-:W0:Y:S01]  /*22c500*/  LDCU UR9, c[0x0][0x398] ;  /* 0x00007300ff0977ac */ /* 0x000e220008000800 */
[----:B------:R-:W0:Y:S01]  /*22c510*/  LDCU UR17, c[0x0][0x398] ;  /* 0x00007300ff1177ac */ /* 0x000e220008000800 */
[----:B-1----:R-:W-:-:S05]  /*22c520*/  PRMT R2, R34, 0x7770, RZ ;  /* 0x0000777022027816 */ /* 0x002fca00000000ff */
[----:B------:R1:W-:Y:S01]  /*22c530*/  @P1 STG.E.U8 desc[UR4][R48.64], R2 ;  /* 0x0000000230001986 */ /* 0x0003e2000c101104 */
[----:B------:R-:W-:Y:S01]  /*22c540*/  ISETP.LT.AND P1, PT, R19, UR12, !P4 ;  /* 0x0000000c13007c0c */ /* 0x000fe2000e721270 */
[----:B------:R-:W0:Y:S01]  /*22c550*/  LDCU UR12, c[0x0][0x398] ;  /* 0x00007300ff0c77ac */ /* 0x000e220008000800 */
[C---:B-1----:R-:W-:Y:S01]  /*22c560*/  PRMT R2, R34.reuse, 0x7772, RZ ;  /* 0x0000777222027816 */ /* 0x042fe200000000ff */
[----:B---3--:R1:W-:Y:S04]  /*22c570*/  @P2 STG.E.U8 desc[UR4][R36.64], R0 ;  /* 0x0000000024002986 */ /* 0x0083e8000c101104 */
[----:B------:R3:W-:Y:S04]  /*22c580*/  @P6 STG.E.U8 desc[UR4][R24.64], R2 ;  /* 0x0000000218006986 */ /* 0x0007e8000c101104 */
[----:B-1----:R-:W4:Y:S01]  /*22c590*/  LDL.LU.64 R36, [R1+0x1168] ;  /* 0x0011680001247983 */ /* 0x002f220000300a00 */
[----:B------:R-:W-:-:S03]  /*22c5a0*/  PRMT R0, R34, 0x7773, RZ ;  /* 0x0000777322007816 */ /* 0x000fc600000000ff */
[----:B---3--:R-:W3:Y:S01]  /*22c5b0*/  LDL.LU.64 R24, [R1+0x1160] ;  /* 0x0011600001187983 */ /* 0x008ee20000300a00 */
[----:B------:R-:W-:-:S03]  /*22c5c0*/  PRMT R2, R35, 0x7770, RZ ;  /* 0x0000777023027816 */ /* 0x000fc600000000ff */
[----:B--2---:R1:W-:Y:S04]  /*22c5d0*/  @P3 STG.E.U8 desc[UR4][R22.64], R0 ;  /* 0x0000000016003986 */ /* 0x0043e8000c101104 */
[----:B-1----:R-:W2:Y:S04]  /*22c5e0*/  LDL.LU.64 R22, [R1+0x1158] ;  /* 0x0011580001167983 */ /* 0x002ea80000300a00 */
[----:B----4-:R1:W-:Y:S04]  /*22c5f0*/  @P1 STG.E.U8 desc[UR4][R32.64], R2 ;  /* 0x0000000220001986 */ /* 0x0103e8000c101104 */
[----:B-1----:R-:W4:Y:S01]  /*22c600*/  LDL.LU.64 R32, [R1+0x1148] ;  /* 0x0011480001207983 */ /* 0x002f220000300a00 */
[----:B------:R-:W-:-:S02]  /*22c610*/  ISETP.LT.AND P6, PT, R44, UR13, !P4 ;  /* 0x0000000d2c007c0c */ /* 0x000fc4000e7c1270 */
[----:B------:R-:W-:Y:S02]  /*22c620*/  ISETP.LT.AND P2, PT, R21, UR7, !P4 ;  /* 0x0000000715007c0c */ /* 0x000fe4000e741270 */
[----:B------:R-:W-:Y:S02]  /*22c630*/  PRMT R0, R35, 0x7771, RZ ;  /* 0x0000777123007816 */ /* 0x000fe400000000ff */
[----:B------:R-:W-:Y:S02]  /*22c640*/  ISETP.LT.AND P1, PT, R39, UR8, !P4 ;  /* 0x0000000827007c0c */ /* 0x000fe4000e721270 */
[----:B------:R-:W-:Y:S01]  /*22c650*/  PRMT R2, R35, 0x7772, RZ ;  /* 0x0000777223027816 */ /* 0x000fe200000000ff */
[----:B------:R-:W4:Y:S01]  /*22c660*/  LDL.LU R34, [R1+0x764] ;  /* 0x0007640001227983 */ /* 0x000f220000300800 */
[----:B------:R-:W-:Y:S02]  /*22c670*/  ISETP.LT.AND P3, PT, R17, UR10, !P4 ;  /* 0x0000000a11007c0c */ /* 0x000fe4000e761270 */
[----:B0-----:R-:W-:Y:S01]  /*22c680*/  PRMT R3, R8, 0x7770, RZ ;  /* 0x0000777008037816 */ /* 0x001fe200000000ff */
[----:B------:R-:W0:Y:S01]  /*22c690*/  LDCU UR7, c[0x0][0x398] ;  /* 0x00007300ff0777ac */ /* 0x000e220008000800 */
[----:B------:R-:W1:Y:S01]  /*22c6a0*/  LDCU UR13, c[0x0][0x398] ;  /* 0x00007300ff0d77ac */ /* 0x000e620008000800 */
[----:B------:R-:W0:Y:S01]  /*22c6b0*/  LDCU UR8, c[0x0][0x398] ;  /* 0x00007300ff0877ac */ /* 0x000e220008000800 */
[----:B------:R-:W0:Y:S01]  /*22c6c0*/  LDCU UR10, c[0x0][0x398] ;  /* 0x00007300ff0a77ac */ /* 0x000e220008000800 */
[----:B------:R1:W-:Y:S04]  /*22c6d0*/  @P6 STG.E.U8 desc[UR4][R46.64], R0 ;  /* 0x000000002e006986 */ /* 0x0003e8000c101104 */
[----:B------:R0:W-:Y:S01]  /*22c6e0*/  @P2 STG.E.U8 desc[UR4][R42.64], R2 ;  /* 0x000000022a002986 */ /* 0x0001e2000c101104 */
[----:B------:R-:W-:-:S02]  /*22c6f0*/  ISETP.LT.AND P2, PT, R16, UR14, !P4 ;  /* 0x0000000e10007c0c */ /* 0x000fc4000e741270 */
[----:B------:R-:W-:Y:S01]  /*22c700*/  ISETP.LT.AND P6, PT, R18, UR15, !P4 ;  /* 0x0000000f12007c0c */ /* 0x000fe2000e7c1270 */
[----:B-1----:R-:W4:Y:S04]  /*22c710*/  LDL.LU.64 R46, [R1+0x1150] ;  /* 0x00115000012e7983 */ /* 0x002f280000300a00 */
[----:B0-----:R-:W4:Y:S01]  /*22c720*/  LDL.LU.64 R42, [R1+0x1140] ;  /* 0x00114000012a7983 */ /* 0x001f220000300a00 */
[----:B------:R-:W-:-:S03]  /*22c730*/  PRMT R2, R35, 0x7773, RZ ;  /* 0x0000777323027816 */ /* 0x000fc600000000ff */
[----:B------:R-:W4:Y:S01]  /*22c740*/  LDL.LU.64 R48, [R1+0x1138] ;  /* 0x0011380001307983 */ /* 0x000f220000300a00 */
[----:B------:R-:W-:Y:S01]  /*22c750*/  VIADD R0, R40, 0xfc ;  /* 0x000000fc28007836 */ /* 0x000fe20000000000 */
[----:B------:R-:W0:Y:S01]  /*22c760*/  LDCU UR14, c[0x0][0x398] ;  /* 0x00007300ff0e77ac */ /* 0x000e220008000800 */
[----:B------:R-:W1:Y:S01]  /*22c770*/  LDCU UR15, c[0x0][0x398] ;  /* 0x00007300ff0f77ac */ /* 0x000e620008000800 */
[----:B------:R0:W-:Y:S02]  /*22c780*/  @P1 STG.E.U8 desc[UR4][R36.64], R2 ;  /* 0x0000000224001986 */ /* 0x0001e4000c101104 */
[----:B------:R-:W-:Y:S02]  /*22c790*/  ISETP.GE.AND P1, PT, R0, UR19, PT ;  /* 0x0000001300007c0c */ /* 0x000fe4000bf26270 */
[----:B---3--:R3:W-:Y:S01]  /*22c7a0*/  @P3 STG.E.U8 desc[UR4][R24.64], R3 ;  /* 0x0000000318003986 */ /* 0x0087e2000c101104 */
[----:B------:R-:W-:-:S03]  /*22c7b0*/  PRMT R0, R8, 0x7771, RZ ;  /* 0x0000777108007816 */ /* 0x000fc600000000ff */
[----:B0-----:R-:W4:Y:S01]  /*22c7c0*/  LDL.LU.64 R36, [R1+0x1130] ;  /* 0x0011300001247983 */ /* 0x001f220000300a00 */
[----:B------:R-:W-:-:S03]  /*22c7d0*/  PRMT R2, R8, 0x7772, RZ ;  /* 0x0000777208027816 */ /* 0x000fc600000000ff */
[----:B---3--:R-:W3:Y:S04]  /*22c7e0*/  LDL.LU.64 R24, [R1+0x1128] ;  /* 0x0011280001187983 */ /* 0x008ee80000300a00 */
[----:B------:R-:W3:Y:S04]  /*22c7f0*/  LDL.LU R41, [R1+0x694] ;  /* 0x0006940001297983 */ /* 0x000ee80000300800 */
[----:B--2---:R-:W-:Y:S04]  /*22c800*/  @P2 STG.E.U8 desc[UR4][R22.64], R0 ;  /* 0x0000000016002986 */ /* 0x004fe8000c101104 */
[----:B----4-:R0:W-:Y:S04]  /*22c810*/  @P6 STG.E.U8 desc[UR4][R32.64], R2 ;  /* 0x0000000220006986 */ /* 0x0101e8000c101104 */
[----:B0-----:R-:W2:Y:S01]  /*22c820*/  LDL.LU.64 R32, [R1+0x1120] ;  /* 0x0011200001207983 */ /* 0x001ea20000300a00 */
[----:B------:R-:W-:-:S02]  /*22c830*/  ISETP.LT.AND P4, PT, R20, UR6, !P4 ;  /* 0x0000000614007c0c */ /* 0x000fc4000e781270 */
[----:B------:R-:W-:Y:S02]  /*22c840*/  ISETP.LT.AND P3, PT, R19, UR11, !P5 ;  /* 0x0000000b13007c0c */ /* 0x000fe4000ef61270 */
[----:B------:R-:W-:Y:S01]  /*22c850*/  ISETP.LT.AND P6, PT, R44, UR16, !P5 ;  /* 0x000000102c007c0c */ /* 0x000fe2000efc1270 */
[----:B------:R-:W4:Y:S01]  /*22c860*/  LDL.LU.64 R22, [R1+0x1118] ;  /* 0x0011180001167983 */ /* 0x000f220000300a00 */
[----:B------:R-:W-:Y:S02]  /*22c870*/  PRMT R8, R8, 0x7773, RZ ;  /* 0x0000777308087816 */ /* 0x000fe400000000ff */
[----:B------:R-:W-:Y:S02]  /*22c880*/  ISETP.LT.AND P2, PT, R21, UR9, !P5 ;  /* 0x0000000915007c0c */ /* 0x000fe4000ef41270 */
[C---:B------:R-:W-:Y:S02]  /*22c890*/  PRMT R0, R34.reuse, 0x7770, RZ ;  /* 0x0000777022007816 */ /* 0x040fe400000000ff */
[----:B------:R-:W-:Y:S01]  /*22c8a0*/  PRMT R2, R34, 0x7772, RZ ;  /* 0x0000777222027816 */ /* 0x000fe200000000ff */
[----:B------:R-:W0:Y:S01]  /*22c8b0*/  LDCU UR6, c[0x0][0x398] ;  /* 0x00007300ff0677ac */ /* 0x000e220008000800 */
[----:B------:R-:W0:Y:S01]  /*22c8c0*/  LDCU UR9, c[0x0][0x398] ;  /* 0x00007300ff0977ac */ /* 0x000e220008000800 */
[----:B------:R-:W0:Y:S01]  /*22c8d0*/  LDCU UR11, c[0x0][0x398] ;  /* 0x00007300ff0b77ac */ /* 0x000e220008000800 */
[----:B------:R-:W0:Y:S01]  /*22c8e0*/  LDCU UR16, c[0x0][0x398] ;  /* 0x00007300ff1077ac */ /* 0x000e220008000800 */
[----:B------:R1:W-:Y:S04]  /*22c8f0*/  @P4 STG.E.U8 desc[UR4][R46.64], R8 ;  /* 0x000000082e004986 */ /* 0x0003e8000c101104 */
[----:B------:R0:W-:Y:S01]  /*22c900*/  @P3 STG.E.U8 desc[UR4][R42.64], R0 ;  /* 0x000000002a003986 */ /* 0x0001e2000c101104 */
[----:B------:R-:W-:-:S02]  /*22c910*/  ISETP.LT.AND P3, PT, R39, UR12, !P5 ;  /* 0x0000000c27007c0c */ /* 0x000fc4000ef61270 */
[----:B------:R-:W-:Y:S01]  /*22c920*/  ISETP.LT.AND P4, PT, R17, UR7, !P5 ;  /* 0x0000000711007c0c */ /* 0x000fe2000ef81270 */
[----:B------:R-:W2:Y:S01]  /*22c930*/  LDCU UR12, c[0x0][0x398] ;  /* 0x00007300ff0c77ac */ /* 0x000ea20008000800 */
[----:B------:R-:W2:Y:S01]  /*22c940*/  LDCU UR7, c[0x0][0x398] ;  /* 0x00007300ff0777ac */ /* 0x000ea20008000800 */
[----:B-1----:R-:W4:Y:S01]  /*22c950*/  LDL.LU.64 R46, [R1+0x1110] ;  /* 0x00111000012e7983 */ /* 0x002f220000300a00 */
[----:B0-----:R-:W-:-:S03]  /*22c960*/  PRMT R0, R34, 0x7771, RZ ;  /* 0x0000777122007816 */ /* 0x001fc600000000ff */
[----:B------:R-:W4:Y:S04]  /*22c970*/  LDL.LU.64 R42, [R1+0x1108] ;  /* 0x00110800012a7983 */ /* 0x000f280000300a00 */
[----:B------:R-:W4:Y:S04]  /*22c980*/  LDL.LU R38, [R1+0x6f4] ;  /* 0x0006f40001267983 */ /* 0x000f280000300800 */
[----:B------:R0:W-:Y:S02]  /*22c990*/  @P6 STG.E.U8 desc[UR4][R48.64], R0 ;  /* 0x0000000030006986 */ /* 0x0001e4000c101104 */
[----:B0-----:R-:W-:-:S02]  /*22c9a0*/  VIADD R0, R40, 0xfd ;  /* 0x000000fd28007836 */ /* 0x001fc40000000000 */
[----:B------:R0:W-:Y:S03]  /*22c9b0*/  @P2 STG.E.U8 desc[UR4][R36.64], R2 ;  /* 0x0000000224002986 */ /* 0x0001e6000c101104 */
[----:B------:R-:W-:Y:S02]  /*22c9c0*/  ISETP.GE.AND P2, PT, R0, UR21, PT ;  /* 0x0000001500007c0c */ /* 0x000fe4000bf46270 */
[----:B---3--:R-:W-:Y:S01]  /*22c9d0*/  PRMT R0, R41, 0x7770, RZ ;  /* 0x0000777029007816 */ /* 0x008fe200000000ff */
[----:B0-----:R-:W3:Y:S01]  /*22c9e0*/  LDL.LU.64 R36, [R1+0x10a8] ;  /* 0x0010a80001247983 */ /* 0x001ee20000300a00 */
[----:B------:R-:W-:-:S03]  /*22c9f0*/  PRMT R2, R34, 0x7773, RZ ;  /* 0x0000777322027816 */ /* 0x000fc600000000ff */
[----:B------:R-:W3:Y:S04]  /*22ca00*/  LDL.LU.64 R34, [R1+0x1068] ;  /* 0x0010680001227983 */ /* 0x000ee80000300a00 */
[----:B------:R-:W-:Y:S04]  /*22ca10*/  @P3 STG.E.U8 desc[UR4][R24.64], R2 ;  /* 0x0000000218003986 */ /* 0x000fe8000c101104 */
[----:B--2---:R0:W-:Y:S04]  /*22ca20*/  @P4 STG.E.U8 desc[UR4][R32.64], R0 ;  /* 0x0000000020004986 */ /* 0x0041e8000c101104 */
[----:B0-----:R-:W2:Y:S01]  /*22ca30*/  LDL.LU.64 R32, [R1+0x10a0] ;  /* 0x0010a00001207983 */ /* 0x001ea20000300a00 */
        /* <DEDUP_REMOVED lines=13> */
[----:B----4-:R-:W4:Y:S01]  /*22cb10*/  LDL.LU.64 R22, [R1+0x1028] ;  /* 0x0010280001167983 */ /* 0x010f220000300a00 */
[----:B------:R-:W-:Y:S02]  /*22cb20*/  PRMT R2, R41, 0x7773, RZ ;  /* 0x0000777329027816 */ /* 0x000fe400000000ff */
[C---:B-1----:R-:W-:Y:S02]  /*22cb30*/  PRMT R0, R38.reuse, 0x7770, RZ ;  /* 0x0000777026007816 */ /* 0x042fe400000000ff */
[----:B------:R-:W-:Y:S01]  /*22cb40*/  PRMT R3, R38, 0x7773, RZ ;  /* 0x0000777326037816 */ /* 0x000fe200000000ff */
[----:B------:R-:W1:Y:S01]  /*22cb50*/  LDCU UR14, c[0x0][0x398] ;  /* 0x00007300ff0e77ac */ /* 0x000e620008000800 */
[----:B------:R0:W-:Y:S01]  /*22cb60*/  @P5 STG.E.U8 desc[UR4][R42.64], R2 ;  /* 0x000000022a005986 */ /* 0x0001e2000c101104 */
[----:B------:R-:W-:-:S03]  /*22cb70*/  ISETP.LT.AND P3, PT, R21, UR6, !P0 ;  /* 0x0000000615007c0c */ /* 0x000fc6000c761270 */
[----:B0-----:R-:W4:Y:S04]  /*22cb80*/  LDL.LU.64 R42, [R1+0x1020] ;  /* 0x00102000012a7983 */ /* 0x001f280000300a00 */
[----:B------:R-:W4:Y:S01]  /*22cb90*/  LDL.LU.64 R24, [R1+0xfd8] ;  /* 0x000fd80001187983 */ /* 0x000f220000300a00 */
[C---:B------:R-:W-:Y:S02]  /*22cba0*/  PRMT R2, R38.reuse, 0x7771, RZ ;  /* 0x0000777126027816 */ /* 0x040fe400000000ff */
[----:B------:R-:W-:Y:S01]  /*22cbb0*/  ISETP.LT.AND P5, PT, R39, UR9, !P0 ;  /* 0x0000000927007c0c */ /* 0x000fe2000c7a1270 */
[----:B------:R-:W0:Y:S01]  /*22cbc0*/  LDCU UR6, c[0x0][0x398] ;  /* 0x00007300ff0677ac */ /* 0x000e220008000800 */
[----:B------:R-:W0:Y:S01]  /*22cbd0*/  LDCU UR9, c[0x0][0x398] ;  /* 0x00007300ff0977ac */ /* 0x000e220008000800 */
[----:B---3--:R3:W-:Y:S04]  /*22cbe0*/  @P6 STG.E.U8 desc[UR4][R36.64], R0 ;  /* 0x0000000024006986 */ /* 0x0087e8000c101104 */
[----:B------:R0:W-:Y:S04]  /*22cbf0*/  @P4 STG.E.U8 desc[UR4][R34.64], R2 ;  /* 0x0000000222004986 */ /* 0x0001e8000c101104 */
[----:B---3--:R-:W3:Y:S04]  /*22cc00*/  LDL.LU.64 R36, [R1+0xf90] ;  /* 0x000f900001247983 */ /* 0x008ee80000300a00 */
[----:B------:R-:W3:Y:S04]  /*22cc10*/  LDL.LU.64 R46, [R1+0xf28] ;  /* 0x000f2800012e7983 */ /* 0x000ee80000300a00 */
[----:B0-----:R-:W3:Y:S04]  /*22cc20*/  LDL.LU.64 R34, [R1+0xf20] ;  /* 0x000f200001227983 */ /* 0x001ee80000300a00 */
[----:B------:R-:W3:Y:S01]  /*22cc30*/  LDL.LU R41, [R1+0x768] ;  /* 0x0007680001297983 */ /* 0x000ee20000300800 */
[----:B------:R-:W-:-:S05]  /*22cc40*/  PRMT R2, R38, 0x7772, RZ ;  /* 0x0000777226027816 */ /* 0x000fca00000000ff */
[----:B--2---:R0:W-:Y:S04]  /*22cc50*/  @P3 STG.E.U8 desc[UR4][R32.64], R2 ;  /* 0x0000000220003986 */ /* 0x0041e8000c101104 */
[----:B0-----:R-:W2:Y:S01]  /*22cc60*/  LDL.LU.64 R32, [R1+0xf18] ;  /* 0x000f180001207983 */ /* 0x001ea20000300a00 */
[----:B------:R-:W-:Y:S01]  /*22cc70*/  ISETP.LT.AND P4, PT, R17, UR11, !P0 ;  /* 0x0000000b11007c0c */ /* 0x000fe2000c781270 */
[----:B------:R-:W-:Y:S01]  /*22cc80*/  VIADD R0, R40, 0xfe ;  /* 0x000000fe28007836 */ /* 0x000fe20000000000 */
[----:B------:R-:W-:Y:S02]  /*22cc90*/  ISETP.LT.AND P6, PT, R16, UR12, !P0 ;  /* 0x0000000c10007c0c */ /* 0x000fe4000c7c1270 */
[----:B------:R-:W-:Y:S01]  /*22cca0*/  PRMT R2, R9, 0x7771, RZ ;  /* 0x0000777109027816 */ /* 0x000fe200000000ff */
[----:B------:R-:W0:Y:S01]  /*22ccb0*/  LDCU UR11, c[0x0][0x398] ;  /* 0x00007300ff0b77ac */ /* 0x000e220008000800 */
[----:B------:R-:W0:Y:S01]  /*22ccc0*/  LDCU UR12, c[0x0][0x398] ;  /* 0x00007300ff0c77ac */ /* 0x000e220008000800 */
[----:B------:R-:W-:-:S02]  /*22ccd0*/  ISETP.GE.AND P3, PT, R0, UR23, PT ;  /* 0x0000001700007c0c */ /* 0x000fc4000bf66270 */
[----:B------:R-:W-:Y:S01]  /*22cce0*/  PRMT R0, R9, 0x7770, RZ ;  /* 0x0000777009007816 */ /* 0x000fe200000000ff */
[----:B----4-:R4:W-:Y:S01]  /*22ccf0*/  @P5 STG.E.U8 desc[UR4][R22.64], R3 ;  /* 0x0000000316005986 */ /* 0x0109e2000c101104 */
[----:B------:R-:W-:Y:S02]  /*22cd00*/  ISETP.LT.AND P5, PT, R18, UR16, !P0 ;  /* 0x0000001012007c0c */ /* 0x000fe4000c7a1270 */
[----:B------:R-:W-:Y:S01]  /*22cd10*/  ISETP.LT.AND P0, PT, R20, UR7, !P0 ;  /* 0x0000000714007c0c */ /* 0x000fe2000c701270 */
[----:B------:R-:W0:Y:S01]  /*22cd20*/  LDCU UR7, c[0x0][0x398] ;  /* 0x00007300ff0777ac */ /* 0x000e220008000800 */
[----:B------:R-:W-:Y:S01]  /*22cd30*/  PRMT R4, R10, 0x7770, RZ ;  /* 0x000077700a047816 */ /* 0x000fe200000000ff */
[----:B------:R-:W0:Y:S01]  /*22cd40*/  LDCU UR16, c[0x0][0x398] ;  /* 0x00007300ff1077ac */ /* 0x000e220008000800 */
[----:B----4-:R-:W4:Y:S04]  /*22cd50*/  LDL.LU.64 R22, [R1+0xfd0] ;  /* 0x000fd00001167983 */ /* 0x010f280000300a00 */
[----:B------:R0:W-:Y:S04]  /*22cd60*/  @P4 STG.E.U8 desc[UR4][R42.64], R0 ;  /* 0x000000002a004986 */ /* 0x0001e8000c101104 */
[----:B------:R1:W-:Y:S01]  /*22cd70*/  @P6 STG.E.U8 desc[UR4][R24.64], R2 ;  /* 0x0000000218006986 */ /* 0x0003e2000c101104 */
[----:B------:R-:W-:-:S02]  /*22cd80*/  ISETP.LT.AND P6, PT, R19, UR13, !P1 ;  /* 0x0000000d13007c0c */ /* 0x000fc4000cfc1270 */
[----:B------:R-:W-:Y:S01]  /*22cd90*/  ISETP.LT.AND P4, PT, R44, UR8, !P1 ;  /* 0x000000082c007c0c */ /* 0x000fe2000cf81270 */
[----:B------:R-:W1:Y:S01]  /*22cda0*/  LDCU UR8, c[0x0][0x398] ;  /* 0x00007300ff0877ac */ /* 0x000e620008000800 */
[----:B------:R-:W1:Y:S01]  /*22cdb0*/  LDCU UR13, c[0x0][0x398] ;  /* 0x00007300ff0d77ac */ /* 0x000e620008000800 */
[----:B0-----:R-:W4:Y:S01]  /*22cdc0*/  LDL.LU.64 R42, [R1+0xf98] ;  /* 0x000f9800012a7983 */ /* 0x001f220000300a00 */
[----:B------:R-:W-:-:S03]  /*22cdd0*/  PRMT R0, R9, 0x7772, RZ ;  /* 0x0000777209007816 */ /* 0x000fc600000000ff */
[----:B------:R-:W4:Y:S01]  /*22cde0*/  LDL.LU R45, [R1+0x698] ;  /* 0x00069800012d7983 */ /* 0x000f220000300800 */
[----:B------:R-:W-:-:S03]  /*22cdf0*/  PRMT R9, R9, 0x7773, RZ ;  /* 0x0000777309097816 */ /* 0x000fc600000000ff */
[----:B---3--:R0:W-:Y:S04]  /*22ce00*/  @P5 STG.E.U8 desc[UR4][R36.64], R0 ;  /* 0x0000000024005986 */ /* 0x0081e8000c101104 */
[----:B------:R3:W-:Y:S01]  /*22ce10*/  @P0 STG.E.U8 desc[UR4][R46.64], R9 ;  /* 0x000000092e000986 */ /* 0x0007e2000c101104 */
[----:B-1----:R-:W-:-:S03]  /*22ce20*/  PRMT R2, R41, 0x7771, RZ ;  /* 0x0000777129027816 */ /* 0x002fc600000000ff */
[----:B0-----:R-:W4:Y:S01]  /*22ce30*/  LDL.LU.64 R36, [R1+0x1060] ;  /* 0x0010600001247983 */ /* 0x001f220000300a00 */
[----:B------:R-:W-:-:S03]  /*22ce40*/  PRMT R0, R41, 0x7770, RZ ;  /* 0x0000777029007816 */ /* 0x000fc600000000ff */
[----:B------:R-:W4:Y:S04]  /*22ce50*/  LDL.LU.64 R24, [R1+0x10f0] ;  /* 0x0010f00001187983 */ /* 0x000f280000300a00 */
[----:B---3--:R-:W3:Y:S04]  /*22ce60*/  LDL.LU.64 R46, [R1+0x10e8] ;  /* 0x0010e800012e7983 */ /* 0x008ee80000300a00 */
[----:B------:R-:W3:Y:S04]  /*22ce70*/  LDL.LU R38, [R1+0x6f8] ;  /* 0x0006f80001267983 */ /* 0x000ee80000300800 */
[----:B------:R0:W-:Y:S04]  /*22ce80*/  @P6 STG.E.U8 desc[UR4][R34.64], R0 ;  /* 0x0000000022006986 */ /* 0x0001e8000c101104 */
[----:B0-----:R-:W3:Y:S04]  /*22ce90*/  LDL.LU.64 R34, [R1+0x1100] ;  /* 0x0011000001227983 */ /* 0x001ee80000300a00 */
        /* <DEDUP_REMOVED lines=13> */
[----:B------:R-:W-:-:S02]  /*22cf70*/  ISETP.LT.AND P5, PT, R16, UR6, !P1 ;  /* 0x0000000610007c0c */ /* 0x000fc4000cfa1270 */
[----:B------:R-:W-:Y:S01]  /*22cf80*/  ISETP.LT.AND P1, PT, R20, UR11, !P1 ;  /* 0x0000000b14007c0c */ /* 0x000fe2000cf21270 */
[----:B------:R-:W0:Y:S01]  /*22cf90*/  LDCU UR6, c[0x0][0x398] ;  /* 0x00007300ff0677ac */ /* 0x000e220008000800 */
[----:B------:R-:W0:Y:S01]  /*22cfa0*/  LDCU UR11, c[0x0][0x398] ;  /* 0x00007300ff0b77ac */ /* 0x000e220008000800 */
[----:B----4-:R-:W-:Y:S01]  /*22cfb0*/  VIADD R0, R40, 0xff ;  /* 0x000000ff28007836 */ /* 0x010fe20000000000 */
[----:B------:R-:W4:Y:S04]  /*22cfc0*/  LDL.LU.64 R22, [R1+0x10f8] ;  /* 0x0010f80001167983 */ /* 0x000f280000300a00 */
[----:B------:R0:W-:Y:S01]  /*22cfd0*/  @P0 STG.E.U8 desc[UR4][R42.64], R2 ;  /* 0x000000022a000986 */ /* 0x0001e2000c101104 */
[----:B------:R-:W-:Y:S02]  /*22cfe0*/  ISETP.GE.AND P0, PT, R0, UR25, PT ;  /* 0x0000001900007c0c */ /* 0x000fe4000bf06270 */
[----:B------:R-:W-:-:S02]  /*22cff0*/  PRMT R0, R45, 0x7771, RZ ;  /* 0x000077712d007816 */ /* 0x000fc400000000ff */
[----:B0-----:R-:W-:Y:S01]  /*22d000*/  PRMT R2, R45, 0x7770, RZ ;  /* 0x000077702d027816 */ /* 0x001fe200000000ff */
[----:B------:R-:W4:Y:S04]  /*22d010*/  LDL.LU.64 R42, [R1+0xf10] ;  /* 0x000f1000012a7983 */ /* 0x000f280000300a00 */
[----:B------:R-:W4:Y:S04]  /*22d020*/  LDL.LU.64 R40, [R1+0xee8] ;  /* 0x000ee80001287983 */ /* 0x000f280000300a00 */
[----:B------:R0:W-:Y:S01]  /*22d030*/  @P4 STG.E.U8 desc[UR4][R36.64], R2 ;  /* 0x0000000224004986 */ /* 0x0001e2000c101104 */
[----:B------:R-:W-:-:S03]  /*22d040*/  ISETP.LT.AND P4, PT, R19, UR12, !P2 ;  /* 0x0000000c13007c0c */ /* 0x000fc6000d781270 */
[----:B------:R1:W-:Y:S01]  /*22d050*/  @P5 STG.E.U8 desc[UR4][R24.64], R0 ;  /* 0x0000000018005986 */ /* 0x0003e2000c101104 */
[----:B------:R-:W2:Y:S01]  /*22d060*/  LDCU UR12, c[0x0][0x398] ;  /* 0x00007300ff0c77ac */ /* 0x000ea20008000800 */
[C---:B0-----:R-:W-:Y:S02]  /*22d070*/  PRMT R2, R45.reuse, 0x7772, RZ ;  /* 0x000077722d027816 */ /* 0x041fe400000000ff */
[----:B------:R-:W4:Y:S01]  /*22d080*/  LDL.LU.64 R36, [R1+0xee0] ;  /* 0x000ee00001247983 */ /* 0x000f220000300a00 */
[----:B-1----:R-:W-:-:S03]  /*22d090*/  PRMT R0, R45, 0x7773, RZ ;  /* 0x000077732d007816 */ /* 0x002fc600000000ff */
[----:B---3--:R0:W-:Y:S04]  /*22d0a0*/  @P6 STG.E.U8 desc[UR4][R46.64], R2 ;  /* 0x000000022e006986 */ /* 0x0081e8000c101104 */
[----:B------:R1:W-:Y:S01]  /*22d0b0*/  @P1 STG.E.U8 desc[UR4][R34.64], R0 ;  /* 0x0000000022001986 */ /* 0x0003e2000c101104 */
[----:B0-----:R-:W-:-:S03]  /*22d0c0*/  PRMT R2, R38, 0x7770, RZ ;  /* 0x0000777026027816 */ /* 0x001fc600000000ff */
[----:B-1----:R-:W3:Y:S04]  /*22d0d0*/  LDL.LU.64 R34, [R1+0xe88] ;  /* 0x000e880001227983 */ /* 0x002ee80000300a00 */
[----:B--2---:R0:W-:Y:S04]  /*22d0e0*/  @P4 STG.E.U8 desc[UR4][R32.64], R2 ;  /* 0x0000000220004986 */ /* 0x0041e8000c101104 */
[----:B0-----:R-:W2:Y:S01]  /*22d0f0*/  LDL.LU.64 R32, [R1+0xe80] ;  /* 0x000e800001207983 */ /* 0x001ea20000300a00 */
[----:B------:R-:W-:Y:S02]  /*22d100*/  ISETP.LT.AND P5, PT, R44, UR7, !P2 ;  /* 0x000000072c007c0c */ /* 0x000fe4000d7a1270 */
[----:B------:R-:W-:Y:S01]  /*22d110*/  ISETP.LT.AND P6, PT, R21, UR8, !P2 ;  /* 0x0000000815007c0c */ /* 0x000fe2000d7c1270 */
[----:B------:R-:W2:Y:S04]  /*22d120*/  LDL.LU R45, [R1+0x76c] ;  /* 0x00076c00012d7983 */ /* 0x000ea80000300800 */
[----:B------:R-:W2:Y:S01]  /*22d130*/  LDL.LU.64 R50, [R1+0xe48] ;  /* 0x000e480001327983 */ /* 0x000ea20000300a00 */
[----:B------:R-:W-:-:S02]  /*22d140*/  PRMT R0, R38, 0x7771, RZ ;  /* 0x0000777126007816 */ /* 0x000fc400000000ff */
[C---:B------:R-:W-:Y:S02]  /*22d150*/  PRMT R2, R38.reuse, 0x7772, RZ ;  /* 0x0000777226027816 */ /* 0x040fe400000000ff */
[----:B------:R-:W-:Y:S02]  /*22d160*/  ISETP.LT.AND P1, PT, R39, UR10, !P2 ;  /* 0x0000000a27007c0c */ /* 0x000fe4000d721270 */
[----:B------:R-:W-:Y:S01]  /*22d170*/  ISETP.LT.AND P4, PT, R17, UR13, !P2 ;  /* 0x0000000d11007c0c */ /* 0x000fe2000d781270 */
[----:B------:R-:W2:Y:S04]  /*22d180*/  LDL.LU.64 R48, [R1+0xe40] ;  /* 0x000e400001307983 */ /* 0x000ea80000300a00 */
[----:B------:R-:W2:Y:S04]  /*22d190*/  LDL.LU.64 R24, [R1+0xe00] ;  /* 0x000e000001187983 */ /* 0x000ea80000300a00 */
[----:B------:R-:W2:Y:S01]  /*22d1a0*/  LDL.LU.64 R46, [R1+0xcd0] ;  /* 0x000cd000012e7983 */ /* 0x000ea20000300a00 */
[----:B------:R-:W-:Y:S01]  /*22d1b0*/  PRMT R3, R38, 0x7773, RZ ;  /* 0x0000777326037816 */ /* 0x000fe200000000ff */
[----:B------:R-:W0:Y:S01]  /*22d1c0*/  LDCU UR7, c[0x0][0x398] ;  /* 0x00007300ff0777ac */ /* 0x000e220008000800 */
[----:B------:R-:W1:Y:S01]  /*22d1d0*/  LDCU UR8, c[0x0][0x398] ;  /* 0x00007300ff0877ac */ /* 0x000e620008000800 */
[----:B----4-:R4:W-:Y:S01]  /*22d1e0*/  @P5 STG.E.U8 desc[UR4][R22.64], R0 ;  /* 0x0000000016005986 */ /* 0x0109e2000c101104 */
[----:B------:R-:W-:Y:S01]  /*22d1f0*/  ISETP.LT.AND P5, PT, R16, UR14, !P2 ;  /* 0x0000000e10007c0c */ /* 0x000fe2000d7a1270 */
[----:B------:R-:W0:Y:S01]  /*22d200*/  LDCU UR10, c[0x0][0x398] ;  /* 0x00007300ff0a77ac */ /* 0x000e220008000800 */
[----:B------:R-:W0:Y:S01]  /*22d210*/  LDCU UR13, c[0x0][0x398] ;  /* 0x00007300ff0d77ac */ /* 0x000e220008000800 */
[----:B----4-:R-:W4:Y:S01]  /*22d220*/  LDL.LU.64 R22, [R1+0x960] ;  /* 0x0009600001167983 */ /* 0x010f220000300a00 */
[----:B------:R-:W-:-:S03]  /*22d230*/  PRMT R0, R10, 0x7771, RZ ;  /* 0x000077710a007816 */ /* 0x000fc600000000ff */
[----:B------:R-:W4:Y:S04]  /*22d240*/  LDL.LU R38, [R1+0x69c] ;  /* 0x00069c0001267983 */ /* 0x000f280000300800 */
[----:B------:R0:W-:Y:S01]  /*22d250*/  @P6 STG.E.U8 desc[UR4][R42.64], R2 ;  /* 0x000000022a006986 */ /* 0x0001e2000c101104 */
[----:B------:R-:W-:-:S03]  /*22d260*/  ISETP.LT.AND P6, PT, R18, UR15, !P2 ;  /* 0x0000000f12007c0c */ /* 0x000fc6000d7c1270 */
[----:B------:R1:W-:Y:S01]  /*22d270*/  @P1 STG.E.U8 desc[UR4][R40.64], R3 ;  /* 0x0000000328001986 */ /* 0x0003e2000c101104 */
[C---:B------:R-:W-:Y:S02]  /*22d280*/  ISETP.LT.AND P1, PT, R19.reuse, UR6, !P3 ;  /* 0x0000000613007c0c */ /* 0x040fe4000df21270 */
[----:B0-----:R-:W-:Y:S01]  /*22d290*/  PRMT R2, R10, 0x7772, RZ ;  /* 0x000077720a027816 */ /* 0x001fe200000000ff */
[----:B------:R-:W4:Y:S04]  /*22d2a0*/  LDL.LU.64 R42, [R1+0x8f0] ;  /* 0x0008f000012a7983 */ /* 0x000f280000300a00 */
[----:B-1----:R-:W4:Y:S04]  /*22d2b0*/  LDL.LU.64 R40, [R1+0x8a0] ;  /* 0x0008a00001287983 */ /* 0x002f280000300a00 */
[----:B------:R0:W-:Y:S01]  /*22d2c0*/  @P4 STG.E.U8 desc[UR4][R36.64], R4 ;  /* 0x0000000424004986 */ /* 0x0001e2000c101104 */
[----:B------:R-:W-:-:S02]  /*22d2d0*/  ISETP.LT.AND P4, PT, R19, UR17, !P0 ;  /* 0x0000001113007c0c */ /* 0x000fc4000c781270 */
[----:B------:R-:W-:Y:S01]  /*22d2e0*/  ISETP.LT.AND P2, PT, R20, UR16, !P2 ;  /* 0x0000001014007c0c */ /* 0x000fe2000d741270 */
[----:B------:R-:W1:Y:S01]  /*22d2f0*/  LDCU UR6, c[0x0][0x398] ;  /* 0x00007300ff0677ac */ /* 0x000e620008000800 */
[----:B0-----:R-:W4:Y:S04]  /*22d300*/  LDL.LU.64 R36, [R1+0x880] ;  /* 0x0008800001247983 */ /* 0x001f280000300a00 */
[----:B---3--:R0:W-:Y:S04]  /*22d310*/  @P5 STG.E.U8 desc[UR4][R34.64], R0 ;  /* 0x0000000022005986 */ /* 0x0081e8000c101104 */
[----:B0-----:R-:W3:Y:S04]  /*22d320*/  LDL.LU.64 R34, [R1+0x8] ;  /* 0x0000080001227983 */ /* 0x001ee80000300a00 */
[----:B--2---:R0:W-:Y:S04]  /*22d330*/  @P6 STG.E.U8 desc[UR4][R32.64], R2 ;  /* 0x0000000220006986 */ /* 0x0041e8000c101104 */
[----:B0-----:R-:W2:Y:S04]  /*22d340*/  LDL.LU.64 R32, [R1+0xe08] ;  /* 0x000e080001207983 */ /* 0x001ea80000300a00 */
[----:B------:R-:W2:Y:S01]  /*22d350*/  LDL.LU R19, [R1+0x6fc] ;  /* 0x0006fc0001137983 */ /* 0x000ea20000300800 */
[----:B------:R-:W-:-:S02]  /*22d360*/  PRMT R10, R10, 0x7773, RZ ;  /* 0x000077730a0a7816 */ /* 0x000fc400000000ff */
[----:B------:R-:W-:Y:S02]  /*22d370*/  ISETP.LT.AND P6, PT, R44, UR9, !P3 ;  /* 0x000000092c007c0c */ /* 0x000fe4000dfc1270 */
[----:B------:R-:W-:Y:S02]  /*22d380*/  ISETP.LT.AND P5, PT, R21, UR11, !P3 ;  /* 0x0000000b15007c0c */ /* 0x000fe4000dfa1270 */
[C---:B------:R-:W-:Y:S02]  /*22d390*/  PRMT R3, R45.reuse, 0x7770, RZ ;  /* 0x000077702d037816 */ /* 0x040fe400000000ff */
[----:B------:R-:W-:Y:S01]  /*22d3a0*/  PRMT R4, R45, 0x7771, RZ ;  /* 0x000077712d047816 */ /* 0x000fe200000000ff */
[----:B------:R-:W-:Y:S01]  /*22d3b0*/  @P2 STG.E.U8 desc[UR4][R50.64], R10 ;  /* 0x0000000a32002986 */ /* 0x000fe2000c101104 */
[----:B------:R-:W-:Y:S02]  /*22d3c0*/  ISETP.LT.AND P2, PT, R39, UR12, !P3 ;  /* 0x0000000c27007c0c */ /* 0x000fe4000df41270 */
[----:B------:R-:W-:-:S02]  /*22d3d0*/  PRMT R5, R45, 0x7772, RZ ;  /* 0x000077722d057816 */ /* 0x000fc400000000ff */
[----:B------:R-:W-:Y:S01]  /*22d3e0*/  PRMT R6, R45, 0x7773, RZ ;  /* 0x000077732d067816 */ /* 0x000fe200000000ff */
[----:B------:R0:W-:Y:S01]  /*22d3f0*/  @P1 STG.E.U8 desc[UR4][R48.64], R3 ;  /* 0x0000000330001986 */ /* 0x0001e2000c101104 */
[----:B------:R-:W-:Y:S01]  /*22d400*/  ISETP.LT.AND P1, PT, R17, UR7, !P3 ;  /* 0x0000000711007c0c */ /* 0x000fe2000df21270 */
[----:B------:R-:W0:Y:S01]  /*22d410*/  LDCU UR9, c[0x0][0x398] ;  /* 0x00007300ff0977ac */ /* 0x000e220008000800 */
[----:B------:R-:W0:Y:S01]  /*22d420*/  LDCU UR11, c[0x0][0x398] ;  /* 0x00007300ff0b77ac */ /* 0x000e220008000800 */
[----:B------:R-:W0:Y:S01]  /*22d430*/  LDCU UR7, c[0x0][0x398] ;  /* 0x00007300ff0777ac */ /* 0x000e220008000800 */
[----:B------:R0:W-:Y:S04]  /*22d440*/  @P6 STG.E.U8 desc[UR4][R24.64], R4 ;  /* 0x0000000418006986 */ /* 0x0001e8000c101104 */
[----:B------:R2:W-:Y:S01]  /*22d450*/  @P5 STG.E.U8 desc[UR4][R46.64], R5 ;  /* 0x000000052e005986 */ /* 0x0005e2000c101104 */
[----:B------:R-:W-:Y:S01]  /*22d460*/  ISETP.LT.AND P6, PT, R16, UR8, !P3 ;  /* 0x0000000810007c0c */ /* 0x000fe2000dfc1270 */
[----:B------:R-:W3:Y:S02]  /*22d470*/  LDCU UR8, c[0x0][0x398] ;  /* 0x00007300ff0877ac */ /* 0x000ee40008000800 */
[----:B----4-:R-:W-:Y:S01]  /*22d480*/  @P2 STG.E.U8 desc[UR4][R22.64], R6 ;  /* 0x0000000616002986 */ /* 0x010fe2000c101104 */
[----:B------:R-:W-:Y:S01]  /*22d490*/  ISETP.LT.AND P2, PT, R18, UR10, !P3 ;  /* 0x0000000a12007c0c */ /* 0x000fe2000df41270 */
[----:B------:R-:W4:Y:S01]  /*22d4a0*/  LDCU UR10, c[0x0][0x398] ;  /* 0x00007300ff0a77ac */ /* 0x000f220008000800 */
[----:B-1----:R-:W-:-:S02]  /*22d4b0*/  ISETP.LT.AND P3, PT, R20, UR6, !P3 ;  /* 0x0000000614007c0c */ /* 0x002fc4000df61270 */
[C---:B------:R-:W-:Y:S02]  /*22d4c0*/  PRMT R0, R38.reuse, 0x7770, RZ ;  /* 0x0000777026007816 */ /* 0x040fe400000000ff */
[C---:B------:R-:W-:Y:S02]  /*22d4d0*/  PRMT R2, R38.reuse, 0x7771, RZ ;  /* 0x0000777126027816 */ /* 0x040fe400000000ff */
[C---:B0-----:R-:W-:Y:S02]  /*22d4e0*/  PRMT R3, R38.reuse, 0x7772, RZ ;  /* 0x0000777226037816 */ /* 0x041fe400000000ff */
[----:B------:R-:W-:Y:S02]  /*22d4f0*/  PRMT R4, R38, 0x7773, RZ ;  /* 0x0000777326047816 */ /* 0x000fe400000000ff */
[----:B------:R-:W-:Y:S01]  /*22d500*/  ISETP.LT.AND P5, PT, R44, UR13, !P0 ;  /* 0x0000000d2c007c0c */ /* 0x000fe2000c7a1270 */
[----:B------:R0:W-:Y:S04]  /*22d510*/  @P1 STG.E.U8 desc[UR4][R42.64], R0 ;  /* 0x000000002a001986 */ /* 0x0001e8000c101104 */
[----:B------:R1:W-:Y:S01]  /*22d520*/  @P6 STG.E.U8 desc[UR4][R40.64], R2 ;  /* 0x0000000228006986 */ /* 0x0003e2000c101104 */
[----:B------:R-:W-:-:S02]  /*22d530*/  ISETP.LT.AND P1, PT, R21, UR9, !P0 ;  /* 0x0000000915007c0c */ /* 0x000fc4000c721270 */
[----:B------:R-:W-:Y:S01]  /*22d540*/  ISETP.LT.AND P6, PT, R39, UR11, !P0 ;  /* 0x0000000b27007c0c */ /* 0x000fe2000c7c1270 */
[----:B------:R0:W-:Y:S01]  /*22d550*/  @P2 STG.E.U8 desc[UR4][R36.64], R3 ;  /* 0x0000000324002986 */ /* 0x0001e2000c101104 */
[----:B------:R-:W-:-:S03]  /*22d560*/  ISETP.LT.AND P2, PT, R17, UR7, !P0 ;  /* 0x0000000711007c0c */ /* 0x000fc6000c741270 */
[----:B---3--:R3:W-:Y:S01]  /*22d570*/  @P3 STG.E.U8 desc[UR4][R34.64], R4 ;  /* 0x0000000422003986 */ /* 0x0087e2000c101104 */
[----:B------:R-:W-:Y:S02]  /*22d580*/  ISETP.LT.AND P3, PT, R16, UR8, !P0 ;  /* 0x0000000810007c0c */ /* 0x000fe4000c761270 */
[C---:B--2---:R-:W-:Y:S02]  /*22d590*/  PRMT R5, R19.reuse, 0x7770, RZ ;  /* 0x0000777013057816 */ /* 0x044fe400000000ff */
[C---:B0-----:R-:W-:Y:S02]  /*22d5a0*/  PRMT R0, R19.reuse, 0x7771, RZ ;  /* 0x0000777113007816 */ /* 0x041fe400000000ff */
[C---:B-1----:R-:W-:Y:S02]  /*22d5b0*/  PRMT R2, R19.reuse, 0x7772, RZ ;  /* 0x0000777213027816 */ /* 0x042fe400000000ff */
[----:B------:R-:W-:Y:S01]  /*22d5c0*/  PRMT R6, R19, 0x7773, RZ ;  /* 0x0000777313067816 */ /* 0x000fe200000000ff */
[----:B------:R0:W-:Y:S01]  /*22d5d0*/  @P4 STG.E.U8 desc[UR4][R32.64], R5 ;  /* 0x0000000520004986 */ /* 0x0001e2000c101104 */
[----:B----4-:R-:W-:-:S03]  /*22d5e0*/  ISETP.LT.AND P4, PT, R18, UR10, !P0 ;  /* 0x0000000a12007c0c */ /* 0x010fc6000c781270 */
[----:B------:R-:W2:Y:S04]  /*22d5f0*/  LDL.LU.64 R38, [R1+0xcd8] ;  /* 0x000cd80001267983 */ /* 0x000ea80000300a00 */
[----:B------:R-:W4:Y:S04]  /*22d600*/  LDL.LU.64 R36, [R1+0x968] ;  /* 0x0009680001247983 */ /* 0x000f280000300a00 */
[----:B------:R-:W4:Y:S04]  /*22d610*/  LDL.LU.64 R16, [R1+0x8f8] ;  /* 0x0008f80001107983 */ /* 0x000f280000300a00 */
[----:B---3--:R-:W3:Y:S04]  /*22d620*/  LDL.LU.64 R34, [R1+0x8a8] ;  /* 0x0008a80001227983 */ /* 0x008ee80000300a00 */
[----:B0-----:R-:W3:Y:S04]  /*22d630*/  LDL.LU.64 R32, [R1+0x888] ;  /* 0x0008880001207983 */ /* 0x001ee80000300a00 */
[----:B------:R-:W3:Y:S01]  /*22d640*/  LDL.LU.64 R18, [R1+0x808] ;  /* 0x0008080001127983 */ /* 0x000ee20000300a00 */
[----:B------:R-:W-:-:S02]  /*22d650*/  PRMT R3, R11, 0x7770, RZ ;  /* 0x000077700b037816 */ /* 0x000fc400000000ff */
[C---:B------:R-:W-:Y:S02]  /*22d660*/  PRMT R4, R11.reuse, 0x7771, RZ ;  /* 0x000077710b047816 */ /* 0x040fe400000000ff */
[C---:B------:R-:W-:Y:S02]  /*22d670*/  PRMT R5, R11.reuse, 0x7772, RZ ;  /* 0x000077720b057816 */ /* 0x040fe400000000ff */
[----:B------:R-:W-:Y:S02]  /*22d680*/  ISETP.LT.AND P0, PT, R20, UR10, !P0 ;  /* 0x0000000a14007c0c */ /* 0x000fe4000c701270 */
[----:B------:R-:W-:Y:S01]  /*22d690*/  PRMT R11, R11, 0x7773, RZ ;  /* 0x000077730b0b7816 */ /* 0x000fe200000000ff */
[----:B--2---:R0:W-:Y:S04]  /*22d6a0*/  @P5 STG.E.U8 desc[UR4][R38.64], R0 ;  /* 0x0000000026005986 */ /* 0x0041e8000c101104 */
[----:B----4-:R0:W-:Y:S04]  /*22d6b0*/  @P1 STG.E.U8 desc[UR4][R36.64], R2 ;  /* 0x0000000224001986 */ /* 0x0101e8000c101104 */
[----:B------:R0:W-:Y:S04]  /*22d6c0*/  @P6 STG.E.U8 desc[UR4][R16.64], R6 ;  /* 0x0000000610006986 */ /* 0x0001e8000c101104 */
[----:B---3--:R0:W-:Y:S04]  /*22d6d0*/  @P2 STG.E.U8 desc[UR4][R34.64], R3 ;  /* 0x0000000322002986 */ /* 0x0081e8000c101104 */
[----:B------:R0:W-:Y:S04]  /*22d6e0*/  @P3 STG.E.U8 desc[UR4][R32.64], R4 ;  /* 0x0000000420003986 */ /* 0x0001e8000c101104 */
[----:B------:R0:W-:Y:S01]  /*22d6f0*/  @P4 STG.E.U8 desc[UR4][R18.64], R5 ;  /* 0x0000000512004986 */ /* 0x0001e2000c101104 */
[----:B------:R-:W-:Y:S05]  /*22d700*/  @!P0 EXIT ;  /* 0x000000000000894d */ /* 0x000fea0003800000 */
[----:B0-----:R-:W2:Y:S04]  /*22d710*/  LDL.LU.64 R18, [R1+0x800] ;  /* 0x0008000001127983 */ /* 0x001ea80000300a00 */
[----:B--2---:R-:W-:Y:S01]  /*22d720*/  STG.E.U8 desc[UR4][R18.64], R11 ;  /* 0x0000000b12007986 */ /* 0x004fe2000c101104 */
[----:B------:R-:W-:Y:S05]  /*22d730*/  EXIT ;  /* 0x000000000000794d */ /* 0x000fea0003800000 */
.L_x_2:
[----:B------:R-:W-:-:S00]  /*22d740*/  BRA `(.L_x_2) ;  /* 0xfffffffc00fc7947 */ /* 0x000fc0000383ffff */
[----:B------:R-:W-:-:S00]  /*22d750*/  NOP ;  /* 0x0000000000007918 */ /* 0x000fc00000000000 */
        /* <DEDUP_REMOVED lines=10> */
.L_x_3:


//--------------------- .nv.shared.matmul_kernel  --------------------------
	.section	.nv.shared.matmul_kernel,"aw",@nobits
	.sectionflags	@""
	.align	16
	.zero		1024


//--------------------- .nv.shared.reserved.0     --------------------------
	.section	.nv.shared.reserved.0,"aw",@nobits
	.weak		__nv_reservedSMEM_offset_0_alias
	.size		__nv_reservedSMEM_offset_0_alias, 0, 64
	.other		__nv_reservedSMEM_offset_0_alias,@"STO_CUDA_RESERVED_SHARED STV_DEFAULT"
__nv_reservedSMEM_offset_0_alias:
	.zero		0
	.zero		64


//--------------------- .nv.constant0.matmul_kernel --------------------------
	.section	.nv.constant0.matmul_kernel,"a",@progbits
	.sectionflags	@""
	.align	4
.nv.constant0.matmul_kernel:
	.zero		976


//--------------------- SYMBOLS --------------------------

	.type		.nv.reservedSmem.offset0,@object
	.size		.nv.reservedSmem.offset0,0x4
	.type		.nv.reservedSmem.cap,@object
	.size		.nv.reservedSmem.cap,0x4
